	.target	sm_80

	.elftype	@"ET_EXEC"


//--------------------- .note.nv.tkinfo           --------------------------
	.section	.note.nv.tkinfo,"",@"SHT_NOTE"
	.sectionflags	@"SHF_NOTE_NV_TKINFO"
	.tkinfo
        /*0018*/ 	.word	0x00000002
        /*0030*/ 	.string	""
        /*0030*/ 	.string	"ptxas"
        /*0030*/ 	.string	"Cuda compilation tools, release 13.0, V13.0.88"
        /*0030*/ 	.string	"Build cuda_13.0.r13.0/compiler.36424714_0"
        /*0030*/ 	.string	"-arch sm_80 -m 64 "



//--------------------- .note.nv.cuinfo           --------------------------
	.section	.note.nv.cuinfo,"",@"SHT_NOTE"
	.sectionflags	@"SHF_NOTE_NV_CUINFO"
        /*0018*/ 	.short	0x0002
        /*001a*/ 	.short	0x0050
        /*001c*/ 	.short	0x0082
	.zero		2


//--------------------- .nv.info                  --------------------------
	.section	.nv.info,"",@"SHT_CUDA_INFO"
	.align	4


	//----- nvinfo : EIATTR_REGCOUNT
	.align		4
        /*0000*/ 	.byte	0x04, 0x2f
        /*0002*/ 	.short	(.L_12 - .L_11)
	.align		4
.L_11:
        /*0004*/ 	.word	index@(_ZN7cutlass13device_kernelIN5flash19enable_sm80_to_sm89INS1_16FlashAttnFwdSm80INS1_25CollectiveMainloopFwdSm80ILi4ELi1ELb0EN4cute5tupleIJNS5_1CILi128EEENS7_ILi112EEENS7_ILi64EEEEEELi64ENS_6half_tEfNS_4arch4Sm80ELb1ELb0ELb1ELb1ELb1ELb1ELb1ELb0EEENS1_21CollectiveEpilogueFwdINS6_IJS8_SA_S9_EEENS6_IJNS7_ILi1EEESI_SI_EEESC_SE_Li128ELb1ELb1ELb0ELb0EEENS1_19SingleTileSchedulerILb1ELb0ELb1ELi128EEEEEEEEEvNT_6ParamsE)
        /*0008*/ 	.word	0x000000ff


	//----- nvinfo : EIATTR_FRAME_SIZE
	.align		4
.L_12:
        /*000c*/ 	.byte	0x04, 0x11
        /*000e*/ 	.short	(.L_14 - .L_13)
	.align		4
.L_13:
        /*0010*/ 	.word	index@(_ZN7cutlass13device_kernelIN5flash19enable_sm80_to_sm89INS1_16FlashAttnFwdSm80INS1_25CollectiveMainloopFwdSm80ILi4ELi1ELb0EN4cute5tupleIJNS5_1CILi128EEENS7_ILi112EEENS7_ILi64EEEEEELi64ENS_6half_tEfNS_4arch4Sm80ELb1ELb0ELb1ELb1ELb1ELb1ELb1ELb0EEENS1_21CollectiveEpilogueFwdINS6_IJS8_SA_S9_EEENS6_IJNS7_ILi1EEESI_SI_EEESC_SE_Li128ELb1ELb1ELb0ELb0EEENS1_19SingleTileSchedulerILb1ELb0ELb1ELi128EEEEEEEEEvNT_6ParamsE)
        /*0014*/ 	.word	0x00000068


	//----- nvinfo : EIATTR_REGCOUNT
	.align		4
.L_14:
        /*0018*/ 	.byte	0x04, 0x2f
        /*001a*/ 	.short	(.L_16 - .L_15)
	.align		4
.L_15:
        /*001c*/ 	.word	index@(_ZN7cutlass13device_kernelIN5flash19enable_sm80_to_sm89INS1_16FlashAttnFwdSm80INS1_25CollectiveMainloopFwdSm80ILi4ELi1ELb0EN4cute5tupleIJNS5_1CILi128EEENS7_ILi112EEENS7_ILi64EEEEEELi64ENS_6half_tEfNS_4arch4Sm80ELb1ELb0ELb1ELb1ELb1ELb0ELb1ELb0EEENS1_21CollectiveEpilogueFwdINS6_IJS8_SA_S9_EEENS6_IJNS7_ILi1EEESI_SI_EEESC_SE_Li128ELb1ELb1ELb0ELb0EEENS1_19SingleTileSchedulerILb1ELb0ELb1ELi128EEEEEEEEEvNT_6ParamsE)
        /*0020*/ 	.word	0x000000ff


	//----- nvinfo : EIATTR_FRAME_SIZE
	.align		4
.L_16:
        /*0024*/ 	.byte	0x04, 0x11
        /*0026*/ 	.short	(.L_18 - .L_17)
	.align		4
.L_17:
        /*0028*/ 	.word	index@(_ZN7cutlass13device_kernelIN5flash19enable_sm80_to_sm89INS1_16FlashAttnFwdSm80INS1_25CollectiveMainloopFwdSm80ILi4ELi1ELb0EN4cute5tupleIJNS5_1CILi128EEENS7_ILi112EEENS7_ILi64EEEEEELi64ENS_6half_tEfNS_4arch4Sm80ELb1ELb0ELb1ELb1ELb1ELb0ELb1ELb0EEENS1_21CollectiveEpilogueFwdINS6_IJS8_SA_S9_EEENS6_IJNS7_ILi1EEESI_SI_EEESC_SE_Li128ELb1ELb1ELb0ELb0EEENS1_19SingleTileSchedulerILb1ELb0ELb1ELi128EEEEEEEEEvNT_6ParamsE)
        /*002c*/ 	.word	0x00000078


	//----- nvinfo : EIATTR_REGCOUNT
	.align		4
.L_18:
        /*0030*/ 	.byte	0x04, 0x2f
        /*0032*/ 	.short	(.L_20 - .L_19)
	.align		4
.L_19:
        /*0034*/ 	.word	index@(_ZN7cutlass13device_kernelIN5flash19enable_sm80_to_sm89INS1_16FlashAttnFwdSm80INS1_25CollectiveMainloopFwdSm80ILi4ELi1ELb0EN4cute5tupleIJNS5_1CILi128EEENS7_ILi112EEENS7_ILi64EEEEEELi64ENS_6half_tEfNS_4arch4Sm80ELb1ELb0ELb1ELb0ELb1ELb0ELb1ELb0EEENS1_21CollectiveEpilogueFwdINS6_IJS8_SA_S9_EEENS6_IJNS7_ILi1EEESI_SI_EEESC_SE_Li128ELb0ELb1ELb0ELb0EEENS1_30DynamicPersistentTileSchedulerILi128ELi128ELb0ELb1ELb0EEEEEEEEEvNT_6ParamsE)
        /*0038*/ 	.word	0x000000ff


	//----- nvinfo : EIATTR_FRAME_SIZE
	.align		4
.L_20:
        /*003c*/ 	.byte	0x04, 0x11
        /*003e*/ 	.short	(.L_22 - .L_21)
	.align		4
.L_21:
        /*0040*/ 	.word	index@($__internal_1_$__cuda_sm70_shflsync_idx_p)
        /*0044*/ 	.word	0x00000000


	//----- nvinfo : EIATTR_FRAME_SIZE
	.align		4
.L_22:
        /*0048*/ 	.byte	0x04, 0x11
        /*004a*/ 	.short	(.L_24 - .L_23)
	.align		4
.L_23:
        /*004c*/ 	.word	index@($__internal_0_$__cuda_sm70_shflsync_bfly_p)
        /*0050*/ 	.word	0x00000000


	//----- nvinfo : EIATTR_FRAME_SIZE
	.align		4
.L_24:
        /*0054*/ 	.byte	0x04, 0x11
        /*0056*/ 	.short	(.L_26 - .L_25)
	.align		4
.L_25:
        /*0058*/ 	.word	index@(_ZN7cutlass13device_kernelIN5flash19enable_sm80_to_sm89INS1_16FlashAttnFwdSm80INS1_25CollectiveMainloopFwdSm80ILi4ELi1ELb0EN4cute5tupleIJNS5_1CILi128EEENS7_ILi112EEENS7_ILi64EEEEEELi64ENS_6half_tEfNS_4arch4Sm80ELb1ELb0ELb1ELb0ELb1ELb0ELb1ELb0EEENS1_21CollectiveEpilogueFwdINS6_IJS8_SA_S9_EEENS6_IJNS7_ILi1EEESI_SI_EEESC_SE_Li128ELb0ELb1ELb0ELb0EEENS1_30DynamicPersistentTileSchedulerILi128ELi128ELb0ELb1ELb0EEEEEEEEEvNT_6ParamsE)
        /*005c*/ 	.word	0x000000a8


	//----- nvinfo : EIATTR_REGCOUNT
	.align		4
.L_26:
        /*0060*/ 	.byte	0x04, 0x2f
        /*0062*/ 	.short	(.L_28 - .L_27)
	.align		4
.L_27:
        /*0064*/ 	.word	index@(_ZN7cutlass13device_kernelIN5flash19enable_sm80_to_sm89INS1_16FlashAttnFwdSm80INS1_25CollectiveMainloopFwdSm80ILi4ELi1ELb0EN4cute5tupleIJNS5_1CILi128EEENS7_ILi96EEENS7_ILi64EEEEEELi64ENS_6half_tEfNS_4arch4Sm80ELb0ELb1ELb1ELb1ELb1ELb1ELb1ELb0EEENS1_21CollectiveEpilogueFwdINS6_IJS8_SA_S9_EEENS6_IJNS7_ILi1EEESI_SI_EEESC_SE_Li128ELb1ELb1ELb0ELb0EEENS1_19SingleTileSchedulerILb1ELb0ELb1ELi128EEEEEEEEEvNT_6ParamsE)
        /*0068*/ 	.word	0x000000ff


	//----- nvinfo : EIATTR_FRAME_SIZE
	.align		4
.L_28:
        /*006c*/ 	.byte	0x04, 0x11
        /*006e*/ 	.short	(.L_30 - .L_29)
	.align		4
.L_29:
        /*0070*/ 	.word	index@(_ZN7cutlass13device_kernelIN5flash19enable_sm80_to_sm89INS1_16FlashAttnFwdSm80INS1_25CollectiveMainloopFwdSm80ILi4ELi1ELb0EN4cute5tupleIJNS5_1CILi128EEENS7_ILi96EEENS7_ILi64EEEEEELi64ENS_6half_tEfNS_4arch4Sm80ELb0ELb1ELb1ELb1ELb1ELb1ELb1ELb0EEENS1_21CollectiveEpilogueFwdINS6_IJS8_SA_S9_EEENS6_IJNS7_ILi1EEESI_SI_EEESC_SE_Li128ELb1ELb1ELb0ELb0EEENS1_19SingleTileSchedulerILb1ELb0ELb1ELi128EEEEEEEEEvNT_6ParamsE)
        /*0074*/ 	.word	0x00000050


	//----- nvinfo : EIATTR_REGCOUNT
	.align		4
.L_30:
        /*0078*/ 	.byte	0x04, 0x2f
        /*007a*/ 	.short	(.L_32 - .L_31)
	.align		4
.L_31:
        /*007c*/ 	.word	index@(_ZN7cutlass13device_kernelIN5flash19enable_sm80_to_sm89INS1_16FlashAttnFwdSm80INS1_25CollectiveMainloopFwdSm80ILi4ELi1ELb0EN4cute5tupleIJNS5_1CILi128EEENS7_ILi96EEENS7_ILi64EEEEEELi64ENS_6half_tEfNS_4arch4Sm80ELb0ELb1ELb1ELb1ELb1ELb0ELb1ELb0EEENS1_21CollectiveEpilogueFwdINS6_IJS8_SA_S9_EEENS6_IJNS7_ILi1EEESI_SI_EEESC_SE_Li128ELb1ELb1ELb0ELb0EEENS1_19SingleTileSchedulerILb1ELb0ELb1ELi128EEEEEEEEEvNT_6ParamsE)
        /*0080*/ 	.word	0x000000ff


	//----- nvinfo : EIATTR_FRAME_SIZE
	.align		4
.L_32:
        /*0084*/ 	.byte	0x04, 0x11
        /*0086*/ 	.short	(.L_34 - .L_33)
	.align		4
.L_33:
        /*0088*/ 	.word	index@(_ZN7cutlass13device_kernelIN5flash19enable_sm80_to_sm89INS1_16FlashAttnFwdSm80INS1_25CollectiveMainloopFwdSm80ILi4ELi1ELb0EN4cute5tupleIJNS5_1CILi128EEENS7_ILi96EEENS7_ILi64EEEEEELi64ENS_6half_tEfNS_4arch4Sm80ELb0ELb1ELb1ELb1ELb1ELb0ELb1ELb0EEENS1_21CollectiveEpilogueFwdINS6_IJS8_SA_S9_EEENS6_IJNS7_ILi1EEESI_SI_EEESC_SE_Li128ELb1ELb1ELb0ELb0EEENS1_19SingleTileSchedulerILb1ELb0ELb1ELi128EEEEEEEEEvNT_6ParamsE)
        /*008c*/ 	.word	0x00000048


	//----- nvinfo : EIATTR_REGCOUNT
	.align		4
.L_34:
        /*0090*/ 	.byte	0x04, 0x2f
        /*0092*/ 	.short	(.L_36 - .L_35)
	.align		4
.L_35:
        /*0094*/ 	.word	index@(_ZN7cutlass13device_kernelIN5flash19enable_sm80_to_sm89INS1_16FlashAttnFwdSm80INS1_25CollectiveMainloopFwdSm80ILi4ELi1ELb0EN4cute5tupleIJNS5_1CILi128EEENS7_ILi96EEENS7_ILi64EEEEEELi64ENS_6half_tEfNS_4arch4Sm80ELb0ELb1ELb1ELb0ELb1ELb0ELb1ELb0EEENS1_21CollectiveEpilogueFwdINS6_IJS8_SA_S9_EEENS6_IJNS7_ILi1EEESI_SI_EEESC_SE_Li128ELb0ELb1ELb0ELb0EEENS1_19SingleTileSchedulerILb0ELb0ELb1ELi128EEEEEEEEEvNT_6ParamsE)
        /*0098*/ 	.word	0x000000ff


	//----- nvinfo : EIATTR_FRAME_SIZE
	.align		4
.L_36:
        /*009c*/ 	.byte	0x04, 0x11
        /*009e*/ 	.short	(.L_38 - .L_37)
	.align		4
.L_37:
        /*00a0*/ 	.word	index@(_ZN7cutlass13device_kernelIN5flash19enable_sm80_to_sm89INS1_16FlashAttnFwdSm80INS1_25CollectiveMainloopFwdSm80ILi4ELi1ELb0EN4cute5tupleIJNS5_1CILi128EEENS7_ILi96EEENS7_ILi64EEEEEELi64ENS_6half_tEfNS_4arch4Sm80ELb0ELb1ELb1ELb0ELb1ELb0ELb1ELb0EEENS1_21CollectiveEpilogueFwdINS6_IJS8_SA_S9_EEENS6_IJNS7_ILi1EEESI_SI_EEESC_SE_Li128ELb0ELb1ELb0ELb0EEENS1_19SingleTileSchedulerILb0ELb0ELb1ELi128EEEEEEEEEvNT_6ParamsE)
        /*00a4*/ 	.word	0x00000040


	//----- nvinfo : EIATTR_REGCOUNT
	.align		4
.L_38:
        /*00a8*/ 	.byte	0x04, 0x2f
        /*00aa*/ 	.short	(.L_40 - .L_39)
	.align		4
.L_39:
        /*00ac*/ 	.word	index@(_ZN7cutlass13device_kernelIN5flash19enable_sm80_to_sm89INS1_16FlashAttnFwdSm80INS1_25CollectiveMainloopFwdSm80ILi4ELi1ELb0EN4cute5tupleIJNS5_1CILi128EEENS7_ILi112EEENS7_ILi64EEEEEELi64ENS_6half_tEfNS_4arch4Sm80ELb0ELb0ELb1ELb1ELb1ELb1ELb1ELb0EEENS1_21CollectiveEpilogueFwdINS6_IJS8_SA_S9_EEENS6_IJNS7_ILi1EEESI_SI_EEESC_SE_Li128ELb1ELb1ELb0ELb0EEENS1_19SingleTileSchedulerILb1ELb0ELb1ELi128EEEEEEEEEvNT_6ParamsE)
        /*00b0*/ 	.word	0x000000ff


	//----- nvinfo : EIATTR_FRAME_SIZE
	.align		4
.L_40:
        /*00b4*/ 	.byte	0x04, 0x11
        /*00b6*/ 	.short	(.L_42 - .L_41)
	.align		4
.L_41:
        /*00b8*/ 	.word	index@(_ZN7cutlass13device_kernelIN5flash19enable_sm80_to_sm89INS1_16FlashAttnFwdSm80INS1_25CollectiveMainloopFwdSm80ILi4ELi1ELb0EN4cute5tupleIJNS5_1CILi128EEENS7_ILi112EEENS7_ILi64EEEEEELi64ENS_6half_tEfNS_4arch4Sm80ELb0ELb0ELb1ELb1ELb1ELb1ELb1ELb0EEENS1_21CollectiveEpilogueFwdINS6_IJS8_SA_S9_EEENS6_IJNS7_ILi1EEESI_SI_EEESC_SE_Li128ELb1ELb1ELb0ELb0EEENS1_19SingleTileSchedulerILb1ELb0ELb1ELi128EEEEEEEEEvNT_6ParamsE)
        /*00bc*/ 	.word	0x00000048


	//----- nvinfo : EIATTR_REGCOUNT
	.align		4
.L_42:
        /*00c0*/ 	.byte	0x04, 0x2f
        /*00c2*/ 	.short	(.L_44 - .L_43)
	.align		4
.L_43:
        /*00c4*/ 	.word	index@(_ZN7cutlass13device_kernelIN5flash19enable_sm80_to_sm89INS1_16FlashAttnFwdSm80INS1_25CollectiveMainloopFwdSm80ILi4ELi1ELb0EN4cute5tupleIJNS5_1CILi128EEENS7_ILi112EEENS7_ILi64EEEEEELi64ENS_6half_tEfNS_4arch4Sm80ELb0ELb0ELb1ELb1ELb1ELb0ELb1ELb0EEENS1_21CollectiveEpilogueFwdINS6_IJS8_SA_S9_EEENS6_IJNS7_ILi1EEESI_SI_EEESC_SE_Li128ELb1ELb1ELb0ELb0EEENS1_19SingleTileSchedulerILb1ELb0ELb1ELi128EEEEEEEEEvNT_6ParamsE)
        /*00c8*/ 	.word	0x000000ff


	//----- nvinfo : EIATTR_FRAME_SIZE
	.align		4
.L_44:
        /*00cc*/ 	.byte	0x04, 0x11
        /*00ce*/ 	.short	(.L_46 - .L_45)
	.align		4
.L_45:
        /*00d0*/ 	.word	index@(_ZN7cutlass13device_kernelIN5flash19enable_sm80_to_sm89INS1_16FlashAttnFwdSm80INS1_25CollectiveMainloopFwdSm80ILi4ELi1ELb0EN4cute5tupleIJNS5_1CILi128EEENS7_ILi112EEENS7_ILi64EEEEEELi64ENS_6half_tEfNS_4arch4Sm80ELb0ELb0ELb1ELb1ELb1ELb0ELb1ELb0EEENS1_21CollectiveEpilogueFwdINS6_IJS8_SA_S9_EEENS6_IJNS7_ILi1EEESI_SI_EEESC_SE_Li128ELb1ELb1ELb0ELb0EEENS1_19SingleTileSchedulerILb1ELb0ELb1ELi128EEEEEEEEEvNT_6ParamsE)
        /*00d4*/ 	.word	0x00000048


	//----- nvinfo : EIATTR_REGCOUNT
	.align		4
.L_46:
        /*00d8*/ 	.byte	0x04, 0x2f
        /*00da*/ 	.short	(.L_48 - .L_47)
	.align		4
.L_47:
        /*00dc*/ 	.word	index@(_ZN7cutlass13device_kernelIN5flash19enable_sm80_to_sm89INS1_16FlashAttnFwdSm80INS1_25CollectiveMainloopFwdSm80ILi4ELi1ELb0EN4cute5tupleIJNS5_1CILi128EEENS7_ILi112EEENS7_ILi64EEEEEELi64ENS_6half_tEfNS_4arch4Sm80ELb0ELb0ELb1ELb0ELb1ELb0ELb1ELb0EEENS1_21CollectiveEpilogueFwdINS6_IJS8_SA_S9_EEENS6_IJNS7_ILi1EEESI_SI_EEESC_SE_Li128ELb0ELb1ELb0ELb0EEENS1_19SingleTileSchedulerILb0ELb0ELb1ELi128EEEEEEEEEvNT_6ParamsE)
        /*00e0*/ 	.word	0x000000ff


	//----- nvinfo : EIATTR_FRAME_SIZE
	.align		4
.L_48:
        /*00e4*/ 	.byte	0x04, 0x11
        /*00e6*/ 	.short	(.L_50 - .L_49)
	.align		4
.L_49:
        /*00e8*/ 	.word	index@(_ZN7cutlass13device_kernelIN5flash19enable_sm80_to_sm89INS1_16FlashAttnFwdSm80INS1_25CollectiveMainloopFwdSm80ILi4ELi1ELb0EN4cute5tupleIJNS5_1CILi128EEENS7_ILi112EEENS7_ILi64EEEEEELi64ENS_6half_tEfNS_4arch4Sm80ELb0ELb0ELb1ELb0ELb1ELb0ELb1ELb0EEENS1_21CollectiveEpilogueFwdINS6_IJS8_SA_S9_EEENS6_IJNS7_ILi1EEESI_SI_EEESC_SE_Li128ELb0ELb1ELb0ELb0EEENS1_19SingleTileSchedulerILb0ELb0ELb1ELi128EEEEEEEEEvNT_6ParamsE)
        /*00ec*/ 	.word	0x00000078


	//----- nvinfo : EIATTR_MIN_STACK_SIZE
	.align		4
.L_50:
        /*00f0*/ 	.byte	0x04, 0x12
        /*00f2*/ 	.short	(.L_52 - .L_51)
	.align		4
.L_51:
        /*00f4*/ 	.word	index@(_ZN7cutlass13device_kernelIN5flash19enable_sm80_to_sm89INS1_16FlashAttnFwdSm80INS1_25CollectiveMainloopFwdSm80ILi4ELi1ELb0EN4cute5tupleIJNS5_1CILi128EEENS7_ILi112EEENS7_ILi64EEEEEELi64ENS_6half_tEfNS_4arch4Sm80ELb0ELb0ELb1ELb0ELb1ELb0ELb1ELb0EEENS1_21CollectiveEpilogueFwdINS6_IJS8_SA_S9_EEENS6_IJNS7_ILi1EEESI_SI_EEESC_SE_Li128ELb0ELb1ELb0ELb0EEENS1_19SingleTileSchedulerILb0ELb0ELb1ELi128EEEEEEEEEvNT_6ParamsE)
        /*00f8*/ 	.word	0x00000078


	//----- nvinfo : EIATTR_MIN_STACK_SIZE
	.align		4
.L_52:
        /*00fc*/ 	.byte	0x04, 0x12
        /*00fe*/ 	.short	(.L_54 - .L_53)
	.align		4
.L_53:
        /*0100*/ 	.word	index@(_ZN7cutlass13device_kernelIN5flash19enable_sm80_to_sm89INS1_16FlashAttnFwdSm80INS1_25CollectiveMainloopFwdSm80ILi4ELi1ELb0EN4cute5tupleIJNS5_1CILi128EEENS7_ILi112EEENS7_ILi64EEEEEELi64ENS_6half_tEfNS_4arch4Sm80ELb0ELb0ELb1ELb1ELb1ELb0ELb1ELb0EEENS1_21CollectiveEpilogueFwdINS6_IJS8_SA_S9_EEENS6_IJNS7_ILi1EEESI_SI_EEESC_SE_Li128ELb1ELb1ELb0ELb0EEENS1_19SingleTileSchedulerILb1ELb0ELb1ELi128EEEEEEEEEvNT_6ParamsE)
        /*0104*/ 	.word	0x00000048


	//----- nvinfo : EIATTR_MIN_STACK_SIZE
	.align		4
.L_54:
        /*0108*/ 	.byte	0x04, 0x12
        /*010a*/ 	.short	(.L_56 - .L_55)
	.align		4
.L_55:
        /*010c*/ 	.word	index@(_ZN7cutlass13device_kernelIN5flash19enable_sm80_to_sm89INS1_16FlashAttnFwdSm80INS1_25CollectiveMainloopFwdSm80ILi4ELi1ELb0EN4cute5tupleIJNS5_1CILi128EEENS7_ILi112EEENS7_ILi64EEEEEELi64ENS_6half_tEfNS_4arch4Sm80ELb0ELb0ELb1ELb1ELb1ELb1ELb1ELb0EEENS1_21CollectiveEpilogueFwdINS6_IJS8_SA_S9_EEENS6_IJNS7_ILi1EEESI_SI_EEESC_SE_Li128ELb1ELb1ELb0ELb0EEENS1_19SingleTileSchedulerILb1ELb0ELb1ELi128EEEEEEEEEvNT_6ParamsE)
        /*0110*/ 	.word	0x00000048


	//----- nvinfo : EIATTR_MIN_STACK_SIZE
	.align		4
.L_56:
        /*0114*/ 	.byte	0x04, 0x12
        /*0116*/ 	.short	(.L_58 - .L_57)
	.align		4
.L_57:
        /*0118*/ 	.word	index@(_ZN7cutlass13device_kernelIN5flash19enable_sm80_to_sm89INS1_16FlashAttnFwdSm80INS1_25CollectiveMainloopFwdSm80ILi4ELi1ELb0EN4cute5tupleIJNS5_1CILi128EEENS7_ILi96EEENS7_ILi64EEEEEELi64ENS_6half_tEfNS_4arch4Sm80ELb0ELb1ELb1ELb0ELb1ELb0ELb1ELb0EEENS1_21CollectiveEpilogueFwdINS6_IJS8_SA_S9_EEENS6_IJNS7_ILi1EEESI_SI_EEESC_SE_Li128ELb0ELb1ELb0ELb0EEENS1_19SingleTileSchedulerILb0ELb0ELb1ELi128EEEEEEEEEvNT_6ParamsE)
        /*011c*/ 	.word	0x00000040


	//----- nvinfo : EIATTR_MIN_STACK_SIZE
	.align		4
.L_58:
        /*0120*/ 	.byte	0x04, 0x12
        /*0122*/ 	.short	(.L_60 - .L_59)
	.align		4
.L_59:
        /*0124*/ 	.word	index@(_ZN7cutlass13device_kernelIN5flash19enable_sm80_to_sm89INS1_16FlashAttnFwdSm80INS1_25CollectiveMainloopFwdSm80ILi4ELi1ELb0EN4cute5tupleIJNS5_1CILi128EEENS7_ILi96EEENS7_ILi64EEEEEELi64ENS_6half_tEfNS_4arch4Sm80ELb0ELb1ELb1ELb1ELb1ELb0ELb1ELb0EEENS1_21CollectiveEpilogueFwdINS6_IJS8_SA_S9_EEENS6_IJNS7_ILi1EEESI_SI_EEESC_SE_Li128ELb1ELb1ELb0ELb0EEENS1_19SingleTileSchedulerILb1ELb0ELb1ELi128EEEEEEEEEvNT_6ParamsE)
        /*0128*/ 	.word	0x00000048


	//----- nvinfo : EIATTR_MIN_STACK_SIZE
	.align		4
.L_60:
        /*012c*/ 	.byte	0x04, 0x12
        /*012e*/ 	.short	(.L_62 - .L_61)
	.align		4
.L_61:
        /*0130*/ 	.word	index@(_ZN7cutlass13device_kernelIN5flash19enable_sm80_to_sm89INS1_16FlashAttnFwdSm80INS1_25CollectiveMainloopFwdSm80ILi4ELi1ELb0EN4cute5tupleIJNS5_1CILi128EEENS7_ILi96EEENS7_ILi64EEEEEELi64ENS_6half_tEfNS_4arch4Sm80ELb0ELb1ELb1ELb1ELb1ELb1ELb1ELb0EEENS1_21CollectiveEpilogueFwdINS6_IJS8_SA_S9_EEENS6_IJNS7_ILi1EEESI_SI_EEESC_SE_Li128ELb1ELb1ELb0ELb0EEENS1_19SingleTileSchedulerILb1ELb0ELb1ELi128EEEEEEEEEvNT_6ParamsE)
        /*0134*/ 	.word	0x00000050


	//----- nvinfo : EIATTR_MIN_STACK_SIZE
	.align		4
.L_62:
        /*0138*/ 	.byte	0x04, 0x12
        /*013a*/ 	.short	(.L_64 - .L_63)
	.align		4
.L_63:
        /*013c*/ 	.word	index@(_ZN7cutlass13device_kernelIN5flash19enable_sm80_to_sm89INS1_16FlashAttnFwdSm80INS1_25CollectiveMainloopFwdSm80ILi4ELi1ELb0EN4cute5tupleIJNS5_1CILi128EEENS7_ILi112EEENS7_ILi64EEEEEELi64ENS_6half_tEfNS_4arch4Sm80ELb1ELb0ELb1ELb0ELb1ELb0ELb1ELb0EEENS1_21CollectiveEpilogueFwdINS6_IJS8_SA_S9_EEENS6_IJNS7_ILi1EEESI_SI_EEESC_SE_Li128ELb0ELb1ELb0ELb0EEENS1_30DynamicPersistentTileSchedulerILi128ELi128ELb0ELb1ELb0EEEEEEEEEvNT_6ParamsE)
        /*0140*/ 	.word	0x000000a8


	//----- nvinfo : EIATTR_MIN_STACK_SIZE
	.align		4
.L_64:
        /*0144*/ 	.byte	0x04, 0x12
        /*0146*/ 	.short	(.L_66 - .L_65)
	.align		4
.L_65:
        /*0148*/ 	.word	index@(_ZN7cutlass13device_kernelIN5flash19enable_sm80_to_sm89INS1_16FlashAttnFwdSm80INS1_25CollectiveMainloopFwdSm80ILi4ELi1ELb0EN4cute5tupleIJNS5_1CILi128EEENS7_ILi112EEENS7_ILi64EEEEEELi64ENS_6half_tEfNS_4arch4Sm80ELb1ELb0ELb1ELb1ELb1ELb0ELb1ELb0EEENS1_21CollectiveEpilogueFwdINS6_IJS8_SA_S9_EEENS6_IJNS7_ILi1EEESI_SI_EEESC_SE_Li128ELb1ELb1ELb0ELb0EEENS1_19SingleTileSchedulerILb1ELb0ELb1ELi128EEEEEEEEEvNT_6ParamsE)
        /*014c*/ 	.word	0x00000078


	//----- nvinfo : EIATTR_MIN_STACK_SIZE
	.align		4
.L_66:
        /*0150*/ 	.byte	0x04, 0x12
        /*0152*/ 	.short	(.L_68 - .L_67)
	.align		4
.L_67:
        /*0154*/ 	.word	index@(_ZN7cutlass13device_kernelIN5flash19enable_sm80_to_sm89INS1_16FlashAttnFwdSm80INS1_25CollectiveMainloopFwdSm80ILi4ELi1ELb0EN4cute5tupleIJNS5_1CILi128EEENS7_ILi112EEENS7_ILi64EEEEEELi64ENS_6half_tEfNS_4arch4Sm80ELb1ELb0ELb1ELb1ELb1ELb1ELb1ELb0EEENS1_21CollectiveEpilogueFwdINS6_IJS8_SA_S9_EEENS6_IJNS7_ILi1EEESI_SI_EEESC_SE_Li128ELb1ELb1ELb0ELb0EEENS1_19SingleTileSchedulerILb1ELb0ELb1ELi128EEEEEEEEEvNT_6ParamsE)
        /*0158*/ 	.word	0x00000068
.L_68:


//--------------------- .nv.info._ZN7cutlass13device_kernelIN5flash19enable_sm80_to_sm89INS1_16FlashAttnFwdSm80INS1_25CollectiveMainloopFwdSm80ILi4ELi1ELb0EN4cute5tupleIJNS5_1CILi128EEENS7_ILi112EEENS7_ILi64EEEEEELi64ENS_6half_tEfNS_4arch4Sm80ELb0ELb0ELb1ELb0ELb1ELb0ELb1ELb0EEENS1_21CollectiveEpilogueFwdINS6_IJS8_SA_S9_EEENS6_IJNS7_ILi1EEESI_SI_EEESC_SE_Li128ELb0ELb1ELb0ELb0EEENS1_19SingleTileSchedulerILb0ELb0ELb1ELi128EEEEEEEEEvNT_6ParamsE --------------------------
	.section	.nv.info._ZN7cutlass13device_kernelIN5flash19enable_sm80_to_sm89INS1_16FlashAttnFwdSm80INS1_25CollectiveMainloopFwdSm80ILi4ELi1ELb0EN4cute5tupleIJNS5_1CILi128EEENS7_ILi112EEENS7_ILi64EEEEEELi64ENS_6half_tEfNS_4arch4Sm80ELb0ELb0ELb1ELb0ELb1ELb0ELb1ELb0EEENS1_21CollectiveEpilogueFwdINS6_IJS8_SA_S9_EEENS6_IJNS7_ILi1EEESI_SI_EEESC_SE_Li128ELb0ELb1ELb0ELb0EEENS1_19SingleTileSchedulerILb0ELb0ELb1ELi128EEEEEEEEEvNT_6ParamsE,"",@"SHT_CUDA_INFO"
	.sectionflags	@""
	.align	4


	//----- nvinfo : EIATTR_CUDA_API_VERSION
	.align		4
        /*0000*/ 	.byte	0x04, 0x37
        /*0002*/ 	.short	(.L_70 - .L_69)
.L_69:
        /*0004*/ 	.word	0x00000082


	//----- nvinfo : EIATTR_SW2861232_WAR
	.align		4
.L_70:
        /*0008*/ 	.byte	0x01, 0x35
	.zero		2


	//----- nvinfo : EIATTR_PARAM_CBANK
	.align		4
        /*000c*/ 	.byte	0x04, 0x0a
        /*000e*/ 	.short	(.L_72 - .L_71)
	.align		4
.L_71:
        /*0010*/ 	.word	index@(.nv.constant0._ZN7cutlass13device_kernelIN5flash19enable_sm80_to_sm89INS1_16FlashAttnFwdSm80INS1_25CollectiveMainloopFwdSm80ILi4ELi1ELb0EN4cute5tupleIJNS5_1CILi128EEENS7_ILi112EEENS7_ILi64EEEEEELi64ENS_6half_tEfNS_4arch4Sm80ELb0ELb0ELb1ELb0ELb1ELb0ELb1ELb0EEENS1_21CollectiveEpilogueFwdINS6_IJS8_SA_S9_EEENS6_IJNS7_ILi1EEESI_SI_EEESC_SE_Li128ELb0ELb1ELb0ELb0EEENS1_19SingleTileSchedulerILb0ELb0ELb1ELi128EEEEEEEEEvNT_6ParamsE)
        /*0014*/ 	.short	0x0160
        /*0016*/ 	.short	0x0418


	//----- nvinfo : EIATTR_CBANK_PARAM_SIZE
	.align		4
.L_72:
        /*0018*/ 	.byte	0x03, 0x19
        /*001a*/ 	.short	0x0418


	//----- nvinfo : EIATTR_KPARAM_INFO
	.align		4
        /*001c*/ 	.byte	0x04, 0x17
        /*001e*/ 	.short	(.L_74 - .L_73)
.L_73:
        /*0020*/ 	.word	0x00000000
        /*0024*/ 	.short	0x0000
        /*0026*/ 	.short	0x0000
        /*0028*/ 	.byte	0x00, 0xf0, 0x61, 0x10


	//----- nvinfo : EIATTR_MAXREG_COUNT
	.align		4
.L_74:
        /*002c*/ 	.byte	0x03, 0x1b
        /*002e*/ 	.short	0x00ff


	//----- nvinfo : EIATTR_NUM_BARRIERS
	.align		4
        /*0030*/ 	.byte	0x02, 0x4c
        /*0032*/ 	.byte	0x02
	.zero		1


	//----- nvinfo : EIATTR_ANNOTATIONS
	.align		4
        /*0034*/ 	.byte	0x04, 0x55
        /*0036*/ 	.short	(.L_76 - .L_75)


	//   ....[0]....
.L_75:
        /*0038*/ 	.word	0x00000001
        /*003c*/ 	.byte	0x80, 0x03, 0x00, 0x00, 0x01, 0x00, 0x00, 0x00, 0xc0, 0x03, 0x00, 0x00, 0x01, 0x00, 0x00, 0x00
        /* <DEDUP_REMOVED lines=43> */
        /*02fc*/ 	.byte	0xf0, 0xd8, 0x00, 0x00


	//----- nvinfo : EIATTR_MERCURY_ISA_VERSION
	.align		4
.L_76:
        /*0300*/ 	.byte	0x03, 0x5f
        /*0302*/ 	.short	0x0000


	//----- nvinfo : EIATTR_COOP_GROUP_MASK_REGIDS
	.align		4
        /*0304*/ 	.byte	0x04, 0x29
        /*0306*/ 	.short	(.L_78 - .L_77)


	//   ....[0]....
.L_77:
        /*0308*/ 	.word	0xffffffff


	//   ....[1]....
        /*030c*/ 	.word	0xffffffff


	//   ....[2]....
        /*0310*/ 	.word	0xffffffff


	//   ....[3]....
        /*0314*/ 	.word	0xffffffff


	//   ....[4]....
        /*0318*/ 	.word	0xffffffff


	//   ....[5]....
        /*031c*/ 	.word	0xffffffff


	//   ....[6]....
        /*0320*/ 	.word	0xffffffff


	//   ....[7]....
        /*0324*/ 	.word	0xffffffff


	//   ....[8]....
        /*0328*/ 	.word	0xffffffff


	//   ....[9]....
        /*032c*/ 	.word	0xffffffff


	//   ....[10]....
        /*0330*/ 	.word	0xffffffff


	//   ....[11]....
        /*0334*/ 	.word	0xffffffff


	//   ....[12]....
        /*0338*/ 	.word	0xffffffff


	//   ....[13]....
        /*033c*/ 	.word	0xffffffff


	//   ....[14]....
        /*0340*/ 	.word	0xffffffff


	//   ....[15]....
        /*0344*/ 	.word	0xffffffff


	//   ....[16]....
        /*0348*/ 	.word	0xffffffff


	//   ....[17]....
        /*034c*/ 	.word	0xffffffff


	//   ....[18]....
        /*0350*/ 	.word	0xffffffff


	//   ....[19]....
        /*0354*/ 	.word	0xffffffff


	//   ....[20]....
        /*0358*/ 	.word	0xffffffff


	//   ....[21]....
        /*035c*/ 	.word	0xffffffff


	//   ....[22]....
        /*0360*/ 	.word	0xffffffff


	//   ....[23]....
        /*0364*/ 	.word	0xffffffff


	//   ....[24]....
        /*0368*/ 	.word	0xffffffff


	//   ....[25]....
        /*036c*/ 	.word	0xffffffff


	//   ....[26]....
        /*0370*/ 	.word	0xffffffff


	//   ....[27]....
        /*0374*/ 	.word	0xffffffff


	//   ....[28]....
        /*0378*/ 	.word	0xffffffff


	//   ....[29]....
        /*037c*/ 	.word	0xffffffff


	//   ....[30]....
        /*0380*/ 	.word	0xffffffff


	//   ....[31]....
        /*0384*/ 	.word	0xffffffff


	//   ....[32]....
        /*0388*/ 	.word	0xffffffff


	//   ....[33]....
        /*038c*/ 	.word	0xffffffff


	//   ....[34]....
        /*0390*/ 	.word	0xffffffff


	//   ....[35]....
        /*0394*/ 	.word	0xffffffff


	//   ....[36]....
        /*0398*/ 	.word	0xffffffff


	//   ....[37]....
        /*039c*/ 	.word	0xffffffff


	//   ....[38]....
        /*03a0*/ 	.word	0xffffffff


	//   ....[39]....
        /*03a4*/ 	.word	0xffffffff


	//   ....[40]....
        /*03a8*/ 	.word	0xffffffff


	//   ....[41]....
        /*03ac*/ 	.word	0xffffffff


	//   ....[42]....
        /*03b0*/ 	.word	0xffffffff


	//   ....[43]....
        /*03b4*/ 	.word	0xffffffff


	//   ....[44]....
        /*03b8*/ 	.word	0xffffffff


	//   ....[45]....
        /*03bc*/ 	.word	0xffffffff


	//   ....[46]....
        /*03c0*/ 	.word	0xffffffff


	//   ....[47]....
        /*03c4*/ 	.word	0xffffffff


	//   ....[48]....
        /*03c8*/ 	.word	0xffffffff


	//   ....[49]....
        /*03cc*/ 	.word	0xffffffff


	//   ....[50]....
        /*03d0*/ 	.word	0xffffffff


	//   ....[51]....
        /*03d4*/ 	.word	0xffffffff


	//   ....[52]....
        /*03d8*/ 	.word	0xffffffff


	//   ....[53]....
        /*03dc*/ 	.word	0xffffffff


	//   ....[54]....
        /*03e0*/ 	.word	0xffffffff


	//   ....[55]....
        /*03e4*/ 	.word	0xffffffff


	//   ....[56]....
        /*03e8*/ 	.word	0xffffffff


	//   ....[57]....
        /*03ec*/ 	.word	0xffffffff


	//   ....[58]....
        /*03f0*/ 	.word	0xffffffff


	//   ....[59]....
        /*03f4*/ 	.word	0xffffffff


	//   ....[60]....
        /*03f8*/ 	.word	0xffffffff


	//   ....[61]....
        /*03fc*/ 	.word	0xffffffff


	//   ....[62]....
        /*0400*/ 	.word	0xffffffff


	//   ....[63]....
        /*0404*/ 	.word	0xffffffff


	//   ....[64]....
        /*0408*/ 	.word	0xffffffff


	//   ....[65]....
        /*040c*/ 	.word	0xffffffff


	//   ....[66]....
        /*0410*/ 	.word	0xffffffff


	//   ....[67]....
        /*0414*/ 	.word	0xffffffff


	//   ....[68]....
        /*0418*/ 	.word	0xffffffff


	//   ....[69]....
        /*041c*/ 	.word	0xffffffff


	//   ....[70]....
        /*0420*/ 	.word	0xffffffff


	//   ....[71]....
        /*0424*/ 	.word	0xffffffff


	//   ....[72]....
        /*0428*/ 	.word	0xffffffff


	//   ....[73]....
        /*042c*/ 	.word	0xffffffff


	//   ....[74]....
        /*0430*/ 	.word	0xffffffff


	//   ....[75]....
        /*0434*/ 	.word	0xffffffff


	//   ....[76]....
        /*0438*/ 	.word	0xffffffff


	//   ....[77]....
        /*043c*/ 	.word	0xffffffff


	//   ....[78]....
        /*0440*/ 	.word	0xffffffff


	//   ....[79]....
        /*0444*/ 	.word	0xffffffff


	//   ....[80]....
        /*0448*/ 	.word	0xffffffff


	//   ....[81]....
        /*044c*/ 	.word	0xffffffff


	//   ....[82]....
        /*0450*/ 	.word	0xffffffff


	//   ....[83]....
        /*0454*/ 	.word	0xffffffff


	//   ....[84]....
        /*0458*/ 	.word	0xffffffff


	//   ....[85]....
        /*045c*/ 	.word	0xffffffff


	//   ....[86]....
        /*0460*/ 	.word	0xffffffff


	//   ....[87]....
        /*0464*/ 	.word	0xffffffff


	//   ....[88]....
        /*0468*/ 	.word	0xffffffff


	//   ....[89]....
        /*046c*/ 	.word	0xffffffff


	//   ....[90]....
        /*0470*/ 	.word	0xffffffff


	//   ....[91]....
        /*0474*/ 	.word	0xffffffff


	//   ....[92]....
        /*0478*/ 	.word	0xffffffff


	//   ....[93]....
        /*047c*/ 	.word	0xffffffff


	//   ....[94]....
        /*0480*/ 	.word	0xffffffff


	//   ....[95]....
        /*0484*/ 	.word	0xffffffff


	//   ....[96]....
        /*0488*/ 	.word	0xffffffff


	//   ....[97]....
        /*048c*/ 	.word	0xffffffff


	//   ....[98]....
        /*0490*/ 	.word	0xffffffff


	//   ....[99]....
        /*0494*/ 	.word	0xffffffff


	//   ....[100]....
        /*0498*/ 	.word	0xffffffff


	//   ....[101]....
        /*049c*/ 	.word	0xffffffff


	//   ....[102]....
        /*04a0*/ 	.word	0xffffffff


	//   ....[103]....
        /*04a4*/ 	.word	0xffffffff


	//   ....[104]....
        /*04a8*/ 	.word	0xffffffff


	//   ....[105]....
        /*04ac*/ 	.word	0xffffffff


	//   ....[106]....
        /*04b0*/ 	.word	0xffffffff


	//   ....[107]....
        /*04b4*/ 	.word	0xffffffff


	//   ....[108]....
        /*04b8*/ 	.word	0xffffffff


	//   ....[109]....
        /*04bc*/ 	.word	0xffffffff


	//   ....[110]....
        /*04c0*/ 	.word	0xffffffff


	//   ....[111]....
        /*04c4*/ 	.word	0xffffffff


	//   ....[112]....
        /*04c8*/ 	.word	0xffffffff


	//   ....[113]....
        /*04cc*/ 	.word	0xffffffff


	//   ....[114]....
        /*04d0*/ 	.word	0xffffffff


	//   ....[115]....
        /*04d4*/ 	.word	0xffffffff


	//   ....[116]....
        /*04d8*/ 	.word	0xffffffff


	//   ....[117]....
        /*04dc*/ 	.word	0xffffffff


	//   ....[118]....
        /*04e0*/ 	.word	0xffffffff


	//   ....[119]....
        /*04e4*/ 	.word	0xffffffff


	//   ....[120]....
        /*04e8*/ 	.word	0xffffffff


	//   ....[121]....
        /*04ec*/ 	.word	0xffffffff


	//   ....[122]....
        /*04f0*/ 	.word	0xffffffff


	//   ....[123]....
        /*04f4*/ 	.word	0xffffffff


	//   ....[124]....
        /*04f8*/ 	.word	0xffffffff


	//   ....[125]....
        /*04fc*/ 	.word	0xffffffff


	//   ....[126]....
        /*0500*/ 	.word	0xffffffff


	//   ....[127]....
        /*0504*/ 	.word	0xffffffff


	//   ....[128]....
        /*0508*/ 	.word	0xffffffff


	//   ....[129]....
        /*050c*/ 	.word	0xffffffff


	//   ....[130]....
        /*0510*/ 	.word	0xffffffff


	//   ....[131]....
        /*0514*/ 	.word	0xffffffff


	//   ....[132]....
        /*0518*/ 	.word	0xffffffff


	//   ....[133]....
        /*051c*/ 	.word	0xffffffff


	//----- nvinfo : EIATTR_COOP_GROUP_INSTR_OFFSETS
	.align		4
.L_78:
        /*0520*/ 	.byte	0x04, 0x28
        /*0522*/ 	.short	(.L_80 - .L_79)


	//   ....[0]....
.L_79:
        /*0524*/ 	.word	0x000005f0


	//   ....[1]....
        /*0528*/ 	.word	0x00000630


	//   ....[2]....
        /*052c*/ 	.word	0x00000650


	//   ....[3]....
        /*0530*/ 	.word	0x00000670


	//   ....[4]....
        /*0534*/ 	.word	0x000006a0


	//   ....[5]....
        /*0538*/ 	.word	0x000006d0


	//   ....[6]....
        /*053c*/ 	.word	0x000006f0


	//   ....[7]....
        /*0540*/ 	.word	0x00000760


	//   ....[8]....
        /*0544*/ 	.word	0x000007b0


	//   ....[9]....
        /*0548*/ 	.word	0x00000880


	//   ....[10]....
        /*054c*/ 	.word	0x00000890


	//   ....[11]....
        /*0550*/ 	.word	0x000008c0


	//   ....[12]....
        /*0554*/ 	.word	0x00000900


	//   ....[13]....
        /*0558*/ 	.word	0x00000950


	//   ....[14]....
        /*055c*/ 	.word	0x00000980


	//   ....[15]....
        /*0560*/ 	.word	0x00000990


	//   ....[16]....
        /*0564*/ 	.word	0x00000de0


	//   ....[17]....
        /*0568*/ 	.word	0x00000e10


	//   ....[18]....
        /*056c*/ 	.word	0x00000e30


	//   ....[19]....
        /*0570*/ 	.word	0x00000e50


	//   ....[20]....
        /*0574*/ 	.word	0x00000e70


	//   ....[21]....
        /*0578*/ 	.word	0x00000e80


	//   ....[22]....
        /*057c*/ 	.word	0x00000e90


	//   ....[23]....
        /*0580*/ 	.word	0x00000ec0


	//   ....[24]....
        /*0584*/ 	.word	0x00000ef0


	//   ....[25]....
        /*0588*/ 	.word	0x00000f40


	//   ....[26]....
        /*058c*/ 	.word	0x00000f70


	//   ....[27]....
        /*0590*/ 	.word	0x00000fc0


	//   ....[28]....
        /*0594*/ 	.word	0x00000ff0


	//   ....[29]....
        /*0598*/ 	.word	0x00001060


	//   ....[30]....
        /*059c*/ 	.word	0x000016a0


	//   ....[31]....
        /*05a0*/ 	.word	0x000016b0


	//   ....[32]....
        /*05a4*/ 	.word	0x000016c0


	//   ....[33]....
        /*05a8*/ 	.word	0x000016d0


	//   ....[34]....
        /*05ac*/ 	.word	0x000016e0


	//   ....[35]....
        /*05b0*/ 	.word	0x000016f0


	//   ....[36]....
        /*05b4*/ 	.word	0x00001700


	//   ....[37]....
        /*05b8*/ 	.word	0x00001720


	//   ....[38]....
        /*05bc*/ 	.word	0x00001760


	//   ....[39]....
        /*05c0*/ 	.word	0x00001770


	//   ....[40]....
        /*05c4*/ 	.word	0x000017a0


	//   ....[41]....
        /*05c8*/ 	.word	0x000017d0


	//   ....[42]....
        /*05cc*/ 	.word	0x000017f0


	//   ....[43]....
        /*05d0*/ 	.word	0x00001800


	//   ....[44]....
        /*05d4*/ 	.word	0x00003320


	//   ....[45]....
        /*05d8*/ 	.word	0x00003330


	//   ....[46]....
        /*05dc*/ 	.word	0x00003340


	//   ....[47]....
        /*05e0*/ 	.word	0x00003350


	//   ....[48]....
        /*05e4*/ 	.word	0x00003360


	//   ....[49]....
        /*05e8*/ 	.word	0x00003370


	//   ....[50]....
        /*05ec*/ 	.word	0x00003380


	//   ....[51]....
        /*05f0*/ 	.word	0x00003390


	//   ....[52]....
        /*05f4*/ 	.word	0x000033a0


	//   ....[53]....
        /*05f8*/ 	.word	0x000033b0


	//   ....[54]....
        /*05fc*/ 	.word	0x000033c0


	//   ....[55]....
        /*0600*/ 	.word	0x000033d0


	//   ....[56]....
        /*0604*/ 	.word	0x000033e0


	//   ....[57]....
        /*0608*/ 	.word	0x000033f0


	//   ....[58]....
        /*060c*/ 	.word	0x00004490


	//   ....[59]....
        /*0610*/ 	.word	0x000044d0


	//   ....[60]....
        /*0614*/ 	.word	0x000045d0


	//   ....[61]....
        /*0618*/ 	.word	0x00004600


	//   ....[62]....
        /*061c*/ 	.word	0x00004630


	//   ....[63]....
        /*0620*/ 	.word	0x000046d0


	//   ....[64]....
        /*0624*/ 	.word	0x000047a0


	//   ....[65]....
        /*0628*/ 	.word	0x000048e0


	//   ....[66]....
        /*062c*/ 	.word	0x00007900


	//   ....[67]....
        /*0630*/ 	.word	0x00007920


	//   ....[68]....
        /*0634*/ 	.word	0x00007930


	//   ....[69]....
        /*0638*/ 	.word	0x00007940


	//   ....[70]....
        /*063c*/ 	.word	0x00007950


	//   ....[71]....
        /*0640*/ 	.word	0x00007960


	//   ....[72]....
        /*0644*/ 	.word	0x00007970


	//   ....[73]....
        /*0648*/ 	.word	0x00007990


	//   ....[74]....
        /*064c*/ 	.word	0x000079a0


	//   ....[75]....
        /*0650*/ 	.word	0x000079c0


	//   ....[76]....
        /*0654*/ 	.word	0x00007a10


	//   ....[77]....
        /*0658*/ 	.word	0x00007a50


	//   ....[78]....
        /*065c*/ 	.word	0x00007a70


	//   ....[79]....
        /*0660*/ 	.word	0x00007a80


	//   ....[80]....
        /*0664*/ 	.word	0x00007e70


	//   ....[81]....
        /*0668*/ 	.word	0x00007e90


	//   ....[82]....
        /*066c*/ 	.word	0x00007eb0


	//   ....[83]....
        /*0670*/ 	.word	0x00007ee0


	//   ....[84]....
        /*0674*/ 	.word	0x00007f10


	//   ....[85]....
        /*0678*/ 	.word	0x00007f60


	//   ....[86]....
        /*067c*/ 	.word	0x00007f90


	//   ....[87]....
        /*0680*/ 	.word	0x00007fc0


	//   ....[88]....
        /*0684*/ 	.word	0x00007fd0


	//   ....[89]....
        /*0688*/ 	.word	0x00007ff0


	//   ....[90]....
        /*068c*/ 	.word	0x00008060


	//   ....[91]....
        /*0690*/ 	.word	0x00008080


	//   ....[92]....
        /*0694*/ 	.word	0x000080b0


	//   ....[93]....
        /*0698*/ 	.word	0x000080c0


	//   ....[94]....
        /*069c*/ 	.word	0x00009cf0


	//   ....[95]....
        /*06a0*/ 	.word	0x00009f40


	//   ....[96]....
        /*06a4*/ 	.word	0x00009f80


	//   ....[97]....
        /*06a8*/ 	.word	0x00009f90


	//   ....[98]....
        /*06ac*/ 	.word	0x0000a000


	//   ....[99]....
        /*06b0*/ 	.word	0x0000a050


	//   ....[100]....
        /*06b4*/ 	.word	0x0000a1b0


	//   ....[101]....
        /*06b8*/ 	.word	0x0000a510


	//   ....[102]....
        /*06bc*/ 	.word	0x0000cfd0


	//   ....[103]....
        /*06c0*/ 	.word	0x0000cfe0


	//   ....[104]....
        /*06c4*/ 	.word	0x0000cff0


	//   ....[105]....
        /*06c8*/ 	.word	0x0000d000


	//   ....[106]....
        /*06cc*/ 	.word	0x0000d030


	//   ....[107]....
        /*06d0*/ 	.word	0x0000d070


	//   ....[108]....
        /*06d4*/ 	.word	0x0000d080


	//   ....[109]....
        /*06d8*/ 	.word	0x0000d090


	//   ....[110]....
        /*06dc*/ 	.word	0x0000e050


	//   ....[111]....
        /*06e0*/ 	.word	0x0000e080


	//   ....[112]....
        /*06e4*/ 	.word	0x0000e0a0


	//   ....[113]....
        /*06e8*/ 	.word	0x0000e0c0


	//   ....[114]....
        /*06ec*/ 	.word	0x0000e240


	//   ....[115]....
        /*06f0*/ 	.word	0x0000e260


	//   ....[116]....
        /*06f4*/ 	.word	0x0000e270


	//   ....[117]....
        /*06f8*/ 	.word	0x0000e280


	//   ....[118]....
        /*06fc*/ 	.word	0x0000e2b0


	//   ....[119]....
        /*0700*/ 	.word	0x0000e2d0


	//   ....[120]....
        /*0704*/ 	.word	0x0000e320


	//   ....[121]....
        /*0708*/ 	.word	0x0000e360


	//   ....[122]....
        /*070c*/ 	.word	0x0000e370


	//   ....[123]....
        /*0710*/ 	.word	0x0000e380


	//   ....[124]....
        /*0714*/ 	.word	0x0000e450


	//   ....[125]....
        /*0718*/ 	.word	0x0000e490


	//   ....[126]....
        /*071c*/ 	.word	0x0000e4c0


	//   ....[127]....
        /*0720*/ 	.word	0x0000e4e0


	//   ....[128]....
        /*0724*/ 	.word	0x0000e500


	//   ....[129]....
        /*0728*/ 	.word	0x0000e520


	//   ....[130]....
        /*072c*/ 	.word	0x0000e530


	//   ....[131]....
        /*0730*/ 	.word	0x0000e550


	//   ....[132]....
        /*0734*/ 	.word	0x0000e680


	//   ....[133]....
        /*0738*/ 	.word	0x0000e690


	//----- nvinfo : EIATTR_EXIT_INSTR_OFFSETS
	.align		4
.L_80:
        /*073c*/ 	.byte	0x04, 0x1c
        /*073e*/ 	.short	(.L_82 - .L_81)


	//   ....[0]....
.L_81:
        /*0740*/ 	.word	0x00000040


	//   ....[1]....
        /*0744*/ 	.word	0x0000e6c0


	//   ....[2]....
        /*0748*/ 	.word	0x0000e700


	//----- nvinfo : EIATTR_CTAIDZ_USED
	.align		4
.L_82:
        /*074c*/ 	.byte	0x01, 0x04
	.zero		2


	//----- nvinfo : EIATTR_MAX_THREADS
	.align		4
        /*0750*/ 	.byte	0x04, 0x05
        /*0752*/ 	.short	(.L_84 - .L_83)
.L_83:
        /*0754*/ 	.word	0x00000080
        /*0758*/ 	.word	0x00000001
        /*075c*/ 	.word	0x00000001
.L_84:


//--------------------- .nv.info._ZN7cutlass13device_kernelIN5flash19enable_sm80_to_sm89INS1_16FlashAttnFwdSm80INS1_25CollectiveMainloopFwdSm80ILi4ELi1ELb0EN4cute5tupleIJNS5_1CILi128EEENS7_ILi112EEENS7_ILi64EEEEEELi64ENS_6half_tEfNS_4arch4Sm80ELb0ELb0ELb1ELb1ELb1ELb0ELb1ELb0EEENS1_21CollectiveEpilogueFwdINS6_IJS8_SA_S9_EEENS6_IJNS7_ILi1EEESI_SI_EEESC_SE_Li128ELb1ELb1ELb0ELb0EEENS1_19SingleTileSchedulerILb1ELb0ELb1ELi128EEEEEEEEEvNT_6ParamsE --------------------------
	.section	.nv.info._ZN7cutlass13device_kernelIN5flash19enable_sm80_to_sm89INS1_16FlashAttnFwdSm80INS1_25CollectiveMainloopFwdSm80ILi4ELi1ELb0EN4cute5tupleIJNS5_1CILi128EEENS7_ILi112EEENS7_ILi64EEEEEELi64ENS_6half_tEfNS_4arch4Sm80ELb0ELb0ELb1ELb1ELb1ELb0ELb1ELb0EEENS1_21CollectiveEpilogueFwdINS6_IJS8_SA_S9_EEENS6_IJNS7_ILi1EEESI_SI_EEESC_SE_Li128ELb1ELb1ELb0ELb0EEENS1_19SingleTileSchedulerILb1ELb0ELb1ELi128EEEEEEEEEvNT_6ParamsE,"",@"SHT_CUDA_INFO"
	.sectionflags	@""
	.align	4


	//----- nvinfo : EIATTR_CUDA_API_VERSION
	.align		4
        /*0000*/ 	.byte	0x04, 0x37
        /*0002*/ 	.short	(.L_86 - .L_85)
.L_85:
        /*0004*/ 	.word	0x00000082


	//----- nvinfo : EIATTR_SW2861232_WAR
	.align		4
.L_86:
        /*0008*/ 	.byte	0x01, 0x35
	.zero		2


	//----- nvinfo : EIATTR_PARAM_CBANK
	.align		4
        /*000c*/ 	.byte	0x04, 0x0a
        /*000e*/ 	.short	(.L_88 - .L_87)
	.align		4
.L_87:
        /*0010*/ 	.word	index@(.nv.constant0._ZN7cutlass13device_kernelIN5flash19enable_sm80_to_sm89INS1_16FlashAttnFwdSm80INS1_25CollectiveMainloopFwdSm80ILi4ELi1ELb0EN4cute5tupleIJNS5_1CILi128EEENS7_ILi112EEENS7_ILi64EEEEEELi64ENS_6half_tEfNS_4arch4Sm80ELb0ELb0ELb1ELb1ELb1ELb0ELb1ELb0EEENS1_21CollectiveEpilogueFwdINS6_IJS8_SA_S9_EEENS6_IJNS7_ILi1EEESI_SI_EEESC_SE_Li128ELb1ELb1ELb0ELb0EEENS1_19SingleTileSchedulerILb1ELb0ELb1ELi128EEEEEEEEEvNT_6ParamsE)
        /*0014*/ 	.short	0x0160
        /*0016*/ 	.short	0x0418


	//----- nvinfo : EIATTR_CBANK_PARAM_SIZE
	.align		4
.L_88:
        /*0018*/ 	.byte	0x03, 0x19
        /*001a*/ 	.short	0x0418


	//----- nvinfo : EIATTR_KPARAM_INFO
	.align		4
        /*001c*/ 	.byte	0x04, 0x17
        /*001e*/ 	.short	(.L_90 - .L_89)
.L_89:
        /*0020*/ 	.word	0x00000000
        /*0024*/ 	.short	0x0000
        /*0026*/ 	.short	0x0000
        /*0028*/ 	.byte	0x00, 0xf0, 0x61, 0x10


	//----- nvinfo : EIATTR_MAXREG_COUNT
	.align		4
.L_90:
        /*002c*/ 	.byte	0x03, 0x1b
        /*002e*/ 	.short	0x00ff


	//----- nvinfo : EIATTR_NUM_BARRIERS
	.align		4
        /*0030*/ 	.byte	0x02, 0x4c
        /*0032*/ 	.byte	0x02
	.zero		1


	//----- nvinfo : EIATTR_ANNOTATIONS
	.align		4
        /*0034*/ 	.byte	0x04, 0x55
        /*0036*/ 	.short	(.L_92 - .L_91)


	//   ....[0]....
.L_91:
        /* <DEDUP_REMOVED lines=23> */
        /*019c*/ 	.byte	0x10, 0xd2, 0x00, 0x00, 0x01, 0x00, 0x00, 0x00, 0x20, 0xd2, 0x00, 0x00


	//----- nvinfo : EIATTR_MERCURY_ISA_VERSION
	.align		4
.L_92:
        /*01a8*/ 	.byte	0x03, 0x5f
        /*01aa*/ 	.short	0x0000


	//----- nvinfo : EIATTR_COOP_GROUP_MASK_REGIDS
	.align		4
        /*01ac*/ 	.byte	0x04, 0x29
        /*01ae*/ 	.short	(.L_94 - .L_93)


	//   ....[0]....
.L_93:
        /*01b0*/ 	.word	0xffffffff


	//   ....[1]....
        /*01b4*/ 	.word	0xffffffff


	//   ....[2]....
        /*01b8*/ 	.word	0xffffffff


	//   ....[3]....
        /*01bc*/ 	.word	0xffffffff


	//   ....[4]....
        /*01c0*/ 	.word	0xffffffff


	//   ....[5]....
        /*01c4*/ 	.word	0xffffffff


	//   ....[6]....
        /*01c8*/ 	.word	0xffffffff


	//   ....[7]....
        /*01cc*/ 	.word	0xffffffff


	//   ....[8]....
        /*01d0*/ 	.word	0xffffffff


	//   ....[9]....
        /*01d4*/ 	.word	0xffffffff


	//   ....[10]....
        /*01d8*/ 	.word	0xffffffff


	//   ....[11]....
        /*01dc*/ 	.word	0xffffffff


	//   ....[12]....
        /*01e0*/ 	.word	0xffffffff


	//   ....[13]....
        /*01e4*/ 	.word	0xffffffff


	//   ....[14]....
        /*01e8*/ 	.word	0xffffffff


	//   ....[15]....
        /*01ec*/ 	.word	0xffffffff


	//   ....[16]....
        /*01f0*/ 	.word	0xffffffff


	//   ....[17]....
        /*01f4*/ 	.word	0xffffffff


	//   ....[18]....
        /*01f8*/ 	.word	0xffffffff


	//   ....[19]....
        /*01fc*/ 	.word	0xffffffff


	//   ....[20]....
        /*0200*/ 	.word	0xffffffff


	//   ....[21]....
        /*0204*/ 	.word	0xffffffff


	//   ....[22]....
        /*0208*/ 	.word	0xffffffff


	//   ....[23]....
        /*020c*/ 	.word	0xffffffff


	//   ....[24]....
        /*0210*/ 	.word	0xffffffff


	//   ....[25]....
        /*0214*/ 	.word	0xffffffff


	//   ....[26]....
        /*0218*/ 	.word	0xffffffff


	//   ....[27]....
        /*021c*/ 	.word	0xffffffff


	//   ....[28]....
        /*0220*/ 	.word	0xffffffff


	//   ....[29]....
        /*0224*/ 	.word	0xffffffff


	//   ....[30]....
        /*0228*/ 	.word	0xffffffff


	//   ....[31]....
        /*022c*/ 	.word	0xffffffff


	//   ....[32]....
        /*0230*/ 	.word	0xffffffff


	//   ....[33]....
        /*0234*/ 	.word	0xffffffff


	//   ....[34]....
        /*0238*/ 	.word	0xffffffff


	//   ....[35]....
        /*023c*/ 	.word	0xffffffff


	//   ....[36]....
        /*0240*/ 	.word	0xffffffff


	//   ....[37]....
        /*0244*/ 	.word	0xffffffff


	//   ....[38]....
        /*0248*/ 	.word	0xffffffff


	//   ....[39]....
        /*024c*/ 	.word	0xffffffff


	//   ....[40]....
        /*0250*/ 	.word	0xffffffff


	//   ....[41]....
        /*0254*/ 	.word	0xffffffff


	//   ....[42]....
        /*0258*/ 	.word	0xffffffff


	//   ....[43]....
        /*025c*/ 	.word	0xffffffff


	//   ....[44]....
        /*0260*/ 	.word	0xffffffff


	//   ....[45]....
        /*0264*/ 	.word	0xffffffff


	//   ....[46]....
        /*0268*/ 	.word	0xffffffff


	//   ....[47]....
        /*026c*/ 	.word	0xffffffff


	//   ....[48]....
        /*0270*/ 	.word	0xffffffff


	//   ....[49]....
        /*0274*/ 	.word	0xffffffff


	//   ....[50]....
        /*0278*/ 	.word	0xffffffff


	//   ....[51]....
        /*027c*/ 	.word	0xffffffff


	//   ....[52]....
        /*0280*/ 	.word	0xffffffff


	//   ....[53]....
        /*0284*/ 	.word	0xffffffff


	//   ....[54]....
        /*0288*/ 	.word	0xffffffff


	//   ....[55]....
        /*028c*/ 	.word	0xffffffff


	//   ....[56]....
        /*0290*/ 	.word	0xffffffff


	//   ....[57]....
        /*0294*/ 	.word	0xffffffff


	//   ....[58]....
        /*0298*/ 	.word	0xffffffff


	//   ....[59]....
        /*029c*/ 	.word	0xffffffff


	//   ....[60]....
        /*02a0*/ 	.word	0xffffffff


	//   ....[61]....
        /*02a4*/ 	.word	0xffffffff


	//   ....[62]....
        /*02a8*/ 	.word	0xffffffff


	//   ....[63]....
        /*02ac*/ 	.word	0xffffffff


	//   ....[64]....
        /*02b0*/ 	.word	0xffffffff


	//   ....[65]....
        /*02b4*/ 	.word	0xffffffff


	//   ....[66]....
        /*02b8*/ 	.word	0xffffffff


	//   ....[67]....
        /*02bc*/ 	.word	0xffffffff


	//   ....[68]....
        /*02c0*/ 	.word	0xffffffff


	//   ....[69]....
        /*02c4*/ 	.word	0xffffffff


	//   ....[70]....
        /*02c8*/ 	.word	0xffffffff


	//   ....[71]....
        /*02cc*/ 	.word	0xffffffff


	//   ....[72]....
        /*02d0*/ 	.word	0xffffffff


	//   ....[73]....
        /*02d4*/ 	.word	0xffffffff


	//   ....[74]....
        /*02d8*/ 	.word	0xffffffff


	//   ....[75]....
        /*02dc*/ 	.word	0xffffffff


	//   ....[76]....
        /*02e0*/ 	.word	0xffffffff


	//   ....[77]....
        /*02e4*/ 	.word	0xffffffff


	//   ....[78]....
        /*02e8*/ 	.word	0xffffffff


	//   ....[79]....
        /*02ec*/ 	.word	0xffffffff


	//   ....[80]....
        /*02f0*/ 	.word	0xffffffff


	//   ....[81]....
        /*02f4*/ 	.word	0xffffffff


	//   ....[82]....
        /*02f8*/ 	.word	0xffffffff


	//   ....[83]....
        /*02fc*/ 	.word	0xffffffff


	//   ....[84]....
        /*0300*/ 	.word	0xffffffff


	//   ....[85]....
        /*0304*/ 	.word	0xffffffff


	//   ....[86]....
        /*0308*/ 	.word	0xffffffff


	//   ....[87]....
        /*030c*/ 	.word	0xffffffff


	//   ....[88]....
        /*0310*/ 	.word	0xffffffff


	//   ....[89]....
        /*0314*/ 	.word	0xffffffff


	//   ....[90]....
        /*0318*/ 	.word	0xffffffff


	//   ....[91]....
        /*031c*/ 	.word	0xffffffff


	//   ....[92]....
        /*0320*/ 	.word	0xffffffff


	//   ....[93]....
        /*0324*/ 	.word	0xffffffff


	//   ....[94]....
        /*0328*/ 	.word	0xffffffff


	//   ....[95]....
        /*032c*/ 	.word	0xffffffff


	//   ....[96]....
        /*0330*/ 	.word	0xffffffff


	//   ....[97]....
        /*0334*/ 	.word	0xffffffff


	//   ....[98]....
        /*0338*/ 	.word	0xffffffff


	//   ....[99]....
        /*033c*/ 	.word	0xffffffff


	//   ....[100]....
        /*0340*/ 	.word	0xffffffff


	//   ....[101]....
        /*0344*/ 	.word	0xffffffff


	//   ....[102]....
        /*0348*/ 	.word	0xffffffff


	//   ....[103]....
        /*034c*/ 	.word	0xffffffff


	//   ....[104]....
        /*0350*/ 	.word	0xffffffff


	//   ....[105]....
        /*0354*/ 	.word	0xffffffff


	//   ....[106]....
        /*0358*/ 	.word	0xffffffff


	//   ....[107]....
        /*035c*/ 	.word	0xffffffff


	//   ....[108]....
        /*0360*/ 	.word	0xffffffff


	//   ....[109]....
        /*0364*/ 	.word	0xffffffff


	//   ....[110]....
        /*0368*/ 	.word	0xffffffff


	//   ....[111]....
        /*036c*/ 	.word	0xffffffff


	//   ....[112]....
        /*0370*/ 	.word	0xffffffff


	//   ....[113]....
        /*0374*/ 	.word	0xffffffff


	//   ....[114]....
        /*0378*/ 	.word	0xffffffff


	//   ....[115]....
        /*037c*/ 	.word	0xffffffff


	//   ....[116]....
        /*0380*/ 	.word	0xffffffff


	//   ....[117]....
        /*0384*/ 	.word	0xffffffff


	//   ....[118]....
        /*0388*/ 	.word	0xffffffff


	//   ....[119]....
        /*038c*/ 	.word	0xffffffff


	//   ....[120]....
        /*0390*/ 	.word	0xffffffff


	//   ....[121]....
        /*0394*/ 	.word	0xffffffff


	//   ....[122]....
        /*0398*/ 	.word	0xffffffff


	//   ....[123]....
        /*039c*/ 	.word	0xffffffff


	//   ....[124]....
        /*03a0*/ 	.word	0xffffffff


	//   ....[125]....
        /*03a4*/ 	.word	0xffffffff


	//   ....[126]....
        /*03a8*/ 	.word	0xffffffff


	//   ....[127]....
        /*03ac*/ 	.word	0xffffffff


	//   ....[128]....
        /*03b0*/ 	.word	0xffffffff


	//   ....[129]....
        /*03b4*/ 	.word	0xffffffff


	//   ....[130]....
        /*03b8*/ 	.word	0xffffffff


	//   ....[131]....
        /*03bc*/ 	.word	0xffffffff


	//   ....[132]....
        /*03c0*/ 	.word	0xffffffff


	//   ....[133]....
        /*03c4*/ 	.word	0xffffffff


	//   ....[134]....
        /*03c8*/ 	.word	0xffffffff


	//   ....[135]....
        /*03cc*/ 	.word	0xffffffff


	//   ....[136]....
        /*03d0*/ 	.word	0xffffffff


	//   ....[137]....
        /*03d4*/ 	.word	0xffffffff


	//   ....[138]....
        /*03d8*/ 	.word	0xffffffff


	//   ....[139]....
        /*03dc*/ 	.word	0xffffffff


	//   ....[140]....
        /*03e0*/ 	.word	0xffffffff


	//   ....[141]....
        /*03e4*/ 	.word	0xffffffff


	//   ....[142]....
        /*03e8*/ 	.word	0xffffffff


	//   ....[143]....
        /*03ec*/ 	.word	0xffffffff


	//   ....[144]....
        /*03f0*/ 	.word	0xffffffff


	//   ....[145]....
        /*03f4*/ 	.word	0xffffffff


	//   ....[146]....
        /*03f8*/ 	.word	0xffffffff


	//   ....[147]....
        /*03fc*/ 	.word	0xffffffff


	//   ....[148]....
        /*0400*/ 	.word	0xffffffff


	//   ....[149]....
        /*0404*/ 	.word	0xffffffff


	//   ....[150]....
        /*0408*/ 	.word	0xffffffff


	//----- nvinfo : EIATTR_COOP_GROUP_INSTR_OFFSETS
	.align		4
.L_94:
        /*040c*/ 	.byte	0x04, 0x28
        /*040e*/ 	.short	(.L_96 - .L_95)


	//   ....[0]....
.L_95:
        /*0410*/ 	.word	0x000000a0


	//   ....[1]....
        /*0414*/ 	.word	0x00001030


	//   ....[2]....
        /*0418*/ 	.word	0x00001160


	//   ....[3]....
        /*041c*/ 	.word	0x000011f0


	//   ....[4]....
        /*0420*/ 	.word	0x00001220


	//   ....[5]....
        /*0424*/ 	.word	0x000012b0


	//   ....[6]....
        /*0428*/ 	.word	0x000012e0


	//   ....[7]....
        /*042c*/ 	.word	0x00001370


	//   ....[8]....
        /*0430*/ 	.word	0x000013a0


	//   ....[9]....
        /*0434*/ 	.word	0x00001430


	//   ....[10]....
        /*0438*/ 	.word	0x00001460


	//   ....[11]....
        /*043c*/ 	.word	0x000014f0


	//   ....[12]....
        /*0440*/ 	.word	0x00001520


	//   ....[13]....
        /*0444*/ 	.word	0x000015b0


	//   ....[14]....
        /*0448*/ 	.word	0x000015e0


	//   ....[15]....
        /*044c*/ 	.word	0x00001660


	//   ....[16]....
        /*0450*/ 	.word	0x000016a0


	//   ....[17]....
        /*0454*/ 	.word	0x00001bb0


	//   ....[18]....
        /*0458*/ 	.word	0x00001bd0


	//   ....[19]....
        /*045c*/ 	.word	0x00001c00


	//   ....[20]....
        /*0460*/ 	.word	0x00001c30


	//   ....[21]....
        /*0464*/ 	.word	0x00001c40


	//   ....[22]....
        /*0468*/ 	.word	0x00001c60


	//   ....[23]....
        /*046c*/ 	.word	0x00001c70


	//   ....[24]....
        /*0470*/ 	.word	0x00001c90


	//   ....[25]....
        /*0474*/ 	.word	0x00001d30


	//   ....[26]....
        /*0478*/ 	.word	0x00001d70


	//   ....[27]....
        /*047c*/ 	.word	0x00001d80


	//   ....[28]....
        /*0480*/ 	.word	0x00001d90


	//   ....[29]....
        /*0484*/ 	.word	0x00001db0


	//   ....[30]....
        /*0488*/ 	.word	0x00001dd0


	//   ....[31]....
        /*048c*/ 	.word	0x00001f90


	//   ....[32]....
        /*0490*/ 	.word	0x00001fc0


	//   ....[33]....
        /*0494*/ 	.word	0x00001ff0


	//   ....[34]....
        /*0498*/ 	.word	0x00002020


	//   ....[35]....
        /*049c*/ 	.word	0x00002050


	//   ....[36]....
        /*04a0*/ 	.word	0x000020d0


	//   ....[37]....
        /*04a4*/ 	.word	0x00002100


	//   ....[38]....
        /*04a8*/ 	.word	0x00002130


	//   ....[39]....
        /*04ac*/ 	.word	0x00002160


	//   ....[40]....
        /*04b0*/ 	.word	0x00002190


	//   ....[41]....
        /*04b4*/ 	.word	0x00002220


	//   ....[42]....
        /*04b8*/ 	.word	0x00002250


	//   ....[43]....
        /*04bc*/ 	.word	0x000022a0


	//   ....[44]....
        /*04c0*/ 	.word	0x000022d0


	//   ....[45]....
        /*04c4*/ 	.word	0x00003ed0


	//   ....[46]....
        /*04c8*/ 	.word	0x00003ef0


	//   ....[47]....
        /*04cc*/ 	.word	0x00003f00


	//   ....[48]....
        /*04d0*/ 	.word	0x00003f10


	//   ....[49]....
        /*04d4*/ 	.word	0x00003f20


	//   ....[50]....
        /*04d8*/ 	.word	0x00003f30


	//   ....[51]....
        /*04dc*/ 	.word	0x00003f40


	//   ....[52]....
        /*04e0*/ 	.word	0x00003f60


	//   ....[53]....
        /*04e4*/ 	.word	0x00003f70


	//   ....[54]....
        /*04e8*/ 	.word	0x00003f90


	//   ....[55]....
        /*04ec*/ 	.word	0x00003fc0


	//   ....[56]....
        /*04f0*/ 	.word	0x00003fe0


	//   ....[57]....
        /*04f4*/ 	.word	0x00004000


	//   ....[58]....
        /*04f8*/ 	.word	0x00004020


	//   ....[59]....
        /*04fc*/ 	.word	0x00004f90


	//   ....[60]....
        /*0500*/ 	.word	0x00004fc0


	//   ....[61]....
        /*0504*/ 	.word	0x000050f0


	//   ....[62]....
        /*0508*/ 	.word	0x00005120


	//   ....[63]....
        /*050c*/ 	.word	0x00005150


	//   ....[64]....
        /*0510*/ 	.word	0x000051e0


	//   ....[65]....
        /*0514*/ 	.word	0x000052c0


	//   ....[66]....
        /*0518*/ 	.word	0x00005430


	//   ....[67]....
        /*051c*/ 	.word	0x00007e20


	//   ....[68]....
        /*0520*/ 	.word	0x00007e40


	//   ....[69]....
        /*0524*/ 	.word	0x00007e50


	//   ....[70]....
        /*0528*/ 	.word	0x00007e60


	//   ....[71]....
        /*052c*/ 	.word	0x00007e70


	//   ....[72]....
        /*0530*/ 	.word	0x00007e80


	//   ....[73]....
        /*0534*/ 	.word	0x00007e90


	//   ....[74]....
        /*0538*/ 	.word	0x00007eb0


	//   ....[75]....
        /*053c*/ 	.word	0x00007ec0


	//   ....[76]....
        /*0540*/ 	.word	0x00007ee0


	//   ....[77]....
        /*0544*/ 	.word	0x00007f30


	//   ....[78]....
        /*0548*/ 	.word	0x00007f70


	//   ....[79]....
        /*054c*/ 	.word	0x00007f90


	//   ....[80]....
        /*0550*/ 	.word	0x00007fa0


	//   ....[81]....
        /*0554*/ 	.word	0x000083c0


	//   ....[82]....
        /*0558*/ 	.word	0x000083f0


	//   ....[83]....
        /*055c*/ 	.word	0x00008410


	//   ....[84]....
        /*0560*/ 	.word	0x00008440


	//   ....[85]....
        /*0564*/ 	.word	0x00008470


	//   ....[86]....
        /*0568*/ 	.word	0x000084c0


	//   ....[87]....
        /*056c*/ 	.word	0x000084f0


	//   ....[88]....
        /*0570*/ 	.word	0x00008510


	//   ....[89]....
        /*0574*/ 	.word	0x00008550


	//   ....[90]....
        /*0578*/ 	.word	0x00008580


	//   ....[91]....
        /*057c*/ 	.word	0x000085b0


	//   ....[92]....
        /*0580*/ 	.word	0x000085d0


	//   ....[93]....
        /*0584*/ 	.word	0x00008600


	//   ....[94]....
        /*0588*/ 	.word	0x00008620


	//   ....[95]....
        /*058c*/ 	.word	0x0000a0f0


	//   ....[96]....
        /*0590*/ 	.word	0x0000a310


	//   ....[97]....
        /*0594*/ 	.word	0x0000a360


	//   ....[98]....
        /*0598*/ 	.word	0x0000a390


	//   ....[99]....
        /*059c*/ 	.word	0x0000a3b0


	//   ....[100]....
        /*05a0*/ 	.word	0x0000a470


	//   ....[101]....
        /*05a4*/ 	.word	0x0000a5a0


	//   ....[102]....
        /*05a8*/ 	.word	0x0000a870


	//   ....[103]....
        /*05ac*/ 	.word	0x0000d280


	//   ....[104]....
        /*05b0*/ 	.word	0x0000d290


	//   ....[105]....
        /*05b4*/ 	.word	0x0000d2a0


	//   ....[106]....
        /*05b8*/ 	.word	0x0000d2b0


	//   ....[107]....
        /*05bc*/ 	.word	0x0000d2e0


	//   ....[108]....
        /*05c0*/ 	.word	0x0000d300


	//   ....[109]....
        /*05c4*/ 	.word	0x0000d320


	//   ....[110]....
        /*05c8*/ 	.word	0x0000d330


	//   ....[111]....
        /*05cc*/ 	.word	0x0000e7f0


	//   ....[112]....
        /*05d0*/ 	.word	0x0000e810


	//   ....[113]....
        /*05d4*/ 	.word	0x0000e840


	//   ....[114]....
        /*05d8*/ 	.word	0x0000e880


	//   ....[115]....
        /*05dc*/ 	.word	0x0000e8c0


	//   ....[116]....
        /*05e0*/ 	.word	0x0000e8e0


	//   ....[117]....
        /*05e4*/ 	.word	0x0000e910


	//   ....[118]....
        /*05e8*/ 	.word	0x0000e940


	//   ....[119]....
        /*05ec*/ 	.word	0x0000e990


	//   ....[120]....
        /*05f0*/ 	.word	0x0000e9a0


	//   ....[121]....
        /*05f4*/ 	.word	0x0000e9c0


	//   ....[122]....
        /*05f8*/ 	.word	0x0000ea10


	//   ....[123]....
        /*05fc*/ 	.word	0x0000ea30


	//   ....[124]....
        /*0600*/ 	.word	0x0000ea60


	//   ....[125]....
        /*0604*/ 	.word	0x0000eab0


	//   ....[126]....
        /*0608*/ 	.word	0x0000eae0


	//   ....[127]....
        /*060c*/ 	.word	0x0000eaf0


	//   ....[128]....
        /*0610*/ 	.word	0x0000ebf0


	//   ....[129]....
        /*0614*/ 	.word	0x0000ec10


	//   ....[130]....
        /*0618*/ 	.word	0x0000ec30


	//   ....[131]....
        /*061c*/ 	.word	0x0000ec60


	//   ....[132]....
        /*0620*/ 	.word	0x0000ec80


	//   ....[133]....
        /*0624*/ 	.word	0x0000ed10


	//   ....[134]....
        /*0628*/ 	.word	0x0000ed30


	//   ....[135]....
        /*062c*/ 	.word	0x0000f5b0


	//   ....[136]....
        /*0630*/ 	.word	0x0000f5e0


	//   ....[137]....
        /*0634*/ 	.word	0x0000f610


	//   ....[138]....
        /*0638*/ 	.word	0x0000f640


	//   ....[139]....
        /*063c*/ 	.word	0x0000f670


	//   ....[140]....
        /*0640*/ 	.word	0x0000f6a0


	//   ....[141]....
        /*0644*/ 	.word	0x0000f6d0


	//   ....[142]....
        /*0648*/ 	.word	0x0000f6f0


	//   ....[143]....
        /*064c*/ 	.word	0x0000f720


	//   ....[144]....
        /*0650*/ 	.word	0x0000f730


	//   ....[145]....
        /*0654*/ 	.word	0x0000f740


	//   ....[146]....
        /*0658*/ 	.word	0x0000f750


	//   ....[147]....
        /*065c*/ 	.word	0x0000f760


	//   ....[148]....
        /*0660*/ 	.word	0x0000f770


	//   ....[149]....
        /*0664*/ 	.word	0x0000f7a0


	//   ....[150]....
        /*0668*/ 	.word	0x0000f7c0


	//----- nvinfo : EIATTR_EXIT_INSTR_OFFSETS
	.align		4
.L_96:
        /*066c*/ 	.byte	0x04, 0x1c
        /*066e*/ 	.short	(.L_98 - .L_97)


	//   ....[0]....
.L_97:
        /*0670*/ 	.word	0x00000450


	//   ....[1]....
        /*0674*/ 	.word	0x0000edc0


	//   ....[2]....
        /*0678*/ 	.word	0x0000ee00


	//   ....[3]....
        /*067c*/ 	.word	0x0000f920


	//   ....[4]....
        /*0680*/ 	.word	0x0000f960


	//----- nvinfo : EIATTR_CTAIDZ_USED
	.align		4
.L_98:
        /*0684*/ 	.byte	0x01, 0x04
	.zero		2


	//----- nvinfo : EIATTR_MAX_THREADS
	.align		4
        /*0688*/ 	.byte	0x04, 0x05
        /*068a*/ 	.short	(.L_100 - .L_99)
.L_99:
        /*068c*/ 	.word	0x00000080
        /*0690*/ 	.word	0x00000001
        /*0694*/ 	.word	0x00000001


	//----- nvinfo : EIATTR_CRS_STACK_SIZE
	.align		4
.L_100:
        /*0698*/ 	.byte	0x04, 0x1e
        /*069a*/ 	.short	(.L_102 - .L_101)
.L_101:
        /*069c*/ 	.word	0x00000000
.L_102:


//--------------------- .nv.info._ZN7cutlass13device_kernelIN5flash19enable_sm80_to_sm89INS1_16FlashAttnFwdSm80INS1_25CollectiveMainloopFwdSm80ILi4ELi1ELb0EN4cute5tupleIJNS5_1CILi128EEENS7_ILi112EEENS7_ILi64EEEEEELi64ENS_6half_tEfNS_4arch4Sm80ELb0ELb0ELb1ELb1ELb1ELb1ELb1ELb0EEENS1_21CollectiveEpilogueFwdINS6_IJS8_SA_S9_EEENS6_IJNS7_ILi1EEESI_SI_EEESC_SE_Li128ELb1ELb1ELb0ELb0EEENS1_19SingleTileSchedulerILb1ELb0ELb1ELi128EEEEEEEEEvNT_6ParamsE --------------------------
	.section	.nv.info._ZN7cutlass13device_kernelIN5flash19enable_sm80_to_sm89INS1_16FlashAttnFwdSm80INS1_25CollectiveMainloopFwdSm80ILi4ELi1ELb0EN4cute5tupleIJNS5_1CILi128EEENS7_ILi112EEENS7_ILi64EEEEEELi64ENS_6half_tEfNS_4arch4Sm80ELb0ELb0ELb1ELb1ELb1ELb1ELb1ELb0EEENS1_21CollectiveEpilogueFwdINS6_IJS8_SA_S9_EEENS6_IJNS7_ILi1EEESI_SI_EEESC_SE_Li128ELb1ELb1ELb0ELb0EEENS1_19SingleTileSchedulerILb1ELb0ELb1ELi128EEEEEEEEEvNT_6ParamsE,"",@"SHT_CUDA_INFO"
	.sectionflags	@""
	.align	4


	//----- nvinfo : EIATTR_CUDA_API_VERSION
	.align		4
        /*0000*/ 	.byte	0x04, 0x37
        /*0002*/ 	.short	(.L_104 - .L_103)
.L_103:
        /*0004*/ 	.word	0x00000082


	//----- nvinfo : EIATTR_SW2861232_WAR
	.align		4
.L_104:
        /*0008*/ 	.byte	0x01, 0x35
	.zero		2


	//----- nvinfo : EIATTR_PARAM_CBANK
	.align		4
        /*000c*/ 	.byte	0x04, 0x0a
        /*000e*/ 	.short	(.L_106 - .L_105)
	.align		4
.L_105:
        /*0010*/ 	.word	index@(.nv.constant0._ZN7cutlass13device_kernelIN5flash19enable_sm80_to_sm89INS1_16FlashAttnFwdSm80INS1_25CollectiveMainloopFwdSm80ILi4ELi1ELb0EN4cute5tupleIJNS5_1CILi128EEENS7_ILi112EEENS7_ILi64EEEEEELi64ENS_6half_tEfNS_4arch4Sm80ELb0ELb0ELb1ELb1ELb1ELb1ELb1ELb0EEENS1_21CollectiveEpilogueFwdINS6_IJS8_SA_S9_EEENS6_IJNS7_ILi1EEESI_SI_EEESC_SE_Li128ELb1ELb1ELb0ELb0EEENS1_19SingleTileSchedulerILb1ELb0ELb1ELi128EEEEEEEEEvNT_6ParamsE)
        /*0014*/ 	.short	0x0160
        /*0016*/ 	.short	0x0418


	//----- nvinfo : EIATTR_CBANK_PARAM_SIZE
	.align		4
.L_106:
        /*0018*/ 	.byte	0x03, 0x19
        /*001a*/ 	.short	0x0418


	//----- nvinfo : EIATTR_KPARAM_INFO
	.align		4
        /*001c*/ 	.byte	0x04, 0x17
        /*001e*/ 	.short	(.L_108 - .L_107)
.L_107:
        /*0020*/ 	.word	0x00000000
        /*0024*/ 	.short	0x0000
        /*0026*/ 	.short	0x0000
        /*0028*/ 	.byte	0x00, 0xf0, 0x61, 0x10


	//----- nvinfo : EIATTR_MAXREG_COUNT
	.align		4
.L_108:
        /*002c*/ 	.byte	0x03, 0x1b
        /*002e*/ 	.short	0x00ff


	//----- nvinfo : EIATTR_NUM_BARRIERS
	.align		4
        /*0030*/ 	.byte	0x02, 0x4c
        /*0032*/ 	.byte	0x02
	.zero		1


	//----- nvinfo : EIATTR_ANNOTATIONS
	.align		4
        /*0034*/ 	.byte	0x04, 0x55
        /*0036*/ 	.short	(.L_110 - .L_109)


	//   ....[0]....
.L_109:
        /* <DEDUP_REMOVED lines=26> */


	//----- nvinfo : EIATTR_MERCURY_ISA_VERSION
	.align		4
.L_110:
        /*01c0*/ 	.byte	0x03, 0x5f
        /*01c2*/ 	.short	0x0000


	//----- nvinfo : EIATTR_COOP_GROUP_MASK_REGIDS
	.align		4
        /*01c4*/ 	.byte	0x04, 0x29
        /*01c6*/ 	.short	(.L_112 - .L_111)


	//   ....[0]....
.L_111:
        /*01c8*/ 	.word	0xffffffff


	//   ....[1]....
        /*01cc*/ 	.word	0xffffffff


	//   ....[2]....
        /*01d0*/ 	.word	0xffffffff


	//   ....[3]....
        /*01d4*/ 	.word	0xffffffff


	//   ....[4]....
        /*01d8*/ 	.word	0xffffffff


	//   ....[5]....
        /*01dc*/ 	.word	0xffffffff


	//   ....[6]....
        /*01e0*/ 	.word	0xffffffff


	//   ....[7]....
        /*01e4*/ 	.word	0xffffffff


	//   ....[8]....
        /*01e8*/ 	.word	0xffffffff


	//   ....[9]....
        /*01ec*/ 	.word	0xffffffff


	//   ....[10]....
        /*01f0*/ 	.word	0xffffffff


	//   ....[11]....
        /*01f4*/ 	.word	0xffffffff


	//   ....[12]....
        /*01f8*/ 	.word	0xffffffff


	//   ....[13]....
        /*01fc*/ 	.word	0xffffffff


	//   ....[14]....
        /*0200*/ 	.word	0xffffffff


	//   ....[15]....
        /*0204*/ 	.word	0xffffffff


	//   ....[16]....
        /*0208*/ 	.word	0xffffffff


	//   ....[17]....
        /*020c*/ 	.word	0xffffffff


	//   ....[18]....
        /*0210*/ 	.word	0xffffffff


	//   ....[19]....
        /*0214*/ 	.word	0xffffffff


	//   ....[20]....
        /*0218*/ 	.word	0xffffffff


	//   ....[21]....
        /*021c*/ 	.word	0xffffffff


	//   ....[22]....
        /*0220*/ 	.word	0xffffffff


	//   ....[23]....
        /*0224*/ 	.word	0xffffffff


	//   ....[24]....
        /*0228*/ 	.word	0xffffffff


	//   ....[25]....
        /*022c*/ 	.word	0xffffffff


	//   ....[26]....
        /*0230*/ 	.word	0xffffffff


	//   ....[27]....
        /*0234*/ 	.word	0xffffffff


	//   ....[28]....
        /*0238*/ 	.word	0xffffffff


	//   ....[29]....
        /*023c*/ 	.word	0xffffffff


	//   ....[30]....
        /*0240*/ 	.word	0xffffffff


	//   ....[31]....
        /*0244*/ 	.word	0xffffffff


	//   ....[32]....
        /*0248*/ 	.word	0xffffffff


	//   ....[33]....
        /*024c*/ 	.word	0xffffffff


	//   ....[34]....
        /*0250*/ 	.word	0xffffffff


	//   ....[35]....
        /*0254*/ 	.word	0xffffffff


	//   ....[36]....
        /*0258*/ 	.word	0xffffffff


	//   ....[37]....
        /*025c*/ 	.word	0xffffffff


	//   ....[38]....
        /*0260*/ 	.word	0xffffffff


	//   ....[39]....
        /*0264*/ 	.word	0xffffffff


	//   ....[40]....
        /*0268*/ 	.word	0xffffffff


	//   ....[41]....
        /*026c*/ 	.word	0xffffffff


	//   ....[42]....
        /*0270*/ 	.word	0xffffffff


	//   ....[43]....
        /*0274*/ 	.word	0xffffffff


	//   ....[44]....
        /*0278*/ 	.word	0xffffffff


	//   ....[45]....
        /*027c*/ 	.word	0xffffffff


	//   ....[46]....
        /*0280*/ 	.word	0xffffffff


	//   ....[47]....
        /*0284*/ 	.word	0xffffffff


	//   ....[48]....
        /*0288*/ 	.word	0xffffffff


	//   ....[49]....
        /*028c*/ 	.word	0xffffffff


	//   ....[50]....
        /*0290*/ 	.word	0xffffffff


	//   ....[51]....
        /*0294*/ 	.word	0xffffffff


	//   ....[52]....
        /*0298*/ 	.word	0xffffffff


	//   ....[53]....
        /*029c*/ 	.word	0xffffffff


	//   ....[54]....
        /*02a0*/ 	.word	0xffffffff


	//   ....[55]....
        /*02a4*/ 	.word	0xffffffff


	//   ....[56]....
        /*02a8*/ 	.word	0xffffffff


	//   ....[57]....
        /*02ac*/ 	.word	0xffffffff


	//   ....[58]....
        /*02b0*/ 	.word	0xffffffff


	//   ....[59]....
        /*02b4*/ 	.word	0xffffffff


	//   ....[60]....
        /*02b8*/ 	.word	0xffffffff


	//   ....[61]....
        /*02bc*/ 	.word	0xffffffff


	//   ....[62]....
        /*02c0*/ 	.word	0xffffffff


	//   ....[63]....
        /*02c4*/ 	.word	0xffffffff


	//   ....[64]....
        /*02c8*/ 	.word	0xffffffff


	//   ....[65]....
        /*02cc*/ 	.word	0xffffffff


	//   ....[66]....
        /*02d0*/ 	.word	0xffffffff


	//   ....[67]....
        /*02d4*/ 	.word	0xffffffff


	//   ....[68]....
        /*02d8*/ 	.word	0xffffffff


	//   ....[69]....
        /*02dc*/ 	.word	0xffffffff


	//   ....[70]....
        /*02e0*/ 	.word	0xffffffff


	//   ....[71]....
        /*02e4*/ 	.word	0xffffffff


	//   ....[72]....
        /*02e8*/ 	.word	0xffffffff


	//   ....[73]....
        /*02ec*/ 	.word	0xffffffff


	//   ....[74]....
        /*02f0*/ 	.word	0xffffffff


	//   ....[75]....
        /*02f4*/ 	.word	0xffffffff


	//   ....[76]....
        /*02f8*/ 	.word	0xffffffff


	//   ....[77]....
        /*02fc*/ 	.word	0xffffffff


	//   ....[78]....
        /*0300*/ 	.word	0xffffffff


	//   ....[79]....
        /*0304*/ 	.word	0xffffffff


	//   ....[80]....
        /*0308*/ 	.word	0xffffffff


	//   ....[81]....
        /*030c*/ 	.word	0xffffffff


	//   ....[82]....
        /*0310*/ 	.word	0xffffffff


	//   ....[83]....
        /*0314*/ 	.word	0xffffffff


	//   ....[84]....
        /*0318*/ 	.word	0xffffffff


	//   ....[85]....
        /*031c*/ 	.word	0xffffffff


	//   ....[86]....
        /*0320*/ 	.word	0xffffffff


	//   ....[87]....
        /*0324*/ 	.word	0xffffffff


	//   ....[88]....
        /*0328*/ 	.word	0xffffffff


	//   ....[89]....
        /*032c*/ 	.word	0xffffffff


	//   ....[90]....
        /*0330*/ 	.word	0xffffffff


	//   ....[91]....
        /*0334*/ 	.word	0xffffffff


	//   ....[92]....
        /*0338*/ 	.word	0xffffffff


	//   ....[93]....
        /*033c*/ 	.word	0xffffffff


	//   ....[94]....
        /*0340*/ 	.word	0xffffffff


	//   ....[95]....
        /*0344*/ 	.word	0xffffffff


	//   ....[96]....
        /*0348*/ 	.word	0xffffffff


	//   ....[97]....
        /*034c*/ 	.word	0xffffffff


	//   ....[98]....
        /*0350*/ 	.word	0xffffffff


	//   ....[99]....
        /*0354*/ 	.word	0xffffffff


	//   ....[100]....
        /*0358*/ 	.word	0xffffffff


	//   ....[101]....
        /*035c*/ 	.word	0xffffffff


	//   ....[102]....
        /*0360*/ 	.word	0xffffffff


	//   ....[103]....
        /*0364*/ 	.word	0xffffffff


	//   ....[104]....
        /*0368*/ 	.word	0xffffffff


	//   ....[105]....
        /*036c*/ 	.word	0xffffffff


	//   ....[106]....
        /*0370*/ 	.word	0xffffffff


	//   ....[107]....
        /*0374*/ 	.word	0xffffffff


	//   ....[108]....
        /*0378*/ 	.word	0xffffffff


	//   ....[109]....
        /*037c*/ 	.word	0xffffffff


	//   ....[110]....
        /*0380*/ 	.word	0xffffffff


	//   ....[111]....
        /*0384*/ 	.word	0xffffffff


	//   ....[112]....
        /*0388*/ 	.word	0xffffffff


	//   ....[113]....
        /*038c*/ 	.word	0xffffffff


	//   ....[114]....
        /*0390*/ 	.word	0xffffffff


	//   ....[115]....
        /*0394*/ 	.word	0xffffffff


	//   ....[116]....
        /*0398*/ 	.word	0xffffffff


	//   ....[117]....
        /*039c*/ 	.word	0xffffffff


	//   ....[118]....
        /*03a0*/ 	.word	0xffffffff


	//   ....[119]....
        /*03a4*/ 	.word	0xffffffff


	//   ....[120]....
        /*03a8*/ 	.word	0xffffffff


	//   ....[121]....
        /*03ac*/ 	.word	0xffffffff


	//   ....[122]....
        /*03b0*/ 	.word	0xffffffff


	//   ....[123]....
        /*03b4*/ 	.word	0xffffffff


	//   ....[124]....
        /*03b8*/ 	.word	0xffffffff


	//   ....[125]....
        /*03bc*/ 	.word	0xffffffff


	//   ....[126]....
        /*03c0*/ 	.word	0xffffffff


	//   ....[127]....
        /*03c4*/ 	.word	0xffffffff


	//   ....[128]....
        /*03c8*/ 	.word	0xffffffff


	//   ....[129]....
        /*03cc*/ 	.word	0xffffffff


	//   ....[130]....
        /*03d0*/ 	.word	0xffffffff


	//   ....[131]....
        /*03d4*/ 	.word	0xffffffff


	//   ....[132]....
        /*03d8*/ 	.word	0xffffffff


	//   ....[133]....
        /*03dc*/ 	.word	0xffffffff


	//   ....[134]....
        /*03e0*/ 	.word	0xffffffff


	//   ....[135]....
        /*03e4*/ 	.word	0xffffffff


	//   ....[136]....
        /*03e8*/ 	.word	0xffffffff


	//   ....[137]....
        /*03ec*/ 	.word	0xffffffff


	//   ....[138]....
        /*03f0*/ 	.word	0xffffffff


	//   ....[139]....
        /*03f4*/ 	.word	0xffffffff


	//   ....[140]....
        /*03f8*/ 	.word	0xffffffff


	//   ....[141]....
        /*03fc*/ 	.word	0xffffffff


	//   ....[142]....
        /*0400*/ 	.word	0xffffffff


	//   ....[143]....
        /*0404*/ 	.word	0xffffffff


	//   ....[144]....
        /*0408*/ 	.word	0xffffffff


	//   ....[145]....
        /*040c*/ 	.word	0xffffffff


	//   ....[146]....
        /*0410*/ 	.word	0xffffffff


	//   ....[147]....
        /*0414*/ 	.word	0xffffffff


	//   ....[148]....
        /*0418*/ 	.word	0xffffffff


	//   ....[149]....
        /*041c*/ 	.word	0xffffffff


	//   ....[150]....
        /*0420*/ 	.word	0xffffffff


	//   ....[151]....
        /*0424*/ 	.word	0xffffffff


	//   ....[152]....
        /*0428*/ 	.word	0xffffffff


	//   ....[153]....
        /*042c*/ 	.word	0xffffffff


	//   ....[154]....
        /*0430*/ 	.word	0xffffffff


	//   ....[155]....
        /*0434*/ 	.word	0xffffffff


	//   ....[156]....
        /*0438*/ 	.word	0xffffffff


	//   ....[157]....
        /*043c*/ 	.word	0xffffffff


	//   ....[158]....
        /*0440*/ 	.word	0xffffffff


	//   ....[159]....
        /*0444*/ 	.word	0xffffffff


	//   ....[160]....
        /*0448*/ 	.word	0xffffffff


	//   ....[161]....
        /*044c*/ 	.word	0xffffffff


	//   ....[162]....
        /*0450*/ 	.word	0xffffffff


	//   ....[163]....
        /*0454*/ 	.word	0xffffffff


	//   ....[164]....
        /*0458*/ 	.word	0xffffffff


	//   ....[165]....
        /*045c*/ 	.word	0xffffffff


	//   ....[166]....
        /*0460*/ 	.word	0xffffffff


	//   ....[167]....
        /*0464*/ 	.word	0xffffffff


	//   ....[168]....
        /*0468*/ 	.word	0xffffffff


	//   ....[169]....
        /*046c*/ 	.word	0xffffffff


	//   ....[170]....
        /*0470*/ 	.word	0xffffffff


	//   ....[171]....
        /*0474*/ 	.word	0xffffffff


	//   ....[172]....
        /*0478*/ 	.word	0xffffffff


	//   ....[173]....
        /*047c*/ 	.word	0xffffffff


	//   ....[174]....
        /*0480*/ 	.word	0xffffffff


	//   ....[175]....
        /*0484*/ 	.word	0xffffffff


	//   ....[176]....
        /*0488*/ 	.word	0xffffffff


	//   ....[177]....
        /*048c*/ 	.word	0xffffffff


	//   ....[178]....
        /*0490*/ 	.word	0xffffffff


	//   ....[179]....
        /*0494*/ 	.word	0xffffffff


	//   ....[180]....
        /*0498*/ 	.word	0xffffffff


	//   ....[181]....
        /*049c*/ 	.word	0xffffffff


	//   ....[182]....
        /*04a0*/ 	.word	0xffffffff


	//----- nvinfo : EIATTR_COOP_GROUP_INSTR_OFFSETS
	.align		4
.L_112:
        /*04a4*/ 	.byte	0x04, 0x28
        /*04a6*/ 	.short	(.L_114 - .L_113)


	//   ....[0]....
.L_113:
        /*04a8*/ 	.word	0x000000a0


	//   ....[1]....
        /*04ac*/ 	.word	0x00002b60


	//   ....[2]....
        /*04b0*/ 	.word	0x00002bb0


	//   ....[3]....
        /*04b4*/ 	.word	0x000033a0


	//   ....[4]....
        /*04b8*/ 	.word	0x000033c0


	//   ....[5]....
        /*04bc*/ 	.word	0x00003b30


	//   ....[6]....
        /*04c0*/ 	.word	0x00003b50


	//   ....[7]....
        /*04c4*/ 	.word	0x000042c0


	//   ....[8]....
        /*04c8*/ 	.word	0x000042d0


	//   ....[9]....
        /*04cc*/ 	.word	0x00004b80


	//   ....[10]....
        /*04d0*/ 	.word	0x00004bd0


	//   ....[11]....
        /*04d4*/ 	.word	0x000058d0


	//   ....[12]....
        /*04d8*/ 	.word	0x00005900


	//   ....[13]....
        /*04dc*/ 	.word	0x00006040


	//   ....[14]....
        /*04e0*/ 	.word	0x00006070


	//   ....[15]....
        /*04e4*/ 	.word	0x000067b0


	//   ....[16]....
        /*04e8*/ 	.word	0x000067d0


	//   ....[17]....
        /*04ec*/ 	.word	0x00006f30


	//   ....[18]....
        /*04f0*/ 	.word	0x00006f60


	//   ....[19]....
        /*04f4*/ 	.word	0x000070a0


	//   ....[20]....
        /*04f8*/ 	.word	0x000070d0


	//   ....[21]....
        /*04fc*/ 	.word	0x000071c0


	//   ....[22]....
        /*0500*/ 	.word	0x000071f0


	//   ....[23]....
        /*0504*/ 	.word	0x000072e0


	//   ....[24]....
        /*0508*/ 	.word	0x00007300


	//   ....[25]....
        /*050c*/ 	.word	0x00007b60


	//   ....[26]....
        /*0510*/ 	.word	0x00007b80


	//   ....[27]....
        /*0514*/ 	.word	0x00007c70


	//   ....[28]....
        /*0518*/ 	.word	0x00007ca0


	//   ....[29]....
        /*051c*/ 	.word	0x00007d90


	//   ....[30]....
        /*0520*/ 	.word	0x00007dc0


	//   ....[31]....
        /*0524*/ 	.word	0x00007eb0


	//   ....[32]....
        /*0528*/ 	.word	0x00007ee0


	//   ....[33]....
        /*052c*/ 	.word	0x00008a00


	//   ....[34]....
        /*0530*/ 	.word	0x00008a30


	//   ....[35]....
        /*0534*/ 	.word	0x00008a60


	//   ....[36]....
        /*0538*/ 	.word	0x00008a80


	//   ....[37]....
        /*053c*/ 	.word	0x00008aa0


	//   ....[38]....
        /*0540*/ 	.word	0x00008ae0


	//   ....[39]....
        /*0544*/ 	.word	0x00008b00


	//   ....[40]....
        /*0548*/ 	.word	0x00008b40


	//   ....[41]....
        /*054c*/ 	.word	0x00008b80


	//   ....[42]....
        /*0550*/ 	.word	0x00008bb0


	//   ....[43]....
        /*0554*/ 	.word	0x00008bd0


	//   ....[44]....
        /*0558*/ 	.word	0x00008c50


	//   ....[45]....
        /*055c*/ 	.word	0x00008c60


	//   ....[46]....
        /*0560*/ 	.word	0x00008ce0


	//   ....[47]....
        /*0564*/ 	.word	0x00008d40


	//   ....[48]....
        /*0568*/ 	.word	0x00008df0


	//   ....[49]....
        /*056c*/ 	.word	0x00009210


	//   ....[50]....
        /*0570*/ 	.word	0x00009240


	//   ....[51]....
        /*0574*/ 	.word	0x00009270


	//   ....[52]....
        /*0578*/ 	.word	0x00009290


	//   ....[53]....
        /*057c*/ 	.word	0x000092a0


	//   ....[54]....
        /*0580*/ 	.word	0x000092c0


	//   ....[55]....
        /*0584*/ 	.word	0x000092d0


	//   ....[56]....
        /*0588*/ 	.word	0x000092f0


	//   ....[57]....
        /*058c*/ 	.word	0x00009300


	//   ....[58]....
        /*0590*/ 	.word	0x00009330


	//   ....[59]....
        /*0594*/ 	.word	0x00009360


	//   ....[60]....
        /*0598*/ 	.word	0x00009390


	//   ....[61]....
        /*059c*/ 	.word	0x000093b0


	//   ....[62]....
        /*05a0*/ 	.word	0x000093e0


	//   ....[63]....
        /*05a4*/ 	.word	0x0000ce20


	//   ....[64]....
        /*05a8*/ 	.word	0x0000ce50


	//   ....[65]....
        /*05ac*/ 	.word	0x0000ce80


	//   ....[66]....
        /*05b0*/ 	.word	0x0000ceb0


	//   ....[67]....
        /*05b4*/ 	.word	0x0000cee0


	//   ....[68]....
        /*05b8*/ 	.word	0x0000cf10


	//   ....[69]....
        /*05bc*/ 	.word	0x0000cf40


	//   ....[70]....
        /*05c0*/ 	.word	0x0000cf70


	//   ....[71]....
        /*05c4*/ 	.word	0x0000cfa0


	//   ....[72]....
        /*05c8*/ 	.word	0x0000cfd0


	//   ....[73]....
        /*05cc*/ 	.word	0x0000d000


	//   ....[74]....
        /*05d0*/ 	.word	0x0000d030


	//   ....[75]....
        /*05d4*/ 	.word	0x0000d060


	//   ....[76]....
        /*05d8*/ 	.word	0x0000d0c0


	//   ....[77]....
        /*05dc*/ 	.word	0x0000ed70


	//   ....[78]....
        /*05e0*/ 	.word	0x0000ed90


	//   ....[79]....
        /*05e4*/ 	.word	0x0000eda0


	//   ....[80]....
        /*05e8*/ 	.word	0x0000edb0


	//   ....[81]....
        /*05ec*/ 	.word	0x0000edc0


	//   ....[82]....
        /*05f0*/ 	.word	0x0000edd0


	//   ....[83]....
        /*05f4*/ 	.word	0x0000ede0


	//   ....[84]....
        /*05f8*/ 	.word	0x0000ee00


	//   ....[85]....
        /*05fc*/ 	.word	0x0000ee10


	//   ....[86]....
        /*0600*/ 	.word	0x0000ee30


	//   ....[87]....
        /*0604*/ 	.word	0x0000ee50


	//   ....[88]....
        /*0608*/ 	.word	0x0000ee80


	//   ....[89]....
        /*060c*/ 	.word	0x0000eea0


	//   ....[90]....
        /*0610*/ 	.word	0x0000eec0


	//   ....[91]....
        /*0614*/ 	.word	0x0000fde0


	//   ....[92]....
        /*0618*/ 	.word	0x0000fe20


	//   ....[93]....
        /*061c*/ 	.word	0x0000ff60


	//   ....[94]....
        /*0620*/ 	.word	0x0000ff90


	//   ....[95]....
        /*0624*/ 	.word	0x0000ffc0


	//   ....[96]....
        /*0628*/ 	.word	0x000100c0


	//   ....[97]....
        /*062c*/ 	.word	0x00010190


	//   ....[98]....
        /*0630*/ 	.word	0x00010300


	//   ....[99]....
        /*0634*/ 	.word	0x00012da0


	//   ....[100]....
        /*0638*/ 	.word	0x00012dc0


	//   ....[101]....
        /*063c*/ 	.word	0x00012dd0


	//   ....[102]....
        /*0640*/ 	.word	0x00012de0


	//   ....[103]....
        /*0644*/ 	.word	0x00012df0


	//   ....[104]....
        /*0648*/ 	.word	0x00012e00


	//   ....[105]....
        /*064c*/ 	.word	0x00012e10


	//   ....[106]....
        /*0650*/ 	.word	0x00012e30


	//   ....[107]....
        /*0654*/ 	.word	0x00012e40


	//   ....[108]....
        /*0658*/ 	.word	0x00012e60


	//   ....[109]....
        /*065c*/ 	.word	0x00012eb0


	//   ....[110]....
        /*0660*/ 	.word	0x00012ef0


	//   ....[111]....
        /*0664*/ 	.word	0x00012f10


	//   ....[112]....
        /*0668*/ 	.word	0x00012f20


	//   ....[113]....
        /*066c*/ 	.word	0x00013350


	//   ....[114]....
        /*0670*/ 	.word	0x00013370


	//   ....[115]....
        /*0674*/ 	.word	0x00013390


	//   ....[116]....
        /*0678*/ 	.word	0x000133c0


	//   ....[117]....
        /*067c*/ 	.word	0x000133f0


	//   ....[118]....
        /*0680*/ 	.word	0x00013440


	//   ....[119]....
        /*0684*/ 	.word	0x00013470


	//   ....[120]....
        /*0688*/ 	.word	0x00013490


	//   ....[121]....
        /*068c*/ 	.word	0x000134d0


	//   ....[122]....
        /*0690*/ 	.word	0x00013500


	//   ....[123]....
        /*0694*/ 	.word	0x00013530


	//   ....[124]....
        /*0698*/ 	.word	0x00013550


	//   ....[125]....
        /*069c*/ 	.word	0x00013580


	//   ....[126]....
        /*06a0*/ 	.word	0x000135a0


	//   ....[127]....
        /*06a4*/ 	.word	0x00015070


	//   ....[128]....
        /*06a8*/ 	.word	0x00015290


	//   ....[129]....
        /*06ac*/ 	.word	0x000152e0


	//   ....[130]....
        /*06b0*/ 	.word	0x00015310


	//   ....[131]....
        /*06b4*/ 	.word	0x00015330


	//   ....[132]....
        /*06b8*/ 	.word	0x000153f0


	//   ....[133]....
        /*06bc*/ 	.word	0x00015520


	//   ....[134]....
        /*06c0*/ 	.word	0x000157f0


	//   ....[135]....
        /*06c4*/ 	.word	0x00018200


	//   ....[136]....
        /*06c8*/ 	.word	0x00018210


	//   ....[137]....
        /*06cc*/ 	.word	0x00018220


	//   ....[138]....
        /*06d0*/ 	.word	0x00018230


	//   ....[139]....
        /*06d4*/ 	.word	0x00018260


	//   ....[140]....
        /*06d8*/ 	.word	0x00018280


	//   ....[141]....
        /*06dc*/ 	.word	0x000182a0


	//   ....[142]....
        /*06e0*/ 	.word	0x000182b0


	//   ....[143]....
        /*06e4*/ 	.word	0x00019770


	//   ....[144]....
        /*06e8*/ 	.word	0x00019790


	//   ....[145]....
        /*06ec*/ 	.word	0x000197c0


	//   ....[146]....
        /*06f0*/ 	.word	0x000197f0


	//   ....[147]....
        /*06f4*/ 	.word	0x00019830


	//   ....[148]....
        /*06f8*/ 	.word	0x00019860


	//   ....[149]....
        /*06fc*/ 	.word	0x000198a0


	//   ....[150]....
        /*0700*/ 	.word	0x000198c0


	//   ....[151]....
        /*0704*/ 	.word	0x00019910


	//   ....[152]....
        /*0708*/ 	.word	0x00019920


	//   ....[153]....
        /*070c*/ 	.word	0x00019930


	//   ....[154]....
        /*0710*/ 	.word	0x00019950


	//   ....[155]....
        /*0714*/ 	.word	0x000199a0


	//   ....[156]....
        /*0718*/ 	.word	0x000199c0


	//   ....[157]....
        /*071c*/ 	.word	0x000199f0


	//   ....[158]....
        /*0720*/ 	.word	0x00019a30


	//   ....[159]....
        /*0724*/ 	.word	0x00019a80


	//   ....[160]....
        /*0728*/ 	.word	0x00019b40


	//   ....[161]....
        /*072c*/ 	.word	0x00019b60


	//   ....[162]....
        /*0730*/ 	.word	0x00019bb0


	//   ....[163]....
        /*0734*/ 	.word	0x00019bd0


	//   ....[164]....
        /*0738*/ 	.word	0x00019c00


	//   ....[165]....
        /*073c*/ 	.word	0x00019c30


	//   ....[166]....
        /*0740*/ 	.word	0x00019cd0


	//   ....[167]....
        /*0744*/ 	.word	0x0001a560


	//   ....[168]....
        /*0748*/ 	.word	0x0001a590


	//   ....[169]....
        /*074c*/ 	.word	0x0001a5c0


	//   ....[170]....
        /*0750*/ 	.word	0x0001a5f0


	//   ....[171]....
        /*0754*/ 	.word	0x0001a620


	//   ....[172]....
        /*0758*/ 	.word	0x0001a650


	//   ....[173]....
        /*075c*/ 	.word	0x0001a680


	//   ....[174]....
        /*0760*/ 	.word	0x0001a6a0


	//   ....[175]....
        /*0764*/ 	.word	0x0001a6c0


	//   ....[176]....
        /*0768*/ 	.word	0x0001a6e0


	//   ....[177]....
        /*076c*/ 	.word	0x0001a6f0


	//   ....[178]....
        /*0770*/ 	.word	0x0001a700


	//   ....[179]....
        /*0774*/ 	.word	0x0001a710


	//   ....[180]....
        /*0778*/ 	.word	0x0001a720


	//   ....[181]....
        /*077c*/ 	.word	0x0001a730


	//   ....[182]....
        /*0780*/ 	.word	0x0001a760


	//----- nvinfo : EIATTR_EXIT_INSTR_OFFSETS
	.align		4
.L_114:
        /*0784*/ 	.byte	0x04, 0x1c
        /*0786*/ 	.short	(.L_116 - .L_115)


	//   ....[0]....
.L_115:
        /*0788*/ 	.word	0x00000450


	//   ....[1]....
        /*078c*/ 	.word	0x00019d70


	//   ....[2]....
        /*0790*/ 	.word	0x00019db0


	//   ....[3]....
        /*0794*/ 	.word	0x0001a8f0


	//   ....[4]....
        /*0798*/ 	.word	0x0001a930


	//----- nvinfo : EIATTR_CTAIDZ_USED
	.align		4
.L_116:
        /*079c*/ 	.byte	0x01, 0x04
	.zero		2


	//----- nvinfo : EIATTR_MAX_THREADS
	.align		4
        /*07a0*/ 	.byte	0x04, 0x05
        /*07a2*/ 	.short	(.L_118 - .L_117)
.L_117:
        /*07a4*/ 	.word	0x00000080
        /*07a8*/ 	.word	0x00000001
        /*07ac*/ 	.word	0x00000001


	//----- nvinfo : EIATTR_CRS_STACK_SIZE
	.align		4
.L_118:
        /*07b0*/ 	.byte	0x04, 0x1e
        /*07b2*/ 	.short	(.L_120 - .L_119)
.L_119:
        /*07b4*/ 	.word	0x00000000
.L_120:


//--------------------- .nv.info._ZN7cutlass13device_kernelIN5flash19enable_sm80_to_sm89INS1_16FlashAttnFwdSm80INS1_25CollectiveMainloopFwdSm80ILi4ELi1ELb0EN4cute5tupleIJNS5_1CILi128EEENS7_ILi96EEENS7_ILi64EEEEEELi64ENS_6half_tEfNS_4arch4Sm80ELb0ELb1ELb1ELb0ELb1ELb0ELb1ELb0EEENS1_21CollectiveEpilogueFwdINS6_IJS8_SA_S9_EEENS6_IJNS7_ILi1EEESI_SI_EEESC_SE_Li128ELb0ELb1ELb0ELb0EEENS1_19SingleTileSchedulerILb0ELb0ELb1ELi128EEEEEEEEEvNT_6ParamsE --------------------------
	.section	.nv.info._ZN7cutlass13device_kernelIN5flash19enable_sm80_to_sm89INS1_16FlashAttnFwdSm80INS1_25CollectiveMainloopFwdSm80ILi4ELi1ELb0EN4cute5tupleIJNS5_1CILi128EEENS7_ILi96EEENS7_ILi64EEEEEELi64ENS_6half_tEfNS_4arch4Sm80ELb0ELb1ELb1ELb0ELb1ELb0ELb1ELb0EEENS1_21CollectiveEpilogueFwdINS6_IJS8_SA_S9_EEENS6_IJNS7_ILi1EEESI_SI_EEESC_SE_Li128ELb0ELb1ELb0ELb0EEENS1_19SingleTileSchedulerILb0ELb0ELb1ELi128EEEEEEEEEvNT_6ParamsE,"",@"SHT_CUDA_INFO"
	.sectionflags	@""
	.align	4


	//----- nvinfo : EIATTR_CUDA_API_VERSION
	.align		4
        /*0000*/ 	.byte	0x04, 0x37
        /*0002*/ 	.short	(.L_122 - .L_121)
.L_121:
        /*0004*/ 	.word	0x00000082


	//----- nvinfo : EIATTR_SW2861232_WAR
	.align		4
.L_122:
        /*0008*/ 	.byte	0x01, 0x35
	.zero		2


	//----- nvinfo : EIATTR_PARAM_CBANK
	.align		4
        /*000c*/ 	.byte	0x04, 0x0a
        /*000e*/ 	.short	(.L_124 - .L_123)
	.align		4
.L_123:
        /*0010*/ 	.word	index@(.nv.constant0._ZN7cutlass13device_kernelIN5flash19enable_sm80_to_sm89INS1_16FlashAttnFwdSm80INS1_25CollectiveMainloopFwdSm80ILi4ELi1ELb0EN4cute5tupleIJNS5_1CILi128EEENS7_ILi96EEENS7_ILi64EEEEEELi64ENS_6half_tEfNS_4arch4Sm80ELb0ELb1ELb1ELb0ELb1ELb0ELb1ELb0EEENS1_21CollectiveEpilogueFwdINS6_IJS8_SA_S9_EEENS6_IJNS7_ILi1EEESI_SI_EEESC_SE_Li128ELb0ELb1ELb0ELb0EEENS1_19SingleTileSchedulerILb0ELb0ELb1ELi128EEEEEEEEEvNT_6ParamsE)
        /*0014*/ 	.short	0x0160
        /*0016*/ 	.short	0x0418


	//----- nvinfo : EIATTR_CBANK_PARAM_SIZE
	.align		4
.L_124:
        /*0018*/ 	.byte	0x03, 0x19
        /*001a*/ 	.short	0x0418


	//----- nvinfo : EIATTR_KPARAM_INFO
	.align		4
        /*001c*/ 	.byte	0x04, 0x17
        /*001e*/ 	.short	(.L_126 - .L_125)
.L_125:
        /*0020*/ 	.word	0x00000000
        /*0024*/ 	.short	0x0000
        /*0026*/ 	.short	0x0000
        /*0028*/ 	.byte	0x00, 0xf0, 0x61, 0x10


	//----- nvinfo : EIATTR_MAXREG_COUNT
	.align		4
.L_126:
        /*002c*/ 	.byte	0x03, 0x1b
        /*002e*/ 	.short	0x00ff


	//----- nvinfo : EIATTR_NUM_BARRIERS
	.align		4
        /*0030*/ 	.byte	0x02, 0x4c
        /*0032*/ 	.byte	0x02
	.zero		1


	//----- nvinfo : EIATTR_ANNOTATIONS
	.align		4
        /*0034*/ 	.byte	0x04, 0x55
        /*0036*/ 	.short	(.L_128 - .L_127)


	//   ....[0]....
.L_127:
        /* <DEDUP_REMOVED lines=36> */


	//----- nvinfo : EIATTR_MERCURY_ISA_VERSION
	.align		4
.L_128:
        /*0268*/ 	.byte	0x03, 0x5f
        /*026a*/ 	.short	0x0000


	//----- nvinfo : EIATTR_COOP_GROUP_MASK_REGIDS
	.align		4
        /*026c*/ 	.byte	0x04, 0x29
        /*026e*/ 	.short	(.L_130 - .L_129)


	//   ....[0]....
.L_129:
        /*0270*/ 	.word	0xffffffff


	//   ....[1]....
        /*0274*/ 	.word	0xffffffff


	//   ....[2]....
        /*0278*/ 	.word	0xffffffff


	//   ....[3]....
        /*027c*/ 	.word	0xffffffff


	//   ....[4]....
        /*0280*/ 	.word	0xffffffff


	//   ....[5]....
        /*0284*/ 	.word	0xffffffff


	//   ....[6]....
        /*0288*/ 	.word	0xffffffff


	//   ....[7]....
        /*028c*/ 	.word	0xffffffff


	//   ....[8]....
        /*0290*/ 	.word	0xffffffff


	//   ....[9]....
        /*0294*/ 	.word	0xffffffff


	//   ....[10]....
        /*0298*/ 	.word	0xffffffff


	//   ....[11]....
        /*029c*/ 	.word	0xffffffff


	//   ....[12]....
        /*02a0*/ 	.word	0xffffffff


	//   ....[13]....
        /*02a4*/ 	.word	0xffffffff


	//   ....[14]....
        /*02a8*/ 	.word	0xffffffff


	//   ....[15]....
        /*02ac*/ 	.word	0xffffffff


	//   ....[16]....
        /*02b0*/ 	.word	0xffffffff


	//   ....[17]....
        /*02b4*/ 	.word	0xffffffff


	//   ....[18]....
        /*02b8*/ 	.word	0xffffffff


	//   ....[19]....
        /*02bc*/ 	.word	0xffffffff


	//   ....[20]....
        /*02c0*/ 	.word	0xffffffff


	//   ....[21]....
        /*02c4*/ 	.word	0xffffffff


	//   ....[22]....
        /*02c8*/ 	.word	0xffffffff


	//   ....[23]....
        /*02cc*/ 	.word	0xffffffff


	//   ....[24]....
        /*02d0*/ 	.word	0xffffffff


	//   ....[25]....
        /*02d4*/ 	.word	0xffffffff


	//   ....[26]....
        /*02d8*/ 	.word	0xffffffff


	//   ....[27]....
        /*02dc*/ 	.word	0xffffffff


	//   ....[28]....
        /*02e0*/ 	.word	0xffffffff


	//   ....[29]....
        /*02e4*/ 	.word	0xffffffff


	//   ....[30]....
        /*02e8*/ 	.word	0xffffffff


	//   ....[31]....
        /*02ec*/ 	.word	0xffffffff


	//   ....[32]....
        /*02f0*/ 	.word	0xffffffff


	//   ....[33]....
        /*02f4*/ 	.word	0xffffffff


	//   ....[34]....
        /*02f8*/ 	.word	0xffffffff


	//   ....[35]....
        /*02fc*/ 	.word	0xffffffff


	//   ....[36]....
        /*0300*/ 	.word	0xffffffff


	//   ....[37]....
        /*0304*/ 	.word	0xffffffff


	//   ....[38]....
        /*0308*/ 	.word	0xffffffff


	//   ....[39]....
        /*030c*/ 	.word	0xffffffff


	//   ....[40]....
        /*0310*/ 	.word	0xffffffff


	//   ....[41]....
        /*0314*/ 	.word	0xffffffff


	//   ....[42]....
        /*0318*/ 	.word	0xffffffff


	//   ....[43]....
        /*031c*/ 	.word	0xffffffff


	//   ....[44]....
        /*0320*/ 	.word	0xffffffff


	//   ....[45]....
        /*0324*/ 	.word	0xffffffff


	//   ....[46]....
        /*0328*/ 	.word	0xffffffff


	//   ....[47]....
        /*032c*/ 	.word	0xffffffff


	//   ....[48]....
        /*0330*/ 	.word	0xffffffff


	//   ....[49]....
        /*0334*/ 	.word	0xffffffff


	//   ....[50]....
        /*0338*/ 	.word	0xffffffff


	//   ....[51]....
        /*033c*/ 	.word	0xffffffff


	//   ....[52]....
        /*0340*/ 	.word	0xffffffff


	//   ....[53]....
        /*0344*/ 	.word	0xffffffff


	//   ....[54]....
        /*0348*/ 	.word	0xffffffff


	//   ....[55]....
        /*034c*/ 	.word	0xffffffff


	//   ....[56]....
        /*0350*/ 	.word	0xffffffff


	//   ....[57]....
        /*0354*/ 	.word	0xffffffff


	//   ....[58]....
        /*0358*/ 	.word	0xffffffff


	//   ....[59]....
        /*035c*/ 	.word	0xffffffff


	//   ....[60]....
        /*0360*/ 	.word	0xffffffff


	//   ....[61]....
        /*0364*/ 	.word	0xffffffff


	//   ....[62]....
        /*0368*/ 	.word	0xffffffff


	//   ....[63]....
        /*036c*/ 	.word	0xffffffff


	//   ....[64]....
        /*0370*/ 	.word	0xffffffff


	//   ....[65]....
        /*0374*/ 	.word	0xffffffff


	//   ....[66]....
        /*0378*/ 	.word	0xffffffff


	//   ....[67]....
        /*037c*/ 	.word	0xffffffff


	//   ....[68]....
        /*0380*/ 	.word	0xffffffff


	//   ....[69]....
        /*0384*/ 	.word	0xffffffff


	//   ....[70]....
        /*0388*/ 	.word	0xffffffff


	//   ....[71]....
        /*038c*/ 	.word	0xffffffff


	//   ....[72]....
        /*0390*/ 	.word	0xffffffff


	//   ....[73]....
        /*0394*/ 	.word	0xffffffff


	//   ....[74]....
        /*0398*/ 	.word	0xffffffff


	//   ....[75]....
        /*039c*/ 	.word	0xffffffff


	//   ....[76]....
        /*03a0*/ 	.word	0xffffffff


	//   ....[77]....
        /*03a4*/ 	.word	0xffffffff


	//   ....[78]....
        /*03a8*/ 	.word	0xffffffff


	//   ....[79]....
        /*03ac*/ 	.word	0xffffffff


	//   ....[80]....
        /*03b0*/ 	.word	0xffffffff


	//   ....[81]....
        /*03b4*/ 	.word	0xffffffff


	//   ....[82]....
        /*03b8*/ 	.word	0xffffffff


	//   ....[83]....
        /*03bc*/ 	.word	0xffffffff


	//   ....[84]....
        /*03c0*/ 	.word	0xffffffff


	//   ....[85]....
        /*03c4*/ 	.word	0xffffffff


	//   ....[86]....
        /*03c8*/ 	.word	0xffffffff


	//   ....[87]....
        /*03cc*/ 	.word	0xffffffff


	//   ....[88]....
        /*03d0*/ 	.word	0xffffffff


	//   ....[89]....
        /*03d4*/ 	.word	0xffffffff


	//   ....[90]....
        /*03d8*/ 	.word	0xffffffff


	//   ....[91]....
        /*03dc*/ 	.word	0xffffffff


	//   ....[92]....
        /*03e0*/ 	.word	0xffffffff


	//   ....[93]....
        /*03e4*/ 	.word	0xffffffff


	//   ....[94]....
        /*03e8*/ 	.word	0xffffffff


	//   ....[95]....
        /*03ec*/ 	.word	0xffffffff


	//   ....[96]....
        /*03f0*/ 	.word	0xffffffff


	//   ....[97]....
        /*03f4*/ 	.word	0xffffffff


	//   ....[98]....
        /*03f8*/ 	.word	0xffffffff


	//   ....[99]....
        /*03fc*/ 	.word	0xffffffff


	//   ....[100]....
        /*0400*/ 	.word	0xffffffff


	//   ....[101]....
        /*0404*/ 	.word	0xffffffff


	//   ....[102]....
        /*0408*/ 	.word	0xffffffff


	//   ....[103]....
        /*040c*/ 	.word	0xffffffff


	//   ....[104]....
        /*0410*/ 	.word	0xffffffff


	//   ....[105]....
        /*0414*/ 	.word	0xffffffff


	//   ....[106]....
        /*0418*/ 	.word	0xffffffff


	//   ....[107]....
        /*041c*/ 	.word	0xffffffff


	//   ....[108]....
        /*0420*/ 	.word	0xffffffff


	//   ....[109]....
        /*0424*/ 	.word	0xffffffff


	//   ....[110]....
        /*0428*/ 	.word	0xffffffff


	//   ....[111]....
        /*042c*/ 	.word	0xffffffff


	//   ....[112]....
        /*0430*/ 	.word	0xffffffff


	//   ....[113]....
        /*0434*/ 	.word	0xffffffff


	//   ....[114]....
        /*0438*/ 	.word	0xffffffff


	//   ....[115]....
        /*043c*/ 	.word	0xffffffff


	//   ....[116]....
        /*0440*/ 	.word	0xffffffff


	//   ....[117]....
        /*0444*/ 	.word	0xffffffff


	//   ....[118]....
        /*0448*/ 	.word	0xffffffff


	//   ....[119]....
        /*044c*/ 	.word	0xffffffff


	//   ....[120]....
        /*0450*/ 	.word	0xffffffff


	//   ....[121]....
        /*0454*/ 	.word	0xffffffff


	//   ....[122]....
        /*0458*/ 	.word	0xffffffff


	//   ....[123]....
        /*045c*/ 	.word	0xffffffff


	//   ....[124]....
        /*0460*/ 	.word	0xffffffff


	//   ....[125]....
        /*0464*/ 	.word	0xffffffff


	//   ....[126]....
        /*0468*/ 	.word	0xffffffff


	//   ....[127]....
        /*046c*/ 	.word	0xffffffff


	//   ....[128]....
        /*0470*/ 	.word	0xffffffff


	//   ....[129]....
        /*0474*/ 	.word	0xffffffff


	//   ....[130]....
        /*0478*/ 	.word	0xffffffff


	//   ....[131]....
        /*047c*/ 	.word	0xffffffff


	//   ....[132]....
        /*0480*/ 	.word	0xffffffff


	//   ....[133]....
        /*0484*/ 	.word	0xffffffff


	//   ....[134]....
        /*0488*/ 	.word	0xffffffff


	//   ....[135]....
        /*048c*/ 	.word	0xffffffff


	//   ....[136]....
        /*0490*/ 	.word	0xffffffff


	//   ....[137]....
        /*0494*/ 	.word	0xffffffff


	//   ....[138]....
        /*0498*/ 	.word	0xffffffff


	//   ....[139]....
        /*049c*/ 	.word	0xffffffff


	//   ....[140]....
        /*04a0*/ 	.word	0xffffffff


	//   ....[141]....
        /*04a4*/ 	.word	0xffffffff


	//   ....[142]....
        /*04a8*/ 	.word	0xffffffff


	//   ....[143]....
        /*04ac*/ 	.word	0xffffffff


	//   ....[144]....
        /*04b0*/ 	.word	0xffffffff


	//   ....[145]....
        /*04b4*/ 	.word	0xffffffff


	//   ....[146]....
        /*04b8*/ 	.word	0xffffffff


	//   ....[147]....
        /*04bc*/ 	.word	0xffffffff


	//   ....[148]....
        /*04c0*/ 	.word	0xffffffff


	//   ....[149]....
        /*04c4*/ 	.word	0xffffffff


	//   ....[150]....
        /*04c8*/ 	.word	0xffffffff


	//   ....[151]....
        /*04cc*/ 	.word	0xffffffff


	//   ....[152]....
        /*04d0*/ 	.word	0xffffffff


	//   ....[153]....
        /*04d4*/ 	.word	0xffffffff


	//   ....[154]....
        /*04d8*/ 	.word	0xffffffff


	//   ....[155]....
        /*04dc*/ 	.word	0xffffffff


	//   ....[156]....
        /*04e0*/ 	.word	0xffffffff


	//   ....[157]....
        /*04e4*/ 	.word	0xffffffff


	//   ....[158]....
        /*04e8*/ 	.word	0xffffffff


	//   ....[159]....
        /*04ec*/ 	.word	0xffffffff


	//   ....[160]....
        /*04f0*/ 	.word	0xffffffff


	//   ....[161]....
        /*04f4*/ 	.word	0xffffffff


	//   ....[162]....
        /*04f8*/ 	.word	0xffffffff


	//   ....[163]....
        /*04fc*/ 	.word	0xffffffff


	//   ....[164]....
        /*0500*/ 	.word	0xffffffff


	//   ....[165]....
        /*0504*/ 	.word	0xffffffff


	//   ....[166]....
        /*0508*/ 	.word	0xffffffff


	//   ....[167]....
        /*050c*/ 	.word	0xffffffff


	//   ....[168]....
        /*0510*/ 	.word	0xffffffff


	//   ....[169]....
        /*0514*/ 	.word	0xffffffff


	//   ....[170]....
        /*0518*/ 	.word	0xffffffff


	//   ....[171]....
        /*051c*/ 	.word	0xffffffff


	//   ....[172]....
        /*0520*/ 	.word	0xffffffff


	//   ....[173]....
        /*0524*/ 	.word	0xffffffff


	//   ....[174]....
        /*0528*/ 	.word	0xffffffff


	//   ....[175]....
        /*052c*/ 	.word	0xffffffff


	//   ....[176]....
        /*0530*/ 	.word	0xffffffff


	//   ....[177]....
        /*0534*/ 	.word	0xffffffff


	//   ....[178]....
        /*0538*/ 	.word	0xffffffff


	//   ....[179]....
        /*053c*/ 	.word	0xffffffff


	//   ....[180]....
        /*0540*/ 	.word	0xffffffff


	//   ....[181]....
        /*0544*/ 	.word	0xffffffff


	//   ....[182]....
        /*0548*/ 	.word	0xffffffff


	//   ....[183]....
        /*054c*/ 	.word	0xffffffff


	//   ....[184]....
        /*0550*/ 	.word	0xffffffff


	//   ....[185]....
        /*0554*/ 	.word	0xffffffff


	//   ....[186]....
        /*0558*/ 	.word	0xffffffff


	//   ....[187]....
        /*055c*/ 	.word	0xffffffff


	//   ....[188]....
        /*0560*/ 	.word	0xffffffff


	//   ....[189]....
        /*0564*/ 	.word	0xffffffff


	//   ....[190]....
        /*0568*/ 	.word	0xffffffff


	//   ....[191]....
        /*056c*/ 	.word	0xffffffff


	//   ....[192]....
        /*0570*/ 	.word	0xffffffff


	//   ....[193]....
        /*0574*/ 	.word	0xffffffff


	//   ....[194]....
        /*0578*/ 	.word	0xffffffff


	//   ....[195]....
        /*057c*/ 	.word	0xffffffff


	//   ....[196]....
        /*0580*/ 	.word	0xffffffff


	//   ....[197]....
        /*0584*/ 	.word	0xffffffff


	//   ....[198]....
        /*0588*/ 	.word	0xffffffff


	//   ....[199]....
        /*058c*/ 	.word	0xffffffff


	//   ....[200]....
        /*0590*/ 	.word	0xffffffff


	//   ....[201]....
        /*0594*/ 	.word	0xffffffff


	//   ....[202]....
        /*0598*/ 	.word	0xffffffff


	//   ....[203]....
        /*059c*/ 	.word	0xffffffff


	//   ....[204]....
        /*05a0*/ 	.word	0xffffffff


	//   ....[205]....
        /*05a4*/ 	.word	0xffffffff


	//   ....[206]....
        /*05a8*/ 	.word	0xffffffff


	//   ....[207]....
        /*05ac*/ 	.word	0xffffffff


	//   ....[208]....
        /*05b0*/ 	.word	0xffffffff


	//   ....[209]....
        /*05b4*/ 	.word	0xffffffff


	//   ....[210]....
        /*05b8*/ 	.word	0xffffffff


	//   ....[211]....
        /*05bc*/ 	.word	0xffffffff


	//   ....[212]....
        /*05c0*/ 	.word	0xffffffff


	//   ....[213]....
        /*05c4*/ 	.word	0xffffffff


	//   ....[214]....
        /*05c8*/ 	.word	0xffffffff


	//   ....[215]....
        /*05cc*/ 	.word	0xffffffff


	//----- nvinfo : EIATTR_COOP_GROUP_INSTR_OFFSETS
	.align		4
.L_130:
        /*05d0*/ 	.byte	0x04, 0x28
        /*05d2*/ 	.short	(.L_132 - .L_131)


	//   ....[0]....
.L_131:
        /*05d4*/ 	.word	0x00000e50


	//   ....[1]....
        /*05d8*/ 	.word	0x00000e80


	//   ....[2]....
        /*05dc*/ 	.word	0x00000eb0


	//   ....[3]....
        /*05e0*/ 	.word	0x00000ee0


	//   ....[4]....
        /*05e4*/ 	.word	0x00000f10


	//   ....[5]....
        /*05e8*/ 	.word	0x00000f30


	//   ....[6]....
        /*05ec*/ 	.word	0x00000f50


	//   ....[7]....
        /*05f0*/ 	.word	0x00000f70


	//   ....[8]....
        /*05f4*/ 	.word	0x00000fa0


	//   ....[9]....
        /*05f8*/ 	.word	0x00000ff0


	//   ....[10]....
        /*05fc*/ 	.word	0x00001070


	//   ....[11]....
        /*0600*/ 	.word	0x00001090


	//   ....[12]....
        /*0604*/ 	.word	0x000010e0


	//   ....[13]....
        /*0608*/ 	.word	0x000011a0


	//   ....[14]....
        /*060c*/ 	.word	0x000011d0


	//   ....[15]....
        /*0610*/ 	.word	0x00001200


	//   ....[16]....
        /*0614*/ 	.word	0x00001580


	//   ....[17]....
        /*0618*/ 	.word	0x000015b0


	//   ....[18]....
        /*061c*/ 	.word	0x000015c0


	//   ....[19]....
        /*0620*/ 	.word	0x000015d0


	//   ....[20]....
        /*0624*/ 	.word	0x000015e0


	//   ....[21]....
        /*0628*/ 	.word	0x000015f0


	//   ....[22]....
        /*062c*/ 	.word	0x00001600


	//   ....[23]....
        /*0630*/ 	.word	0x00001610


	//   ....[24]....
        /*0634*/ 	.word	0x00001630


	//   ....[25]....
        /*0638*/ 	.word	0x00001650


	//   ....[26]....
        /*063c*/ 	.word	0x00001690


	//   ....[27]....
        /*0640*/ 	.word	0x000016a0


	//   ....[28]....
        /*0644*/ 	.word	0x00001b30


	//   ....[29]....
        /*0648*/ 	.word	0x00001b60


	//   ....[30]....
        /*064c*/ 	.word	0x00001ba0


	//   ....[31]....
        /*0650*/ 	.word	0x00001bc0


	//   ....[32]....
        /*0654*/ 	.word	0x00001bf0


	//   ....[33]....
        /*0658*/ 	.word	0x00001c20


	//   ....[34]....
        /*065c*/ 	.word	0x00001c60


	//   ....[35]....
        /*0660*/ 	.word	0x00001c90


	//   ....[36]....
        /*0664*/ 	.word	0x00001cc0


	//   ....[37]....
        /*0668*/ 	.word	0x00001ce0


	//   ....[38]....
        /*066c*/ 	.word	0x00001d00


	//   ....[39]....
        /*0670*/ 	.word	0x00001d10


	//   ....[40]....
        /*0674*/ 	.word	0x00002890


	//   ....[41]....
        /*0678*/ 	.word	0x000028a0


	//   ....[42]....
        /*067c*/ 	.word	0x000028b0


	//   ....[43]....
        /*0680*/ 	.word	0x000028c0


	//   ....[44]....
        /*0684*/ 	.word	0x000028d0


	//   ....[45]....
        /*0688*/ 	.word	0x000028e0


	//   ....[46]....
        /*068c*/ 	.word	0x000028f0


	//   ....[47]....
        /*0690*/ 	.word	0x00002900


	//   ....[48]....
        /*0694*/ 	.word	0x00002920


	//   ....[49]....
        /*0698*/ 	.word	0x00002950


	//   ....[50]....
        /*069c*/ 	.word	0x00002970


	//   ....[51]....
        /*06a0*/ 	.word	0x00002990


	//   ....[52]....
        /*06a4*/ 	.word	0x00002fa0


	//   ....[53]....
        /*06a8*/ 	.word	0x00003b10


	//   ....[54]....
        /*06ac*/ 	.word	0x00004a40


	//   ....[55]....
        /*06b0*/ 	.word	0x00005560


	//   ....[56]....
        /*06b4*/ 	.word	0x00005d50


	//   ....[57]....
        /*06b8*/ 	.word	0x00005d90


	//   ....[58]....
        /*06bc*/ 	.word	0x00005ea0


	//   ....[59]....
        /*06c0*/ 	.word	0x00005ee0


	//   ....[60]....
        /*06c4*/ 	.word	0x00006bf0


	//   ....[61]....
        /*06c8*/ 	.word	0x00006cc0


	//   ....[62]....
        /*06cc*/ 	.word	0x00006ed0


	//   ....[63]....
        /*06d0*/ 	.word	0x00006f50


	//   ....[64]....
        /*06d4*/ 	.word	0x000093b0


	//   ....[65]....
        /*06d8*/ 	.word	0x000093c0


	//   ....[66]....
        /*06dc*/ 	.word	0x000093d0


	//   ....[67]....
        /*06e0*/ 	.word	0x000093e0


	//   ....[68]....
        /*06e4*/ 	.word	0x000093f0


	//   ....[69]....
        /*06e8*/ 	.word	0x00009400


	//   ....[70]....
        /*06ec*/ 	.word	0x00009410


	//   ....[71]....
        /*06f0*/ 	.word	0x00009420


	//   ....[72]....
        /*06f4*/ 	.word	0x00009430


	//   ....[73]....
        /*06f8*/ 	.word	0x00009440


	//   ....[74]....
        /*06fc*/ 	.word	0x00009450


	//   ....[75]....
        /*0700*/ 	.word	0x00009460


	//   ....[76]....
        /*0704*/ 	.word	0x0000aaf0


	//   ....[77]....
        /*0708*/ 	.word	0x0000ab00


	//   ....[78]....
        /*070c*/ 	.word	0x0000ab10


	//   ....[79]....
        /*0710*/ 	.word	0x0000ab20


	//   ....[80]....
        /*0714*/ 	.word	0x0000ab30


	//   ....[81]....
        /*0718*/ 	.word	0x0000ab40


	//   ....[82]....
        /*071c*/ 	.word	0x0000ab50


	//   ....[83]....
        /*0720*/ 	.word	0x0000ab70


	//   ....[84]....
        /*0724*/ 	.word	0x0000ab90


	//   ....[85]....
        /*0728*/ 	.word	0x0000abd0


	//   ....[86]....
        /*072c*/ 	.word	0x0000abf0


	//   ....[87]....
        /*0730*/ 	.word	0x0000ac10


	//   ....[88]....
        /*0734*/ 	.word	0x0000ad80


	//   ....[89]....
        /*0738*/ 	.word	0x0000afc0


	//   ....[90]....
        /*073c*/ 	.word	0x0000b900


	//   ....[91]....
        /*0740*/ 	.word	0x0000c0c0


	//   ....[92]....
        /*0744*/ 	.word	0x0000cae0


	//   ....[93]....
        /*0748*/ 	.word	0x0000cb00


	//   ....[94]....
        /*074c*/ 	.word	0x0000d130


	//   ....[95]....
        /*0750*/ 	.word	0x0000d330


	//   ....[96]....
        /*0754*/ 	.word	0x0000d380


	//   ....[97]....
        /*0758*/ 	.word	0x0000d4b0


	//   ....[98]....
        /*075c*/ 	.word	0x0000d7d0


	//   ....[99]....
        /*0760*/ 	.word	0x0000d860


	//   ....[100]....
        /*0764*/ 	.word	0x00010140


	//   ....[101]....
        /*0768*/ 	.word	0x00010150


	//   ....[102]....
        /*076c*/ 	.word	0x00010160


	//   ....[103]....
        /*0770*/ 	.word	0x00010170


	//   ....[104]....
        /*0774*/ 	.word	0x00010180


	//   ....[105]....
        /*0778*/ 	.word	0x00010190


	//   ....[106]....
        /*077c*/ 	.word	0x000101a0


	//   ....[107]....
        /*0780*/ 	.word	0x000101b0


	//   ....[108]....
        /*0784*/ 	.word	0x000101c0


	//   ....[109]....
        /*0788*/ 	.word	0x000101d0


	//   ....[110]....
        /*078c*/ 	.word	0x000101e0


	//   ....[111]....
        /*0790*/ 	.word	0x000101f0


	//   ....[112]....
        /*0794*/ 	.word	0x00011860


	//   ....[113]....
        /*0798*/ 	.word	0x00011870


	//   ....[114]....
        /*079c*/ 	.word	0x00011880


	//   ....[115]....
        /*07a0*/ 	.word	0x00011890


	//   ....[116]....
        /*07a4*/ 	.word	0x000118a0


	//   ....[117]....
        /*07a8*/ 	.word	0x000118b0


	//   ....[118]....
        /*07ac*/ 	.word	0x000118c0


	//   ....[119]....
        /*07b0*/ 	.word	0x000118d0


	//   ....[120]....
        /*07b4*/ 	.word	0x000118f0


	//   ....[121]....
        /*07b8*/ 	.word	0x00011920


	//   ....[122]....
        /*07bc*/ 	.word	0x00011960


	//   ....[123]....
        /*07c0*/ 	.word	0x00011980


	//   ....[124]....
        /*07c4*/ 	.word	0x00011ea0


	//   ....[125]....
        /*07c8*/ 	.word	0x00011f50


	//   ....[126]....
        /*07cc*/ 	.word	0x00012050


	//   ....[127]....
        /*07d0*/ 	.word	0x000120a0


	//   ....[128]....
        /*07d4*/ 	.word	0x000120f0


	//   ....[129]....
        /*07d8*/ 	.word	0x00012200


	//   ....[130]....
        /*07dc*/ 	.word	0x000122a0


	//   ....[131]....
        /*07e0*/ 	.word	0x00012500


	//   ....[132]....
        /*07e4*/ 	.word	0x00014e30


	//   ....[133]....
        /*07e8*/ 	.word	0x00014e60


	//   ....[134]....
        /*07ec*/ 	.word	0x00014e80


	//   ....[135]....
        /*07f0*/ 	.word	0x00014ec0


	//   ....[136]....
        /*07f4*/ 	.word	0x00014ee0


	//   ....[137]....
        /*07f8*/ 	.word	0x00014f00


	//   ....[138]....
        /*07fc*/ 	.word	0x00014f20


	//   ....[139]....
        /*0800*/ 	.word	0x00014f40


	//   ....[140]....
        /*0804*/ 	.word	0x00014f60


	//   ....[141]....
        /*0808*/ 	.word	0x00014f80


	//   ....[142]....
        /*080c*/ 	.word	0x00014fa0


	//   ....[143]....
        /*0810*/ 	.word	0x00014fc0


	//   ....[144]....
        /*0814*/ 	.word	0x000163c0


	//   ....[145]....
        /*0818*/ 	.word	0x000163d0


	//   ....[146]....
        /*081c*/ 	.word	0x000163e0


	//   ....[147]....
        /*0820*/ 	.word	0x000163f0


	//   ....[148]....
        /*0824*/ 	.word	0x00016400


	//   ....[149]....
        /*0828*/ 	.word	0x00016410


	//   ....[150]....
        /*082c*/ 	.word	0x00016420


	//   ....[151]....
        /*0830*/ 	.word	0x00016440


	//   ....[152]....
        /*0834*/ 	.word	0x00016460


	//   ....[153]....
        /*0838*/ 	.word	0x000164a0


	//   ....[154]....
        /*083c*/ 	.word	0x000164c0


	//   ....[155]....
        /*0840*/ 	.word	0x000164e0


	//   ....[156]....
        /*0844*/ 	.word	0x00016650


	//   ....[157]....
        /*0848*/ 	.word	0x00016fa0


	//   ....[158]....
        /*084c*/ 	.word	0x000171a0


	//   ....[159]....
        /*0850*/ 	.word	0x00017950


	//   ....[160]....
        /*0854*/ 	.word	0x00018380


	//   ....[161]....
        /*0858*/ 	.word	0x00018760


	//   ....[162]....
        /*085c*/ 	.word	0x000187b0


	//   ....[163]....
        /*0860*/ 	.word	0x000188b0


	//   ....[164]....
        /*0864*/ 	.word	0x00018e90


	//   ....[165]....
        /*0868*/ 	.word	0x00018f10


	//   ....[166]....
        /*086c*/ 	.word	0x00018f40


	//   ....[167]....
        /*0870*/ 	.word	0x000190c0


	//   ....[168]....
        /*0874*/ 	.word	0x0001b540


	//   ....[169]....
        /*0878*/ 	.word	0x0001b550


	//   ....[170]....
        /*087c*/ 	.word	0x0001b560


	//   ....[171]....
        /*0880*/ 	.word	0x0001b570


	//   ....[172]....
        /*0884*/ 	.word	0x0001b5a0


	//   ....[173]....
        /*0888*/ 	.word	0x0001b5c0


	//   ....[174]....
        /*088c*/ 	.word	0x0001b5e0


	//   ....[175]....
        /*0890*/ 	.word	0x0001b5f0


	//   ....[176]....
        /*0894*/ 	.word	0x0001c550


	//   ....[177]....
        /*0898*/ 	.word	0x0001c710


	//   ....[178]....
        /*089c*/ 	.word	0x0001c740


	//   ....[179]....
        /*08a0*/ 	.word	0x0001c770


	//   ....[180]....
        /*08a4*/ 	.word	0x0001c7a0


	//   ....[181]....
        /*08a8*/ 	.word	0x0001c7d0


	//   ....[182]....
        /*08ac*/ 	.word	0x0001c8a0


	//   ....[183]....
        /*08b0*/ 	.word	0x0001c8b0


	//   ....[184]....
        /*08b4*/ 	.word	0x0001c8e0


	//   ....[185]....
        /*08b8*/ 	.word	0x0001c910


	//   ....[186]....
        /*08bc*/ 	.word	0x0001c940


	//   ....[187]....
        /*08c0*/ 	.word	0x0001c950


	//   ....[188]....
        /*08c4*/ 	.word	0x0001c960


	//   ....[189]....
        /*08c8*/ 	.word	0x0001c970


	//   ....[190]....
        /*08cc*/ 	.word	0x0001ca90


	//   ....[191]....
        /*08d0*/ 	.word	0x0001caa0


	//   ....[192]....
        /*08d4*/ 	.word	0x0001cb30


	//   ....[193]....
        /*08d8*/ 	.word	0x0001cb50


	//   ....[194]....
        /*08dc*/ 	.word	0x0001cba0


	//   ....[195]....
        /*08e0*/ 	.word	0x0001cbb0


	//   ....[196]....
        /*08e4*/ 	.word	0x0001cbc0


	//   ....[197]....
        /*08e8*/ 	.word	0x0001ccb0


	//   ....[198]....
        /*08ec*/ 	.word	0x0001cde0


	//   ....[199]....
        /*08f0*/ 	.word	0x0001ce00


	//   ....[200]....
        /*08f4*/ 	.word	0x0001d380


	//   ....[201]....
        /*08f8*/ 	.word	0x0001d3c0


	//   ....[202]....
        /*08fc*/ 	.word	0x0001d3f0


	//   ....[203]....
        /*0900*/ 	.word	0x0001d420


	//   ....[204]....
        /*0904*/ 	.word	0x0001d450


	//   ....[205]....
        /*0908*/ 	.word	0x0001d480


	//   ....[206]....
        /*090c*/ 	.word	0x0001d4b0


	//   ....[207]....
        /*0910*/ 	.word	0x0001d4d0


	//   ....[208]....
        /*0914*/ 	.word	0x0001d4f0


	//   ....[209]....
        /*0918*/ 	.word	0x0001d520


	//   ....[210]....
        /*091c*/ 	.word	0x0001d530


	//   ....[211]....
        /*0920*/ 	.word	0x0001d540


	//   ....[212]....
        /*0924*/ 	.word	0x0001d550


	//   ....[213]....
        /*0928*/ 	.word	0x0001d560


	//   ....[214]....
        /*092c*/ 	.word	0x0001d590


	//   ....[215]....
        /*0930*/ 	.word	0x0001d5b0


	//----- nvinfo : EIATTR_EXIT_INSTR_OFFSETS
	.align		4
.L_132:
        /*0934*/ 	.byte	0x04, 0x1c
        /*0936*/ 	.short	(.L_134 - .L_133)


	//   ....[0]....
.L_133:
        /*0938*/ 	.word	0x00000040


	//   ....[1]....
        /*093c*/ 	.word	0x0001ce20


	//   ....[2]....
        /*0940*/ 	.word	0x0001ce60


	//   ....[3]....
        /*0944*/ 	.word	0x0001d710


	//   ....[4]....
        /*0948*/ 	.word	0x0001d750


	//----- nvinfo : EIATTR_CTAIDZ_USED
	.align		4
.L_134:
        /*094c*/ 	.byte	0x01, 0x04
	.zero		2


	//----- nvinfo : EIATTR_MAX_THREADS
	.align		4
        /*0950*/ 	.byte	0x04, 0x05
        /*0952*/ 	.short	(.L_136 - .L_135)
.L_135:
        /*0954*/ 	.word	0x00000080
        /*0958*/ 	.word	0x00000001
        /*095c*/ 	.word	0x00000001


	//----- nvinfo : EIATTR_CRS_STACK_SIZE
	.align		4
.L_136:
        /*0960*/ 	.byte	0x04, 0x1e
        /*0962*/ 	.short	(.L_138 - .L_137)
.L_137:
        /*0964*/ 	.word	0x00000000
.L_138:


//--------------------- .nv.info._ZN7cutlass13device_kernelIN5flash19enable_sm80_to_sm89INS1_16FlashAttnFwdSm80INS1_25CollectiveMainloopFwdSm80ILi4ELi1ELb0EN4cute5tupleIJNS5_1CILi128EEENS7_ILi96EEENS7_ILi64EEEEEELi64ENS_6half_tEfNS_4arch4Sm80ELb0ELb1ELb1ELb1ELb1ELb0ELb1ELb0EEENS1_21CollectiveEpilogueFwdINS6_IJS8_SA_S9_EEENS6_IJNS7_ILi1EEESI_SI_EEESC_SE_Li128ELb1ELb1ELb0ELb0EEENS1_19SingleTileSchedulerILb1ELb0ELb1ELi128EEEEEEEEEvNT_6ParamsE --------------------------
	.section	.nv.info._ZN7cutlass13device_kernelIN5flash19enable_sm80_to_sm89INS1_16FlashAttnFwdSm80INS1_25CollectiveMainloopFwdSm80ILi4ELi1ELb0EN4cute5tupleIJNS5_1CILi128EEENS7_ILi96EEENS7_ILi64EEEEEELi64ENS_6half_tEfNS_4arch4Sm80ELb0ELb1ELb1ELb1ELb1ELb0ELb1ELb0EEENS1_21CollectiveEpilogueFwdINS6_IJS8_SA_S9_EEENS6_IJNS7_ILi1EEESI_SI_EEESC_SE_Li128ELb1ELb1ELb0ELb0EEENS1_19SingleTileSchedulerILb1ELb0ELb1ELi128EEEEEEEEEvNT_6ParamsE,"",@"SHT_CUDA_INFO"
	.sectionflags	@""
	.align	4


	//----- nvinfo : EIATTR_CUDA_API_VERSION
	.align		4
        /*0000*/ 	.byte	0x04, 0x37
        /*0002*/ 	.short	(.L_140 - .L_139)
.L_139:
        /*0004*/ 	.word	0x00000082


	//----- nvinfo : EIATTR_SW2861232_WAR
	.align		4
.L_140:
        /*0008*/ 	.byte	0x01, 0x35
	.zero		2


	//----- nvinfo : EIATTR_PARAM_CBANK
	.align		4
        /*000c*/ 	.byte	0x04, 0x0a
        /*000e*/ 	.short	(.L_142 - .L_141)
	.align		4
.L_141:
        /*0010*/ 	.word	index@(.nv.constant0._ZN7cutlass13device_kernelIN5flash19enable_sm80_to_sm89INS1_16FlashAttnFwdSm80INS1_25CollectiveMainloopFwdSm80ILi4ELi1ELb0EN4cute5tupleIJNS5_1CILi128EEENS7_ILi96EEENS7_ILi64EEEEEELi64ENS_6half_tEfNS_4arch4Sm80ELb0ELb1ELb1ELb1ELb1ELb0ELb1ELb0EEENS1_21CollectiveEpilogueFwdINS6_IJS8_SA_S9_EEENS6_IJNS7_ILi1EEESI_SI_EEESC_SE_Li128ELb1ELb1ELb0ELb0EEENS1_19SingleTileSchedulerILb1ELb0ELb1ELi128EEEEEEEEEvNT_6ParamsE)
        /*0014*/ 	.short	0x0160
        /*0016*/ 	.short	0x0418


	//----- nvinfo : EIATTR_CBANK_PARAM_SIZE
	.align		4
.L_142:
        /*0018*/ 	.byte	0x03, 0x19
        /*001a*/ 	.short	0x0418


	//----- nvinfo : EIATTR_KPARAM_INFO
	.align		4
        /*001c*/ 	.byte	0x04, 0x17
        /*001e*/ 	.short	(.L_144 - .L_143)
.L_143:
        /*0020*/ 	.word	0x00000000
        /*0024*/ 	.short	0x0000
        /*0026*/ 	.short	0x0000
        /*0028*/ 	.byte	0x00, 0xf0, 0x61, 0x10


	//----- nvinfo : EIATTR_MAXREG_COUNT
	.align		4
.L_144:
        /*002c*/ 	.byte	0x03, 0x1b
        /*002e*/ 	.short	0x00ff


	//----- nvinfo : EIATTR_NUM_BARRIERS
	.align		4
        /*0030*/ 	.byte	0x02, 0x4c
        /*0032*/ 	.byte	0x02
	.zero		1


	//----- nvinfo : EIATTR_ANNOTATIONS
	.align		4
        /*0034*/ 	.byte	0x04, 0x55
        /*0036*/ 	.short	(.L_146 - .L_145)


	//   ....[0]....
.L_145:
        /* <DEDUP_REMOVED lines=34> */


	//----- nvinfo : EIATTR_MERCURY_ISA_VERSION
	.align		4
.L_146:
        /*0248*/ 	.byte	0x03, 0x5f
        /*024a*/ 	.short	0x0000


	//----- nvinfo : EIATTR_COOP_GROUP_MASK_REGIDS
	.align		4
        /*024c*/ 	.byte	0x04, 0x29
        /*024e*/ 	.short	(.L_148 - .L_147)


	//   ....[0]....
.L_147:
        /*0250*/ 	.word	0xffffffff


	//   ....[1]....
        /*0254*/ 	.word	0xffffffff


	//   ....[2]....
        /*0258*/ 	.word	0xffffffff


	//   ....[3]....
        /*025c*/ 	.word	0xffffffff


	//   ....[4]....
        /*0260*/ 	.word	0xffffffff


	//   ....[5]....
        /*0264*/ 	.word	0xffffffff


	//   ....[6]....
        /*0268*/ 	.word	0xffffffff


	//   ....[7]....
        /*026c*/ 	.word	0xffffffff


	//   ....[8]....
        /*0270*/ 	.word	0xffffffff


	//   ....[9]....
        /*0274*/ 	.word	0xffffffff


	//   ....[10]....
        /*0278*/ 	.word	0xffffffff


	//   ....[11]....
        /*027c*/ 	.word	0xffffffff


	//   ....[12]....
        /*0280*/ 	.word	0xffffffff


	//   ....[13]....
        /*0284*/ 	.word	0xffffffff


	//   ....[14]....
        /*0288*/ 	.word	0xffffffff


	//   ....[15]....
        /*028c*/ 	.word	0xffffffff


	//   ....[16]....
        /*0290*/ 	.word	0xffffffff


	//   ....[17]....
        /*0294*/ 	.word	0xffffffff


	//   ....[18]....
        /*0298*/ 	.word	0xffffffff


	//   ....[19]....
        /*029c*/ 	.word	0xffffffff


	//   ....[20]....
        /*02a0*/ 	.word	0xffffffff


	//   ....[21]....
        /*02a4*/ 	.word	0xffffffff


	//   ....[22]....
        /*02a8*/ 	.word	0xffffffff


	//   ....[23]....
        /*02ac*/ 	.word	0xffffffff


	//   ....[24]....
        /*02b0*/ 	.word	0xffffffff


	//   ....[25]....
        /*02b4*/ 	.word	0xffffffff


	//   ....[26]....
        /*02b8*/ 	.word	0xffffffff


	//   ....[27]....
        /*02bc*/ 	.word	0xffffffff


	//   ....[28]....
        /*02c0*/ 	.word	0xffffffff


	//   ....[29]....
        /*02c4*/ 	.word	0xffffffff


	//   ....[30]....
        /*02c8*/ 	.word	0xffffffff


	//   ....[31]....
        /*02cc*/ 	.word	0xffffffff


	//   ....[32]....
        /*02d0*/ 	.word	0xffffffff


	//   ....[33]....
        /*02d4*/ 	.word	0xffffffff


	//   ....[34]....
        /*02d8*/ 	.word	0xffffffff


	//   ....[35]....
        /*02dc*/ 	.word	0xffffffff


	//   ....[36]....
        /*02e0*/ 	.word	0xffffffff


	//   ....[37]....
        /*02e4*/ 	.word	0xffffffff


	//   ....[38]....
        /*02e8*/ 	.word	0xffffffff


	//   ....[39]....
        /*02ec*/ 	.word	0xffffffff


	//   ....[40]....
        /*02f0*/ 	.word	0xffffffff


	//   ....[41]....
        /*02f4*/ 	.word	0xffffffff


	//   ....[42]....
        /*02f8*/ 	.word	0xffffffff


	//   ....[43]....
        /*02fc*/ 	.word	0xffffffff


	//   ....[44]....
        /*0300*/ 	.word	0xffffffff


	//   ....[45]....
        /*0304*/ 	.word	0xffffffff


	//   ....[46]....
        /*0308*/ 	.word	0xffffffff


	//   ....[47]....
        /*030c*/ 	.word	0xffffffff


	//   ....[48]....
        /*0310*/ 	.word	0xffffffff


	//   ....[49]....
        /*0314*/ 	.word	0xffffffff


	//   ....[50]....
        /*0318*/ 	.word	0xffffffff


	//   ....[51]....
        /*031c*/ 	.word	0xffffffff


	//   ....[52]....
        /*0320*/ 	.word	0xffffffff


	//   ....[53]....
        /*0324*/ 	.word	0xffffffff


	//   ....[54]....
        /*0328*/ 	.word	0xffffffff


	//   ....[55]....
        /*032c*/ 	.word	0xffffffff


	//   ....[56]....
        /*0330*/ 	.word	0xffffffff


	//   ....[57]....
        /*0334*/ 	.word	0xffffffff


	//   ....[58]....
        /*0338*/ 	.word	0xffffffff


	//   ....[59]....
        /*033c*/ 	.word	0xffffffff


	//   ....[60]....
        /*0340*/ 	.word	0xffffffff


	//   ....[61]....
        /*0344*/ 	.word	0xffffffff


	//   ....[62]....
        /*0348*/ 	.word	0xffffffff


	//   ....[63]....
        /*034c*/ 	.word	0xffffffff


	//   ....[64]....
        /*0350*/ 	.word	0xffffffff


	//   ....[65]....
        /*0354*/ 	.word	0xffffffff


	//   ....[66]....
        /*0358*/ 	.word	0xffffffff


	//   ....[67]....
        /*035c*/ 	.word	0xffffffff


	//   ....[68]....
        /*0360*/ 	.word	0xffffffff


	//   ....[69]....
        /*0364*/ 	.word	0xffffffff


	//   ....[70]....
        /*0368*/ 	.word	0xffffffff


	//   ....[71]....
        /*036c*/ 	.word	0xffffffff


	//   ....[72]....
        /*0370*/ 	.word	0xffffffff


	//   ....[73]....
        /*0374*/ 	.word	0xffffffff


	//   ....[74]....
        /*0378*/ 	.word	0xffffffff


	//   ....[75]....
        /*037c*/ 	.word	0xffffffff


	//   ....[76]....
        /*0380*/ 	.word	0xffffffff


	//   ....[77]....
        /*0384*/ 	.word	0xffffffff


	//   ....[78]....
        /*0388*/ 	.word	0xffffffff


	//   ....[79]....
        /*038c*/ 	.word	0xffffffff


	//   ....[80]....
        /*0390*/ 	.word	0xffffffff


	//   ....[81]....
        /*0394*/ 	.word	0xffffffff


	//   ....[82]....
        /*0398*/ 	.word	0xffffffff


	//   ....[83]....
        /*039c*/ 	.word	0xffffffff


	//   ....[84]....
        /*03a0*/ 	.word	0xffffffff


	//   ....[85]....
        /*03a4*/ 	.word	0xffffffff


	//   ....[86]....
        /*03a8*/ 	.word	0xffffffff


	//   ....[87]....
        /*03ac*/ 	.word	0xffffffff


	//   ....[88]....
        /*03b0*/ 	.word	0xffffffff


	//   ....[89]....
        /*03b4*/ 	.word	0xffffffff


	//   ....[90]....
        /*03b8*/ 	.word	0xffffffff


	//   ....[91]....
        /*03bc*/ 	.word	0xffffffff


	//   ....[92]....
        /*03c0*/ 	.word	0xffffffff


	//   ....[93]....
        /*03c4*/ 	.word	0xffffffff


	//   ....[94]....
        /*03c8*/ 	.word	0xffffffff


	//   ....[95]....
        /*03cc*/ 	.word	0xffffffff


	//   ....[96]....
        /*03d0*/ 	.word	0xffffffff


	//   ....[97]....
        /*03d4*/ 	.word	0xffffffff


	//   ....[98]....
        /*03d8*/ 	.word	0xffffffff


	//   ....[99]....
        /*03dc*/ 	.word	0xffffffff


	//   ....[100]....
        /*03e0*/ 	.word	0xffffffff


	//   ....[101]....
        /*03e4*/ 	.word	0xffffffff


	//   ....[102]....
        /*03e8*/ 	.word	0xffffffff


	//   ....[103]....
        /*03ec*/ 	.word	0xffffffff


	//   ....[104]....
        /*03f0*/ 	.word	0xffffffff


	//   ....[105]....
        /*03f4*/ 	.word	0xffffffff


	//   ....[106]....
        /*03f8*/ 	.word	0xffffffff


	//   ....[107]....
        /*03fc*/ 	.word	0xffffffff


	//   ....[108]....
        /*0400*/ 	.word	0xffffffff


	//   ....[109]....
        /*0404*/ 	.word	0xffffffff


	//   ....[110]....
        /*0408*/ 	.word	0xffffffff


	//   ....[111]....
        /*040c*/ 	.word	0xffffffff


	//   ....[112]....
        /*0410*/ 	.word	0xffffffff


	//   ....[113]....
        /*0414*/ 	.word	0xffffffff


	//   ....[114]....
        /*0418*/ 	.word	0xffffffff


	//   ....[115]....
        /*041c*/ 	.word	0xffffffff


	//   ....[116]....
        /*0420*/ 	.word	0xffffffff


	//   ....[117]....
        /*0424*/ 	.word	0xffffffff


	//   ....[118]....
        /*0428*/ 	.word	0xffffffff


	//   ....[119]....
        /*042c*/ 	.word	0xffffffff


	//   ....[120]....
        /*0430*/ 	.word	0xffffffff


	//   ....[121]....
        /*0434*/ 	.word	0xffffffff


	//   ....[122]....
        /*0438*/ 	.word	0xffffffff


	//   ....[123]....
        /*043c*/ 	.word	0xffffffff


	//   ....[124]....
        /*0440*/ 	.word	0xffffffff


	//   ....[125]....
        /*0444*/ 	.word	0xffffffff


	//   ....[126]....
        /*0448*/ 	.word	0xffffffff


	//   ....[127]....
        /*044c*/ 	.word	0xffffffff


	//   ....[128]....
        /*0450*/ 	.word	0xffffffff


	//   ....[129]....
        /*0454*/ 	.word	0xffffffff


	//   ....[130]....
        /*0458*/ 	.word	0xffffffff


	//   ....[131]....
        /*045c*/ 	.word	0xffffffff


	//   ....[132]....
        /*0460*/ 	.word	0xffffffff


	//   ....[133]....
        /*0464*/ 	.word	0xffffffff


	//   ....[134]....
        /*0468*/ 	.word	0xffffffff


	//   ....[135]....
        /*046c*/ 	.word	0xffffffff


	//   ....[136]....
        /*0470*/ 	.word	0xffffffff


	//   ....[137]....
        /*0474*/ 	.word	0xffffffff


	//   ....[138]....
        /*0478*/ 	.word	0xffffffff


	//   ....[139]....
        /*047c*/ 	.word	0xffffffff


	//   ....[140]....
        /*0480*/ 	.word	0xffffffff


	//   ....[141]....
        /*0484*/ 	.word	0xffffffff


	//   ....[142]....
        /*0488*/ 	.word	0xffffffff


	//   ....[143]....
        /*048c*/ 	.word	0xffffffff


	//   ....[144]....
        /*0490*/ 	.word	0xffffffff


	//   ....[145]....
        /*0494*/ 	.word	0xffffffff


	//   ....[146]....
        /*0498*/ 	.word	0xffffffff


	//   ....[147]....
        /*049c*/ 	.word	0xffffffff


	//   ....[148]....
        /*04a0*/ 	.word	0xffffffff


	//   ....[149]....
        /*04a4*/ 	.word	0xffffffff


	//   ....[150]....
        /*04a8*/ 	.word	0xffffffff


	//   ....[151]....
        /*04ac*/ 	.word	0xffffffff


	//   ....[152]....
        /*04b0*/ 	.word	0xffffffff


	//   ....[153]....
        /*04b4*/ 	.word	0xffffffff


	//   ....[154]....
        /*04b8*/ 	.word	0xffffffff


	//   ....[155]....
        /*04bc*/ 	.word	0xffffffff


	//   ....[156]....
        /*04c0*/ 	.word	0xffffffff


	//   ....[157]....
        /*04c4*/ 	.word	0xffffffff


	//   ....[158]....
        /*04c8*/ 	.word	0xffffffff


	//   ....[159]....
        /*04cc*/ 	.word	0xffffffff


	//   ....[160]....
        /*04d0*/ 	.word	0xffffffff


	//   ....[161]....
        /*04d4*/ 	.word	0xffffffff


	//   ....[162]....
        /*04d8*/ 	.word	0xffffffff


	//   ....[163]....
        /*04dc*/ 	.word	0xffffffff


	//   ....[164]....
        /*04e0*/ 	.word	0xffffffff


	//   ....[165]....
        /*04e4*/ 	.word	0xffffffff


	//   ....[166]....
        /*04e8*/ 	.word	0xffffffff


	//   ....[167]....
        /*04ec*/ 	.word	0xffffffff


	//   ....[168]....
        /*04f0*/ 	.word	0xffffffff


	//   ....[169]....
        /*04f4*/ 	.word	0xffffffff


	//   ....[170]....
        /*04f8*/ 	.word	0xffffffff


	//   ....[171]....
        /*04fc*/ 	.word	0xffffffff


	//   ....[172]....
        /*0500*/ 	.word	0xffffffff


	//   ....[173]....
        /*0504*/ 	.word	0xffffffff


	//   ....[174]....
        /*0508*/ 	.word	0xffffffff


	//   ....[175]....
        /*050c*/ 	.word	0xffffffff


	//   ....[176]....
        /*0510*/ 	.word	0xffffffff


	//   ....[177]....
        /*0514*/ 	.word	0xffffffff


	//   ....[178]....
        /*0518*/ 	.word	0xffffffff


	//   ....[179]....
        /*051c*/ 	.word	0xffffffff


	//   ....[180]....
        /*0520*/ 	.word	0xffffffff


	//   ....[181]....
        /*0524*/ 	.word	0xffffffff


	//   ....[182]....
        /*0528*/ 	.word	0xffffffff


	//   ....[183]....
        /*052c*/ 	.word	0xffffffff


	//   ....[184]....
        /*0530*/ 	.word	0xffffffff


	//   ....[185]....
        /*0534*/ 	.word	0xffffffff


	//   ....[186]....
        /*0538*/ 	.word	0xffffffff


	//   ....[187]....
        /*053c*/ 	.word	0xffffffff


	//   ....[188]....
        /*0540*/ 	.word	0xffffffff


	//   ....[189]....
        /*0544*/ 	.word	0xffffffff


	//   ....[190]....
        /*0548*/ 	.word	0xffffffff


	//   ....[191]....
        /*054c*/ 	.word	0xffffffff


	//   ....[192]....
        /*0550*/ 	.word	0xffffffff


	//   ....[193]....
        /*0554*/ 	.word	0xffffffff


	//   ....[194]....
        /*0558*/ 	.word	0xffffffff


	//   ....[195]....
        /*055c*/ 	.word	0xffffffff


	//   ....[196]....
        /*0560*/ 	.word	0xffffffff


	//   ....[197]....
        /*0564*/ 	.word	0xffffffff


	//   ....[198]....
        /*0568*/ 	.word	0xffffffff


	//   ....[199]....
        /*056c*/ 	.word	0xffffffff


	//   ....[200]....
        /*0570*/ 	.word	0xffffffff


	//   ....[201]....
        /*0574*/ 	.word	0xffffffff


	//   ....[202]....
        /*0578*/ 	.word	0xffffffff


	//   ....[203]....
        /*057c*/ 	.word	0xffffffff


	//   ....[204]....
        /*0580*/ 	.word	0xffffffff


	//   ....[205]....
        /*0584*/ 	.word	0xffffffff


	//   ....[206]....
        /*0588*/ 	.word	0xffffffff


	//   ....[207]....
        /*058c*/ 	.word	0xffffffff


	//   ....[208]....
        /*0590*/ 	.word	0xffffffff


	//   ....[209]....
        /*0594*/ 	.word	0xffffffff


	//   ....[210]....
        /*0598*/ 	.word	0xffffffff


	//   ....[211]....
        /*059c*/ 	.word	0xffffffff


	//   ....[212]....
        /*05a0*/ 	.word	0xffffffff


	//   ....[213]....
        /*05a4*/ 	.word	0xffffffff


	//   ....[214]....
        /*05a8*/ 	.word	0xffffffff


	//   ....[215]....
        /*05ac*/ 	.word	0xffffffff


	//   ....[216]....
        /*05b0*/ 	.word	0xffffffff


	//----- nvinfo : EIATTR_COOP_GROUP_INSTR_OFFSETS
	.align		4
.L_148:
        /*05b4*/ 	.byte	0x04, 0x28
        /*05b6*/ 	.short	(.L_150 - .L_149)


	//   ....[0]....
.L_149:
        /*05b8*/ 	.word	0x000000a0


	//   ....[1]....
        /*05bc*/ 	.word	0x00001570


	//   ....[2]....
        /*05c0*/ 	.word	0x000015b0


	//   ....[3]....
        /*05c4*/ 	.word	0x00001780


	//   ....[4]....
        /*05c8*/ 	.word	0x000017b0


	//   ....[5]....
        /*05cc*/ 	.word	0x00001840


	//   ....[6]....
        /*05d0*/ 	.word	0x00001870


	//   ....[7]....
        /*05d4*/ 	.word	0x00001900


	//   ....[8]....
        /*05d8*/ 	.word	0x00001930


	//   ....[9]....
        /*05dc*/ 	.word	0x000019c0


	//   ....[10]....
        /*05e0*/ 	.word	0x000019f0


	//   ....[11]....
        /*05e4*/ 	.word	0x00001a80


	//   ....[12]....
        /*05e8*/ 	.word	0x00001ab0


	//   ....[13]....
        /*05ec*/ 	.word	0x00001b40


	//   ....[14]....
        /*05f0*/ 	.word	0x00001b70


	//   ....[15]....
        /*05f4*/ 	.word	0x00001bf0


	//   ....[16]....
        /*05f8*/ 	.word	0x00001c30


	//   ....[17]....
        /*05fc*/ 	.word	0x000020c0


	//   ....[18]....
        /*0600*/ 	.word	0x000020e0


	//   ....[19]....
        /*0604*/ 	.word	0x000020f0


	//   ....[20]....
        /*0608*/ 	.word	0x00002100


	//   ....[21]....
        /*060c*/ 	.word	0x00002110


	//   ....[22]....
        /*0610*/ 	.word	0x00002120


	//   ....[23]....
        /*0614*/ 	.word	0x00002130


	//   ....[24]....
        /*0618*/ 	.word	0x00002150


	//   ....[25]....
        /*061c*/ 	.word	0x00002170


	//   ....[26]....
        /*0620*/ 	.word	0x00002190


	//   ....[27]....
        /*0624*/ 	.word	0x000021a0


	//   ....[28]....
        /*0628*/ 	.word	0x000021b0


	//   ....[29]....
        /*062c*/ 	.word	0x00002690


	//   ....[30]....
        /*0630*/ 	.word	0x000026a0


	//   ....[31]....
        /*0634*/ 	.word	0x000026b0


	//   ....[32]....
        /*0638*/ 	.word	0x000026c0


	//   ....[33]....
        /*063c*/ 	.word	0x000026f0


	//   ....[34]....
        /*0640*/ 	.word	0x00002780


	//   ....[35]....
        /*0644*/ 	.word	0x00002790


	//   ....[36]....
        /*0648*/ 	.word	0x00002830


	//   ....[37]....
        /*064c*/ 	.word	0x00002870


	//   ....[38]....
        /*0650*/ 	.word	0x00002890


	//   ....[39]....
        /*0654*/ 	.word	0x000028e0


	//   ....[40]....
        /*0658*/ 	.word	0x000028f0


	//   ....[41]....
        /*065c*/ 	.word	0x00003320


	//   ....[42]....
        /*0660*/ 	.word	0x00003330


	//   ....[43]....
        /*0664*/ 	.word	0x00003340


	//   ....[44]....
        /*0668*/ 	.word	0x00003350


	//   ....[45]....
        /*066c*/ 	.word	0x00003360


	//   ....[46]....
        /*0670*/ 	.word	0x00003370


	//   ....[47]....
        /*0674*/ 	.word	0x00003380


	//   ....[48]....
        /*0678*/ 	.word	0x00003390


	//   ....[49]....
        /*067c*/ 	.word	0x000033b0


	//   ....[50]....
        /*0680*/ 	.word	0x000033e0


	//   ....[51]....
        /*0684*/ 	.word	0x00003400


	//   ....[52]....
        /*0688*/ 	.word	0x00003420


	//   ....[53]....
        /*068c*/ 	.word	0x00003a40


	//   ....[54]....
        /*0690*/ 	.word	0x00004780


	//   ....[55]....
        /*0694*/ 	.word	0x000054e0


	//   ....[56]....
        /*0698*/ 	.word	0x00006190


	//   ....[57]....
        /*069c*/ 	.word	0x00006820


	//   ....[58]....
        /*06a0*/ 	.word	0x00006870


	//   ....[59]....
        /*06a4*/ 	.word	0x00006990


	//   ....[60]....
        /*06a8*/ 	.word	0x000069e0


	//   ....[61]....
        /*06ac*/ 	.word	0x000076f0


	//   ....[62]....
        /*06b0*/ 	.word	0x00007770


	//   ....[63]....
        /*06b4*/ 	.word	0x00007960


	//   ....[64]....
        /*06b8*/ 	.word	0x000079e0


	//   ....[65]....
        /*06bc*/ 	.word	0x00009c60


	//   ....[66]....
        /*06c0*/ 	.word	0x00009c70


	//   ....[67]....
        /*06c4*/ 	.word	0x00009c80


	//   ....[68]....
        /*06c8*/ 	.word	0x00009c90


	//   ....[69]....
        /*06cc*/ 	.word	0x00009ca0


	//   ....[70]....
        /*06d0*/ 	.word	0x00009cb0


	//   ....[71]....
        /*06d4*/ 	.word	0x00009cc0


	//   ....[72]....
        /*06d8*/ 	.word	0x00009cd0


	//   ....[73]....
        /*06dc*/ 	.word	0x00009ce0


	//   ....[74]....
        /*06e0*/ 	.word	0x00009cf0


	//   ....[75]....
        /*06e4*/ 	.word	0x00009d00


	//   ....[76]....
        /*06e8*/ 	.word	0x00009d10


	//   ....[77]....
        /*06ec*/ 	.word	0x0000b3b0


	//   ....[78]....
        /*06f0*/ 	.word	0x0000b3c0


	//   ....[79]....
        /*06f4*/ 	.word	0x0000b3d0


	//   ....[80]....
        /*06f8*/ 	.word	0x0000b3e0


	//   ....[81]....
        /*06fc*/ 	.word	0x0000b3f0


	//   ....[82]....
        /*0700*/ 	.word	0x0000b400


	//   ....[83]....
        /*0704*/ 	.word	0x0000b410


	//   ....[84]....
        /*0708*/ 	.word	0x0000b430


	//   ....[85]....
        /*070c*/ 	.word	0x0000b450


	//   ....[86]....
        /*0710*/ 	.word	0x0000b490


	//   ....[87]....
        /*0714*/ 	.word	0x0000b4b0


	//   ....[88]....
        /*0718*/ 	.word	0x0000b4d0


	//   ....[89]....
        /*071c*/ 	.word	0x0000b670


	//   ....[90]....
        /*0720*/ 	.word	0x0000b890


	//   ....[91]....
        /*0724*/ 	.word	0x0000c390


	//   ....[92]....
        /*0728*/ 	.word	0x0000cde0


	//   ....[93]....
        /*072c*/ 	.word	0x0000dca0


	//   ....[94]....
        /*0730*/ 	.word	0x0000e030


	//   ....[95]....
        /*0734*/ 	.word	0x0000e190


	//   ....[96]....
        /*0738*/ 	.word	0x0000e4a0


	//   ....[97]....
        /*073c*/ 	.word	0x0000e4d0


	//   ....[98]....
        /*0740*/ 	.word	0x0000e590


	//   ....[99]....
        /*0744*/ 	.word	0x0000e980


	//   ....[100]....
        /*0748*/ 	.word	0x0000ea70


	//   ....[101]....
        /*074c*/ 	.word	0x00011350


	//   ....[102]....
        /*0750*/ 	.word	0x00011360


	//   ....[103]....
        /*0754*/ 	.word	0x00011370


	//   ....[104]....
        /*0758*/ 	.word	0x00011380


	//   ....[105]....
        /*075c*/ 	.word	0x00011390


	//   ....[106]....
        /*0760*/ 	.word	0x000113a0


	//   ....[107]....
        /*0764*/ 	.word	0x000113b0


	//   ....[108]....
        /*0768*/ 	.word	0x000113c0


	//   ....[109]....
        /*076c*/ 	.word	0x000113d0


	//   ....[110]....
        /*0770*/ 	.word	0x000113e0


	//   ....[111]....
        /*0774*/ 	.word	0x000113f0


	//   ....[112]....
        /*0778*/ 	.word	0x00011400


	//   ....[113]....
        /*077c*/ 	.word	0x00012a90


	//   ....[114]....
        /*0780*/ 	.word	0x00012aa0


	//   ....[115]....
        /*0784*/ 	.word	0x00012ab0


	//   ....[116]....
        /*0788*/ 	.word	0x00012ac0


	//   ....[117]....
        /*078c*/ 	.word	0x00012ad0


	//   ....[118]....
        /*0790*/ 	.word	0x00012ae0


	//   ....[119]....
        /*0794*/ 	.word	0x00012af0


	//   ....[120]....
        /*0798*/ 	.word	0x00012b00


	//   ....[121]....
        /*079c*/ 	.word	0x00012b20


	//   ....[122]....
        /*07a0*/ 	.word	0x00012b50


	//   ....[123]....
        /*07a4*/ 	.word	0x00012b90


	//   ....[124]....
        /*07a8*/ 	.word	0x00012bb0


	//   ....[125]....
        /*07ac*/ 	.word	0x000130d0


	//   ....[126]....
        /*07b0*/ 	.word	0x00013250


	//   ....[127]....
        /*07b4*/ 	.word	0x000132a0


	//   ....[128]....
        /*07b8*/ 	.word	0x00013370


	//   ....[129]....
        /*07bc*/ 	.word	0x000133b0


	//   ....[130]....
        /*07c0*/ 	.word	0x000133d0


	//   ....[131]....
        /*07c4*/ 	.word	0x000134d0


	//   ....[132]....
        /*07c8*/ 	.word	0x00013700


	//   ....[133]....
        /*07cc*/ 	.word	0x00016090


	//   ....[134]....
        /*07d0*/ 	.word	0x000160c0


	//   ....[135]....
        /*07d4*/ 	.word	0x000160e0


	//   ....[136]....
        /*07d8*/ 	.word	0x00016120


	//   ....[137]....
        /*07dc*/ 	.word	0x00016140


	//   ....[138]....
        /*07e0*/ 	.word	0x00016160


	//   ....[139]....
        /*07e4*/ 	.word	0x00016180


	//   ....[140]....
        /*07e8*/ 	.word	0x000161a0


	//   ....[141]....
        /*07ec*/ 	.word	0x000161c0


	//   ....[142]....
        /*07f0*/ 	.word	0x000161e0


	//   ....[143]....
        /*07f4*/ 	.word	0x00016200


	//   ....[144]....
        /*07f8*/ 	.word	0x00016220


	//   ....[145]....
        /*07fc*/ 	.word	0x00017610


	//   ....[146]....
        /*0800*/ 	.word	0x00017620


	//   ....[147]....
        /*0804*/ 	.word	0x00017630


	//   ....[148]....
        /*0808*/ 	.word	0x00017640


	//   ....[149]....
        /*080c*/ 	.word	0x00017650


	//   ....[150]....
        /*0810*/ 	.word	0x00017660


	//   ....[151]....
        /*0814*/ 	.word	0x00017670


	//   ....[152]....
        /*0818*/ 	.word	0x00017690


	//   ....[153]....
        /*081c*/ 	.word	0x000176b0


	//   ....[154]....
        /*0820*/ 	.word	0x000176f0


	//   ....[155]....
        /*0824*/ 	.word	0x00017710


	//   ....[156]....
        /*0828*/ 	.word	0x00017730


	//   ....[157]....
        /*082c*/ 	.word	0x000178e0


	//   ....[158]....
        /*0830*/ 	.word	0x00017af0


	//   ....[159]....
        /*0834*/ 	.word	0x00018580


	//   ....[160]....
        /*0838*/ 	.word	0x00018f50


	//   ....[161]....
        /*083c*/ 	.word	0x00019d20


	//   ....[162]....
        /*0840*/ 	.word	0x00019e70


	//   ....[163]....
        /*0844*/ 	.word	0x00019ec0


	//   ....[164]....
        /*0848*/ 	.word	0x0001a160


	//   ....[165]....
        /*084c*/ 	.word	0x0001a650


	//   ....[166]....
        /*0850*/ 	.word	0x0001a8b0


	//   ....[167]....
        /*0854*/ 	.word	0x0001a9e0


	//   ....[168]....
        /*0858*/ 	.word	0x0001ab10


	//   ....[169]....
        /*085c*/ 	.word	0x0001cf60


	//   ....[170]....
        /*0860*/ 	.word	0x0001cf70


	//   ....[171]....
        /*0864*/ 	.word	0x0001cf80


	//   ....[172]....
        /*0868*/ 	.word	0x0001cf90


	//   ....[173]....
        /*086c*/ 	.word	0x0001cfc0


	//   ....[174]....
        /*0870*/ 	.word	0x0001cfe0


	//   ....[175]....
        /*0874*/ 	.word	0x0001d000


	//   ....[176]....
        /*0878*/ 	.word	0x0001d010


	//   ....[177]....
        /*087c*/ 	.word	0x0001e480


	//   ....[178]....
        /*0880*/ 	.word	0x0001e4c0


	//   ....[179]....
        /*0884*/ 	.word	0x0001e4e0


	//   ....[180]....
        /*0888*/ 	.word	0x0001e510


	//   ....[181]....
        /*088c*/ 	.word	0x0001e540


	//   ....[182]....
        /*0890*/ 	.word	0x0001e580


	//   ....[183]....
        /*0894*/ 	.word	0x0001e5c0


	//   ....[184]....
        /*0898*/ 	.word	0x0001e5e0


	//   ....[185]....
        /*089c*/ 	.word	0x0001e670


	//   ....[186]....
        /*08a0*/ 	.word	0x0001e680


	//   ....[187]....
        /*08a4*/ 	.word	0x0001e6b0


	//   ....[188]....
        /*08a8*/ 	.word	0x0001e6f0


	//   ....[189]....
        /*08ac*/ 	.word	0x0001e710


	//   ....[190]....
        /*08b0*/ 	.word	0x0001e740


	//   ....[191]....
        /*08b4*/ 	.word	0x0001e790


	//   ....[192]....
        /*08b8*/ 	.word	0x0001e7c0


	//   ....[193]....
        /*08bc*/ 	.word	0x0001e7d0


	//   ....[194]....
        /*08c0*/ 	.word	0x0001e8d0


	//   ....[195]....
        /*08c4*/ 	.word	0x0001e8f0


	//   ....[196]....
        /*08c8*/ 	.word	0x0001e910


	//   ....[197]....
        /*08cc*/ 	.word	0x0001e940


	//   ....[198]....
        /*08d0*/ 	.word	0x0001e960


	//   ....[199]....
        /*08d4*/ 	.word	0x0001e9f0


	//   ....[200]....
        /*08d8*/ 	.word	0x0001ea10


	//   ....[201]....
        /*08dc*/ 	.word	0x0001f290


	//   ....[202]....
        /*08e0*/ 	.word	0x0001f2c0


	//   ....[203]....
        /*08e4*/ 	.word	0x0001f2f0


	//   ....[204]....
        /*08e8*/ 	.word	0x0001f320


	//   ....[205]....
        /*08ec*/ 	.word	0x0001f350


	//   ....[206]....
        /*08f0*/ 	.word	0x0001f380


	//   ....[207]....
        /*08f4*/ 	.word	0x0001f3b0


	//   ....[208]....
        /*08f8*/ 	.word	0x0001f3d0


	//   ....[209]....
        /*08fc*/ 	.word	0x0001f400


	//   ....[210]....
        /*0900*/ 	.word	0x0001f410


	//   ....[211]....
        /*0904*/ 	.word	0x0001f420


	//   ....[212]....
        /*0908*/ 	.word	0x0001f430


	//   ....[213]....
        /*090c*/ 	.word	0x0001f440


	//   ....[214]....
        /*0910*/ 	.word	0x0001f450


	//   ....[215]....
        /*0914*/ 	.word	0x0001f480


	//   ....[216]....
        /*0918*/ 	.word	0x0001f4a0


	//----- nvinfo : EIATTR_EXIT_INSTR_OFFSETS
	.align		4
.L_150:
        /*091c*/ 	.byte	0x04, 0x1c
        /*091e*/ 	.short	(.L_152 - .L_151)


	//   ....[0]....
.L_151:
        /*0920*/ 	.word	0x00000450


	//   ....[1]....
        /*0924*/ 	.word	0x0001eaa0


	//   ....[2]....
        /*0928*/ 	.word	0x0001eae0


	//   ....[3]....
        /*092c*/ 	.word	0x0001f600


	//   ....[4]....
        /*0930*/ 	.word	0x0001f640


	//----- nvinfo : EIATTR_CTAIDZ_USED
	.align		4
.L_152:
        /*0934*/ 	.byte	0x01, 0x04
	.zero		2


	//----- nvinfo : EIATTR_MAX_THREADS
	.align		4
        /*0938*/ 	.byte	0x04, 0x05
        /*093a*/ 	.short	(.L_154 - .L_153)
.L_153:
        /*093c*/ 	.word	0x00000080
        /*0940*/ 	.word	0x00000001
        /*0944*/ 	.word	0x00000001


	//----- nvinfo : EIATTR_CRS_STACK_SIZE
	.align		4
.L_154:
        /*0948*/ 	.byte	0x04, 0x1e
        /*094a*/ 	.short	(.L_156 - .L_155)
.L_155:
        /*094c*/ 	.word	0x00000000
.L_156:


//--------------------- .nv.info._ZN7cutlass13device_kernelIN5flash19enable_sm80_to_sm89INS1_16FlashAttnFwdSm80INS1_25CollectiveMainloopFwdSm80ILi4ELi1ELb0EN4cute5tupleIJNS5_1CILi128EEENS7_ILi96EEENS7_ILi64EEEEEELi64ENS_6half_tEfNS_4arch4Sm80ELb0ELb1ELb1ELb1ELb1ELb1ELb1ELb0EEENS1_21CollectiveEpilogueFwdINS6_IJS8_SA_S9_EEENS6_IJNS7_ILi1EEESI_SI_EEESC_SE_Li128ELb1ELb1ELb0ELb0EEENS1_19SingleTileSchedulerILb1ELb0ELb1ELi128EEEEEEEEEvNT_6ParamsE --------------------------
	.section	.nv.info._ZN7cutlass13device_kernelIN5flash19enable_sm80_to_sm89INS1_16FlashAttnFwdSm80INS1_25CollectiveMainloopFwdSm80ILi4ELi1ELb0EN4cute5tupleIJNS5_1CILi128EEENS7_ILi96EEENS7_ILi64EEEEEELi64ENS_6half_tEfNS_4arch4Sm80ELb0ELb1ELb1ELb1ELb1ELb1ELb1ELb0EEENS1_21CollectiveEpilogueFwdINS6_IJS8_SA_S9_EEENS6_IJNS7_ILi1EEESI_SI_EEESC_SE_Li128ELb1ELb1ELb0ELb0EEENS1_19SingleTileSchedulerILb1ELb0ELb1ELi128EEEEEEEEEvNT_6ParamsE,"",@"SHT_CUDA_INFO"
	.sectionflags	@""
	.align	4


	//----- nvinfo : EIATTR_CUDA_API_VERSION
	.align		4
        /*0000*/ 	.byte	0x04, 0x37
        /*0002*/ 	.short	(.L_158 - .L_157)
.L_157:
        /*0004*/ 	.word	0x00000082


	//----- nvinfo : EIATTR_SW2861232_WAR
	.align		4
.L_158:
        /*0008*/ 	.byte	0x01, 0x35
	.zero		2


	//----- nvinfo : EIATTR_PARAM_CBANK
	.align		4
        /*000c*/ 	.byte	0x04, 0x0a
        /*000e*/ 	.short	(.L_160 - .L_159)
	.align		4
.L_159:
        /*0010*/ 	.word	index@(.nv.constant0._ZN7cutlass13device_kernelIN5flash19enable_sm80_to_sm89INS1_16FlashAttnFwdSm80INS1_25CollectiveMainloopFwdSm80ILi4ELi1ELb0EN4cute5tupleIJNS5_1CILi128EEENS7_ILi96EEENS7_ILi64EEEEEELi64ENS_6half_tEfNS_4arch4Sm80ELb0ELb1ELb1ELb1ELb1ELb1ELb1ELb0EEENS1_21CollectiveEpilogueFwdINS6_IJS8_SA_S9_EEENS6_IJNS7_ILi1EEESI_SI_EEESC_SE_Li128ELb1ELb1ELb0ELb0EEENS1_19SingleTileSchedulerILb1ELb0ELb1ELi128EEEEEEEEEvNT_6ParamsE)
        /*0014*/ 	.short	0x0160
        /*0016*/ 	.short	0x0418


	//----- nvinfo : EIATTR_CBANK_PARAM_SIZE
	.align		4
.L_160:
        /*0018*/ 	.byte	0x03, 0x19
        /*001a*/ 	.short	0x0418


	//----- nvinfo : EIATTR_KPARAM_INFO
	.align		4
        /*001c*/ 	.byte	0x04, 0x17
        /*001e*/ 	.short	(.L_162 - .L_161)
.L_161:
        /*0020*/ 	.word	0x00000000
        /*0024*/ 	.short	0x0000
        /*0026*/ 	.short	0x0000
        /*0028*/ 	.byte	0x00, 0xf0, 0x61, 0x10


	//----- nvinfo : EIATTR_MAXREG_COUNT
	.align		4
.L_162:
        /*002c*/ 	.byte	0x03, 0x1b
        /*002e*/ 	.short	0x00ff


	//----- nvinfo : EIATTR_NUM_BARRIERS
	.align		4
        /*0030*/ 	.byte	0x02, 0x4c
        /*0032*/ 	.byte	0x02
	.zero		1


	//----- nvinfo : EIATTR_ANNOTATIONS
	.align		4
        /*0034*/ 	.byte	0x04, 0x55
        /*0036*/ 	.short	(.L_164 - .L_163)


	//   ....[0]....
.L_163:
        /* <DEDUP_REMOVED lines=44> */


	//----- nvinfo : EIATTR_MERCURY_ISA_VERSION
	.align		4
.L_164:
        /*02e0*/ 	.byte	0x03, 0x5f
        /*02e2*/ 	.short	0x0000


	//----- nvinfo : EIATTR_COOP_GROUP_MASK_REGIDS
	.align		4
        /*02e4*/ 	.byte	0x04, 0x29
        /*02e6*/ 	.short	(.L_166 - .L_165)


	//   ....[0]....
.L_165:
        /*02e8*/ 	.word	0xffffffff


	//   ....[1]....
        /*02ec*/ 	.word	0xffffffff


	//   ....[2]....
        /*02f0*/ 	.word	0xffffffff


	//   ....[3]....
        /*02f4*/ 	.word	0xffffffff


	//   ....[4]....
        /*02f8*/ 	.word	0xffffffff


	//   ....[5]....
        /*02fc*/ 	.word	0xffffffff


	//   ....[6]....
        /*0300*/ 	.word	0xffffffff


	//   ....[7]....
        /*0304*/ 	.word	0xffffffff


	//   ....[8]....
        /*0308*/ 	.word	0xffffffff


	//   ....[9]....
        /*030c*/ 	.word	0xffffffff


	//   ....[10]....
        /*0310*/ 	.word	0xffffffff


	//   ....[11]....
        /*0314*/ 	.word	0xffffffff


	//   ....[12]....
        /*0318*/ 	.word	0xffffffff


	//   ....[13]....
        /*031c*/ 	.word	0xffffffff


	//   ....[14]....
        /*0320*/ 	.word	0xffffffff


	//   ....[15]....
        /*0324*/ 	.word	0xffffffff


	//   ....[16]....
        /*0328*/ 	.word	0xffffffff


	//   ....[17]....
        /*032c*/ 	.word	0xffffffff


	//   ....[18]....
        /*0330*/ 	.word	0xffffffff


	//   ....[19]....
        /*0334*/ 	.word	0xffffffff


	//   ....[20]....
        /*0338*/ 	.word	0xffffffff


	//   ....[21]....
        /*033c*/ 	.word	0xffffffff


	//   ....[22]....
        /*0340*/ 	.word	0xffffffff


	//   ....[23]....
        /*0344*/ 	.word	0xffffffff


	//   ....[24]....
        /*0348*/ 	.word	0xffffffff


	//   ....[25]....
        /*034c*/ 	.word	0xffffffff


	//   ....[26]....
        /*0350*/ 	.word	0xffffffff


	//   ....[27]....
        /*0354*/ 	.word	0xffffffff


	//   ....[28]....
        /*0358*/ 	.word	0xffffffff


	//   ....[29]....
        /*035c*/ 	.word	0xffffffff


	//   ....[30]....
        /*0360*/ 	.word	0xffffffff


	//   ....[31]....
        /*0364*/ 	.word	0xffffffff


	//   ....[32]....
        /*0368*/ 	.word	0xffffffff


	//   ....[33]....
        /*036c*/ 	.word	0xffffffff


	//   ....[34]....
        /*0370*/ 	.word	0xffffffff


	//   ....[35]....
        /*0374*/ 	.word	0xffffffff


	//   ....[36]....
        /*0378*/ 	.word	0xffffffff


	//   ....[37]....
        /*037c*/ 	.word	0xffffffff


	//   ....[38]....
        /*0380*/ 	.word	0xffffffff


	//   ....[39]....
        /*0384*/ 	.word	0xffffffff


	//   ....[40]....
        /*0388*/ 	.word	0xffffffff


	//   ....[41]....
        /*038c*/ 	.word	0xffffffff


	//   ....[42]....
        /*0390*/ 	.word	0xffffffff


	//   ....[43]....
        /*0394*/ 	.word	0xffffffff


	//   ....[44]....
        /*0398*/ 	.word	0xffffffff


	//   ....[45]....
        /*039c*/ 	.word	0xffffffff


	//   ....[46]....
        /*03a0*/ 	.word	0xffffffff


	//   ....[47]....
        /*03a4*/ 	.word	0xffffffff


	//   ....[48]....
        /*03a8*/ 	.word	0xffffffff


	//   ....[49]....
        /*03ac*/ 	.word	0xffffffff


	//   ....[50]....
        /*03b0*/ 	.word	0xffffffff


	//   ....[51]....
        /*03b4*/ 	.word	0xffffffff


	//   ....[52]....
        /*03b8*/ 	.word	0xffffffff


	//   ....[53]....
        /*03bc*/ 	.word	0xffffffff


	//   ....[54]....
        /*03c0*/ 	.word	0xffffffff


	//   ....[55]....
        /*03c4*/ 	.word	0xffffffff


	//   ....[56]....
        /*03c8*/ 	.word	0xffffffff


	//   ....[57]....
        /*03cc*/ 	.word	0xffffffff


	//   ....[58]....
        /*03d0*/ 	.word	0xffffffff


	//   ....[59]....
        /*03d4*/ 	.word	0xffffffff


	//   ....[60]....
        /*03d8*/ 	.word	0xffffffff


	//   ....[61]....
        /*03dc*/ 	.word	0xffffffff


	//   ....[62]....
        /*03e0*/ 	.word	0xffffffff


	//   ....[63]....
        /*03e4*/ 	.word	0xffffffff


	//   ....[64]....
        /*03e8*/ 	.word	0xffffffff


	//   ....[65]....
        /*03ec*/ 	.word	0xffffffff


	//   ....[66]....
        /*03f0*/ 	.word	0xffffffff


	//   ....[67]....
        /*03f4*/ 	.word	0xffffffff


	//   ....[68]....
        /*03f8*/ 	.word	0xffffffff


	//   ....[69]....
        /*03fc*/ 	.word	0xffffffff


	//   ....[70]....
        /*0400*/ 	.word	0xffffffff


	//   ....[71]....
        /*0404*/ 	.word	0xffffffff


	//   ....[72]....
        /*0408*/ 	.word	0xffffffff


	//   ....[73]....
        /*040c*/ 	.word	0xffffffff


	//   ....[74]....
        /*0410*/ 	.word	0xffffffff


	//   ....[75]....
        /*0414*/ 	.word	0xffffffff


	//   ....[76]....
        /*0418*/ 	.word	0xffffffff


	//   ....[77]....
        /*041c*/ 	.word	0xffffffff


	//   ....[78]....
        /*0420*/ 	.word	0xffffffff


	//   ....[79]....
        /*0424*/ 	.word	0xffffffff


	//   ....[80]....
        /*0428*/ 	.word	0xffffffff


	//   ....[81]....
        /*042c*/ 	.word	0xffffffff


	//   ....[82]....
        /*0430*/ 	.word	0xffffffff


	//   ....[83]....
        /*0434*/ 	.word	0xffffffff


	//   ....[84]....
        /*0438*/ 	.word	0xffffffff


	//   ....[85]....
        /*043c*/ 	.word	0xffffffff


	//   ....[86]....
        /*0440*/ 	.word	0xffffffff


	//   ....[87]....
        /*0444*/ 	.word	0xffffffff


	//   ....[88]....
        /*0448*/ 	.word	0xffffffff


	//   ....[89]....
        /*044c*/ 	.word	0xffffffff


	//   ....[90]....
        /*0450*/ 	.word	0xffffffff


	//   ....[91]....
        /*0454*/ 	.word	0xffffffff


	//   ....[92]....
        /*0458*/ 	.word	0xffffffff


	//   ....[93]....
        /*045c*/ 	.word	0xffffffff


	//   ....[94]....
        /*0460*/ 	.word	0xffffffff


	//   ....[95]....
        /*0464*/ 	.word	0xffffffff


	//   ....[96]....
        /*0468*/ 	.word	0xffffffff


	//   ....[97]....
        /*046c*/ 	.word	0xffffffff


	//   ....[98]....
        /*0470*/ 	.word	0xffffffff


	//   ....[99]....
        /*0474*/ 	.word	0xffffffff


	//   ....[100]....
        /*0478*/ 	.word	0xffffffff


	//   ....[101]....
        /*047c*/ 	.word	0xffffffff


	//   ....[102]....
        /*0480*/ 	.word	0xffffffff


	//   ....[103]....
        /*0484*/ 	.word	0xffffffff


	//   ....[104]....
        /*0488*/ 	.word	0xffffffff


	//   ....[105]....
        /*048c*/ 	.word	0xffffffff


	//   ....[106]....
        /*0490*/ 	.word	0xffffffff


	//   ....[107]....
        /*0494*/ 	.word	0xffffffff


	//   ....[108]....
        /*0498*/ 	.word	0xffffffff


	//   ....[109]....
        /*049c*/ 	.word	0xffffffff


	//   ....[110]....
        /*04a0*/ 	.word	0xffffffff


	//   ....[111]....
        /*04a4*/ 	.word	0xffffffff


	//   ....[112]....
        /*04a8*/ 	.word	0xffffffff


	//   ....[113]....
        /*04ac*/ 	.word	0xffffffff


	//   ....[114]....
        /*04b0*/ 	.word	0xffffffff


	//   ....[115]....
        /*04b4*/ 	.word	0xffffffff


	//   ....[116]....
        /*04b8*/ 	.word	0xffffffff


	//   ....[117]....
        /*04bc*/ 	.word	0xffffffff


	//   ....[118]....
        /*04c0*/ 	.word	0xffffffff


	//   ....[119]....
        /*04c4*/ 	.word	0xffffffff


	//   ....[120]....
        /*04c8*/ 	.word	0xffffffff


	//   ....[121]....
        /*04cc*/ 	.word	0xffffffff


	//   ....[122]....
        /*04d0*/ 	.word	0xffffffff


	//   ....[123]....
        /*04d4*/ 	.word	0xffffffff


	//   ....[124]....
        /*04d8*/ 	.word	0xffffffff


	//   ....[125]....
        /*04dc*/ 	.word	0xffffffff


	//   ....[126]....
        /*04e0*/ 	.word	0xffffffff


	//   ....[127]....
        /*04e4*/ 	.word	0xffffffff


	//   ....[128]....
        /*04e8*/ 	.word	0xffffffff


	//   ....[129]....
        /*04ec*/ 	.word	0xffffffff


	//   ....[130]....
        /*04f0*/ 	.word	0xffffffff


	//   ....[131]....
        /*04f4*/ 	.word	0xffffffff


	//   ....[132]....
        /*04f8*/ 	.word	0xffffffff


	//   ....[133]....
        /*04fc*/ 	.word	0xffffffff


	//   ....[134]....
        /*0500*/ 	.word	0xffffffff


	//   ....[135]....
        /*0504*/ 	.word	0xffffffff


	//   ....[136]....
        /*0508*/ 	.word	0xffffffff


	//   ....[137]....
        /*050c*/ 	.word	0xffffffff


	//   ....[138]....
        /*0510*/ 	.word	0xffffffff


	//   ....[139]....
        /*0514*/ 	.word	0xffffffff


	//   ....[140]....
        /*0518*/ 	.word	0xffffffff


	//   ....[141]....
        /*051c*/ 	.word	0xffffffff


	//   ....[142]....
        /*0520*/ 	.word	0xffffffff


	//   ....[143]....
        /*0524*/ 	.word	0xffffffff


	//   ....[144]....
        /*0528*/ 	.word	0xffffffff


	//   ....[145]....
        /*052c*/ 	.word	0xffffffff


	//   ....[146]....
        /*0530*/ 	.word	0xffffffff


	//   ....[147]....
        /*0534*/ 	.word	0xffffffff


	//   ....[148]....
        /*0538*/ 	.word	0xffffffff


	//   ....[149]....
        /*053c*/ 	.word	0xffffffff


	//   ....[150]....
        /*0540*/ 	.word	0xffffffff


	//   ....[151]....
        /*0544*/ 	.word	0xffffffff


	//   ....[152]....
        /*0548*/ 	.word	0xffffffff


	//   ....[153]....
        /*054c*/ 	.word	0xffffffff


	//   ....[154]....
        /*0550*/ 	.word	0xffffffff


	//   ....[155]....
        /*0554*/ 	.word	0xffffffff


	//   ....[156]....
        /*0558*/ 	.word	0xffffffff


	//   ....[157]....
        /*055c*/ 	.word	0xffffffff


	//   ....[158]....
        /*0560*/ 	.word	0xffffffff


	//   ....[159]....
        /*0564*/ 	.word	0xffffffff


	//   ....[160]....
        /*0568*/ 	.word	0xffffffff


	//   ....[161]....
        /*056c*/ 	.word	0xffffffff


	//   ....[162]....
        /*0570*/ 	.word	0xffffffff


	//   ....[163]....
        /*0574*/ 	.word	0xffffffff


	//   ....[164]....
        /*0578*/ 	.word	0xffffffff


	//   ....[165]....
        /*057c*/ 	.word	0xffffffff


	//   ....[166]....
        /*0580*/ 	.word	0xffffffff


	//   ....[167]....
        /*0584*/ 	.word	0xffffffff


	//   ....[168]....
        /*0588*/ 	.word	0xffffffff


	//   ....[169]....
        /*058c*/ 	.word	0xffffffff


	//   ....[170]....
        /*0590*/ 	.word	0xffffffff


	//   ....[171]....
        /*0594*/ 	.word	0xffffffff


	//   ....[172]....
        /*0598*/ 	.word	0xffffffff


	//   ....[173]....
        /*059c*/ 	.word	0xffffffff


	//   ....[174]....
        /*05a0*/ 	.word	0xffffffff


	//   ....[175]....
        /*05a4*/ 	.word	0xffffffff


	//   ....[176]....
        /*05a8*/ 	.word	0xffffffff


	//   ....[177]....
        /*05ac*/ 	.word	0xffffffff


	//   ....[178]....
        /*05b0*/ 	.word	0xffffffff


	//   ....[179]....
        /*05b4*/ 	.word	0xffffffff


	//   ....[180]....
        /*05b8*/ 	.word	0xffffffff


	//   ....[181]....
        /*05bc*/ 	.word	0xffffffff


	//   ....[182]....
        /*05c0*/ 	.word	0xffffffff


	//   ....[183]....
        /*05c4*/ 	.word	0xffffffff


	//   ....[184]....
        /*05c8*/ 	.word	0xffffffff


	//   ....[185]....
        /*05cc*/ 	.word	0xffffffff


	//   ....[186]....
        /*05d0*/ 	.word	0xffffffff


	//   ....[187]....
        /*05d4*/ 	.word	0xffffffff


	//   ....[188]....
        /*05d8*/ 	.word	0xffffffff


	//   ....[189]....
        /*05dc*/ 	.word	0xffffffff


	//   ....[190]....
        /*05e0*/ 	.word	0xffffffff


	//   ....[191]....
        /*05e4*/ 	.word	0xffffffff


	//   ....[192]....
        /*05e8*/ 	.word	0xffffffff


	//   ....[193]....
        /*05ec*/ 	.word	0xffffffff


	//   ....[194]....
        /*05f0*/ 	.word	0xffffffff


	//   ....[195]....
        /*05f4*/ 	.word	0xffffffff


	//   ....[196]....
        /*05f8*/ 	.word	0xffffffff


	//   ....[197]....
        /*05fc*/ 	.word	0xffffffff


	//   ....[198]....
        /*0600*/ 	.word	0xffffffff


	//   ....[199]....
        /*0604*/ 	.word	0xffffffff


	//   ....[200]....
        /*0608*/ 	.word	0xffffffff


	//   ....[201]....
        /*060c*/ 	.word	0xffffffff


	//   ....[202]....
        /*0610*/ 	.word	0xffffffff


	//   ....[203]....
        /*0614*/ 	.word	0xffffffff


	//   ....[204]....
        /*0618*/ 	.word	0xffffffff


	//   ....[205]....
        /*061c*/ 	.word	0xffffffff


	//   ....[206]....
        /*0620*/ 	.word	0xffffffff


	//   ....[207]....
        /*0624*/ 	.word	0xffffffff


	//   ....[208]....
        /*0628*/ 	.word	0xffffffff


	//   ....[209]....
        /*062c*/ 	.word	0xffffffff


	//   ....[210]....
        /*0630*/ 	.word	0xffffffff


	//   ....[211]....
        /*0634*/ 	.word	0xffffffff


	//   ....[212]....
        /*0638*/ 	.word	0xffffffff


	//   ....[213]....
        /*063c*/ 	.word	0xffffffff


	//   ....[214]....
        /*0640*/ 	.word	0xffffffff


	//   ....[215]....
        /*0644*/ 	.word	0xffffffff


	//   ....[216]....
        /*0648*/ 	.word	0xffffffff


	//   ....[217]....
        /*064c*/ 	.word	0xffffffff


	//   ....[218]....
        /*0650*/ 	.word	0xffffffff


	//   ....[219]....
        /*0654*/ 	.word	0xffffffff


	//   ....[220]....
        /*0658*/ 	.word	0xffffffff


	//   ....[221]....
        /*065c*/ 	.word	0xffffffff


	//   ....[222]....
        /*0660*/ 	.word	0xffffffff


	//   ....[223]....
        /*0664*/ 	.word	0xffffffff


	//   ....[224]....
        /*0668*/ 	.word	0xffffffff


	//   ....[225]....
        /*066c*/ 	.word	0xffffffff


	//   ....[226]....
        /*0670*/ 	.word	0xffffffff


	//   ....[227]....
        /*0674*/ 	.word	0xffffffff


	//   ....[228]....
        /*0678*/ 	.word	0xffffffff


	//   ....[229]....
        /*067c*/ 	.word	0xffffffff


	//   ....[230]....
        /*0680*/ 	.word	0xffffffff


	//   ....[231]....
        /*0684*/ 	.word	0xffffffff


	//   ....[232]....
        /*0688*/ 	.word	0xffffffff


	//   ....[233]....
        /*068c*/ 	.word	0xffffffff


	//   ....[234]....
        /*0690*/ 	.word	0xffffffff


	//   ....[235]....
        /*0694*/ 	.word	0xffffffff


	//   ....[236]....
        /*0698*/ 	.word	0xffffffff


	//   ....[237]....
        /*069c*/ 	.word	0xffffffff


	//   ....[238]....
        /*06a0*/ 	.word	0xffffffff


	//   ....[239]....
        /*06a4*/ 	.word	0xffffffff


	//   ....[240]....
        /*06a8*/ 	.word	0xffffffff


	//   ....[241]....
        /*06ac*/ 	.word	0xffffffff


	//   ....[242]....
        /*06b0*/ 	.word	0xffffffff


	//   ....[243]....
        /*06b4*/ 	.word	0xffffffff


	//   ....[244]....
        /*06b8*/ 	.word	0xffffffff


	//   ....[245]....
        /*06bc*/ 	.word	0xffffffff


	//   ....[246]....
        /*06c0*/ 	.word	0xffffffff


	//   ....[247]....
        /*06c4*/ 	.word	0xffffffff


	//   ....[248]....
        /*06c8*/ 	.word	0xffffffff


	//   ....[249]....
        /*06cc*/ 	.word	0xffffffff


	//   ....[250]....
        /*06d0*/ 	.word	0xffffffff


	//   ....[251]....
        /*06d4*/ 	.word	0xffffffff


	//   ....[252]....
        /*06d8*/ 	.word	0xffffffff


	//   ....[253]....
        /*06dc*/ 	.word	0xffffffff


	//   ....[254]....
        /*06e0*/ 	.word	0xffffffff


	//   ....[255]....
        /*06e4*/ 	.word	0xffffffff


	//   ....[0]....
        /*06e8*/ 	.word	0xffffffff


	//   ....[1]....
        /*06ec*/ 	.word	0xffffffff


	//   ....[2]....
        /*06f0*/ 	.word	0xffffffff


	//   ....[3]....
        /*06f4*/ 	.word	0xffffffff


	//   ....[4]....
        /*06f8*/ 	.word	0xffffffff


	//   ....[5]....
        /*06fc*/ 	.word	0xffffffff


	//   ....[6]....
        /*0700*/ 	.word	0xffffffff


	//   ....[7]....
        /*0704*/ 	.word	0xffffffff


	//   ....[8]....
        /*0708*/ 	.word	0xffffffff


	//   ....[9]....
        /*070c*/ 	.word	0xffffffff


	//   ....[10]....
        /*0710*/ 	.word	0xffffffff


	//   ....[11]....
        /*0714*/ 	.word	0xffffffff


	//   ....[12]....
        /*0718*/ 	.word	0xffffffff


	//   ....[13]....
        /*071c*/ 	.word	0xffffffff


	//   ....[14]....
        /*0720*/ 	.word	0xffffffff


	//   ....[15]....
        /*0724*/ 	.word	0xffffffff


	//   ....[16]....
        /*0728*/ 	.word	0xffffffff


	//----- nvinfo : EIATTR_COOP_GROUP_INSTR_OFFSETS
	.align		4
.L_166:
        /*072c*/ 	.byte	0x04, 0x28
        /*072e*/ 	.short	(.L_168 - .L_167)


	//   ....[0]....
.L_167:
        /*0730*/ 	.word	0x000000a0


	//   ....[1]....
        /*0734*/ 	.word	0x000029e0


	//   ....[2]....
        /*0738*/ 	.word	0x00002a30


	//   ....[3]....
        /*073c*/ 	.word	0x00003220


	//   ....[4]....
        /*0740*/ 	.word	0x00003240


	//   ....[5]....
        /*0744*/ 	.word	0x000039b0


	//   ....[6]....
        /*0748*/ 	.word	0x000039c0


	//   ....[7]....
        /*074c*/ 	.word	0x00004260


	//   ....[8]....
        /*0750*/ 	.word	0x000042d0


	//   ....[9]....
        /*0754*/ 	.word	0x00004e40


	//   ....[10]....
        /*0758*/ 	.word	0x00004e70


	//   ....[11]....
        /*075c*/ 	.word	0x000055b0


	//   ....[12]....
        /*0760*/ 	.word	0x000055d0


	//   ....[13]....
        /*0764*/ 	.word	0x00005d30


	//   ....[14]....
        /*0768*/ 	.word	0x00005d60


	//   ....[15]....
        /*076c*/ 	.word	0x00005ea0


	//   ....[16]....
        /*0770*/ 	.word	0x00005ed0


	//   ....[17]....
        /*0774*/ 	.word	0x00005fc0


	//   ....[18]....
        /*0778*/ 	.word	0x00005fe0


	//   ....[19]....
        /*077c*/ 	.word	0x00006710


	//   ....[20]....
        /*0780*/ 	.word	0x00006730


	//   ....[21]....
        /*0784*/ 	.word	0x00006820


	//   ....[22]....
        /*0788*/ 	.word	0x00006850


	//   ....[23]....
        /*078c*/ 	.word	0x00006940


	//   ....[24]....
        /*0790*/ 	.word	0x00006970


	//   ....[25]....
        /*0794*/ 	.word	0x00007c50


	//   ....[26]....
        /*0798*/ 	.word	0x00007c90


	//   ....[27]....
        /*079c*/ 	.word	0x00007e60


	//   ....[28]....
        /*07a0*/ 	.word	0x00007e90


	//   ....[29]....
        /*07a4*/ 	.word	0x00007f20


	//   ....[30]....
        /*07a8*/ 	.word	0x00007f50


	//   ....[31]....
        /*07ac*/ 	.word	0x00007fe0


	//   ....[32]....
        /*07b0*/ 	.word	0x00008010


	//   ....[33]....
        /*07b4*/ 	.word	0x000080a0


	//   ....[34]....
        /*07b8*/ 	.word	0x000080d0


	//   ....[35]....
        /*07bc*/ 	.word	0x00008160


	//   ....[36]....
        /*07c0*/ 	.word	0x00008190


	//   ....[37]....
        /*07c4*/ 	.word	0x00008220


	//   ....[38]....
        /*07c8*/ 	.word	0x00008250


	//   ....[39]....
        /*07cc*/ 	.word	0x000082d0


	//   ....[40]....
        /*07d0*/ 	.word	0x00008310


	//   ....[41]....
        /*07d4*/ 	.word	0x00008740


	//   ....[42]....
        /*07d8*/ 	.word	0x00008760


	//   ....[43]....
        /*07dc*/ 	.word	0x00008770


	//   ....[44]....
        /*07e0*/ 	.word	0x00008780


	//   ....[45]....
        /*07e4*/ 	.word	0x000087a0


	//   ....[46]....
        /*07e8*/ 	.word	0x000087b0


	//   ....[47]....
        /*07ec*/ 	.word	0x000087c0


	//   ....[48]....
        /*07f0*/ 	.word	0x000087e0


	//   ....[49]....
        /*07f4*/ 	.word	0x00008800


	//   ....[50]....
        /*07f8*/ 	.word	0x00008820


	//   ....[51]....
        /*07fc*/ 	.word	0x00008850


	//   ....[52]....
        /*0800*/ 	.word	0x00008860


	//   ....[53]....
        /*0804*/ 	.word	0x00008d00


	//   ....[54]....
        /*0808*/ 	.word	0x00008d20


	//   ....[55]....
        /*080c*/ 	.word	0x00008d30


	//   ....[56]....
        /*0810*/ 	.word	0x00008d40


	//   ....[57]....
        /*0814*/ 	.word	0x00008eb0


	//   ....[58]....
        /*0818*/ 	.word	0x00008f70


	//   ....[59]....
        /*081c*/ 	.word	0x00008fb0


	//   ....[60]....
        /*0820*/ 	.word	0x00008ff0


	//   ....[61]....
        /*0824*/ 	.word	0x00009190


	//   ....[62]....
        /*0828*/ 	.word	0x00009250


	//   ....[63]....
        /*082c*/ 	.word	0x00009290


	//   ....[64]....
        /*0830*/ 	.word	0x000092d0


	//   ....[65]....
        /*0834*/ 	.word	0x00009490


	//   ....[66]....
        /*0838*/ 	.word	0x00009550


	//   ....[67]....
        /*083c*/ 	.word	0x00009590


	//   ....[68]....
        /*0840*/ 	.word	0x000095d0


	//   ....[69]....
        /*0844*/ 	.word	0x0000b2b0


	//   ....[70]....
        /*0848*/ 	.word	0x0000b2d0


	//   ....[71]....
        /*084c*/ 	.word	0x0000b300


	//   ....[72]....
        /*0850*/ 	.word	0x0000b310


	//   ....[73]....
        /*0854*/ 	.word	0x0000b3f0


	//   ....[74]....
        /*0858*/ 	.word	0x0000b430


	//   ....[75]....
        /*085c*/ 	.word	0x0000b450


	//   ....[76]....
        /*0860*/ 	.word	0x0000b460


	//   ....[77]....
        /*0864*/ 	.word	0x0000b650


	//   ....[78]....
        /*0868*/ 	.word	0x0000b690


	//   ....[79]....
        /*086c*/ 	.word	0x0000b6b0


	//   ....[80]....
        /*0870*/ 	.word	0x0000b6c0


	//   ....[81]....
        /*0874*/ 	.word	0x0000b840


	//   ....[82]....
        /*0878*/ 	.word	0x0000b880


	//   ....[83]....
        /*087c*/ 	.word	0x0000b8c0


	//   ....[84]....
        /*0880*/ 	.word	0x0000b8e0


	//   ....[85]....
        /*0884*/ 	.word	0x0000d9c0


	//   ....[86]....
        /*0888*/ 	.word	0x0000d9d0


	//   ....[87]....
        /*088c*/ 	.word	0x0000d9e0


	//   ....[88]....
        /*0890*/ 	.word	0x0000db00


	//   ....[89]....
        /*0894*/ 	.word	0x0000db10


	//   ....[90]....
        /*0898*/ 	.word	0x0000db30


	//   ....[91]....
        /*089c*/ 	.word	0x0000db40


	//   ....[92]....
        /*08a0*/ 	.word	0x0000db60


	//   ....[93]....
        /*08a4*/ 	.word	0x0000db70


	//   ....[94]....
        /*08a8*/ 	.word	0x0000db90


	//   ....[95]....
        /*08ac*/ 	.word	0x0000dc70


	//   ....[96]....
        /*08b0*/ 	.word	0x0000dcb0


	//   ....[97]....
        /*08b4*/ 	.word	0x0000e630


	//   ....[98]....
        /*08b8*/ 	.word	0x0000e640


	//   ....[99]....
        /*08bc*/ 	.word	0x0000e650


	//   ....[100]....
        /*08c0*/ 	.word	0x0000e660


	//   ....[101]....
        /*08c4*/ 	.word	0x0000e670


	//   ....[102]....
        /*08c8*/ 	.word	0x0000e680


	//   ....[103]....
        /*08cc*/ 	.word	0x0000e690


	//   ....[104]....
        /*08d0*/ 	.word	0x0000e6a0


	//   ....[105]....
        /*08d4*/ 	.word	0x0000e6c0


	//   ....[106]....
        /*08d8*/ 	.word	0x0000e6f0


	//   ....[107]....
        /*08dc*/ 	.word	0x0000e710


	//   ....[108]....
        /*08e0*/ 	.word	0x0000e730


	//   ....[109]....
        /*08e4*/ 	.word	0x0000ed10


	//   ....[110]....
        /*08e8*/ 	.word	0x0000fb40


	//   ....[111]....
        /*08ec*/ 	.word	0x000107d0


	//   ....[112]....
        /*08f0*/ 	.word	0x00011460


	//   ....[113]....
        /*08f4*/ 	.word	0x00011a60


	//   ....[114]....
        /*08f8*/ 	.word	0x00011aa0


	//   ....[115]....
        /*08fc*/ 	.word	0x00011b70


	//   ....[116]....
        /*0900*/ 	.word	0x00011b80


	//   ....[117]....
        /*0904*/ 	.word	0x00012730


	//   ....[118]....
        /*0908*/ 	.word	0x000127a0


	//   ....[119]....
        /*090c*/ 	.word	0x00012820


	//   ....[120]....
        /*0910*/ 	.word	0x00012870


	//   ....[121]....
        /*0914*/ 	.word	0x00015100


	//   ....[122]....
        /*0918*/ 	.word	0x00015110


	//   ....[123]....
        /*091c*/ 	.word	0x00015120


	//   ....[124]....
        /*0920*/ 	.word	0x00015130


	//   ....[125]....
        /*0924*/ 	.word	0x00015140


	//   ....[126]....
        /*0928*/ 	.word	0x00015150


	//   ....[127]....
        /*092c*/ 	.word	0x00015160


	//   ....[128]....
        /*0930*/ 	.word	0x00015180


	//   ....[129]....
        /*0934*/ 	.word	0x000151a0


	//   ....[130]....
        /*0938*/ 	.word	0x000151e0


	//   ....[131]....
        /*093c*/ 	.word	0x00015200


	//   ....[132]....
        /*0940*/ 	.word	0x00015220


	//   ....[133]....
        /*0944*/ 	.word	0x00016870


	//   ....[134]....
        /*0948*/ 	.word	0x00016880


	//   ....[135]....
        /*094c*/ 	.word	0x00016890


	//   ....[136]....
        /*0950*/ 	.word	0x000168a0


	//   ....[137]....
        /*0954*/ 	.word	0x000168b0


	//   ....[138]....
        /*0958*/ 	.word	0x000168c0


	//   ....[139]....
        /*095c*/ 	.word	0x000168d0


	//   ....[140]....
        /*0960*/ 	.word	0x000168f0


	//   ....[141]....
        /*0964*/ 	.word	0x00016910


	//   ....[142]....
        /*0968*/ 	.word	0x00016950


	//   ....[143]....
        /*096c*/ 	.word	0x00016970


	//   ....[144]....
        /*0970*/ 	.word	0x00016990


	//   ....[145]....
        /*0974*/ 	.word	0x00016b30


	//   ....[146]....
        /*0978*/ 	.word	0x00016d50


	//   ....[147]....
        /*097c*/ 	.word	0x00017850


	//   ....[148]....
        /*0980*/ 	.word	0x00018280


	//   ....[149]....
        /*0984*/ 	.word	0x00019210


	//   ....[150]....
        /*0988*/ 	.word	0x000192e0


	//   ....[151]....
        /*098c*/ 	.word	0x00019410


	//   ....[152]....
        /*0990*/ 	.word	0x000194a0


	//   ....[153]....
        /*0994*/ 	.word	0x000198f0


	//   ....[154]....
        /*0998*/ 	.word	0x00019a60


	//   ....[155]....
        /*099c*/ 	.word	0x00019d90


	//   ....[156]....
        /*09a0*/ 	.word	0x00019e90


	//   ....[157]....
        /*09a4*/ 	.word	0x0001c790


	//   ....[158]....
        /*09a8*/ 	.word	0x0001c7a0


	//   ....[159]....
        /*09ac*/ 	.word	0x0001c7b0


	//   ....[160]....
        /*09b0*/ 	.word	0x0001c7c0


	//   ....[161]....
        /*09b4*/ 	.word	0x0001c7d0


	//   ....[162]....
        /*09b8*/ 	.word	0x0001c7e0


	//   ....[163]....
        /*09bc*/ 	.word	0x0001c7f0


	//   ....[164]....
        /*09c0*/ 	.word	0x0001c800


	//   ....[165]....
        /*09c4*/ 	.word	0x0001c820


	//   ....[166]....
        /*09c8*/ 	.word	0x0001c850


	//   ....[167]....
        /*09cc*/ 	.word	0x0001c890


	//   ....[168]....
        /*09d0*/ 	.word	0x0001c8b0


	//   ....[169]....
        /*09d4*/ 	.word	0x0001df20


	//   ....[170]....
        /*09d8*/ 	.word	0x0001df30


	//   ....[171]....
        /*09dc*/ 	.word	0x0001df40


	//   ....[172]....
        /*09e0*/ 	.word	0x0001df50


	//   ....[173]....
        /*09e4*/ 	.word	0x0001df60


	//   ....[174]....
        /*09e8*/ 	.word	0x0001df70


	//   ....[175]....
        /*09ec*/ 	.word	0x0001df80


	//   ....[176]....
        /*09f0*/ 	.word	0x0001df90


	//   ....[177]....
        /*09f4*/ 	.word	0x0001dfb0


	//   ....[178]....
        /*09f8*/ 	.word	0x0001dfe0


	//   ....[179]....
        /*09fc*/ 	.word	0x0001e020


	//   ....[180]....
        /*0a00*/ 	.word	0x0001e040


	//   ....[181]....
        /*0a04*/ 	.word	0x0001e580


	//   ....[182]....
        /*0a08*/ 	.word	0x0001e6d0


	//   ....[183]....
        /*0a0c*/ 	.word	0x0001e720


	//   ....[184]....
        /*0a10*/ 	.word	0x0001e7d0


	//   ....[185]....
        /*0a14*/ 	.word	0x0001e800


	//   ....[186]....
        /*0a18*/ 	.word	0x0001e830


	//   ....[187]....
        /*0a1c*/ 	.word	0x0001e930


	//   ....[188]....
        /*0a20*/ 	.word	0x0001eb80


	//   ....[189]....
        /*0a24*/ 	.word	0x00021550


	//   ....[190]....
        /*0a28*/ 	.word	0x00021580


	//   ....[191]....
        /*0a2c*/ 	.word	0x000215a0


	//   ....[192]....
        /*0a30*/ 	.word	0x000215e0


	//   ....[193]....
        /*0a34*/ 	.word	0x00021600


	//   ....[194]....
        /*0a38*/ 	.word	0x00021620


	//   ....[195]....
        /*0a3c*/ 	.word	0x00021640


	//   ....[196]....
        /*0a40*/ 	.word	0x00021660


	//   ....[197]....
        /*0a44*/ 	.word	0x00021680


	//   ....[198]....
        /*0a48*/ 	.word	0x000216a0


	//   ....[199]....
        /*0a4c*/ 	.word	0x000216c0


	//   ....[200]....
        /*0a50*/ 	.word	0x000216e0


	//   ....[201]....
        /*0a54*/ 	.word	0x00022b00


	//   ....[202]....
        /*0a58*/ 	.word	0x00022b10


	//   ....[203]....
        /*0a5c*/ 	.word	0x00022b20


	//   ....[204]....
        /*0a60*/ 	.word	0x00022b30


	//   ....[205]....
        /*0a64*/ 	.word	0x00022b40


	//   ....[206]....
        /*0a68*/ 	.word	0x00022b50


	//   ....[207]....
        /*0a6c*/ 	.word	0x00022b60


	//   ....[208]....
        /*0a70*/ 	.word	0x00022b80


	//   ....[209]....
        /*0a74*/ 	.word	0x00022ba0


	//   ....[210]....
        /*0a78*/ 	.word	0x00022be0


	//   ....[211]....
        /*0a7c*/ 	.word	0x00022c00


	//   ....[212]....
        /*0a80*/ 	.word	0x00022c20


	//   ....[213]....
        /*0a84*/ 	.word	0x00022dd0


	//   ....[214]....
        /*0a88*/ 	.word	0x00022fe0


	//   ....[215]....
        /*0a8c*/ 	.word	0x00023a70


	//   ....[216]....
        /*0a90*/ 	.word	0x00024420


	//   ....[217]....
        /*0a94*/ 	.word	0x00025340


	//   ....[218]....
        /*0a98*/ 	.word	0x00025410


	//   ....[219]....
        /*0a9c*/ 	.word	0x00025540


	//   ....[220]....
        /*0aa0*/ 	.word	0x000255d0


	//   ....[221]....
        /*0aa4*/ 	.word	0x00025a20


	//   ....[222]....
        /*0aa8*/ 	.word	0x00025b80


	//   ....[223]....
        /*0aac*/ 	.word	0x00025ee0


	//   ....[224]....
        /*0ab0*/ 	.word	0x00025fd0


	//   ....[225]....
        /*0ab4*/ 	.word	0x000283a0


	//   ....[226]....
        /*0ab8*/ 	.word	0x000283b0


	//   ....[227]....
        /*0abc*/ 	.word	0x000283c0


	//   ....[228]....
        /*0ac0*/ 	.word	0x000283d0


	//   ....[229]....
        /*0ac4*/ 	.word	0x00028400


	//   ....[230]....
        /*0ac8*/ 	.word	0x00028420


	//   ....[231]....
        /*0acc*/ 	.word	0x00028440


	//   ....[232]....
        /*0ad0*/ 	.word	0x00028450


	//   ....[233]....
        /*0ad4*/ 	.word	0x00029920


	//   ....[234]....
        /*0ad8*/ 	.word	0x00029950


	//   ....[235]....
        /*0adc*/ 	.word	0x00029980


	//   ....[236]....
        /*0ae0*/ 	.word	0x000299b0


	//   ....[237]....
        /*0ae4*/ 	.word	0x000299f0


	//   ....[238]....
        /*0ae8*/ 	.word	0x00029a20


	//   ....[239]....
        /*0aec*/ 	.word	0x00029a60


	//   ....[240]....
        /*0af0*/ 	.word	0x00029a80


	//   ....[241]....
        /*0af4*/ 	.word	0x00029b30


	//   ....[242]....
        /*0af8*/ 	.word	0x00029b50


	//   ....[243]....
        /*0afc*/ 	.word	0x00029b80


	//   ....[244]....
        /*0b00*/ 	.word	0x00029bb0


	//   ....[245]....
        /*0b04*/ 	.word	0x00029be0


	//   ....[246]....
        /*0b08*/ 	.word	0x00029c30


	//   ....[247]....
        /*0b0c*/ 	.word	0x00029c60


	//   ....[248]....
        /*0b10*/ 	.word	0x00029cd0


	//   ....[249]....
        /*0b14*/ 	.word	0x00029d90


	//   ....[250]....
        /*0b18*/ 	.word	0x00029db0


	//   ....[251]....
        /*0b1c*/ 	.word	0x00029de0


	//   ....[252]....
        /*0b20*/ 	.word	0x00029df0


	//   ....[253]....
        /*0b24*/ 	.word	0x00029e00


	//   ....[254]....
        /*0b28*/ 	.word	0x00029e10


	//   ....[255]....
        /*0b2c*/ 	.word	0x00029f00


	//   ....[0]....
        /*0b30*/ 	.word	0x00029f20


	//   ....[1]....
        /*0b34*/ 	.word	0x0002a790


	//   ....[2]....
        /*0b38*/ 	.word	0x0002a7c0


	//   ....[3]....
        /*0b3c*/ 	.word	0x0002a7f0


	//   ....[4]....
        /*0b40*/ 	.word	0x0002a820


	//   ....[5]....
        /*0b44*/ 	.word	0x0002a850


	//   ....[6]....
        /*0b48*/ 	.word	0x0002a880


	//   ....[7]....
        /*0b4c*/ 	.word	0x0002a8b0


	//   ....[8]....
        /*0b50*/ 	.word	0x0002a8d0


	//   ....[9]....
        /*0b54*/ 	.word	0x0002a8f0


	//   ....[10]....
        /*0b58*/ 	.word	0x0002a910


	//   ....[11]....
        /*0b5c*/ 	.word	0x0002a920


	//   ....[12]....
        /*0b60*/ 	.word	0x0002a930


	//   ....[13]....
        /*0b64*/ 	.word	0x0002a940


	//   ....[14]....
        /*0b68*/ 	.word	0x0002a950


	//   ....[15]....
        /*0b6c*/ 	.word	0x0002a960


	//   ....[16]....
        /*0b70*/ 	.word	0x0002a990


	//----- nvinfo : EIATTR_EXIT_INSTR_OFFSETS
	.align		4
.L_168:
        /*0b74*/ 	.byte	0x04, 0x1c
        /*0b76*/ 	.short	(.L_170 - .L_169)


	//   ....[0]....
.L_169:
        /*0b78*/ 	.word	0x000003b0


	//   ....[1]....
        /*0b7c*/ 	.word	0x00029f40


	//   ....[2]....
        /*0b80*/ 	.word	0x00029f80


	//   ....[3]....
        /*0b84*/ 	.word	0x0002ab20


	//   ....[4]....
        /*0b88*/ 	.word	0x0002ab60


	//----- nvinfo : EIATTR_CTAIDZ_USED
	.align		4
.L_170:
        /*0b8c*/ 	.byte	0x01, 0x04
	.zero		2


	//----- nvinfo : EIATTR_MAX_THREADS
	.align		4
        /*0b90*/ 	.byte	0x04, 0x05
        /*0b92*/ 	.short	(.L_172 - .L_171)
.L_171:
        /*0b94*/ 	.word	0x00000080
        /*0b98*/ 	.word	0x00000001
        /*0b9c*/ 	.word	0x00000001


	//----- nvinfo : EIATTR_CRS_STACK_SIZE
	.align		4
.L_172:
        /*0ba0*/ 	.byte	0x04, 0x1e
        /*0ba2*/ 	.short	(.L_174 - .L_173)
.L_173:
        /*0ba4*/ 	.word	0x00000000
.L_174:


//--------------------- .nv.info._ZN7cutlass13device_kernelIN5flash19enable_sm80_to_sm89INS1_16FlashAttnFwdSm80INS1_25CollectiveMainloopFwdSm80ILi4ELi1ELb0EN4cute5tupleIJNS5_1CILi128EEENS7_ILi112EEENS7_ILi64EEEEEELi64ENS_6half_tEfNS_4arch4Sm80ELb1ELb0ELb1ELb0ELb1ELb0ELb1ELb0EEENS1_21CollectiveEpilogueFwdINS6_IJS8_SA_S9_EEENS6_IJNS7_ILi1EEESI_SI_EEESC_SE_Li128ELb0ELb1ELb0ELb0EEENS1_30DynamicPersistentTileSchedulerILi128ELi128ELb0ELb1ELb0EEEEEEEEEvNT_6ParamsE --------------------------
	.section	.nv.info._ZN7cutlass13device_kernelIN5flash19enable_sm80_to_sm89INS1_16FlashAttnFwdSm80INS1_25CollectiveMainloopFwdSm80ILi4ELi1ELb0EN4cute5tupleIJNS5_1CILi128EEENS7_ILi112EEENS7_ILi64EEEEEELi64ENS_6half_tEfNS_4arch4Sm80ELb1ELb0ELb1ELb0ELb1ELb0ELb1ELb0EEENS1_21CollectiveEpilogueFwdINS6_IJS8_SA_S9_EEENS6_IJNS7_ILi1EEESI_SI_EEESC_SE_Li128ELb0ELb1ELb0ELb0EEENS1_30DynamicPersistentTileSchedulerILi128ELi128ELb0ELb1ELb0EEEEEEEEEvNT_6ParamsE,"",@"SHT_CUDA_INFO"
	.sectionflags	@""
	.align	4


	//----- nvinfo : EIATTR_CUDA_API_VERSION
	.align		4
        /*0000*/ 	.byte	0x04, 0x37
        /*0002*/ 	.short	(.L_176 - .L_175)
.L_175:
        /*0004*/ 	.word	0x00000082


	//----- nvinfo : EIATTR_SW2861232_WAR
	.align		4
.L_176:
        /*0008*/ 	.byte	0x01, 0x35
	.zero		2


	//----- nvinfo : EIATTR_PARAM_CBANK
	.align		4
        /*000c*/ 	.byte	0x04, 0x0a
        /*000e*/ 	.short	(.L_178 - .L_177)
	.align		4
.L_177:
        /*0010*/ 	.word	index@(.nv.constant0._ZN7cutlass13device_kernelIN5flash19enable_sm80_to_sm89INS1_16FlashAttnFwdSm80INS1_25CollectiveMainloopFwdSm80ILi4ELi1ELb0EN4cute5tupleIJNS5_1CILi128EEENS7_ILi112EEENS7_ILi64EEEEEELi64ENS_6half_tEfNS_4arch4Sm80ELb1ELb0ELb1ELb0ELb1ELb0ELb1ELb0EEENS1_21CollectiveEpilogueFwdINS6_IJS8_SA_S9_EEENS6_IJNS7_ILi1EEESI_SI_EEESC_SE_Li128ELb0ELb1ELb0ELb0EEENS1_30DynamicPersistentTileSchedulerILi128ELi128ELb0ELb1ELb0EEEEEEEEEvNT_6ParamsE)
        /*0014*/ 	.short	0x0160
        /*0016*/ 	.short	0x0428


	//----- nvinfo : EIATTR_CBANK_PARAM_SIZE
	.align		4
.L_178:
        /*0018*/ 	.byte	0x03, 0x19
        /*001a*/ 	.short	0x0428


	//----- nvinfo : EIATTR_KPARAM_INFO
	.align		4
        /*001c*/ 	.byte	0x04, 0x17
        /*001e*/ 	.short	(.L_180 - .L_179)
.L_179:
        /*0020*/ 	.word	0x00000000
        /*0024*/ 	.short	0x0000
        /*0026*/ 	.short	0x0000
        /*0028*/ 	.byte	0x00, 0xf0, 0xa1, 0x10


	//----- nvinfo : EIATTR_MAXREG_COUNT
	.align		4
.L_180:
        /*002c*/ 	.byte	0x03, 0x1b
        /*002e*/ 	.short	0x00ff


	//----- nvinfo : EIATTR_NUM_BARRIERS
	.align		4
        /*0030*/ 	.byte	0x02, 0x4c
        /*0032*/ 	.byte	0x06
	.zero		1


	//----- nvinfo : EIATTR_ANNOTATIONS
	.align		4
        /*0034*/ 	.byte	0x04, 0x55
        /*0036*/ 	.short	(.L_182 - .L_181)


	//   ....[0]....
.L_181:
        /* <DEDUP_REMOVED lines=71> */


	//----- nvinfo : EIATTR_MERCURY_ISA_VERSION
	.align		4
.L_182:
        /*0490*/ 	.byte	0x03, 0x5f
        /*0492*/ 	.short	0x0000


	//----- nvinfo : EIATTR_INT_WARP_WIDE_INSTR_OFFSETS
	.align		4
        /*0494*/ 	.byte	0x04, 0x31
        /*0496*/ 	.short	(.L_184 - .L_183)


	//   ....[0]....
.L_183:
        /*0498*/ 	.word	0x000140c0


	//   ....[1]....
        /*049c*/ 	.word	0x00014140


	//----- nvinfo : EIATTR_COOP_GROUP_MASK_REGIDS
	.align		4
.L_184:
        /*04a0*/ 	.byte	0x04, 0x29
        /*04a2*/ 	.short	(.L_186 - .L_185)


	//   ....[0]....
.L_185:
        /*04a4*/ 	.word	0xffffffff


	//   ....[1]....
        /*04a8*/ 	.word	0xffffffff


	//   ....[2]....
        /*04ac*/ 	.word	0xffffffff


	//   ....[3]....
        /*04b0*/ 	.word	0xffffffff


	//   ....[4]....
        /*04b4*/ 	.word	0xffffffff


	//   ....[5]....
        /*04b8*/ 	.word	0xffffffff


	//   ....[6]....
        /*04bc*/ 	.word	0xffffffff


	//   ....[7]....
        /*04c0*/ 	.word	0xffffffff


	//   ....[8]....
        /*04c4*/ 	.word	0xffffffff


	//   ....[9]....
        /*04c8*/ 	.word	0xffffffff


	//   ....[10]....
        /*04cc*/ 	.word	0xffffffff


	//   ....[11]....
        /*04d0*/ 	.word	0xffffffff


	//   ....[12]....
        /*04d4*/ 	.word	0xffffffff


	//   ....[13]....
        /*04d8*/ 	.word	0xffffffff


	//   ....[14]....
        /*04dc*/ 	.word	0xffffffff


	//   ....[15]....
        /*04e0*/ 	.word	0xffffffff


	//   ....[16]....
        /*04e4*/ 	.word	0xffffffff


	//   ....[17]....
        /*04e8*/ 	.word	0xffffffff


	//   ....[18]....
        /*04ec*/ 	.word	0xffffffff


	//   ....[19]....
        /*04f0*/ 	.word	0xffffffff


	//   ....[20]....
        /*04f4*/ 	.word	0xffffffff


	//   ....[21]....
        /*04f8*/ 	.word	0xffffffff


	//   ....[22]....
        /*04fc*/ 	.word	0xffffffff


	//   ....[23]....
        /*0500*/ 	.word	0xffffffff


	//   ....[24]....
        /*0504*/ 	.word	0xffffffff


	//   ....[25]....
        /*0508*/ 	.word	0xffffffff


	//   ....[26]....
        /*050c*/ 	.word	0xffffffff


	//   ....[27]....
        /*0510*/ 	.word	0xffffffff


	//   ....[28]....
        /*0514*/ 	.word	0xffffffff


	//   ....[29]....
        /*0518*/ 	.word	0xffffffff


	//   ....[30]....
        /*051c*/ 	.word	0xffffffff


	//   ....[31]....
        /*0520*/ 	.word	0xffffffff


	//   ....[32]....
        /*0524*/ 	.word	0xffffffff


	//   ....[33]....
        /*0528*/ 	.word	0xffffffff


	//   ....[34]....
        /*052c*/ 	.word	0xffffffff


	//   ....[35]....
        /*0530*/ 	.word	0xffffffff


	//   ....[36]....
        /*0534*/ 	.word	0xffffffff


	//   ....[37]....
        /*0538*/ 	.word	0xffffffff


	//   ....[38]....
        /*053c*/ 	.word	0xffffffff


	//   ....[39]....
        /*0540*/ 	.word	0xffffffff


	//   ....[40]....
        /*0544*/ 	.word	0xffffffff


	//   ....[41]....
        /*0548*/ 	.word	0xffffffff


	//   ....[42]....
        /*054c*/ 	.word	0xffffffff


	//   ....[43]....
        /*0550*/ 	.word	0xffffffff


	//   ....[44]....
        /*0554*/ 	.word	0xffffffff


	//   ....[45]....
        /*0558*/ 	.word	0xffffffff


	//   ....[46]....
        /*055c*/ 	.word	0xffffffff


	//   ....[47]....
        /*0560*/ 	.word	0xffffffff


	//   ....[48]....
        /*0564*/ 	.word	0xffffffff


	//   ....[49]....
        /*0568*/ 	.word	0xffffffff


	//   ....[50]....
        /*056c*/ 	.word	0xffffffff


	//   ....[51]....
        /*0570*/ 	.word	0xffffffff


	//   ....[52]....
        /*0574*/ 	.word	0xffffffff


	//   ....[53]....
        /*0578*/ 	.word	0xffffffff


	//   ....[54]....
        /*057c*/ 	.word	0xffffffff


	//   ....[55]....
        /*0580*/ 	.word	0xffffffff


	//   ....[56]....
        /*0584*/ 	.word	0xffffffff


	//   ....[57]....
        /*0588*/ 	.word	0xffffffff


	//   ....[58]....
        /*058c*/ 	.word	0xffffffff


	//   ....[59]....
        /*0590*/ 	.word	0xffffffff


	//   ....[60]....
        /*0594*/ 	.word	0xffffffff


	//   ....[61]....
        /*0598*/ 	.word	0xffffffff


	//   ....[62]....
        /*059c*/ 	.word	0xffffffff


	//   ....[63]....
        /*05a0*/ 	.word	0xffffffff


	//   ....[64]....
        /*05a4*/ 	.word	0xffffffff


	//   ....[65]....
        /*05a8*/ 	.word	0xffffffff


	//   ....[66]....
        /*05ac*/ 	.word	0xffffffff


	//   ....[67]....
        /*05b0*/ 	.word	0xffffffff


	//   ....[68]....
        /*05b4*/ 	.word	0xffffffff


	//   ....[69]....
        /*05b8*/ 	.word	0xffffffff


	//   ....[70]....
        /*05bc*/ 	.word	0xffffffff


	//   ....[71]....
        /*05c0*/ 	.word	0xffffffff


	//   ....[72]....
        /*05c4*/ 	.word	0xffffffff


	//   ....[73]....
        /*05c8*/ 	.word	0xffffffff


	//   ....[74]....
        /*05cc*/ 	.word	0xffffffff


	//   ....[75]....
        /*05d0*/ 	.word	0xffffffff


	//   ....[76]....
        /*05d4*/ 	.word	0xffffffff


	//   ....[77]....
        /*05d8*/ 	.word	0xffffffff


	//   ....[78]....
        /*05dc*/ 	.word	0xffffffff


	//   ....[79]....
        /*05e0*/ 	.word	0xffffffff


	//   ....[80]....
        /*05e4*/ 	.word	0xffffffff


	//   ....[81]....
        /*05e8*/ 	.word	0xffffffff


	//   ....[82]....
        /*05ec*/ 	.word	0xffffffff


	//   ....[83]....
        /*05f0*/ 	.word	0xffffffff


	//   ....[84]....
        /*05f4*/ 	.word	0xffffffff


	//   ....[85]....
        /*05f8*/ 	.word	0xffffffff


	//   ....[86]....
        /*05fc*/ 	.word	0xffffffff


	//   ....[87]....
        /*0600*/ 	.word	0xffffffff


	//   ....[88]....
        /*0604*/ 	.word	0xffffffff


	//   ....[89]....
        /*0608*/ 	.word	0xffffffff


	//   ....[90]....
        /*060c*/ 	.word	0xffffffff


	//   ....[91]....
        /*0610*/ 	.word	0xffffffff


	//   ....[92]....
        /*0614*/ 	.word	0xffffffff


	//   ....[93]....
        /*0618*/ 	.word	0xffffffff


	//   ....[94]....
        /*061c*/ 	.word	0xffffffff


	//   ....[95]....
        /*0620*/ 	.word	0xffffffff


	//   ....[96]....
        /*0624*/ 	.word	0xffffffff


	//   ....[97]....
        /*0628*/ 	.word	0xffffffff


	//   ....[98]....
        /*062c*/ 	.word	0xffffffff


	//   ....[99]....
        /*0630*/ 	.word	0xffffffff


	//   ....[100]....
        /*0634*/ 	.word	0xffffffff


	//   ....[101]....
        /*0638*/ 	.word	0xffffffff


	//   ....[102]....
        /*063c*/ 	.word	0xffffffff


	//   ....[103]....
        /*0640*/ 	.word	0xffffffff


	//   ....[104]....
        /*0644*/ 	.word	0xffffffff


	//   ....[105]....
        /*0648*/ 	.word	0xffffffff


	//   ....[106]....
        /*064c*/ 	.word	0xffffffff


	//   ....[107]....
        /*0650*/ 	.word	0xffffffff


	//   ....[108]....
        /*0654*/ 	.word	0xffffffff


	//   ....[109]....
        /*0658*/ 	.word	0xffffffff


	//   ....[110]....
        /*065c*/ 	.word	0xffffffff


	//   ....[111]....
        /*0660*/ 	.word	0xffffffff


	//   ....[112]....
        /*0664*/ 	.word	0xffffffff


	//   ....[113]....
        /*0668*/ 	.word	0xffffffff


	//   ....[114]....
        /*066c*/ 	.word	0xffffffff


	//   ....[115]....
        /*0670*/ 	.word	0xffffffff


	//   ....[116]....
        /*0674*/ 	.word	0xffffffff


	//   ....[117]....
        /*0678*/ 	.word	0xffffffff


	//   ....[118]....
        /*067c*/ 	.word	0xffffffff


	//   ....[119]....
        /*0680*/ 	.word	0xffffffff


	//   ....[120]....
        /*0684*/ 	.word	0xffffffff


	//   ....[121]....
        /*0688*/ 	.word	0xffffffff


	//   ....[122]....
        /*068c*/ 	.word	0xffffffff


	//   ....[123]....
        /*0690*/ 	.word	0xffffffff


	//   ....[124]....
        /*0694*/ 	.word	0xffffffff


	//   ....[125]....
        /*0698*/ 	.word	0xffffffff


	//   ....[126]....
        /*069c*/ 	.word	0xffffffff


	//   ....[127]....
        /*06a0*/ 	.word	0xffffffff


	//   ....[128]....
        /*06a4*/ 	.word	0xffffffff


	//   ....[129]....
        /*06a8*/ 	.word	0xffffffff


	//   ....[130]....
        /*06ac*/ 	.word	0xffffffff


	//   ....[131]....
        /*06b0*/ 	.word	0xffffffff


	//   ....[132]....
        /*06b4*/ 	.word	0xffffffff


	//   ....[133]....
        /*06b8*/ 	.word	0xffffffff


	//   ....[134]....
        /*06bc*/ 	.word	0xffffffff


	//   ....[135]....
        /*06c0*/ 	.word	0xffffffff


	//   ....[136]....
        /*06c4*/ 	.word	0xffffffff


	//   ....[137]....
        /*06c8*/ 	.word	0xffffffff


	//   ....[138]....
        /*06cc*/ 	.word	0xffffffff


	//   ....[139]....
        /*06d0*/ 	.word	0xffffffff


	//   ....[140]....
        /*06d4*/ 	.word	0xffffffff


	//   ....[141]....
        /*06d8*/ 	.word	0xffffffff


	//   ....[142]....
        /*06dc*/ 	.word	0xffffffff


	//   ....[143]....
        /*06e0*/ 	.word	0xffffffff


	//   ....[144]....
        /*06e4*/ 	.word	0xffffffff


	//   ....[145]....
        /*06e8*/ 	.word	0xffffffff


	//   ....[146]....
        /*06ec*/ 	.word	0xffffffff


	//   ....[147]....
        /*06f0*/ 	.word	0xffffffff


	//   ....[148]....
        /*06f4*/ 	.word	0xffffffff


	//   ....[149]....
        /*06f8*/ 	.word	0xffffffff


	//   ....[150]....
        /*06fc*/ 	.word	0xffffffff


	//   ....[151]....
        /*0700*/ 	.word	0xffffffff


	//   ....[152]....
        /*0704*/ 	.word	0xffffffff


	//   ....[153]....
        /*0708*/ 	.word	0xffffffff


	//   ....[154]....
        /*070c*/ 	.word	0xffffffff


	//   ....[155]....
        /*0710*/ 	.word	0xffffffff


	//   ....[156]....
        /*0714*/ 	.word	0xffffffff


	//   ....[157]....
        /*0718*/ 	.word	0xffffffff


	//   ....[158]....
        /*071c*/ 	.word	0xffffffff


	//   ....[159]....
        /*0720*/ 	.word	0xffffffff


	//   ....[160]....
        /*0724*/ 	.word	0xffffffff


	//   ....[161]....
        /*0728*/ 	.word	0xffffffff


	//   ....[162]....
        /*072c*/ 	.word	0xffffffff


	//   ....[163]....
        /*0730*/ 	.word	0xffffffff


	//   ....[164]....
        /*0734*/ 	.word	0xffffffff


	//   ....[165]....
        /*0738*/ 	.word	0xffffffff


	//   ....[166]....
        /*073c*/ 	.word	0xffffffff


	//   ....[167]....
        /*0740*/ 	.word	0xffffffff


	//   ....[168]....
        /*0744*/ 	.word	0xffffffff


	//   ....[169]....
        /*0748*/ 	.word	0xffffffff


	//   ....[170]....
        /*074c*/ 	.word	0xffffffff


	//   ....[171]....
        /*0750*/ 	.word	0xffffffff


	//   ....[172]....
        /*0754*/ 	.word	0xffffffff


	//   ....[173]....
        /*0758*/ 	.word	0xffffffff


	//   ....[174]....
        /*075c*/ 	.word	0xffffffff


	//   ....[175]....
        /*0760*/ 	.word	0xffffffff


	//   ....[176]....
        /*0764*/ 	.word	0xffffffff


	//   ....[177]....
        /*0768*/ 	.word	0xffffffff


	//   ....[178]....
        /*076c*/ 	.word	0xffffffff


	//   ....[179]....
        /*0770*/ 	.word	0xffffffff


	//   ....[180]....
        /*0774*/ 	.word	0xffffffff


	//   ....[181]....
        /*0778*/ 	.word	0xffffffff


	//   ....[182]....
        /*077c*/ 	.word	0xffffffff


	//   ....[183]....
        /*0780*/ 	.word	0xffffffff


	//   ....[184]....
        /*0784*/ 	.word	0xffffffff


	//   ....[185]....
        /*0788*/ 	.word	0xffffffff


	//   ....[186]....
        /*078c*/ 	.word	0xffffffff


	//   ....[187]....
        /*0790*/ 	.word	0xffffffff


	//   ....[188]....
        /*0794*/ 	.word	0xffffffff


	//   ....[189]....
        /*0798*/ 	.word	0xffffffff


	//   ....[190]....
        /*079c*/ 	.word	0xffffffff


	//   ....[191]....
        /*07a0*/ 	.word	0xffffffff


	//   ....[192]....
        /*07a4*/ 	.word	0xffffffff


	//   ....[193]....
        /*07a8*/ 	.word	0xffffffff


	//   ....[194]....
        /*07ac*/ 	.word	0xffffffff


	//   ....[195]....
        /*07b0*/ 	.word	0xffffffff


	//   ....[196]....
        /*07b4*/ 	.word	0xffffffff


	//   ....[197]....
        /*07b8*/ 	.word	0xffffffff


	//   ....[198]....
        /*07bc*/ 	.word	0xffffffff


	//   ....[199]....
        /*07c0*/ 	.word	0xffffffff


	//   ....[200]....
        /*07c4*/ 	.word	0xffffffff


	//   ....[201]....
        /*07c8*/ 	.word	0xffffffff


	//   ....[202]....
        /*07cc*/ 	.word	0xffffffff


	//   ....[203]....
        /*07d0*/ 	.word	0xffffffff


	//   ....[204]....
        /*07d4*/ 	.word	0xffffffff


	//   ....[205]....
        /*07d8*/ 	.word	0xffffffff


	//   ....[206]....
        /*07dc*/ 	.word	0xffffffff


	//   ....[207]....
        /*07e0*/ 	.word	0xffffffff


	//   ....[208]....
        /*07e4*/ 	.word	0xffffffff


	//   ....[209]....
        /*07e8*/ 	.word	0xffffffff


	//   ....[210]....
        /*07ec*/ 	.word	0xffffffff


	//   ....[211]....
        /*07f0*/ 	.word	0xffffffff


	//   ....[212]....
        /*07f4*/ 	.word	0xffffffff


	//   ....[213]....
        /*07f8*/ 	.word	0xffffffff


	//   ....[214]....
        /*07fc*/ 	.word	0xffffffff


	//   ....[215]....
        /*0800*/ 	.word	0xffffffff


	//   ....[216]....
        /*0804*/ 	.word	0xffffffff


	//   ....[217]....
        /*0808*/ 	.word	0xffffffff


	//   ....[218]....
        /*080c*/ 	.word	0xffffffff


	//   ....[219]....
        /*0810*/ 	.word	0xffffffff


	//   ....[220]....
        /*0814*/ 	.word	0xffffffff


	//   ....[221]....
        /*0818*/ 	.word	0xffffffff


	//   ....[222]....
        /*081c*/ 	.word	0xffffffff


	//   ....[223]....
        /*0820*/ 	.word	0xffffffff


	//   ....[224]....
        /*0824*/ 	.word	0xffffffff


	//   ....[225]....
        /*0828*/ 	.word	0xffffffff


	//   ....[226]....
        /*082c*/ 	.word	0xffffffff


	//   ....[227]....
        /*0830*/ 	.word	0xffffffff


	//   ....[228]....
        /*0834*/ 	.word	0xffffffff


	//   ....[229]....
        /*0838*/ 	.word	0xffffffff


	//   ....[230]....
        /*083c*/ 	.word	0xffffffff


	//   ....[231]....
        /*0840*/ 	.word	0xffffffff


	//   ....[232]....
        /*0844*/ 	.word	0xffffffff


	//   ....[233]....
        /*0848*/ 	.word	0xffffffff


	//   ....[234]....
        /*084c*/ 	.word	0xffffffff


	//   ....[235]....
        /*0850*/ 	.word	0xffffffff


	//   ....[236]....
        /*0854*/ 	.word	0xffffffff


	//   ....[237]....
        /*0858*/ 	.word	0xffffffff


	//   ....[238]....
        /*085c*/ 	.word	0xffffffff


	//   ....[239]....
        /*0860*/ 	.word	0xffffffff


	//   ....[240]....
        /*0864*/ 	.word	0xffffffff


	//   ....[241]....
        /*0868*/ 	.word	0xffffffff


	//   ....[242]....
        /*086c*/ 	.word	0xffffffff


	//   ....[243]....
        /*0870*/ 	.word	0xffffffff


	//   ....[244]....
        /*0874*/ 	.word	0xffffffff


	//   ....[245]....
        /*0878*/ 	.word	0xffffffff


	//   ....[246]....
        /*087c*/ 	.word	0xffffffff


	//   ....[247]....
        /*0880*/ 	.word	0xffffffff


	//   ....[248]....
        /*0884*/ 	.word	0xffffffff


	//   ....[249]....
        /*0888*/ 	.word	0xffffffff


	//   ....[250]....
        /*088c*/ 	.word	0xffffffff


	//   ....[251]....
        /*0890*/ 	.word	0xffffffff


	//   ....[252]....
        /*0894*/ 	.word	0xffffffff


	//   ....[253]....
        /*0898*/ 	.word	0xffffffff


	//   ....[254]....
        /*089c*/ 	.word	0xffffffff


	//   ....[255]....
        /*08a0*/ 	.word	0xffffffff


	//   ....[0]....
        /*08a4*/ 	.word	0xffffffff


	//   ....[1]....
        /*08a8*/ 	.word	0xffffffff


	//   ....[2]....
        /*08ac*/ 	.word	0xffffffff


	//   ....[3]....
        /*08b0*/ 	.word	0xffffffff


	//   ....[4]....
        /*08b4*/ 	.word	0xffffffff


	//   ....[5]....
        /*08b8*/ 	.word	0xffffffff


	//   ....[6]....
        /*08bc*/ 	.word	0xffffffff


	//   ....[7]....
        /*08c0*/ 	.word	0xffffffff


	//   ....[8]....
        /*08c4*/ 	.word	0xffffffff


	//   ....[9]....
        /*08c8*/ 	.word	0xffffffff


	//   ....[10]....
        /*08cc*/ 	.word	0xffffffff


	//   ....[11]....
        /*08d0*/ 	.word	0xffffffff


	//   ....[12]....
        /*08d4*/ 	.word	0xffffffff


	//   ....[13]....
        /*08d8*/ 	.word	0xffffffff


	//   ....[14]....
        /*08dc*/ 	.word	0xffffffff


	//   ....[15]....
        /*08e0*/ 	.word	0xffffffff


	//   ....[16]....
        /*08e4*/ 	.word	0xffffffff


	//   ....[17]....
        /*08e8*/ 	.word	0xffffffff


	//   ....[18]....
        /*08ec*/ 	.word	0xffffffff


	//   ....[19]....
        /*08f0*/ 	.word	0xffffffff


	//   ....[20]....
        /*08f4*/ 	.word	0xffffffff


	//   ....[21]....
        /*08f8*/ 	.word	0xffffffff


	//   ....[22]....
        /*08fc*/ 	.word	0xffffffff


	//   ....[23]....
        /*0900*/ 	.word	0xffffffff


	//   ....[24]....
        /*0904*/ 	.word	0xffffffff


	//   ....[25]....
        /*0908*/ 	.word	0xffffffff


	//   ....[26]....
        /*090c*/ 	.word	0xffffffff


	//   ....[27]....
        /*0910*/ 	.word	0xffffffff


	//   ....[28]....
        /*0914*/ 	.word	0xffffffff


	//   ....[29]....
        /*0918*/ 	.word	0xffffffff


	//   ....[30]....
        /*091c*/ 	.word	0xffffffff


	//   ....[31]....
        /*0920*/ 	.word	0xffffffff


	//   ....[32]....
        /*0924*/ 	.word	0xffffffff


	//   ....[33]....
        /*0928*/ 	.word	0xffffffff


	//   ....[34]....
        /*092c*/ 	.word	0xffffffff


	//   ....[35]....
        /*0930*/ 	.word	0xffffffff


	//   ....[36]....
        /*0934*/ 	.word	0xffffffff


	//   ....[37]....
        /*0938*/ 	.word	0xffffffff


	//   ....[38]....
        /*093c*/ 	.word	0xffffffff


	//   ....[39]....
        /*0940*/ 	.word	0xffffffff


	//   ....[40]....
        /*0944*/ 	.word	0xffffffff


	//   ....[41]....
        /*0948*/ 	.word	0xffffffff


	//   ....[42]....
        /*094c*/ 	.word	0xffffffff


	//   ....[43]....
        /*0950*/ 	.word	0xffffffff


	//   ....[44]....
        /*0954*/ 	.word	0xffffffff


	//   ....[45]....
        /*0958*/ 	.word	0xffffffff


	//   ....[46]....
        /*095c*/ 	.word	0xffffffff


	//   ....[47]....
        /*0960*/ 	.word	0xffffffff


	//   ....[48]....
        /*0964*/ 	.word	0xffffffff


	//   ....[49]....
        /*0968*/ 	.word	0xffffffff


	//   ....[50]....
        /*096c*/ 	.word	0xffffffff


	//   ....[51]....
        /*0970*/ 	.word	0xffffffff


	//   ....[52]....
        /*0974*/ 	.word	0xffffffff


	//   ....[53]....
        /*0978*/ 	.word	0xffffffff


	//   ....[54]....
        /*097c*/ 	.word	0xffffffff


	//   ....[55]....
        /*0980*/ 	.word	0xffffffff


	//   ....[56]....
        /*0984*/ 	.word	0xffffffff


	//   ....[57]....
        /*0988*/ 	.word	0xffffffff


	//   ....[58]....
        /*098c*/ 	.word	0xffffffff


	//   ....[59]....
        /*0990*/ 	.word	0xffffffff


	//   ....[60]....
        /*0994*/ 	.word	0xffffffff


	//   ....[61]....
        /*0998*/ 	.word	0xffffffff


	//   ....[62]....
        /*099c*/ 	.word	0xffffffff


	//   ....[63]....
        /*09a0*/ 	.word	0xffffffff


	//   ....[64]....
        /*09a4*/ 	.word	0xffffffff


	//   ....[65]....
        /*09a8*/ 	.word	0xffffffff


	//   ....[66]....
        /*09ac*/ 	.word	0xffffffff


	//   ....[67]....
        /*09b0*/ 	.word	0xffffffff


	//   ....[68]....
        /*09b4*/ 	.word	0xffffffff


	//   ....[69]....
        /*09b8*/ 	.word	0xffffffff


	//   ....[70]....
        /*09bc*/ 	.word	0xffffffff


	//----- nvinfo : EIATTR_COOP_GROUP_INSTR_OFFSETS
	.align		4
.L_186:
        /*09c0*/ 	.byte	0x04, 0x28
        /*09c2*/ 	.short	(.L_188 - .L_187)


	//   ....[0]....
.L_187:
        /*09c4*/ 	.word	0x00000050


	//   ....[1]....
        /*09c8*/ 	.word	0x00001360


	//   ....[2]....
        /*09cc*/ 	.word	0x00001380


	//   ....[3]....
        /*09d0*/ 	.word	0x000014d0


	//   ....[4]....
        /*09d4*/ 	.word	0x000014e0


	//   ....[5]....
        /*09d8*/ 	.word	0x000015c0


	//   ....[6]....
        /*09dc*/ 	.word	0x000015e0


	//   ....[7]....
        /*09e0*/ 	.word	0x000016c0


	//   ....[8]....
        /*09e4*/ 	.word	0x000016d0


	//   ....[9]....
        /*09e8*/ 	.word	0x000017b0


	//   ....[10]....
        /*09ec*/ 	.word	0x000017d0


	//   ....[11]....
        /*09f0*/ 	.word	0x000018b0


	//   ....[12]....
        /*09f4*/ 	.word	0x000018c0


	//   ....[13]....
        /*09f8*/ 	.word	0x000019a0


	//   ....[14]....
        /*09fc*/ 	.word	0x000019c0


	//   ....[15]....
        /*0a00*/ 	.word	0x00001aa0


	//   ....[16]....
        /*0a04*/ 	.word	0x00001ab0


	//   ....[17]....
        /*0a08*/ 	.word	0x00001f70


	//   ....[18]....
        /*0a0c*/ 	.word	0x00001f90


	//   ....[19]....
        /*0a10*/ 	.word	0x00001fb0


	//   ....[20]....
        /*0a14*/ 	.word	0x00001fd0


	//   ....[21]....
        /*0a18*/ 	.word	0x00001ff0


	//   ....[22]....
        /*0a1c*/ 	.word	0x00002000


	//   ....[23]....
        /*0a20*/ 	.word	0x00002020


	//   ....[24]....
        /*0a24*/ 	.word	0x00002040


	//   ....[25]....
        /*0a28*/ 	.word	0x000020b0


	//   ....[26]....
        /*0a2c*/ 	.word	0x000020f0


	//   ....[27]....
        /*0a30*/ 	.word	0x00002140


	//   ....[28]....
        /*0a34*/ 	.word	0x00002180


	//   ....[29]....
        /*0a38*/ 	.word	0x00002190


	//   ....[30]....
        /*0a3c*/ 	.word	0x000021b0


	//   ....[31]....
        /*0a40*/ 	.word	0x00002300


	//   ....[32]....
        /*0a44*/ 	.word	0x00002310


	//   ....[33]....
        /*0a48*/ 	.word	0x00002320


	//   ....[34]....
        /*0a4c*/ 	.word	0x00002370


	//   ....[35]....
        /*0a50*/ 	.word	0x00002380


	//   ....[36]....
        /*0a54*/ 	.word	0x00002390


	//   ....[37]....
        /*0a58*/ 	.word	0x000023a0


	//   ....[38]....
        /*0a5c*/ 	.word	0x000023b0


	//   ....[39]....
        /*0a60*/ 	.word	0x000023c0


	//   ....[40]....
        /*0a64*/ 	.word	0x000023e0


	//   ....[41]....
        /*0a68*/ 	.word	0x000023f0


	//   ....[42]....
        /*0a6c*/ 	.word	0x00002410


	//   ....[43]....
        /*0a70*/ 	.word	0x00002490


	//   ....[44]....
        /*0a74*/ 	.word	0x000024b0


	//   ....[45]....
        /*0a78*/ 	.word	0x00003f90


	//   ....[46]....
        /*0a7c*/ 	.word	0x00003fb0


	//   ....[47]....
        /*0a80*/ 	.word	0x00003fc0


	//   ....[48]....
        /*0a84*/ 	.word	0x00003fd0


	//   ....[49]....
        /*0a88*/ 	.word	0x00003fe0


	//   ....[50]....
        /*0a8c*/ 	.word	0x00003ff0


	//   ....[51]....
        /*0a90*/ 	.word	0x00004000


	//   ....[52]....
        /*0a94*/ 	.word	0x00004010


	//   ....[53]....
        /*0a98*/ 	.word	0x00004030


	//   ....[54]....
        /*0a9c*/ 	.word	0x00004060


	//   ....[55]....
        /*0aa0*/ 	.word	0x00004080


	//   ....[56]....
        /*0aa4*/ 	.word	0x000040a0


	//   ....[57]....
        /*0aa8*/ 	.word	0x00004100


	//   ....[58]....
        /*0aac*/ 	.word	0x00004110


	//   ....[59]....
        /*0ab0*/ 	.word	0x000042c0


	//   ....[60]....
        /*0ab4*/ 	.word	0x00004680


	//   ....[61]....
        /*0ab8*/ 	.word	0x00004690


	//   ....[62]....
        /*0abc*/ 	.word	0x000046a0


	//   ....[63]....
        /*0ac0*/ 	.word	0x00005820


	//   ....[64]....
        /*0ac4*/ 	.word	0x00005850


	//   ....[65]....
        /*0ac8*/ 	.word	0x00005870


	//   ....[66]....
        /*0acc*/ 	.word	0x00005880


	//   ....[67]....
        /*0ad0*/ 	.word	0x000058b0


	//   ....[68]....
        /*0ad4*/ 	.word	0x000058d0


	//   ....[69]....
        /*0ad8*/ 	.word	0x000058f0


	//   ....[70]....
        /*0adc*/ 	.word	0x00005900


	//   ....[71]....
        /*0ae0*/ 	.word	0x000084e0


	//   ....[72]....
        /*0ae4*/ 	.word	0x00008500


	//   ....[73]....
        /*0ae8*/ 	.word	0x00008510


	//   ....[74]....
        /*0aec*/ 	.word	0x00008520


	//   ....[75]....
        /*0af0*/ 	.word	0x00008530


	//   ....[76]....
        /*0af4*/ 	.word	0x00008540


	//   ....[77]....
        /*0af8*/ 	.word	0x00008550


	//   ....[78]....
        /*0afc*/ 	.word	0x00008560


	//   ....[79]....
        /*0b00*/ 	.word	0x00008570


	//   ....[80]....
        /*0b04*/ 	.word	0x00008580


	//   ....[81]....
        /*0b08*/ 	.word	0x00008590


	//   ....[82]....
        /*0b0c*/ 	.word	0x000085a0


	//   ....[83]....
        /*0b10*/ 	.word	0x000085b0


	//   ....[84]....
        /*0b14*/ 	.word	0x000085c0


	//   ....[85]....
        /*0b18*/ 	.word	0x0000a0a0


	//   ....[86]....
        /*0b1c*/ 	.word	0x0000a0c0


	//   ....[87]....
        /*0b20*/ 	.word	0x0000a120


	//   ....[88]....
        /*0b24*/ 	.word	0x0000a130


	//   ....[89]....
        /*0b28*/ 	.word	0x0000a170


	//   ....[90]....
        /*0b2c*/ 	.word	0x0000a180


	//   ....[91]....
        /*0b30*/ 	.word	0x0000a1c0


	//   ....[92]....
        /*0b34*/ 	.word	0x0000a1d0


	//   ....[93]....
        /*0b38*/ 	.word	0x0000a210


	//   ....[94]....
        /*0b3c*/ 	.word	0x0000a220


	//   ....[95]....
        /*0b40*/ 	.word	0x0000a260


	//   ....[96]....
        /*0b44*/ 	.word	0x0000a270


	//   ....[97]....
        /*0b48*/ 	.word	0x0000a280


	//   ....[98]....
        /*0b4c*/ 	.word	0x0000a290


	//   ....[99]....
        /*0b50*/ 	.word	0x0000a420


	//   ....[100]....
        /*0b54*/ 	.word	0x0000a7d0


	//   ....[101]....
        /*0b58*/ 	.word	0x0000a7e0


	//   ....[102]....
        /*0b5c*/ 	.word	0x0000a7f0


	//   ....[103]....
        /*0b60*/ 	.word	0x0000b1d0


	//   ....[104]....
        /*0b64*/ 	.word	0x0000b370


	//   ....[105]....
        /*0b68*/ 	.word	0x0000b890


	//   ....[106]....
        /*0b6c*/ 	.word	0x0000b970


	//   ....[107]....
        /*0b70*/ 	.word	0x0000b9f0


	//   ....[108]....
        /*0b74*/ 	.word	0x0000ba20


	//   ....[109]....
        /*0b78*/ 	.word	0x0000bae0


	//   ....[110]....
        /*0b7c*/ 	.word	0x0000bb00


	//   ....[111]....
        /*0b80*/ 	.word	0x0000e900


	//   ....[112]....
        /*0b84*/ 	.word	0x0000e920


	//   ....[113]....
        /*0b88*/ 	.word	0x0000e950


	//   ....[114]....
        /*0b8c*/ 	.word	0x0000e970


	//   ....[115]....
        /*0b90*/ 	.word	0x0000e990


	//   ....[116]....
        /*0b94*/ 	.word	0x0000e9b0


	//   ....[117]....
        /*0b98*/ 	.word	0x0000e9d0


	//   ....[118]....
        /*0b9c*/ 	.word	0x0000e9f0


	//   ....[119]....
        /*0ba0*/ 	.word	0x0000ea10


	//   ....[120]....
        /*0ba4*/ 	.word	0x0000ea30


	//   ....[121]....
        /*0ba8*/ 	.word	0x0000ea50


	//   ....[122]....
        /*0bac*/ 	.word	0x0000ea70


	//   ....[123]....
        /*0bb0*/ 	.word	0x0000ea90


	//   ....[124]....
        /*0bb4*/ 	.word	0x0000ec60


	//   ....[125]....
        /*0bb8*/ 	.word	0x000103f0


	//   ....[126]....
        /*0bbc*/ 	.word	0x00010410


	//   ....[127]....
        /*0bc0*/ 	.word	0x00010470


	//   ....[128]....
        /*0bc4*/ 	.word	0x00010480


	//   ....[129]....
        /*0bc8*/ 	.word	0x000104c0


	//   ....[130]....
        /*0bcc*/ 	.word	0x000104d0


	//   ....[131]....
        /*0bd0*/ 	.word	0x00010510


	//   ....[132]....
        /*0bd4*/ 	.word	0x00010520


	//   ....[133]....
        /*0bd8*/ 	.word	0x00010560


	//   ....[134]....
        /*0bdc*/ 	.word	0x00010570


	//   ....[135]....
        /*0be0*/ 	.word	0x000105b0


	//   ....[136]....
        /*0be4*/ 	.word	0x000105c0


	//   ....[137]....
        /*0be8*/ 	.word	0x000105d0


	//   ....[138]....
        /*0bec*/ 	.word	0x000105e0


	//   ....[139]....
        /*0bf0*/ 	.word	0x00010db0


	//   ....[140]....
        /*0bf4*/ 	.word	0x00010dc0


	//   ....[141]....
        /*0bf8*/ 	.word	0x00010df0


	//   ....[142]....
        /*0bfc*/ 	.word	0x00010e00


	//   ....[143]....
        /*0c00*/ 	.word	0x00010e10


	//   ....[144]....
        /*0c04*/ 	.word	0x00010e40


	//   ....[145]....
        /*0c08*/ 	.word	0x00010e60


	//   ....[146]....
        /*0c0c*/ 	.word	0x00010e90


	//   ....[147]....
        /*0c10*/ 	.word	0x000138c0


	//   ....[148]....
        /*0c14*/ 	.word	0x00013930


	//   ....[149]....
        /*0c18*/ 	.word	0x00013940


	//   ....[150]....
        /*0c1c*/ 	.word	0x00013950


	//   ....[151]....
        /*0c20*/ 	.word	0x00013980


	//   ....[152]....
        /*0c24*/ 	.word	0x000139a0


	//   ....[153]....
        /*0c28*/ 	.word	0x000139b0


	//   ....[154]....
        /*0c2c*/ 	.word	0x000139c0


	//   ....[155]....
        /*0c30*/ 	.word	0x00014730


	//   ....[156]....
        /*0c34*/ 	.word	0x00014b60


	//   ....[157]....
        /*0c38*/ 	.word	0x00014b80


	//   ....[158]....
        /*0c3c*/ 	.word	0x00014b90


	//   ....[159]....
        /*0c40*/ 	.word	0x00014ba0


	//   ....[160]....
        /*0c44*/ 	.word	0x00014bb0


	//   ....[161]....
        /*0c48*/ 	.word	0x00014bc0


	//   ....[162]....
        /*0c4c*/ 	.word	0x00014bd0


	//   ....[163]....
        /*0c50*/ 	.word	0x00014be0


	//   ....[164]....
        /*0c54*/ 	.word	0x00014d50


	//   ....[165]....
        /*0c58*/ 	.word	0x00014d80


	//   ....[166]....
        /*0c5c*/ 	.word	0x00014d90


	//   ....[167]....
        /*0c60*/ 	.word	0x00014da0


	//   ....[168]....
        /*0c64*/ 	.word	0x00014dc0


	//   ....[169]....
        /*0c68*/ 	.word	0x00014de0


	//   ....[170]....
        /*0c6c*/ 	.word	0x00014e70


	//   ....[171]....
        /*0c70*/ 	.word	0x00014ea0


	//   ....[172]....
        /*0c74*/ 	.word	0x00014f30


	//   ....[173]....
        /*0c78*/ 	.word	0x00014f60


	//   ....[174]....
        /*0c7c*/ 	.word	0x00014f70


	//   ....[175]....
        /*0c80*/ 	.word	0x00014f80


	//   ....[176]....
        /*0c84*/ 	.word	0x00014f90


	//   ....[177]....
        /*0c88*/ 	.word	0x00014fa0


	//   ....[178]....
        /*0c8c*/ 	.word	0x000150f0


	//   ....[179]....
        /*0c90*/ 	.word	0x00015100


	//   ....[180]....
        /*0c94*/ 	.word	0x00015600


	//   ....[181]....
        /*0c98*/ 	.word	0x00015620


	//   ....[182]....
        /*0c9c*/ 	.word	0x00015710


	//   ....[183]....
        /*0ca0*/ 	.word	0x00015720


	//   ....[184]....
        /*0ca4*/ 	.word	0x000157a0


	//   ....[185]....
        /*0ca8*/ 	.word	0x000157c0


	//   ....[186]....
        /*0cac*/ 	.word	0x00015840


	//   ....[187]....
        /*0cb0*/ 	.word	0x00015850


	//   ....[188]....
        /*0cb4*/ 	.word	0x000158d0


	//   ....[189]....
        /*0cb8*/ 	.word	0x000158f0


	//   ....[190]....
        /*0cbc*/ 	.word	0x00015970


	//   ....[191]....
        /*0cc0*/ 	.word	0x00015980


	//   ....[192]....
        /*0cc4*/ 	.word	0x00015a00


	//   ....[193]....
        /*0cc8*/ 	.word	0x00015a20


	//   ....[194]....
        /*0ccc*/ 	.word	0x00015aa0


	//   ....[195]....
        /*0cd0*/ 	.word	0x00015ab0


	//   ....[196]....
        /*0cd4*/ 	.word	0x00015bc0


	//   ....[197]....
        /*0cd8*/ 	.word	0x00015cb0


	//   ....[198]....
        /*0cdc*/ 	.word	0x00015d20


	//   ....[199]....
        /*0ce0*/ 	.word	0x00015d90


	//   ....[200]....
        /*0ce4*/ 	.word	0x00015df0


	//   ....[201]....
        /*0ce8*/ 	.word	0x00015e60


	//   ....[202]....
        /*0cec*/ 	.word	0x00015ed0


	//   ....[203]....
        /*0cf0*/ 	.word	0x00015f40


	//   ....[204]....
        /*0cf4*/ 	.word	0x00015fa0


	//   ....[205]....
        /*0cf8*/ 	.word	0x00016010


	//   ....[206]....
        /*0cfc*/ 	.word	0x00016080


	//   ....[207]....
        /*0d00*/ 	.word	0x000160f0


	//   ....[208]....
        /*0d04*/ 	.word	0x00016150


	//   ....[209]....
        /*0d08*/ 	.word	0x000161c0


	//   ....[210]....
        /*0d0c*/ 	.word	0x00016230


	//   ....[211]....
        /*0d10*/ 	.word	0x000162a0


	//   ....[212]....
        /*0d14*/ 	.word	0x00016300


	//   ....[213]....
        /*0d18*/ 	.word	0x00016370


	//   ....[214]....
        /*0d1c*/ 	.word	0x000163e0


	//   ....[215]....
        /*0d20*/ 	.word	0x00016490


	//   ....[216]....
        /*0d24*/ 	.word	0x000164f0


	//   ....[217]....
        /*0d28*/ 	.word	0x000165a0


	//   ....[218]....
        /*0d2c*/ 	.word	0x00016600


	//   ....[219]....
        /*0d30*/ 	.word	0x000166b0


	//   ....[220]....
        /*0d34*/ 	.word	0x00016710


	//   ....[221]....
        /*0d38*/ 	.word	0x000167c0


	//   ....[222]....
        /*0d3c*/ 	.word	0x00016820


	//   ....[223]....
        /*0d40*/ 	.word	0x000168d0


	//   ....[224]....
        /*0d44*/ 	.word	0x00016930


	//   ....[225]....
        /*0d48*/ 	.word	0x000169e0


	//   ....[226]....
        /*0d4c*/ 	.word	0x00016a40


	//   ....[227]....
        /*0d50*/ 	.word	0x00016aa0


	//   ....[228]....
        /*0d54*/ 	.word	0x00016b00


	//   ....[229]....
        /*0d58*/ 	.word	0x00016ee0


	//   ....[230]....
        /*0d5c*/ 	.word	0x000172c0


	//   ....[231]....
        /*0d60*/ 	.word	0x00017d60


	//   ....[232]....
        /*0d64*/ 	.word	0x00017db0


	//   ....[233]....
        /*0d68*/ 	.word	0x00017e00


	//   ....[234]....
        /*0d6c*/ 	.word	0x00017e50


	//   ....[235]....
        /*0d70*/ 	.word	0x00017ea0


	//   ....[236]....
        /*0d74*/ 	.word	0x00017ef0


	//   ....[237]....
        /*0d78*/ 	.word	0x00017f40


	//   ....[238]....
        /*0d7c*/ 	.word	0x00017f90


	//   ....[239]....
        /*0d80*/ 	.word	0x00018000


	//   ....[240]....
        /*0d84*/ 	.word	0x00018070


	//   ....[241]....
        /*0d88*/ 	.word	0x00018120


	//   ....[242]....
        /*0d8c*/ 	.word	0x00018180


	//   ....[243]....
        /*0d90*/ 	.word	0x00018230


	//   ....[244]....
        /*0d94*/ 	.word	0x00018290


	//   ....[245]....
        /*0d98*/ 	.word	0x00018340


	//   ....[246]....
        /*0d9c*/ 	.word	0x000183a0


	//   ....[247]....
        /*0da0*/ 	.word	0x00018450


	//   ....[248]....
        /*0da4*/ 	.word	0x000184b0


	//   ....[249]....
        /*0da8*/ 	.word	0x00018560


	//   ....[250]....
        /*0dac*/ 	.word	0x000185c0


	//   ....[251]....
        /*0db0*/ 	.word	0x00018670


	//   ....[252]....
        /*0db4*/ 	.word	0x000186d0


	//   ....[253]....
        /*0db8*/ 	.word	0x00018740


	//   ....[254]....
        /*0dbc*/ 	.word	0x000187b0


	//   ....[255]....
        /*0dc0*/ 	.word	0x00018860


	//   ....[0]....
        /*0dc4*/ 	.word	0x000188c0


	//   ....[1]....
        /*0dc8*/ 	.word	0x00018970


	//   ....[2]....
        /*0dcc*/ 	.word	0x000189d0


	//   ....[3]....
        /*0dd0*/ 	.word	0x00018a80


	//   ....[4]....
        /*0dd4*/ 	.word	0x00018ae0


	//   ....[5]....
        /*0dd8*/ 	.word	0x00018b90


	//   ....[6]....
        /*0ddc*/ 	.word	0x00018bf0


	//   ....[7]....
        /*0de0*/ 	.word	0x00018ca0


	//   ....[8]....
        /*0de4*/ 	.word	0x00018d00


	//   ....[9]....
        /*0de8*/ 	.word	0x00018db0


	//   ....[10]....
        /*0dec*/ 	.word	0x00018e10


	//   ....[11]....
        /*0df0*/ 	.word	0x00018e80


	//   ....[12]....
        /*0df4*/ 	.word	0x00018ef0


	//   ....[13]....
        /*0df8*/ 	.word	0x000192d0


	//   ....[14]....
        /*0dfc*/ 	.word	0x000196c0


	//   ....[15]....
        /*0e00*/ 	.word	0x0001a1e0


	//   ....[16]....
        /*0e04*/ 	.word	0x0001a220


	//   ....[17]....
        /*0e08*/ 	.word	0x0001a270


	//   ....[18]....
        /*0e0c*/ 	.word	0x0001a2b0


	//   ....[19]....
        /*0e10*/ 	.word	0x0001a300


	//   ....[20]....
        /*0e14*/ 	.word	0x0001a340


	//   ....[21]....
        /*0e18*/ 	.word	0x0001a390


	//   ....[22]....
        /*0e1c*/ 	.word	0x0001a3d0


	//   ....[23]....
        /*0e20*/ 	.word	0x0001a420


	//   ....[24]....
        /*0e24*/ 	.word	0x0001a490


	//   ....[25]....
        /*0e28*/ 	.word	0x0001a500


	//   ....[26]....
        /*0e2c*/ 	.word	0x0001a5b0


	//   ....[27]....
        /*0e30*/ 	.word	0x0001a610


	//   ....[28]....
        /*0e34*/ 	.word	0x0001a6c0


	//   ....[29]....
        /*0e38*/ 	.word	0x0001a720


	//   ....[30]....
        /*0e3c*/ 	.word	0x0001a7d0


	//   ....[31]....
        /*0e40*/ 	.word	0x0001a830


	//   ....[32]....
        /*0e44*/ 	.word	0x0001a8e0


	//   ....[33]....
        /*0e48*/ 	.word	0x0001a940


	//   ....[34]....
        /*0e4c*/ 	.word	0x0001a9f0


	//   ....[35]....
        /*0e50*/ 	.word	0x0001aa50


	//   ....[36]....
        /*0e54*/ 	.word	0x0001ab00


	//   ....[37]....
        /*0e58*/ 	.word	0x0001ab60


	//   ....[38]....
        /*0e5c*/ 	.word	0x0001abb0


	//   ....[39]....
        /*0e60*/ 	.word	0x0001abf0


	//   ....[40]....
        /*0e64*/ 	.word	0x0001ac40


	//   ....[41]....
        /*0e68*/ 	.word	0x0001ac80


	//   ....[42]....
        /*0e6c*/ 	.word	0x0001acd0


	//   ....[43]....
        /*0e70*/ 	.word	0x0001ad10


	//   ....[44]....
        /*0e74*/ 	.word	0x0001ad60


	//   ....[45]....
        /*0e78*/ 	.word	0x0001ada0


	//   ....[46]....
        /*0e7c*/ 	.word	0x0001adf0


	//   ....[47]....
        /*0e80*/ 	.word	0x0001ae50


	//   ....[48]....
        /*0e84*/ 	.word	0x0001aea0


	//   ....[49]....
        /*0e88*/ 	.word	0x0001af00


	//   ....[50]....
        /*0e8c*/ 	.word	0x0001af50


	//   ....[51]....
        /*0e90*/ 	.word	0x0001afb0


	//   ....[52]....
        /*0e94*/ 	.word	0x0001b000


	//   ....[53]....
        /*0e98*/ 	.word	0x0001b050


	//   ....[54]....
        /*0e9c*/ 	.word	0x0001b0c0


	//   ....[55]....
        /*0ea0*/ 	.word	0x0001b130


	//   ....[56]....
        /*0ea4*/ 	.word	0x0001b1a0


	//   ....[57]....
        /*0ea8*/ 	.word	0x0001b200


	//   ....[58]....
        /*0eac*/ 	.word	0x0001b270


	//   ....[59]....
        /*0eb0*/ 	.word	0x0001b2e0


	//   ....[60]....
        /*0eb4*/ 	.word	0x0001b350


	//   ....[61]....
        /*0eb8*/ 	.word	0x0001b3b0


	//   ....[62]....
        /*0ebc*/ 	.word	0x0001b420


	//   ....[63]....
        /*0ec0*/ 	.word	0x0001b490


	//   ....[64]....
        /*0ec4*/ 	.word	0x0001b500


	//   ....[65]....
        /*0ec8*/ 	.word	0x0001b560


	//   ....[66]....
        /*0ecc*/ 	.word	0x0001b5d0


	//   ....[67]....
        /*0ed0*/ 	.word	0x0001b640


	//   ....[68]....
        /*0ed4*/ 	.word	0x0001b6b0


	//   ....[69]....
        /*0ed8*/ 	.word	0x0001b710


	//   ....[70]....
        /*0edc*/ 	.word	0x0001b780


	//----- nvinfo : EIATTR_EXIT_INSTR_OFFSETS
	.align		4
.L_188:
        /*0ee0*/ 	.byte	0x04, 0x1c
        /*0ee2*/ 	.short	(.L_190 - .L_189)


	//   ....[0]....
.L_189:
        /*0ee4*/ 	.word	0x000000a0


	//   ....[1]....
        /*0ee8*/ 	.word	0x00015c60


	//----- nvinfo : EIATTR_MAX_THREADS
	.align		4
.L_190:
        /*0eec*/ 	.byte	0x04, 0x05
        /*0eee*/ 	.short	(.L_192 - .L_191)
.L_191:
        /*0ef0*/ 	.word	0x00000080
        /*0ef4*/ 	.word	0x00000001
        /*0ef8*/ 	.word	0x00000001


	//----- nvinfo : EIATTR_CRS_STACK_SIZE
	.align		4
.L_192:
        /*0efc*/ 	.byte	0x04, 0x1e
        /*0efe*/ 	.short	(.L_194 - .L_193)
.L_193:
        /*0f00*/ 	.word	0x00000000
.L_194:


//--------------------- .nv.info._ZN7cutlass13device_kernelIN5flash19enable_sm80_to_sm89INS1_16FlashAttnFwdSm80INS1_25CollectiveMainloopFwdSm80ILi4ELi1ELb0EN4cute5tupleIJNS5_1CILi128EEENS7_ILi112EEENS7_ILi64EEEEEELi64ENS_6half_tEfNS_4arch4Sm80ELb1ELb0ELb1ELb1ELb1ELb0ELb1ELb0EEENS1_21CollectiveEpilogueFwdINS6_IJS8_SA_S9_EEENS6_IJNS7_ILi1EEESI_SI_EEESC_SE_Li128ELb1ELb1ELb0ELb0EEENS1_19SingleTileSchedulerILb1ELb0ELb1ELi128EEEEEEEEEvNT_6ParamsE --------------------------
	.section	.nv.info._ZN7cutlass13device_kernelIN5flash19enable_sm80_to_sm89INS1_16FlashAttnFwdSm80INS1_25CollectiveMainloopFwdSm80ILi4ELi1ELb0EN4cute5tupleIJNS5_1CILi128EEENS7_ILi112EEENS7_ILi64EEEEEELi64ENS_6half_tEfNS_4arch4Sm80ELb1ELb0ELb1ELb1ELb1ELb0ELb1ELb0EEENS1_21CollectiveEpilogueFwdINS6_IJS8_SA_S9_EEENS6_IJNS7_ILi1EEESI_SI_EEESC_SE_Li128ELb1ELb1ELb0ELb0EEENS1_19SingleTileSchedulerILb1ELb0ELb1ELi128EEEEEEEEEvNT_6ParamsE,"",@"SHT_CUDA_INFO"
	.sectionflags	@""
	.align	4


	//----- nvinfo : EIATTR_CUDA_API_VERSION
	.align		4
        /*0000*/ 	.byte	0x04, 0x37
        /*0002*/ 	.short	(.L_196 - .L_195)
.L_195:
        /*0004*/ 	.word	0x00000082


	//----- nvinfo : EIATTR_SW2861232_WAR
	.align		4
.L_196:
        /*0008*/ 	.byte	0x01, 0x35
	.zero		2


	//----- nvinfo : EIATTR_PARAM_CBANK
	.align		4
        /*000c*/ 	.byte	0x04, 0x0a
        /*000e*/ 	.short	(.L_198 - .L_197)
	.align		4
.L_197:
        /*0010*/ 	.word	index@(.nv.constant0._ZN7cutlass13device_kernelIN5flash19enable_sm80_to_sm89INS1_16FlashAttnFwdSm80INS1_25CollectiveMainloopFwdSm80ILi4ELi1ELb0EN4cute5tupleIJNS5_1CILi128EEENS7_ILi112EEENS7_ILi64EEEEEELi64ENS_6half_tEfNS_4arch4Sm80ELb1ELb0ELb1ELb1ELb1ELb0ELb1ELb0EEENS1_21CollectiveEpilogueFwdINS6_IJS8_SA_S9_EEENS6_IJNS7_ILi1EEESI_SI_EEESC_SE_Li128ELb1ELb1ELb0ELb0EEENS1_19SingleTileSchedulerILb1ELb0ELb1ELi128EEEEEEEEEvNT_6ParamsE)
        /*0014*/ 	.short	0x0160
        /*0016*/ 	.short	0x0418


	//----- nvinfo : EIATTR_CBANK_PARAM_SIZE
	.align		4
.L_198:
        /*0018*/ 	.byte	0x03, 0x19
        /*001a*/ 	.short	0x0418


	//----- nvinfo : EIATTR_KPARAM_INFO
	.align		4
        /*001c*/ 	.byte	0x04, 0x17
        /*001e*/ 	.short	(.L_200 - .L_199)
.L_199:
        /*0020*/ 	.word	0x00000000
        /*0024*/ 	.short	0x0000
        /*0026*/ 	.short	0x0000
        /*0028*/ 	.byte	0x00, 0xf0, 0x61, 0x10


	//----- nvinfo : EIATTR_MAXREG_COUNT
	.align		4
.L_200:
        /*002c*/ 	.byte	0x03, 0x1b
        /*002e*/ 	.short	0x00ff


	//----- nvinfo : EIATTR_NUM_BARRIERS
	.align		4
        /*0030*/ 	.byte	0x02, 0x4c
        /*0032*/ 	.byte	0x02
	.zero		1


	//----- nvinfo : EIATTR_ANNOTATIONS
	.align		4
        /*0034*/ 	.byte	0x04, 0x55
        /*0036*/ 	.short	(.L_202 - .L_201)


	//   ....[0]....
.L_201:
        /* <DEDUP_REMOVED lines=52> */


	//----- nvinfo : EIATTR_MERCURY_ISA_VERSION
	.align		4
.L_202:
        /*0368*/ 	.byte	0x03, 0x5f
        /*036a*/ 	.short	0x0000


	//----- nvinfo : EIATTR_COOP_GROUP_MASK_REGIDS
	.align		4
        /*036c*/ 	.byte	0x04, 0x29
        /*036e*/ 	.short	(.L_204 - .L_203)


	//   ....[0]....
.L_203:
        /*0370*/ 	.word	0xffffffff


	//   ....[1]....
        /*0374*/ 	.word	0xffffffff


	//   ....[2]....
        /*0378*/ 	.word	0xffffffff


	//   ....[3]....
        /*037c*/ 	.word	0xffffffff


	//   ....[4]....
        /*0380*/ 	.word	0xffffffff


	//   ....[5]....
        /*0384*/ 	.word	0xffffffff


	//   ....[6]....
        /*0388*/ 	.word	0xffffffff


	//   ....[7]....
        /*038c*/ 	.word	0xffffffff


	//   ....[8]....
        /*0390*/ 	.word	0xffffffff


	//   ....[9]....
        /*0394*/ 	.word	0xffffffff


	//   ....[10]....
        /*0398*/ 	.word	0xffffffff


	//   ....[11]....
        /*039c*/ 	.word	0xffffffff


	//   ....[12]....
        /*03a0*/ 	.word	0xffffffff


	//   ....[13]....
        /*03a4*/ 	.word	0xffffffff


	//   ....[14]....
        /*03a8*/ 	.word	0xffffffff


	//   ....[15]....
        /*03ac*/ 	.word	0xffffffff


	//   ....[16]....
        /*03b0*/ 	.word	0xffffffff


	//   ....[17]....
        /*03b4*/ 	.word	0xffffffff


	//   ....[18]....
        /*03b8*/ 	.word	0xffffffff


	//   ....[19]....
        /*03bc*/ 	.word	0xffffffff


	//   ....[20]....
        /*03c0*/ 	.word	0xffffffff


	//   ....[21]....
        /*03c4*/ 	.word	0xffffffff


	//   ....[22]....
        /*03c8*/ 	.word	0xffffffff


	//   ....[23]....
        /*03cc*/ 	.word	0xffffffff


	//   ....[24]....
        /*03d0*/ 	.word	0xffffffff


	//   ....[25]....
        /*03d4*/ 	.word	0xffffffff


	//   ....[26]....
        /*03d8*/ 	.word	0xffffffff


	//   ....[27]....
        /*03dc*/ 	.word	0xffffffff


	//   ....[28]....
        /*03e0*/ 	.word	0xffffffff


	//   ....[29]....
        /*03e4*/ 	.word	0xffffffff


	//   ....[30]....
        /*03e8*/ 	.word	0xffffffff


	//   ....[31]....
        /*03ec*/ 	.word	0xffffffff


	//   ....[32]....
        /*03f0*/ 	.word	0xffffffff


	//   ....[33]....
        /*03f4*/ 	.word	0xffffffff


	//   ....[34]....
        /*03f8*/ 	.word	0xffffffff


	//   ....[35]....
        /*03fc*/ 	.word	0xffffffff


	//   ....[36]....
        /*0400*/ 	.word	0xffffffff


	//   ....[37]....
        /*0404*/ 	.word	0xffffffff


	//   ....[38]....
        /*0408*/ 	.word	0xffffffff


	//   ....[39]....
        /*040c*/ 	.word	0xffffffff


	//   ....[40]....
        /*0410*/ 	.word	0xffffffff


	//   ....[41]....
        /*0414*/ 	.word	0xffffffff


	//   ....[42]....
        /*0418*/ 	.word	0xffffffff


	//   ....[43]....
        /*041c*/ 	.word	0xffffffff


	//   ....[44]....
        /*0420*/ 	.word	0xffffffff


	//   ....[45]....
        /*0424*/ 	.word	0xffffffff


	//   ....[46]....
        /*0428*/ 	.word	0xffffffff


	//   ....[47]....
        /*042c*/ 	.word	0xffffffff


	//   ....[48]....
        /*0430*/ 	.word	0xffffffff


	//   ....[49]....
        /*0434*/ 	.word	0xffffffff


	//   ....[50]....
        /*0438*/ 	.word	0xffffffff


	//   ....[51]....
        /*043c*/ 	.word	0xffffffff


	//   ....[52]....
        /*0440*/ 	.word	0xffffffff


	//   ....[53]....
        /*0444*/ 	.word	0xffffffff


	//   ....[54]....
        /*0448*/ 	.word	0xffffffff


	//   ....[55]....
        /*044c*/ 	.word	0xffffffff


	//   ....[56]....
        /*0450*/ 	.word	0xffffffff


	//   ....[57]....
        /*0454*/ 	.word	0xffffffff


	//   ....[58]....
        /*0458*/ 	.word	0xffffffff


	//   ....[59]....
        /*045c*/ 	.word	0xffffffff


	//   ....[60]....
        /*0460*/ 	.word	0xffffffff


	//   ....[61]....
        /*0464*/ 	.word	0xffffffff


	//   ....[62]....
        /*0468*/ 	.word	0xffffffff


	//   ....[63]....
        /*046c*/ 	.word	0xffffffff


	//   ....[64]....
        /*0470*/ 	.word	0xffffffff


	//   ....[65]....
        /*0474*/ 	.word	0xffffffff


	//   ....[66]....
        /*0478*/ 	.word	0xffffffff


	//   ....[67]....
        /*047c*/ 	.word	0xffffffff


	//   ....[68]....
        /*0480*/ 	.word	0xffffffff


	//   ....[69]....
        /*0484*/ 	.word	0xffffffff


	//   ....[70]....
        /*0488*/ 	.word	0xffffffff


	//   ....[71]....
        /*048c*/ 	.word	0xffffffff


	//   ....[72]....
        /*0490*/ 	.word	0xffffffff


	//   ....[73]....
        /*0494*/ 	.word	0xffffffff


	//   ....[74]....
        /*0498*/ 	.word	0xffffffff


	//   ....[75]....
        /*049c*/ 	.word	0xffffffff


	//   ....[76]....
        /*04a0*/ 	.word	0xffffffff


	//   ....[77]....
        /*04a4*/ 	.word	0xffffffff


	//   ....[78]....
        /*04a8*/ 	.word	0xffffffff


	//   ....[79]....
        /*04ac*/ 	.word	0xffffffff


	//   ....[80]....
        /*04b0*/ 	.word	0xffffffff


	//   ....[81]....
        /*04b4*/ 	.word	0xffffffff


	//   ....[82]....
        /*04b8*/ 	.word	0xffffffff


	//   ....[83]....
        /*04bc*/ 	.word	0xffffffff


	//   ....[84]....
        /*04c0*/ 	.word	0xffffffff


	//   ....[85]....
        /*04c4*/ 	.word	0xffffffff


	//   ....[86]....
        /*04c8*/ 	.word	0xffffffff


	//   ....[87]....
        /*04cc*/ 	.word	0xffffffff


	//   ....[88]....
        /*04d0*/ 	.word	0xffffffff


	//   ....[89]....
        /*04d4*/ 	.word	0xffffffff


	//   ....[90]....
        /*04d8*/ 	.word	0xffffffff


	//   ....[91]....
        /*04dc*/ 	.word	0xffffffff


	//   ....[92]....
        /*04e0*/ 	.word	0xffffffff


	//   ....[93]....
        /*04e4*/ 	.word	0xffffffff


	//   ....[94]....
        /*04e8*/ 	.word	0xffffffff


	//   ....[95]....
        /*04ec*/ 	.word	0xffffffff


	//   ....[96]....
        /*04f0*/ 	.word	0xffffffff


	//   ....[97]....
        /*04f4*/ 	.word	0xffffffff


	//   ....[98]....
        /*04f8*/ 	.word	0xffffffff


	//   ....[99]....
        /*04fc*/ 	.word	0xffffffff


	//   ....[100]....
        /*0500*/ 	.word	0xffffffff


	//   ....[101]....
        /*0504*/ 	.word	0xffffffff


	//   ....[102]....
        /*0508*/ 	.word	0xffffffff


	//   ....[103]....
        /*050c*/ 	.word	0xffffffff


	//   ....[104]....
        /*0510*/ 	.word	0xffffffff


	//   ....[105]....
        /*0514*/ 	.word	0xffffffff


	//   ....[106]....
        /*0518*/ 	.word	0xffffffff


	//   ....[107]....
        /*051c*/ 	.word	0xffffffff


	//   ....[108]....
        /*0520*/ 	.word	0xffffffff


	//   ....[109]....
        /*0524*/ 	.word	0xffffffff


	//   ....[110]....
        /*0528*/ 	.word	0xffffffff


	//   ....[111]....
        /*052c*/ 	.word	0xffffffff


	//   ....[112]....
        /*0530*/ 	.word	0xffffffff


	//   ....[113]....
        /*0534*/ 	.word	0xffffffff


	//   ....[114]....
        /*0538*/ 	.word	0xffffffff


	//   ....[115]....
        /*053c*/ 	.word	0xffffffff


	//   ....[116]....
        /*0540*/ 	.word	0xffffffff


	//   ....[117]....
        /*0544*/ 	.word	0xffffffff


	//   ....[118]....
        /*0548*/ 	.word	0xffffffff


	//   ....[119]....
        /*054c*/ 	.word	0xffffffff


	//   ....[120]....
        /*0550*/ 	.word	0xffffffff


	//   ....[121]....
        /*0554*/ 	.word	0xffffffff


	//   ....[122]....
        /*0558*/ 	.word	0xffffffff


	//   ....[123]....
        /*055c*/ 	.word	0xffffffff


	//   ....[124]....
        /*0560*/ 	.word	0xffffffff


	//   ....[125]....
        /*0564*/ 	.word	0xffffffff


	//   ....[126]....
        /*0568*/ 	.word	0xffffffff


	//   ....[127]....
        /*056c*/ 	.word	0xffffffff


	//   ....[128]....
        /*0570*/ 	.word	0xffffffff


	//   ....[129]....
        /*0574*/ 	.word	0xffffffff


	//   ....[130]....
        /*0578*/ 	.word	0xffffffff


	//   ....[131]....
        /*057c*/ 	.word	0xffffffff


	//   ....[132]....
        /*0580*/ 	.word	0xffffffff


	//   ....[133]....
        /*0584*/ 	.word	0xffffffff


	//   ....[134]....
        /*0588*/ 	.word	0xffffffff


	//   ....[135]....
        /*058c*/ 	.word	0xffffffff


	//   ....[136]....
        /*0590*/ 	.word	0xffffffff


	//   ....[137]....
        /*0594*/ 	.word	0xffffffff


	//   ....[138]....
        /*0598*/ 	.word	0xffffffff


	//   ....[139]....
        /*059c*/ 	.word	0xffffffff


	//   ....[140]....
        /*05a0*/ 	.word	0xffffffff


	//   ....[141]....
        /*05a4*/ 	.word	0xffffffff


	//   ....[142]....
        /*05a8*/ 	.word	0xffffffff


	//   ....[143]....
        /*05ac*/ 	.word	0xffffffff


	//   ....[144]....
        /*05b0*/ 	.word	0xffffffff


	//   ....[145]....
        /*05b4*/ 	.word	0xffffffff


	//   ....[146]....
        /*05b8*/ 	.word	0xffffffff


	//   ....[147]....
        /*05bc*/ 	.word	0xffffffff


	//   ....[148]....
        /*05c0*/ 	.word	0xffffffff


	//   ....[149]....
        /*05c4*/ 	.word	0xffffffff


	//   ....[150]....
        /*05c8*/ 	.word	0xffffffff


	//   ....[151]....
        /*05cc*/ 	.word	0xffffffff


	//   ....[152]....
        /*05d0*/ 	.word	0xffffffff


	//   ....[153]....
        /*05d4*/ 	.word	0xffffffff


	//   ....[154]....
        /*05d8*/ 	.word	0xffffffff


	//   ....[155]....
        /*05dc*/ 	.word	0xffffffff


	//   ....[156]....
        /*05e0*/ 	.word	0xffffffff


	//   ....[157]....
        /*05e4*/ 	.word	0xffffffff


	//   ....[158]....
        /*05e8*/ 	.word	0xffffffff


	//   ....[159]....
        /*05ec*/ 	.word	0xffffffff


	//   ....[160]....
        /*05f0*/ 	.word	0xffffffff


	//   ....[161]....
        /*05f4*/ 	.word	0xffffffff


	//   ....[162]....
        /*05f8*/ 	.word	0xffffffff


	//   ....[163]....
        /*05fc*/ 	.word	0xffffffff


	//   ....[164]....
        /*0600*/ 	.word	0xffffffff


	//   ....[165]....
        /*0604*/ 	.word	0xffffffff


	//   ....[166]....
        /*0608*/ 	.word	0xffffffff


	//   ....[167]....
        /*060c*/ 	.word	0xffffffff


	//   ....[168]....
        /*0610*/ 	.word	0xffffffff


	//   ....[169]....
        /*0614*/ 	.word	0xffffffff


	//   ....[170]....
        /*0618*/ 	.word	0xffffffff


	//   ....[171]....
        /*061c*/ 	.word	0xffffffff


	//   ....[172]....
        /*0620*/ 	.word	0xffffffff


	//   ....[173]....
        /*0624*/ 	.word	0xffffffff


	//   ....[174]....
        /*0628*/ 	.word	0xffffffff


	//   ....[175]....
        /*062c*/ 	.word	0xffffffff


	//   ....[176]....
        /*0630*/ 	.word	0xffffffff


	//   ....[177]....
        /*0634*/ 	.word	0xffffffff


	//   ....[178]....
        /*0638*/ 	.word	0xffffffff


	//   ....[179]....
        /*063c*/ 	.word	0xffffffff


	//   ....[180]....
        /*0640*/ 	.word	0xffffffff


	//   ....[181]....
        /*0644*/ 	.word	0xffffffff


	//   ....[182]....
        /*0648*/ 	.word	0xffffffff


	//   ....[183]....
        /*064c*/ 	.word	0xffffffff


	//   ....[184]....
        /*0650*/ 	.word	0xffffffff


	//   ....[185]....
        /*0654*/ 	.word	0xffffffff


	//   ....[186]....
        /*0658*/ 	.word	0xffffffff


	//   ....[187]....
        /*065c*/ 	.word	0xffffffff


	//   ....[188]....
        /*0660*/ 	.word	0xffffffff


	//   ....[189]....
        /*0664*/ 	.word	0xffffffff


	//   ....[190]....
        /*0668*/ 	.word	0xffffffff


	//   ....[191]....
        /*066c*/ 	.word	0xffffffff


	//   ....[192]....
        /*0670*/ 	.word	0xffffffff


	//   ....[193]....
        /*0674*/ 	.word	0xffffffff


	//   ....[194]....
        /*0678*/ 	.word	0xffffffff


	//----- nvinfo : EIATTR_COOP_GROUP_INSTR_OFFSETS
	.align		4
.L_204:
        /*067c*/ 	.byte	0x04, 0x28
        /*067e*/ 	.short	(.L_206 - .L_205)


	//   ....[0]....
.L_205:
        /*0680*/ 	.word	0x000000a0


	//   ....[1]....
        /*0684*/ 	.word	0x00001150


	//   ....[2]....
        /*0688*/ 	.word	0x00001190


	//   ....[3]....
        /*068c*/ 	.word	0x00001360


	//   ....[4]....
        /*0690*/ 	.word	0x00001390


	//   ....[5]....
        /*0694*/ 	.word	0x00001420


	//   ....[6]....
        /*0698*/ 	.word	0x00001450


	//   ....[7]....
        /*069c*/ 	.word	0x000014e0


	//   ....[8]....
        /*06a0*/ 	.word	0x00001510


	//   ....[9]....
        /*06a4*/ 	.word	0x000015a0


	//   ....[10]....
        /*06a8*/ 	.word	0x000015d0


	//   ....[11]....
        /*06ac*/ 	.word	0x00001660


	//   ....[12]....
        /*06b0*/ 	.word	0x00001690


	//   ....[13]....
        /*06b4*/ 	.word	0x00001720


	//   ....[14]....
        /*06b8*/ 	.word	0x00001750


	//   ....[15]....
        /*06bc*/ 	.word	0x000017d0


	//   ....[16]....
        /*06c0*/ 	.word	0x00001810


	//   ....[17]....
        /*06c4*/ 	.word	0x00001cf0


	//   ....[18]....
        /*06c8*/ 	.word	0x00001d00


	//   ....[19]....
        /*06cc*/ 	.word	0x00001d10


	//   ....[20]....
        /*06d0*/ 	.word	0x00001d20


	//   ....[21]....
        /*06d4*/ 	.word	0x00001d30


	//   ....[22]....
        /*06d8*/ 	.word	0x00001d40


	//   ....[23]....
        /*06dc*/ 	.word	0x00001d50


	//   ....[24]....
        /*06e0*/ 	.word	0x00001d70


	//   ....[25]....
        /*06e4*/ 	.word	0x00001d90


	//   ....[26]....
        /*06e8*/ 	.word	0x00001dc0


	//   ....[27]....
        /*06ec*/ 	.word	0x00001dd0


	//   ....[28]....
        /*06f0*/ 	.word	0x00001de0


	//   ....[29]....
        /*06f4*/ 	.word	0x00001df0


	//   ....[30]....
        /*06f8*/ 	.word	0x00001e00


	//   ....[31]....
        /*06fc*/ 	.word	0x00002340


	//   ....[32]....
        /*0700*/ 	.word	0x00002350


	//   ....[33]....
        /*0704*/ 	.word	0x00002360


	//   ....[34]....
        /*0708*/ 	.word	0x00002370


	//   ....[35]....
        /*070c*/ 	.word	0x00002400


	//   ....[36]....
        /*0710*/ 	.word	0x000024e0


	//   ....[37]....
        /*0714*/ 	.word	0x000024f0


	//   ....[38]....
        /*0718*/ 	.word	0x00002510


	//   ....[39]....
        /*071c*/ 	.word	0x00002520


	//   ....[40]....
        /*0720*/ 	.word	0x00002540


	//   ....[41]....
        /*0724*/ 	.word	0x00002550


	//   ....[42]....
        /*0728*/ 	.word	0x00002570


	//   ....[43]....
        /*072c*/ 	.word	0x000025d0


	//   ....[44]....
        /*0730*/ 	.word	0x00002770


	//   ....[45]....
        /*0734*/ 	.word	0x00003140


	//   ....[46]....
        /*0738*/ 	.word	0x00003160


	//   ....[47]....
        /*073c*/ 	.word	0x00003170


	//   ....[48]....
        /*0740*/ 	.word	0x00003180


	//   ....[49]....
        /*0744*/ 	.word	0x00003190


	//   ....[50]....
        /*0748*/ 	.word	0x000031a0


	//   ....[51]....
        /*074c*/ 	.word	0x000031b0


	//   ....[52]....
        /*0750*/ 	.word	0x000031c0


	//   ....[53]....
        /*0754*/ 	.word	0x000031e0


	//   ....[54]....
        /*0758*/ 	.word	0x00003200


	//   ....[55]....
        /*075c*/ 	.word	0x00003220


	//   ....[56]....
        /*0760*/ 	.word	0x00003250


	//   ....[57]....
        /*0764*/ 	.word	0x00003270


	//   ....[58]....
        /*0768*/ 	.word	0x00003290


	//   ....[59]....
        /*076c*/ 	.word	0x000042c0


	//   ....[60]....
        /*0770*/ 	.word	0x000042e0


	//   ....[61]....
        /*0774*/ 	.word	0x00004300


	//   ....[62]....
        /*0778*/ 	.word	0x00004310


	//   ....[63]....
        /*077c*/ 	.word	0x00005330


	//   ....[64]....
        /*0780*/ 	.word	0x00005360


	//   ....[65]....
        /*0784*/ 	.word	0x00005600


	//   ....[66]....
        /*0788*/ 	.word	0x00005650


	//   ....[67]....
        /*078c*/ 	.word	0x00005690


	//   ....[68]....
        /*0790*/ 	.word	0x000057d0


	//   ....[69]....
        /*0794*/ 	.word	0x00005c60


	//   ....[70]....
        /*0798*/ 	.word	0x00005da0


	//   ....[71]....
        /*079c*/ 	.word	0x000085c0


	//   ....[72]....
        /*07a0*/ 	.word	0x000085e0


	//   ....[73]....
        /*07a4*/ 	.word	0x000085f0


	//   ....[74]....
        /*07a8*/ 	.word	0x00008600


	//   ....[75]....
        /*07ac*/ 	.word	0x00008610


	//   ....[76]....
        /*07b0*/ 	.word	0x00008620


	//   ....[77]....
        /*07b4*/ 	.word	0x00008630


	//   ....[78]....
        /*07b8*/ 	.word	0x00008650


	//   ....[79]....
        /*07bc*/ 	.word	0x00008670


	//   ....[80]....
        /*07c0*/ 	.word	0x00008690


	//   ....[81]....
        /*07c4*/ 	.word	0x000086d0


	//   ....[82]....
        /*07c8*/ 	.word	0x00008710


	//   ....[83]....
        /*07cc*/ 	.word	0x00008730


	//   ....[84]....
        /*07d0*/ 	.word	0x00008740


	//   ....[85]....
        /*07d4*/ 	.word	0x0000a090


	//   ....[86]....
        /*07d8*/ 	.word	0x0000a0b0


	//   ....[87]....
        /*07dc*/ 	.word	0x0000a0c0


	//   ....[88]....
        /*07e0*/ 	.word	0x0000a0d0


	//   ....[89]....
        /*07e4*/ 	.word	0x0000a0e0


	//   ....[90]....
        /*07e8*/ 	.word	0x0000a0f0


	//   ....[91]....
        /*07ec*/ 	.word	0x0000a100


	//   ....[92]....
        /*07f0*/ 	.word	0x0000a120


	//   ....[93]....
        /*07f4*/ 	.word	0x0000a130


	//   ....[94]....
        /*07f8*/ 	.word	0x0000a150


	//   ....[95]....
        /*07fc*/ 	.word	0x0000a1a0


	//   ....[96]....
        /*0800*/ 	.word	0x0000a1e0


	//   ....[97]....
        /*0804*/ 	.word	0x0000a200


	//   ....[98]....
        /*0808*/ 	.word	0x0000a210


	//   ....[99]....
        /*080c*/ 	.word	0x0000a4d0


	//   ....[100]....
        /*0810*/ 	.word	0x0000a4e0


	//   ....[101]....
        /*0814*/ 	.word	0x0000a4f0


	//   ....[102]....
        /*0818*/ 	.word	0x0000a500


	//   ....[103]....
        /*081c*/ 	.word	0x0000b020


	//   ....[104]....
        /*0820*/ 	.word	0x0000b5e0


	//   ....[105]....
        /*0824*/ 	.word	0x0000b7d0


	//   ....[106]....
        /*0828*/ 	.word	0x0000b990


	//   ....[107]....
        /*082c*/ 	.word	0x0000bb50


	//   ....[108]....
        /*0830*/ 	.word	0x0000bbd0


	//   ....[109]....
        /*0834*/ 	.word	0x0000bc80


	//   ....[110]....
        /*0838*/ 	.word	0x0000bcc0


	//   ....[111]....
        /*083c*/ 	.word	0x0000eaf0


	//   ....[112]....
        /*0840*/ 	.word	0x0000eb10


	//   ....[113]....
        /*0844*/ 	.word	0x0000eb20


	//   ....[114]....
        /*0848*/ 	.word	0x0000eb30


	//   ....[115]....
        /*084c*/ 	.word	0x0000eb40


	//   ....[116]....
        /*0850*/ 	.word	0x0000eb50


	//   ....[117]....
        /*0854*/ 	.word	0x0000eb60


	//   ....[118]....
        /*0858*/ 	.word	0x0000eb70


	//   ....[119]....
        /*085c*/ 	.word	0x0000eb90


	//   ....[120]....
        /*0860*/ 	.word	0x0000eba0


	//   ....[121]....
        /*0864*/ 	.word	0x0000ebc0


	//   ....[122]....
        /*0868*/ 	.word	0x0000ebf0


	//   ....[123]....
        /*086c*/ 	.word	0x0000ec10


	//   ....[124]....
        /*0870*/ 	.word	0x0000ec20


	//   ....[125]....
        /*0874*/ 	.word	0x0000f0a0


	//   ....[126]....
        /*0878*/ 	.word	0x0000f0c0


	//   ....[127]....
        /*087c*/ 	.word	0x0000f0e0


	//   ....[128]....
        /*0880*/ 	.word	0x0000f110


	//   ....[129]....
        /*0884*/ 	.word	0x0000f140


	//   ....[130]....
        /*0888*/ 	.word	0x0000f190


	//   ....[131]....
        /*088c*/ 	.word	0x0000f1c0


	//   ....[132]....
        /*0890*/ 	.word	0x0000f1e0


	//   ....[133]....
        /*0894*/ 	.word	0x0000f220


	//   ....[134]....
        /*0898*/ 	.word	0x0000f250


	//   ....[135]....
        /*089c*/ 	.word	0x0000f280


	//   ....[136]....
        /*08a0*/ 	.word	0x0000f2a0


	//   ....[137]....
        /*08a4*/ 	.word	0x0000f2d0


	//   ....[138]....
        /*08a8*/ 	.word	0x0000f2f0


	//   ....[139]....
        /*08ac*/ 	.word	0x00010c80


	//   ....[140]....
        /*08b0*/ 	.word	0x00010df0


	//   ....[141]....
        /*08b4*/ 	.word	0x000110b0


	//   ....[142]....
        /*08b8*/ 	.word	0x000110e0


	//   ....[143]....
        /*08bc*/ 	.word	0x00011100


	//   ....[144]....
        /*08c0*/ 	.word	0x000111f0


	//   ....[145]....
        /*08c4*/ 	.word	0x000112a0


	//   ....[146]....
        /*08c8*/ 	.word	0x00011530


	//   ....[147]....
        /*08cc*/ 	.word	0x000141b0


	//   ....[148]....
        /*08d0*/ 	.word	0x000141c0


	//   ....[149]....
        /*08d4*/ 	.word	0x000141d0


	//   ....[150]....
        /*08d8*/ 	.word	0x000141e0


	//   ....[151]....
        /*08dc*/ 	.word	0x00014210


	//   ....[152]....
        /*08e0*/ 	.word	0x00014230


	//   ....[153]....
        /*08e4*/ 	.word	0x00014250


	//   ....[154]....
        /*08e8*/ 	.word	0x00014260


	//   ....[155]....
        /*08ec*/ 	.word	0x000156c0


	//   ....[156]....
        /*08f0*/ 	.word	0x00015700


	//   ....[157]....
        /*08f4*/ 	.word	0x00015720


	//   ....[158]....
        /*08f8*/ 	.word	0x00015750


	//   ....[159]....
        /*08fc*/ 	.word	0x00015780


	//   ....[160]....
        /*0900*/ 	.word	0x000157c0


	//   ....[161]....
        /*0904*/ 	.word	0x00015800


	//   ....[162]....
        /*0908*/ 	.word	0x00015820


	//   ....[163]....
        /*090c*/ 	.word	0x000158b0


	//   ....[164]....
        /*0910*/ 	.word	0x000158c0


	//   ....[165]....
        /*0914*/ 	.word	0x000158f0


	//   ....[166]....
        /*0918*/ 	.word	0x00015930


	//   ....[167]....
        /*091c*/ 	.word	0x00015950


	//   ....[168]....
        /*0920*/ 	.word	0x00015980


	//   ....[169]....
        /*0924*/ 	.word	0x000159d0


	//   ....[170]....
        /*0928*/ 	.word	0x00015a00


	//   ....[171]....
        /*092c*/ 	.word	0x00015a10


	//   ....[172]....
        /*0930*/ 	.word	0x00015b10


	//   ....[173]....
        /*0934*/ 	.word	0x00015b30


	//   ....[174]....
        /*0938*/ 	.word	0x00015b50


	//   ....[175]....
        /*093c*/ 	.word	0x00015b80


	//   ....[176]....
        /*0940*/ 	.word	0x00015ba0


	//   ....[177]....
        /*0944*/ 	.word	0x00015c30


	//   ....[178]....
        /*0948*/ 	.word	0x00015c50


	//   ....[179]....
        /*094c*/ 	.word	0x000164d0


	//   ....[180]....
        /*0950*/ 	.word	0x00016500


	//   ....[181]....
        /*0954*/ 	.word	0x00016530


	//   ....[182]....
        /*0958*/ 	.word	0x00016560


	//   ....[183]....
        /*095c*/ 	.word	0x00016590


	//   ....[184]....
        /*0960*/ 	.word	0x000165c0


	//   ....[185]....
        /*0964*/ 	.word	0x000165f0


	//   ....[186]....
        /*0968*/ 	.word	0x00016610


	//   ....[187]....
        /*096c*/ 	.word	0x00016640


	//   ....[188]....
        /*0970*/ 	.word	0x00016650


	//   ....[189]....
        /*0974*/ 	.word	0x00016660


	//   ....[190]....
        /*0978*/ 	.word	0x00016670


	//   ....[191]....
        /*097c*/ 	.word	0x00016680


	//   ....[192]....
        /*0980*/ 	.word	0x00016690


	//   ....[193]....
        /*0984*/ 	.word	0x000166c0


	//   ....[194]....
        /*0988*/ 	.word	0x000166e0


	//----- nvinfo : EIATTR_EXIT_INSTR_OFFSETS
	.align		4
.L_206:
        /*098c*/ 	.byte	0x04, 0x1c
        /*098e*/ 	.short	(.L_208 - .L_207)


	//   ....[0]....
.L_207:
        /*0990*/ 	.word	0x00000450


	//   ....[1]....
        /*0994*/ 	.word	0x00015ce0


	//   ....[2]....
        /*0998*/ 	.word	0x00015d20


	//   ....[3]....
        /*099c*/ 	.word	0x00016840


	//   ....[4]....
        /*09a0*/ 	.word	0x00016880


	//----- nvinfo : EIATTR_CTAIDZ_USED
	.align		4
.L_208:
        /*09a4*/ 	.byte	0x01, 0x04
	.zero		2


	//----- nvinfo : EIATTR_MAX_THREADS
	.align		4
        /*09a8*/ 	.byte	0x04, 0x05
        /*09aa*/ 	.short	(.L_210 - .L_209)
.L_209:
        /*09ac*/ 	.word	0x00000080
        /*09b0*/ 	.word	0x00000001
        /*09b4*/ 	.word	0x00000001


	//----- nvinfo : EIATTR_CRS_STACK_SIZE
	.align		4
.L_210:
        /*09b8*/ 	.byte	0x04, 0x1e
        /*09ba*/ 	.short	(.L_212 - .L_211)
.L_211:
        /*09bc*/ 	.word	0x00000000
.L_212:


//--------------------- .nv.info._ZN7cutlass13device_kernelIN5flash19enable_sm80_to_sm89INS1_16FlashAttnFwdSm80INS1_25CollectiveMainloopFwdSm80ILi4ELi1ELb0EN4cute5tupleIJNS5_1CILi128EEENS7_ILi112EEENS7_ILi64EEEEEELi64ENS_6half_tEfNS_4arch4Sm80ELb1ELb0ELb1ELb1ELb1ELb1ELb1ELb0EEENS1_21CollectiveEpilogueFwdINS6_IJS8_SA_S9_EEENS6_IJNS7_ILi1EEESI_SI_EEESC_SE_Li128ELb1ELb1ELb0ELb0EEENS1_19SingleTileSchedulerILb1ELb0ELb1ELi128EEEEEEEEEvNT_6ParamsE --------------------------
	.section	.nv.info._ZN7cutlass13device_kernelIN5flash19enable_sm80_to_sm89INS1_16FlashAttnFwdSm80INS1_25CollectiveMainloopFwdSm80ILi4ELi1ELb0EN4cute5tupleIJNS5_1CILi128EEENS7_ILi112EEENS7_ILi64EEEEEELi64ENS_6half_tEfNS_4arch4Sm80ELb1ELb0ELb1ELb1ELb1ELb1ELb1ELb0EEENS1_21CollectiveEpilogueFwdINS6_IJS8_SA_S9_EEENS6_IJNS7_ILi1EEESI_SI_EEESC_SE_Li128ELb1ELb1ELb0ELb0EEENS1_19SingleTileSchedulerILb1ELb0ELb1ELi128EEEEEEEEEvNT_6ParamsE,"",@"SHT_CUDA_INFO"
	.sectionflags	@""
	.align	4


	//----- nvinfo : EIATTR_CUDA_API_VERSION
	.align		4
        /*0000*/ 	.byte	0x04, 0x37
        /*0002*/ 	.short	(.L_214 - .L_213)
.L_213:
        /*0004*/ 	.word	0x00000082


	//----- nvinfo : EIATTR_SW2861232_WAR
	.align		4
.L_214:
        /*0008*/ 	.byte	0x01, 0x35
	.zero		2


	//----- nvinfo : EIATTR_PARAM_CBANK
	.align		4
        /*000c*/ 	.byte	0x04, 0x0a
        /*000e*/ 	.short	(.L_216 - .L_215)
	.align		4
.L_215:
        /*0010*/ 	.word	index@(.nv.constant0._ZN7cutlass13device_kernelIN5flash19enable_sm80_to_sm89INS1_16FlashAttnFwdSm80INS1_25CollectiveMainloopFwdSm80ILi4ELi1ELb0EN4cute5tupleIJNS5_1CILi128EEENS7_ILi112EEENS7_ILi64EEEEEELi64ENS_6half_tEfNS_4arch4Sm80ELb1ELb0ELb1ELb1ELb1ELb1ELb1ELb0EEENS1_21CollectiveEpilogueFwdINS6_IJS8_SA_S9_EEENS6_IJNS7_ILi1EEESI_SI_EEESC_SE_Li128ELb1ELb1ELb0ELb0EEENS1_19SingleTileSchedulerILb1ELb0ELb1ELi128EEEEEEEEEvNT_6ParamsE)
        /*0014*/ 	.short	0x0160
        /*0016*/ 	.short	0x0418


	//----- nvinfo : EIATTR_CBANK_PARAM_SIZE
	.align		4
.L_216:
        /*0018*/ 	.byte	0x03, 0x19
        /*001a*/ 	.short	0x0418


	//----- nvinfo : EIATTR_KPARAM_INFO
	.align		4
        /*001c*/ 	.byte	0x04, 0x17
        /*001e*/ 	.short	(.L_218 - .L_217)
.L_217:
        /*0020*/ 	.word	0x00000000
        /*0024*/ 	.short	0x0000
        /*0026*/ 	.short	0x0000
        /*0028*/ 	.byte	0x00, 0xf0, 0x61, 0x10


	//----- nvinfo : EIATTR_MAXREG_COUNT
	.align		4
.L_218:
        /*002c*/ 	.byte	0x03, 0x1b
        /*002e*/ 	.short	0x00ff


	//----- nvinfo : EIATTR_NUM_BARRIERS
	.align		4
        /*0030*/ 	.byte	0x02, 0x4c
        /*0032*/ 	.byte	0x02
	.zero		1


	//----- nvinfo : EIATTR_ANNOTATIONS
	.align		4
        /*0034*/ 	.byte	0x04, 0x55
        /*0036*/ 	.short	(.L_220 - .L_219)


	//   ....[0]....
.L_219:
        /* <DEDUP_REMOVED lines=51> */


	//----- nvinfo : EIATTR_MERCURY_ISA_VERSION
	.align		4
.L_220:
        /*0350*/ 	.byte	0x03, 0x5f
        /*0352*/ 	.short	0x0000


	//----- nvinfo : EIATTR_COOP_GROUP_MASK_REGIDS
	.align		4
        /*0354*/ 	.byte	0x04, 0x29
        /*0356*/ 	.short	(.L_222 - .L_221)


	//   ....[0]....
.L_221:
        /*0358*/ 	.word	0xffffffff


	//   ....[1]....
        /*035c*/ 	.word	0xffffffff


	//   ....[2]....
        /*0360*/ 	.word	0xffffffff


	//   ....[3]....
        /*0364*/ 	.word	0xffffffff


	//   ....[4]....
        /*0368*/ 	.word	0xffffffff


	//   ....[5]....
        /*036c*/ 	.word	0xffffffff


	//   ....[6]....
        /*0370*/ 	.word	0xffffffff


	//   ....[7]....
        /*0374*/ 	.word	0xffffffff


	//   ....[8]....
        /*0378*/ 	.word	0xffffffff


	//   ....[9]....
        /*037c*/ 	.word	0xffffffff


	//   ....[10]....
        /*0380*/ 	.word	0xffffffff


	//   ....[11]....
        /*0384*/ 	.word	0xffffffff


	//   ....[12]....
        /*0388*/ 	.word	0xffffffff


	//   ....[13]....
        /*038c*/ 	.word	0xffffffff


	//   ....[14]....
        /*0390*/ 	.word	0xffffffff


	//   ....[15]....
        /*0394*/ 	.word	0xffffffff


	//   ....[16]....
        /*0398*/ 	.word	0xffffffff


	//   ....[17]....
        /*039c*/ 	.word	0xffffffff


	//   ....[18]....
        /*03a0*/ 	.word	0xffffffff


	//   ....[19]....
        /*03a4*/ 	.word	0xffffffff


	//   ....[20]....
        /*03a8*/ 	.word	0xffffffff


	//   ....[21]....
        /*03ac*/ 	.word	0xffffffff


	//   ....[22]....
        /*03b0*/ 	.word	0xffffffff


	//   ....[23]....
        /*03b4*/ 	.word	0xffffffff


	//   ....[24]....
        /*03b8*/ 	.word	0xffffffff


	//   ....[25]....
        /*03bc*/ 	.word	0xffffffff


	//   ....[26]....
        /*03c0*/ 	.word	0xffffffff


	//   ....[27]....
        /*03c4*/ 	.word	0xffffffff


	//   ....[28]....
        /*03c8*/ 	.word	0xffffffff


	//   ....[29]....
        /*03cc*/ 	.word	0xffffffff


	//   ....[30]....
        /*03d0*/ 	.word	0xffffffff


	//   ....[31]....
        /*03d4*/ 	.word	0xffffffff


	//   ....[32]....
        /*03d8*/ 	.word	0xffffffff


	//   ....[33]....
        /*03dc*/ 	.word	0xffffffff


	//   ....[34]....
        /*03e0*/ 	.word	0xffffffff


	//   ....[35]....
        /*03e4*/ 	.word	0xffffffff


	//   ....[36]....
        /*03e8*/ 	.word	0xffffffff


	//   ....[37]....
        /*03ec*/ 	.word	0xffffffff


	//   ....[38]....
        /*03f0*/ 	.word	0xffffffff


	//   ....[39]....
        /*03f4*/ 	.word	0xffffffff


	//   ....[40]....
        /*03f8*/ 	.word	0xffffffff


	//   ....[41]....
        /*03fc*/ 	.word	0xffffffff


	//   ....[42]....
        /*0400*/ 	.word	0xffffffff


	//   ....[43]....
        /*0404*/ 	.word	0xffffffff


	//   ....[44]....
        /*0408*/ 	.word	0xffffffff


	//   ....[45]....
        /*040c*/ 	.word	0xffffffff


	//   ....[46]....
        /*0410*/ 	.word	0xffffffff


	//   ....[47]....
        /*0414*/ 	.word	0xffffffff


	//   ....[48]....
        /*0418*/ 	.word	0xffffffff


	//   ....[49]....
        /*041c*/ 	.word	0xffffffff


	//   ....[50]....
        /*0420*/ 	.word	0xffffffff


	//   ....[51]....
        /*0424*/ 	.word	0xffffffff


	//   ....[52]....
        /*0428*/ 	.word	0xffffffff


	//   ....[53]....
        /*042c*/ 	.word	0xffffffff


	//   ....[54]....
        /*0430*/ 	.word	0xffffffff


	//   ....[55]....
        /*0434*/ 	.word	0xffffffff


	//   ....[56]....
        /*0438*/ 	.word	0xffffffff


	//   ....[57]....
        /*043c*/ 	.word	0xffffffff


	//   ....[58]....
        /*0440*/ 	.word	0xffffffff


	//   ....[59]....
        /*0444*/ 	.word	0xffffffff


	//   ....[60]....
        /*0448*/ 	.word	0xffffffff


	//   ....[61]....
        /*044c*/ 	.word	0xffffffff


	//   ....[62]....
        /*0450*/ 	.word	0xffffffff


	//   ....[63]....
        /*0454*/ 	.word	0xffffffff


	//   ....[64]....
        /*0458*/ 	.word	0xffffffff


	//   ....[65]....
        /*045c*/ 	.word	0xffffffff


	//   ....[66]....
        /*0460*/ 	.word	0xffffffff


	//   ....[67]....
        /*0464*/ 	.word	0xffffffff


	//   ....[68]....
        /*0468*/ 	.word	0xffffffff


	//   ....[69]....
        /*046c*/ 	.word	0xffffffff


	//   ....[70]....
        /*0470*/ 	.word	0xffffffff


	//   ....[71]....
        /*0474*/ 	.word	0xffffffff


	//   ....[72]....
        /*0478*/ 	.word	0xffffffff


	//   ....[73]....
        /*047c*/ 	.word	0xffffffff


	//   ....[74]....
        /*0480*/ 	.word	0xffffffff


	//   ....[75]....
        /*0484*/ 	.word	0xffffffff


	//   ....[76]....
        /*0488*/ 	.word	0xffffffff


	//   ....[77]....
        /*048c*/ 	.word	0xffffffff


	//   ....[78]....
        /*0490*/ 	.word	0xffffffff


	//   ....[79]....
        /*0494*/ 	.word	0xffffffff


	//   ....[80]....
        /*0498*/ 	.word	0xffffffff


	//   ....[81]....
        /*049c*/ 	.word	0xffffffff


	//   ....[82]....
        /*04a0*/ 	.word	0xffffffff


	//   ....[83]....
        /*04a4*/ 	.word	0xffffffff


	//   ....[84]....
        /*04a8*/ 	.word	0xffffffff


	//   ....[85]....
        /*04ac*/ 	.word	0xffffffff


	//   ....[86]....
        /*04b0*/ 	.word	0xffffffff


	//   ....[87]....
        /*04b4*/ 	.word	0xffffffff


	//   ....[88]....
        /*04b8*/ 	.word	0xffffffff


	//   ....[89]....
        /*04bc*/ 	.word	0xffffffff


	//   ....[90]....
        /*04c0*/ 	.word	0xffffffff


	//   ....[91]....
        /*04c4*/ 	.word	0xffffffff


	//   ....[92]....
        /*04c8*/ 	.word	0xffffffff


	//   ....[93]....
        /*04cc*/ 	.word	0xffffffff


	//   ....[94]....
        /*04d0*/ 	.word	0xffffffff


	//   ....[95]....
        /*04d4*/ 	.word	0xffffffff


	//   ....[96]....
        /*04d8*/ 	.word	0xffffffff


	//   ....[97]....
        /*04dc*/ 	.word	0xffffffff


	//   ....[98]....
        /*04e0*/ 	.word	0xffffffff


	//   ....[99]....
        /*04e4*/ 	.word	0xffffffff


	//   ....[100]....
        /*04e8*/ 	.word	0xffffffff


	//   ....[101]....
        /*04ec*/ 	.word	0xffffffff


	//   ....[102]....
        /*04f0*/ 	.word	0xffffffff


	//   ....[103]....
        /*04f4*/ 	.word	0xffffffff


	//   ....[104]....
        /*04f8*/ 	.word	0xffffffff


	//   ....[105]....
        /*04fc*/ 	.word	0xffffffff


	//   ....[106]....
        /*0500*/ 	.word	0xffffffff


	//   ....[107]....
        /*0504*/ 	.word	0xffffffff


	//   ....[108]....
        /*0508*/ 	.word	0xffffffff


	//   ....[109]....
        /*050c*/ 	.word	0xffffffff


	//   ....[110]....
        /*0510*/ 	.word	0xffffffff


	//   ....[111]....
        /*0514*/ 	.word	0xffffffff


	//   ....[112]....
        /*0518*/ 	.word	0xffffffff


	//   ....[113]....
        /*051c*/ 	.word	0xffffffff


	//   ....[114]....
        /*0520*/ 	.word	0xffffffff


	//   ....[115]....
        /*0524*/ 	.word	0xffffffff


	//   ....[116]....
        /*0528*/ 	.word	0xffffffff


	//   ....[117]....
        /*052c*/ 	.word	0xffffffff


	//   ....[118]....
        /*0530*/ 	.word	0xffffffff


	//   ....[119]....
        /*0534*/ 	.word	0xffffffff


	//   ....[120]....
        /*0538*/ 	.word	0xffffffff


	//   ....[121]....
        /*053c*/ 	.word	0xffffffff


	//   ....[122]....
        /*0540*/ 	.word	0xffffffff


	//   ....[123]....
        /*0544*/ 	.word	0xffffffff


	//   ....[124]....
        /*0548*/ 	.word	0xffffffff


	//   ....[125]....
        /*054c*/ 	.word	0xffffffff


	//   ....[126]....
        /*0550*/ 	.word	0xffffffff


	//   ....[127]....
        /*0554*/ 	.word	0xffffffff


	//   ....[128]....
        /*0558*/ 	.word	0xffffffff


	//   ....[129]....
        /*055c*/ 	.word	0xffffffff


	//   ....[130]....
        /*0560*/ 	.word	0xffffffff


	//   ....[131]....
        /*0564*/ 	.word	0xffffffff


	//   ....[132]....
        /*0568*/ 	.word	0xffffffff


	//   ....[133]....
        /*056c*/ 	.word	0xffffffff


	//   ....[134]....
        /*0570*/ 	.word	0xffffffff


	//   ....[135]....
        /*0574*/ 	.word	0xffffffff


	//   ....[136]....
        /*0578*/ 	.word	0xffffffff


	//   ....[137]....
        /*057c*/ 	.word	0xffffffff


	//   ....[138]....
        /*0580*/ 	.word	0xffffffff


	//   ....[139]....
        /*0584*/ 	.word	0xffffffff


	//   ....[140]....
        /*0588*/ 	.word	0xffffffff


	//   ....[141]....
        /*058c*/ 	.word	0xffffffff


	//   ....[142]....
        /*0590*/ 	.word	0xffffffff


	//   ....[143]....
        /*0594*/ 	.word	0xffffffff


	//   ....[144]....
        /*0598*/ 	.word	0xffffffff


	//   ....[145]....
        /*059c*/ 	.word	0xffffffff


	//   ....[146]....
        /*05a0*/ 	.word	0xffffffff


	//   ....[147]....
        /*05a4*/ 	.word	0xffffffff


	//   ....[148]....
        /*05a8*/ 	.word	0xffffffff


	//   ....[149]....
        /*05ac*/ 	.word	0xffffffff


	//   ....[150]....
        /*05b0*/ 	.word	0xffffffff


	//   ....[151]....
        /*05b4*/ 	.word	0xffffffff


	//   ....[152]....
        /*05b8*/ 	.word	0xffffffff


	//   ....[153]....
        /*05bc*/ 	.word	0xffffffff


	//   ....[154]....
        /*05c0*/ 	.word	0xffffffff


	//   ....[155]....
        /*05c4*/ 	.word	0xffffffff


	//   ....[156]....
        /*05c8*/ 	.word	0xffffffff


	//   ....[157]....
        /*05cc*/ 	.word	0xffffffff


	//   ....[158]....
        /*05d0*/ 	.word	0xffffffff


	//   ....[159]....
        /*05d4*/ 	.word	0xffffffff


	//   ....[160]....
        /*05d8*/ 	.word	0xffffffff


	//   ....[161]....
        /*05dc*/ 	.word	0xffffffff


	//   ....[162]....
        /*05e0*/ 	.word	0xffffffff


	//   ....[163]....
        /*05e4*/ 	.word	0xffffffff


	//   ....[164]....
        /*05e8*/ 	.word	0xffffffff


	//   ....[165]....
        /*05ec*/ 	.word	0xffffffff


	//   ....[166]....
        /*05f0*/ 	.word	0xffffffff


	//   ....[167]....
        /*05f4*/ 	.word	0xffffffff


	//   ....[168]....
        /*05f8*/ 	.word	0xffffffff


	//   ....[169]....
        /*05fc*/ 	.word	0xffffffff


	//   ....[170]....
        /*0600*/ 	.word	0xffffffff


	//   ....[171]....
        /*0604*/ 	.word	0xffffffff


	//   ....[172]....
        /*0608*/ 	.word	0xffffffff


	//   ....[173]....
        /*060c*/ 	.word	0xffffffff


	//   ....[174]....
        /*0610*/ 	.word	0xffffffff


	//   ....[175]....
        /*0614*/ 	.word	0xffffffff


	//   ....[176]....
        /*0618*/ 	.word	0xffffffff


	//   ....[177]....
        /*061c*/ 	.word	0xffffffff


	//   ....[178]....
        /*0620*/ 	.word	0xffffffff


	//   ....[179]....
        /*0624*/ 	.word	0xffffffff


	//   ....[180]....
        /*0628*/ 	.word	0xffffffff


	//   ....[181]....
        /*062c*/ 	.word	0xffffffff


	//   ....[182]....
        /*0630*/ 	.word	0xffffffff


	//   ....[183]....
        /*0634*/ 	.word	0xffffffff


	//   ....[184]....
        /*0638*/ 	.word	0xffffffff


	//   ....[185]....
        /*063c*/ 	.word	0xffffffff


	//   ....[186]....
        /*0640*/ 	.word	0xffffffff


	//   ....[187]....
        /*0644*/ 	.word	0xffffffff


	//   ....[188]....
        /*0648*/ 	.word	0xffffffff


	//   ....[189]....
        /*064c*/ 	.word	0xffffffff


	//   ....[190]....
        /*0650*/ 	.word	0xffffffff


	//   ....[191]....
        /*0654*/ 	.word	0xffffffff


	//   ....[192]....
        /*0658*/ 	.word	0xffffffff


	//   ....[193]....
        /*065c*/ 	.word	0xffffffff


	//   ....[194]....
        /*0660*/ 	.word	0xffffffff


	//   ....[195]....
        /*0664*/ 	.word	0xffffffff


	//   ....[196]....
        /*0668*/ 	.word	0xffffffff


	//   ....[197]....
        /*066c*/ 	.word	0xffffffff


	//   ....[198]....
        /*0670*/ 	.word	0xffffffff


	//   ....[199]....
        /*0674*/ 	.word	0xffffffff


	//   ....[200]....
        /*0678*/ 	.word	0xffffffff


	//   ....[201]....
        /*067c*/ 	.word	0xffffffff


	//   ....[202]....
        /*0680*/ 	.word	0xffffffff


	//   ....[203]....
        /*0684*/ 	.word	0xffffffff


	//   ....[204]....
        /*0688*/ 	.word	0xffffffff


	//   ....[205]....
        /*068c*/ 	.word	0xffffffff


	//   ....[206]....
        /*0690*/ 	.word	0xffffffff


	//   ....[207]....
        /*0694*/ 	.word	0xffffffff


	//   ....[208]....
        /*0698*/ 	.word	0xffffffff


	//   ....[209]....
        /*069c*/ 	.word	0xffffffff


	//   ....[210]....
        /*06a0*/ 	.word	0xffffffff


	//   ....[211]....
        /*06a4*/ 	.word	0xffffffff


	//   ....[212]....
        /*06a8*/ 	.word	0xffffffff


	//   ....[213]....
        /*06ac*/ 	.word	0xffffffff


	//   ....[214]....
        /*06b0*/ 	.word	0xffffffff


	//   ....[215]....
        /*06b4*/ 	.word	0xffffffff


	//   ....[216]....
        /*06b8*/ 	.word	0xffffffff


	//   ....[217]....
        /*06bc*/ 	.word	0xffffffff


	//   ....[218]....
        /*06c0*/ 	.word	0xffffffff


	//   ....[219]....
        /*06c4*/ 	.word	0xffffffff


	//   ....[220]....
        /*06c8*/ 	.word	0xffffffff


	//   ....[221]....
        /*06cc*/ 	.word	0xffffffff


	//   ....[222]....
        /*06d0*/ 	.word	0xffffffff


	//   ....[223]....
        /*06d4*/ 	.word	0xffffffff


	//   ....[224]....
        /*06d8*/ 	.word	0xffffffff


	//   ....[225]....
        /*06dc*/ 	.word	0xffffffff


	//   ....[226]....
        /*06e0*/ 	.word	0xffffffff


	//   ....[227]....
        /*06e4*/ 	.word	0xffffffff


	//   ....[228]....
        /*06e8*/ 	.word	0xffffffff


	//   ....[229]....
        /*06ec*/ 	.word	0xffffffff


	//   ....[230]....
        /*06f0*/ 	.word	0xffffffff


	//   ....[231]....
        /*06f4*/ 	.word	0xffffffff


	//   ....[232]....
        /*06f8*/ 	.word	0xffffffff


	//   ....[233]....
        /*06fc*/ 	.word	0xffffffff


	//   ....[234]....
        /*0700*/ 	.word	0xffffffff


	//   ....[235]....
        /*0704*/ 	.word	0xffffffff


	//   ....[236]....
        /*0708*/ 	.word	0xffffffff


	//   ....[237]....
        /*070c*/ 	.word	0xffffffff


	//   ....[238]....
        /*0710*/ 	.word	0xffffffff


	//   ....[239]....
        /*0714*/ 	.word	0xffffffff


	//   ....[240]....
        /*0718*/ 	.word	0xffffffff


	//   ....[241]....
        /*071c*/ 	.word	0xffffffff


	//   ....[242]....
        /*0720*/ 	.word	0xffffffff


	//   ....[243]....
        /*0724*/ 	.word	0xffffffff


	//   ....[244]....
        /*0728*/ 	.word	0xffffffff


	//   ....[245]....
        /*072c*/ 	.word	0xffffffff


	//   ....[246]....
        /*0730*/ 	.word	0xffffffff


	//   ....[247]....
        /*0734*/ 	.word	0xffffffff


	//   ....[248]....
        /*0738*/ 	.word	0xffffffff


	//   ....[249]....
        /*073c*/ 	.word	0xffffffff


	//   ....[250]....
        /*0740*/ 	.word	0xffffffff


	//   ....[251]....
        /*0744*/ 	.word	0xffffffff


	//   ....[252]....
        /*0748*/ 	.word	0xffffffff


	//   ....[253]....
        /*074c*/ 	.word	0xffffffff


	//   ....[254]....
        /*0750*/ 	.word	0xffffffff


	//   ....[255]....
        /*0754*/ 	.word	0xffffffff


	//   ....[0]....
        /*0758*/ 	.word	0xffffffff


	//   ....[1]....
        /*075c*/ 	.word	0xffffffff


	//   ....[2]....
        /*0760*/ 	.word	0xffffffff


	//----- nvinfo : EIATTR_COOP_GROUP_INSTR_OFFSETS
	.align		4
.L_222:
        /*0764*/ 	.byte	0x04, 0x28
        /*0766*/ 	.short	(.L_224 - .L_223)


	//   ....[0]....
.L_223:
        /*0768*/ 	.word	0x000000a0


	//   ....[1]....
        /*076c*/ 	.word	0x00002c80


	//   ....[2]....
        /*0770*/ 	.word	0x00002cd0


	//   ....[3]....
        /*0774*/ 	.word	0x000034c0


	//   ....[4]....
        /*0778*/ 	.word	0x000034e0


	//   ....[5]....
        /*077c*/ 	.word	0x00003c50


	//   ....[6]....
        /*0780*/ 	.word	0x00003c70


	//   ....[7]....
        /*0784*/ 	.word	0x000043e0


	//   ....[8]....
        /*0788*/ 	.word	0x000043f0


	//   ....[9]....
        /*078c*/ 	.word	0x00004ca0


	//   ....[10]....
        /*0790*/ 	.word	0x00004cf0


	//   ....[11]....
        /*0794*/ 	.word	0x000059f0


	//   ....[12]....
        /*0798*/ 	.word	0x00005a20


	//   ....[13]....
        /*079c*/ 	.word	0x00006160


	//   ....[14]....
        /*07a0*/ 	.word	0x00006190


	//   ....[15]....
        /*07a4*/ 	.word	0x000068d0


	//   ....[16]....
        /*07a8*/ 	.word	0x000068f0


	//   ....[17]....
        /*07ac*/ 	.word	0x00007050


	//   ....[18]....
        /*07b0*/ 	.word	0x00007080


	//   ....[19]....
        /*07b4*/ 	.word	0x000071c0


	//   ....[20]....
        /*07b8*/ 	.word	0x000071f0


	//   ....[21]....
        /*07bc*/ 	.word	0x000072e0


	//   ....[22]....
        /*07c0*/ 	.word	0x00007310


	//   ....[23]....
        /*07c4*/ 	.word	0x00007400


	//   ....[24]....
        /*07c8*/ 	.word	0x00007420


	//   ....[25]....
        /*07cc*/ 	.word	0x00007c80


	//   ....[26]....
        /*07d0*/ 	.word	0x00007ca0


	//   ....[27]....
        /*07d4*/ 	.word	0x00007d90


	//   ....[28]....
        /*07d8*/ 	.word	0x00007dc0


	//   ....[29]....
        /*07dc*/ 	.word	0x00007eb0


	//   ....[30]....
        /*07e0*/ 	.word	0x00007ee0


	//   ....[31]....
        /*07e4*/ 	.word	0x00007fd0


	//   ....[32]....
        /*07e8*/ 	.word	0x00008000


	//   ....[33]....
        /*07ec*/ 	.word	0x00008ba0


	//   ....[34]....
        /*07f0*/ 	.word	0x00008be0


	//   ....[35]....
        /*07f4*/ 	.word	0x00008db0


	//   ....[36]....
        /*07f8*/ 	.word	0x00008de0


	//   ....[37]....
        /*07fc*/ 	.word	0x00008e70


	//   ....[38]....
        /*0800*/ 	.word	0x00008ea0


	//   ....[39]....
        /*0804*/ 	.word	0x00008f30


	//   ....[40]....
        /*0808*/ 	.word	0x00008f60


	//   ....[41]....
        /*080c*/ 	.word	0x00008ff0


	//   ....[42]....
        /*0810*/ 	.word	0x00009020


	//   ....[43]....
        /*0814*/ 	.word	0x000090b0


	//   ....[44]....
        /*0818*/ 	.word	0x000090e0


	//   ....[45]....
        /*081c*/ 	.word	0x00009170


	//   ....[46]....
        /*0820*/ 	.word	0x000091a0


	//   ....[47]....
        /*0824*/ 	.word	0x00009220


	//   ....[48]....
        /*0828*/ 	.word	0x00009260


	//   ....[49]....
        /*082c*/ 	.word	0x000096d0


	//   ....[50]....
        /*0830*/ 	.word	0x000096f0


	//   ....[51]....
        /*0834*/ 	.word	0x00009700


	//   ....[52]....
        /*0838*/ 	.word	0x00009710


	//   ....[53]....
        /*083c*/ 	.word	0x00009730


	//   ....[54]....
        /*0840*/ 	.word	0x00009740


	//   ....[55]....
        /*0844*/ 	.word	0x00009750


	//   ....[56]....
        /*0848*/ 	.word	0x00009770


	//   ....[57]....
        /*084c*/ 	.word	0x000097a0


	//   ....[58]....
        /*0850*/ 	.word	0x000097c0


	//   ....[59]....
        /*0854*/ 	.word	0x000097d0


	//   ....[60]....
        /*0858*/ 	.word	0x00009820


	//   ....[61]....
        /*085c*/ 	.word	0x00009850


	//   ....[62]....
        /*0860*/ 	.word	0x00009890


	//   ....[63]....
        /*0864*/ 	.word	0x00009cf0


	//   ....[64]....
        /*0868*/ 	.word	0x00009d10


	//   ....[65]....
        /*086c*/ 	.word	0x00009d20


	//   ....[66]....
        /*0870*/ 	.word	0x00009d30


	//   ....[67]....
        /*0874*/ 	.word	0x00009ea0


	//   ....[68]....
        /*0878*/ 	.word	0x00009f60


	//   ....[69]....
        /*087c*/ 	.word	0x00009fa0


	//   ....[70]....
        /*0880*/ 	.word	0x00009fe0


	//   ....[71]....
        /*0884*/ 	.word	0x0000a180


	//   ....[72]....
        /*0888*/ 	.word	0x0000a240


	//   ....[73]....
        /*088c*/ 	.word	0x0000a280


	//   ....[74]....
        /*0890*/ 	.word	0x0000a2c0


	//   ....[75]....
        /*0894*/ 	.word	0x0000a480


	//   ....[76]....
        /*0898*/ 	.word	0x0000a540


	//   ....[77]....
        /*089c*/ 	.word	0x0000a580


	//   ....[78]....
        /*08a0*/ 	.word	0x0000a5c0


	//   ....[79]....
        /*08a4*/ 	.word	0x0000c290


	//   ....[80]....
        /*08a8*/ 	.word	0x0000c2b0


	//   ....[81]....
        /*08ac*/ 	.word	0x0000c2e0


	//   ....[82]....
        /*08b0*/ 	.word	0x0000c2f0


	//   ....[83]....
        /*08b4*/ 	.word	0x0000c3d0


	//   ....[84]....
        /*08b8*/ 	.word	0x0000c410


	//   ....[85]....
        /*08bc*/ 	.word	0x0000c430


	//   ....[86]....
        /*08c0*/ 	.word	0x0000c440


	//   ....[87]....
        /*08c4*/ 	.word	0x0000c630


	//   ....[88]....
        /*08c8*/ 	.word	0x0000c670


	//   ....[89]....
        /*08cc*/ 	.word	0x0000c690


	//   ....[90]....
        /*08d0*/ 	.word	0x0000c6a0


	//   ....[91]....
        /*08d4*/ 	.word	0x0000c820


	//   ....[92]....
        /*08d8*/ 	.word	0x0000c860


	//   ....[93]....
        /*08dc*/ 	.word	0x0000c8a0


	//   ....[94]....
        /*08e0*/ 	.word	0x0000c8c0


	//   ....[95]....
        /*08e4*/ 	.word	0x0000e970


	//   ....[96]....
        /*08e8*/ 	.word	0x0000e980


	//   ....[97]....
        /*08ec*/ 	.word	0x0000e9a0


	//   ....[98]....
        /*08f0*/ 	.word	0x0000eae0


	//   ....[99]....
        /*08f4*/ 	.word	0x0000eaf0


	//   ....[100]....
        /*08f8*/ 	.word	0x0000eb10


	//   ....[101]....
        /*08fc*/ 	.word	0x0000eb70


	//   ....[102]....
        /*0900*/ 	.word	0x0000eb90


	//   ....[103]....
        /*0904*/ 	.word	0x0000ec40


	//   ....[104]....
        /*0908*/ 	.word	0x0000ec50


	//   ....[105]....
        /*090c*/ 	.word	0x0000ec90


	//   ....[106]....
        /*0910*/ 	.word	0x0000eca0


	//   ....[107]....
        /*0914*/ 	.word	0x0000ecd0


	//   ....[108]....
        /*0918*/ 	.word	0x0000ed70


	//   ....[109]....
        /*091c*/ 	.word	0x0000f790


	//   ....[110]....
        /*0920*/ 	.word	0x0000f7b0


	//   ....[111]....
        /*0924*/ 	.word	0x0000f7c0


	//   ....[112]....
        /*0928*/ 	.word	0x0000f7d0


	//   ....[113]....
        /*092c*/ 	.word	0x0000f7e0


	//   ....[114]....
        /*0930*/ 	.word	0x0000f7f0


	//   ....[115]....
        /*0934*/ 	.word	0x0000f800


	//   ....[116]....
        /*0938*/ 	.word	0x0000f810


	//   ....[117]....
        /*093c*/ 	.word	0x0000f830


	//   ....[118]....
        /*0940*/ 	.word	0x0000f850


	//   ....[119]....
        /*0944*/ 	.word	0x0000f870


	//   ....[120]....
        /*0948*/ 	.word	0x0000f8a0


	//   ....[121]....
        /*094c*/ 	.word	0x0000f8c0


	//   ....[122]....
        /*0950*/ 	.word	0x0000f8e0


	//   ....[123]....
        /*0954*/ 	.word	0x00010900


	//   ....[124]....
        /*0958*/ 	.word	0x00010920


	//   ....[125]....
        /*095c*/ 	.word	0x00010940


	//   ....[126]....
        /*0960*/ 	.word	0x00010950


	//   ....[127]....
        /*0964*/ 	.word	0x000118f0


	//   ....[128]....
        /*0968*/ 	.word	0x00011b70


	//   ....[129]....
        /*096c*/ 	.word	0x00011ba0


	//   ....[130]....
        /*0970*/ 	.word	0x00011d80


	//   ....[131]....
        /*0974*/ 	.word	0x00011de0


	//   ....[132]....
        /*0978*/ 	.word	0x00011f20


	//   ....[133]....
        /*097c*/ 	.word	0x00012180


	//   ....[134]....
        /*0980*/ 	.word	0x000122b0


	//   ....[135]....
        /*0984*/ 	.word	0x00014ef0


	//   ....[136]....
        /*0988*/ 	.word	0x00014f10


	//   ....[137]....
        /*098c*/ 	.word	0x00014f20


	//   ....[138]....
        /*0990*/ 	.word	0x00014f30


	//   ....[139]....
        /*0994*/ 	.word	0x00014f40


	//   ....[140]....
        /*0998*/ 	.word	0x00014f50


	//   ....[141]....
        /*099c*/ 	.word	0x00014f60


	//   ....[142]....
        /*09a0*/ 	.word	0x00014f80


	//   ....[143]....
        /*09a4*/ 	.word	0x00014fa0


	//   ....[144]....
        /*09a8*/ 	.word	0x00014fc0


	//   ....[145]....
        /*09ac*/ 	.word	0x00014fe0


	//   ....[146]....
        /*09b0*/ 	.word	0x00014ff0


	//   ....[147]....
        /*09b4*/ 	.word	0x00015000


	//   ....[148]....
        /*09b8*/ 	.word	0x00015010


	//   ....[149]....
        /*09bc*/ 	.word	0x00016a10


	//   ....[150]....
        /*09c0*/ 	.word	0x00016a30


	//   ....[151]....
        /*09c4*/ 	.word	0x00016a40


	//   ....[152]....
        /*09c8*/ 	.word	0x00016a50


	//   ....[153]....
        /*09cc*/ 	.word	0x00016a60


	//   ....[154]....
        /*09d0*/ 	.word	0x00016a70


	//   ....[155]....
        /*09d4*/ 	.word	0x00016a80


	//   ....[156]....
        /*09d8*/ 	.word	0x00016aa0


	//   ....[157]....
        /*09dc*/ 	.word	0x00016ab0


	//   ....[158]....
        /*09e0*/ 	.word	0x00016ad0


	//   ....[159]....
        /*09e4*/ 	.word	0x00016b20


	//   ....[160]....
        /*09e8*/ 	.word	0x00016b60


	//   ....[161]....
        /*09ec*/ 	.word	0x00016b80


	//   ....[162]....
        /*09f0*/ 	.word	0x00016b90


	//   ....[163]....
        /*09f4*/ 	.word	0x00016e00


	//   ....[164]....
        /*09f8*/ 	.word	0x00016e10


	//   ....[165]....
        /*09fc*/ 	.word	0x00016e20


	//   ....[166]....
        /*0a00*/ 	.word	0x00016e30


	//   ....[167]....
        /*0a04*/ 	.word	0x00017770


	//   ....[168]....
        /*0a08*/ 	.word	0x00017aa0


	//   ....[169]....
        /*0a0c*/ 	.word	0x000180d0


	//   ....[170]....
        /*0a10*/ 	.word	0x000182e0


	//   ....[171]....
        /*0a14*/ 	.word	0x00018470


	//   ....[172]....
        /*0a18*/ 	.word	0x000184e0


	//   ....[173]....
        /*0a1c*/ 	.word	0x000185a0


	//   ....[174]....
        /*0a20*/ 	.word	0x000185c0


	//   ....[175]....
        /*0a24*/ 	.word	0x0001b420


	//   ....[176]....
        /*0a28*/ 	.word	0x0001b440


	//   ....[177]....
        /*0a2c*/ 	.word	0x0001b450


	//   ....[178]....
        /*0a30*/ 	.word	0x0001b460


	//   ....[179]....
        /*0a34*/ 	.word	0x0001b470


	//   ....[180]....
        /*0a38*/ 	.word	0x0001b480


	//   ....[181]....
        /*0a3c*/ 	.word	0x0001b490


	//   ....[182]....
        /*0a40*/ 	.word	0x0001b4a0


	//   ....[183]....
        /*0a44*/ 	.word	0x0001b4c0


	//   ....[184]....
        /*0a48*/ 	.word	0x0001b4d0


	//   ....[185]....
        /*0a4c*/ 	.word	0x0001b4f0


	//   ....[186]....
        /*0a50*/ 	.word	0x0001b520


	//   ....[187]....
        /*0a54*/ 	.word	0x0001b540


	//   ....[188]....
        /*0a58*/ 	.word	0x0001b550


	//   ....[189]....
        /*0a5c*/ 	.word	0x0001b9d0


	//   ....[190]....
        /*0a60*/ 	.word	0x0001b9f0


	//   ....[191]....
        /*0a64*/ 	.word	0x0001ba10


	//   ....[192]....
        /*0a68*/ 	.word	0x0001ba40


	//   ....[193]....
        /*0a6c*/ 	.word	0x0001ba70


	//   ....[194]....
        /*0a70*/ 	.word	0x0001bac0


	//   ....[195]....
        /*0a74*/ 	.word	0x0001baf0


	//   ....[196]....
        /*0a78*/ 	.word	0x0001bb10


	//   ....[197]....
        /*0a7c*/ 	.word	0x0001bb50


	//   ....[198]....
        /*0a80*/ 	.word	0x0001bb80


	//   ....[199]....
        /*0a84*/ 	.word	0x0001bbb0


	//   ....[200]....
        /*0a88*/ 	.word	0x0001bbd0


	//   ....[201]....
        /*0a8c*/ 	.word	0x0001bc00


	//   ....[202]....
        /*0a90*/ 	.word	0x0001bc20


	//   ....[203]....
        /*0a94*/ 	.word	0x0001d5b0


	//   ....[204]....
        /*0a98*/ 	.word	0x0001d720


	//   ....[205]....
        /*0a9c*/ 	.word	0x0001d9e0


	//   ....[206]....
        /*0aa0*/ 	.word	0x0001da10


	//   ....[207]....
        /*0aa4*/ 	.word	0x0001da30


	//   ....[208]....
        /*0aa8*/ 	.word	0x0001db20


	//   ....[209]....
        /*0aac*/ 	.word	0x0001dbd0


	//   ....[210]....
        /*0ab0*/ 	.word	0x0001de60


	//   ....[211]....
        /*0ab4*/ 	.word	0x00020ae0


	//   ....[212]....
        /*0ab8*/ 	.word	0x00020af0


	//   ....[213]....
        /*0abc*/ 	.word	0x00020b00


	//   ....[214]....
        /*0ac0*/ 	.word	0x00020b10


	//   ....[215]....
        /*0ac4*/ 	.word	0x00020b40


	//   ....[216]....
        /*0ac8*/ 	.word	0x00020b60


	//   ....[217]....
        /*0acc*/ 	.word	0x00020b80


	//   ....[218]....
        /*0ad0*/ 	.word	0x00020b90


	//   ....[219]....
        /*0ad4*/ 	.word	0x00021fe0


	//   ....[220]....
        /*0ad8*/ 	.word	0x00022010


	//   ....[221]....
        /*0adc*/ 	.word	0x00022060


	//   ....[222]....
        /*0ae0*/ 	.word	0x00022090


	//   ....[223]....
        /*0ae4*/ 	.word	0x000220c0


	//   ....[224]....
        /*0ae8*/ 	.word	0x00022100


	//   ....[225]....
        /*0aec*/ 	.word	0x00022130


	//   ....[226]....
        /*0af0*/ 	.word	0x00022170


	//   ....[227]....
        /*0af4*/ 	.word	0x000221d0


	//   ....[228]....
        /*0af8*/ 	.word	0x000221e0


	//   ....[229]....
        /*0afc*/ 	.word	0x000221f0


	//   ....[230]....
        /*0b00*/ 	.word	0x00022220


	//   ....[231]....
        /*0b04*/ 	.word	0x00022260


	//   ....[232]....
        /*0b08*/ 	.word	0x00022280


	//   ....[233]....
        /*0b0c*/ 	.word	0x000222b0


	//   ....[234]....
        /*0b10*/ 	.word	0x000222f0


	//   ....[235]....
        /*0b14*/ 	.word	0x00022340


	//   ....[236]....
        /*0b18*/ 	.word	0x00022400


	//   ....[237]....
        /*0b1c*/ 	.word	0x00022420


	//   ....[238]....
        /*0b20*/ 	.word	0x00022470


	//   ....[239]....
        /*0b24*/ 	.word	0x00022490


	//   ....[240]....
        /*0b28*/ 	.word	0x000224c0


	//   ....[241]....
        /*0b2c*/ 	.word	0x000224f0


	//   ....[242]....
        /*0b30*/ 	.word	0x00022590


	//   ....[243]....
        /*0b34*/ 	.word	0x00022e20


	//   ....[244]....
        /*0b38*/ 	.word	0x00022e50


	//   ....[245]....
        /*0b3c*/ 	.word	0x00022e80


	//   ....[246]....
        /*0b40*/ 	.word	0x00022eb0


	//   ....[247]....
        /*0b44*/ 	.word	0x00022ee0


	//   ....[248]....
        /*0b48*/ 	.word	0x00022f10


	//   ....[249]....
        /*0b4c*/ 	.word	0x00022f40


	//   ....[250]....
        /*0b50*/ 	.word	0x00022f60


	//   ....[251]....
        /*0b54*/ 	.word	0x00022f80


	//   ....[252]....
        /*0b58*/ 	.word	0x00022fa0


	//   ....[253]....
        /*0b5c*/ 	.word	0x00022fb0


	//   ....[254]....
        /*0b60*/ 	.word	0x00022fc0


	//   ....[255]....
        /*0b64*/ 	.word	0x00022fd0


	//   ....[0]....
        /*0b68*/ 	.word	0x00022fe0


	//   ....[1]....
        /*0b6c*/ 	.word	0x00022ff0


	//   ....[2]....
        /*0b70*/ 	.word	0x00023020


	//----- nvinfo : EIATTR_EXIT_INSTR_OFFSETS
	.align		4
.L_224:
        /*0b74*/ 	.byte	0x04, 0x1c
        /*0b76*/ 	.short	(.L_226 - .L_225)


	//   ....[0]....
.L_225:
        /*0b78*/ 	.word	0x00000450


	//   ....[1]....
        /*0b7c*/ 	.word	0x00022630


	//   ....[2]....
        /*0b80*/ 	.word	0x00022670


	//   ....[3]....
        /*0b84*/ 	.word	0x000231b0


	//   ....[4]....
        /*0b88*/ 	.word	0x000231f0


	//----- nvinfo : EIATTR_CTAIDZ_USED
	.align		4
.L_226:
        /*0b8c*/ 	.byte	0x01, 0x04
	.zero		2


	//----- nvinfo : EIATTR_MAX_THREADS
	.align		4
        /*0b90*/ 	.byte	0x04, 0x05
        /*0b92*/ 	.short	(.L_228 - .L_227)
.L_227:
        /*0b94*/ 	.word	0x00000080
        /*0b98*/ 	.word	0x00000001
        /*0b9c*/ 	.word	0x00000001


	//----- nvinfo : EIATTR_CRS_STACK_SIZE
	.align		4
.L_228:
        /*0ba0*/ 	.byte	0x04, 0x1e
        /*0ba2*/ 	.short	(.L_230 - .L_229)
.L_229:
        /*0ba4*/ 	.word	0x00000000
.L_230:


//--------------------- .nv.callgraph             --------------------------
	.section	.nv.callgraph,"",@"SHT_CUDA_CALLGRAPH"
	.align	4
	.sectionentsize	8
	.align		4
        /*0000*/ 	.word	0x00000000
	.align		4
        /*0004*/ 	.word	0xffffffff
	.align		4
        /*0008*/ 	.word	0x00000000
	.align		4
        /*000c*/ 	.word	0xfffffffe
	.align		4
        /*0010*/ 	.word	0x00000000
	.align		4
        /*0014*/ 	.word	0xfffffffd
	.align		4
        /*0018*/ 	.word	0x00000000
	.align		4
        /*001c*/ 	.word	0xfffffffc


//--------------------- .nv.rel.action            --------------------------
	.section	.nv.rel.action,"",@"SHT_CUDA_RELOCINFO"
	.align	8
	.sectionentsize	8
        /*0000*/ 	.byte	0x73, 0x00, 0x00, 0x00, 0x00, 0x00, 0x00, 0x00, 0x00, 0x00, 0x00, 0x11, 0x25, 0x00, 0x05, 0x36


//--------------------- .nv.constant4             --------------------------
	.section	.nv.constant4,"a",@progbits
	.align	8
	.align		8
.nv.constant4:
        /*0000*/ 	.dword	_ZN79_INTERNAL_f786776b_43_flash_fwd_hdim64_fp16_paged_softcap_sm80_cu_882f9858_33704cuda3std3__45__cpo5beginE
	.align		8
        /*0008*/ 	.dword	_ZN79_INTERNAL_f786776b_43_flash_fwd_hdim64_fp16_paged_softcap_sm80_cu_882f9858_33704cuda3std3__45__cpo3endE
	.align		8
        /*0010*/ 	.dword	_ZN79_INTERNAL_f786776b_43_flash_fwd_hdim64_fp16_paged_softcap_sm80_cu_882f9858_33704cuda3std3__45__cpo6cbeginE
	.align		8
        /*0018*/ 	.dword	_ZN79_INTERNAL_f786776b_43_flash_fwd_hdim64_fp16_paged_softcap_sm80_cu_882f9858_33704cuda3std3__45__cpo4cendE
	.align		8
        /*0020*/ 	.dword	_ZN79_INTERNAL_f786776b_43_flash_fwd_hdim64_fp16_paged_softcap_sm80_cu_882f9858_33704cuda3std3__481_GLOBAL__N__f786776b_43_flash_fwd_hdim64_fp16_paged_softcap_sm80_cu_882f9858_33706ignoreE
	.align		8
        /*0028*/ 	.dword	_ZN79_INTERNAL_f786776b_43_flash_fwd_hdim64_fp16_paged_softcap_sm80_cu_882f9858_33704cuda3std3__419piecewise_constructE
	.align		8
        /*0030*/ 	.dword	_ZN79_INTERNAL_f786776b_43_flash_fwd_hdim64_fp16_paged_softcap_sm80_cu_882f9858_33704cuda3std3__48in_placeE
	.align		8
        /*0038*/ 	.dword	_ZN79_INTERNAL_f786776b_43_flash_fwd_hdim64_fp16_paged_softcap_sm80_cu_882f9858_33704cuda3std6ranges3__45__cpo4swapE
	.align		8
        /*0040*/ 	.dword	_ZN79_INTERNAL_f786776b_43_flash_fwd_hdim64_fp16_paged_softcap_sm80_cu_882f9858_33704cuda3std6ranges3__45__cpo9iter_moveE
	.align		8
        /*0048*/ 	.dword	_ZN79_INTERNAL_f786776b_43_flash_fwd_hdim64_fp16_paged_softcap_sm80_cu_882f9858_33704cute7productE
	.align		8
        /*0050*/ 	.dword	_ZN79_INTERNAL_f786776b_43_flash_fwd_hdim64_fp16_paged_softcap_sm80_cu_882f9858_33704cute1_E


//--------------------- .nv.constant0._ZN7cutlass13device_kernelIN5flash19enable_sm80_to_sm89INS1_16FlashAttnFwdSm80INS1_25CollectiveMainloopFwdSm80ILi4ELi1ELb0EN4cute5tupleIJNS5_1CILi128EEENS7_ILi112EEENS7_ILi64EEEEEELi64ENS_6half_tEfNS_4arch4Sm80ELb0ELb0ELb1ELb0ELb1ELb0ELb1ELb0EEENS1_21CollectiveEpilogueFwdINS6_IJS8_SA_S9_EEENS6_IJNS7_ILi1EEESI_SI_EEESC_SE_Li128ELb0ELb1ELb0ELb0EEENS1_19SingleTileSchedulerILb0ELb0ELb1ELi128EEEEEEEEEvNT_6ParamsE --------------------------
	.section	.nv.constant0._ZN7cutlass13device_kernelIN5flash19enable_sm80_to_sm89INS1_16FlashAttnFwdSm80INS1_25CollectiveMainloopFwdSm80ILi4ELi1ELb0EN4cute5tupleIJNS5_1CILi128EEENS7_ILi112EEENS7_ILi64EEEEEELi64ENS_6half_tEfNS_4arch4Sm80ELb0ELb0ELb1ELb0ELb1ELb0ELb1ELb0EEENS1_21CollectiveEpilogueFwdINS6_IJS8_SA_S9_EEENS6_IJNS7_ILi1EEESI_SI_EEESC_SE_Li128ELb0ELb1ELb0ELb0EEENS1_19SingleTileSchedulerILb0ELb0ELb1ELi128EEEEEEEEEvNT_6ParamsE,"a",@progbits
	.sectionflags	@""
	.align	4
.nv.constant0._ZN7cutlass13device_kernelIN5flash19enable_sm80_to_sm89INS1_16FlashAttnFwdSm80INS1_25CollectiveMainloopFwdSm80ILi4ELi1ELb0EN4cute5tupleIJNS5_1CILi128EEENS7_ILi112EEENS7_ILi64EEEEEELi64ENS_6half_tEfNS_4arch4Sm80ELb0ELb0ELb1ELb0ELb1ELb0ELb1ELb0EEENS1_21CollectiveEpilogueFwdINS6_IJS8_SA_S9_EEENS6_IJNS7_ILi1EEESI_SI_EEESC_SE_Li128ELb0ELb1ELb0ELb0EEENS1_19SingleTileSchedulerILb0ELb0ELb1ELi128EEEEEEEEEvNT_6ParamsE:
	.zero		1400


//--------------------- .nv.constant0._ZN7cutlass13device_kernelIN5flash19enable_sm80_to_sm89INS1_16FlashAttnFwdSm80INS1_25CollectiveMainloopFwdSm80ILi4ELi1ELb0EN4cute5tupleIJNS5_1CILi128EEENS7_ILi112EEENS7_ILi64EEEEEELi64ENS_6half_tEfNS_4arch4Sm80ELb0ELb0ELb1ELb1ELb1ELb0ELb1ELb0EEENS1_21CollectiveEpilogueFwdINS6_IJS8_SA_S9_EEENS6_IJNS7_ILi1EEESI_SI_EEESC_SE_Li128ELb1ELb1ELb0ELb0EEENS1_19SingleTileSchedulerILb1ELb0ELb1ELi128EEEEEEEEEvNT_6ParamsE --------------------------
	.section	.nv.constant0._ZN7cutlass13device_kernelIN5flash19enable_sm80_to_sm89INS1_16FlashAttnFwdSm80INS1_25CollectiveMainloopFwdSm80ILi4ELi1ELb0EN4cute5tupleIJNS5_1CILi128EEENS7_ILi112EEENS7_ILi64EEEEEELi64ENS_6half_tEfNS_4arch4Sm80ELb0ELb0ELb1ELb1ELb1ELb0ELb1ELb0EEENS1_21CollectiveEpilogueFwdINS6_IJS8_SA_S9_EEENS6_IJNS7_ILi1EEESI_SI_EEESC_SE_Li128ELb1ELb1ELb0ELb0EEENS1_19SingleTileSchedulerILb1ELb0ELb1ELi128EEEEEEEEEvNT_6ParamsE,"a",@progbits
	.sectionflags	@""
	.align	4
.nv.constant0._ZN7cutlass13device_kernelIN5flash19enable_sm80_to_sm89INS1_16FlashAttnFwdSm80INS1_25CollectiveMainloopFwdSm80ILi4ELi1ELb0EN4cute5tupleIJNS5_1CILi128EEENS7_ILi112EEENS7_ILi64EEEEEELi64ENS_6half_tEfNS_4arch4Sm80ELb0ELb0ELb1ELb1ELb1ELb0ELb1ELb0EEENS1_21CollectiveEpilogueFwdINS6_IJS8_SA_S9_EEENS6_IJNS7_ILi1EEESI_SI_EEESC_SE_Li128ELb1ELb1ELb0ELb0EEENS1_19SingleTileSchedulerILb1ELb0ELb1ELi128EEEEEEEEEvNT_6ParamsE:
	.zero		1400


//--------------------- .nv.constant0._ZN7cutlass13device_kernelIN5flash19enable_sm80_to_sm89INS1_16FlashAttnFwdSm80INS1_25CollectiveMainloopFwdSm80ILi4ELi1ELb0EN4cute5tupleIJNS5_1CILi128EEENS7_ILi112EEENS7_ILi64EEEEEELi64ENS_6half_tEfNS_4arch4Sm80ELb0ELb0ELb1ELb1ELb1ELb1ELb1ELb0EEENS1_21CollectiveEpilogueFwdINS6_IJS8_SA_S9_EEENS6_IJNS7_ILi1EEESI_SI_EEESC_SE_Li128ELb1ELb1ELb0ELb0EEENS1_19SingleTileSchedulerILb1ELb0ELb1ELi128EEEEEEEEEvNT_6ParamsE --------------------------
	.section	.nv.constant0._ZN7cutlass13device_kernelIN5flash19enable_sm80_to_sm89INS1_16FlashAttnFwdSm80INS1_25CollectiveMainloopFwdSm80ILi4ELi1ELb0EN4cute5tupleIJNS5_1CILi128EEENS7_ILi112EEENS7_ILi64EEEEEELi64ENS_6half_tEfNS_4arch4Sm80ELb0ELb0ELb1ELb1ELb1ELb1ELb1ELb0EEENS1_21CollectiveEpilogueFwdINS6_IJS8_SA_S9_EEENS6_IJNS7_ILi1EEESI_SI_EEESC_SE_Li128ELb1ELb1ELb0ELb0EEENS1_19SingleTileSchedulerILb1ELb0ELb1ELi128EEEEEEEEEvNT_6ParamsE,"a",@progbits
	.sectionflags	@""
	.align	4
.nv.constant0._ZN7cutlass13device_kernelIN5flash19enable_sm80_to_sm89INS1_16FlashAttnFwdSm80INS1_25CollectiveMainloopFwdSm80ILi4ELi1ELb0EN4cute5tupleIJNS5_1CILi128EEENS7_ILi112EEENS7_ILi64EEEEEELi64ENS_6half_tEfNS_4arch4Sm80ELb0ELb0ELb1ELb1ELb1ELb1ELb1ELb0EEENS1_21CollectiveEpilogueFwdINS6_IJS8_SA_S9_EEENS6_IJNS7_ILi1EEESI_SI_EEESC_SE_Li128ELb1ELb1ELb0ELb0EEENS1_19SingleTileSchedulerILb1ELb0ELb1ELi128EEEEEEEEEvNT_6ParamsE:
	.zero		1400


//--------------------- .nv.constant0._ZN7cutlass13device_kernelIN5flash19enable_sm80_to_sm89INS1_16FlashAttnFwdSm80INS1_25CollectiveMainloopFwdSm80ILi4ELi1ELb0EN4cute5tupleIJNS5_1CILi128EEENS7_ILi96EEENS7_ILi64EEEEEELi64ENS_6half_tEfNS_4arch4Sm80ELb0ELb1ELb1ELb0ELb1ELb0ELb1ELb0EEENS1_21CollectiveEpilogueFwdINS6_IJS8_SA_S9_EEENS6_IJNS7_ILi1EEESI_SI_EEESC_SE_Li128ELb0ELb1ELb0ELb0EEENS1_19SingleTileSchedulerILb0ELb0ELb1ELi128EEEEEEEEEvNT_6ParamsE --------------------------
	.section	.nv.constant0._ZN7cutlass13device_kernelIN5flash19enable_sm80_to_sm89INS1_16FlashAttnFwdSm80INS1_25CollectiveMainloopFwdSm80ILi4ELi1ELb0EN4cute5tupleIJNS5_1CILi128EEENS7_ILi96EEENS7_ILi64EEEEEELi64ENS_6half_tEfNS_4arch4Sm80ELb0ELb1ELb1ELb0ELb1ELb0ELb1ELb0EEENS1_21CollectiveEpilogueFwdINS6_IJS8_SA_S9_EEENS6_IJNS7_ILi1EEESI_SI_EEESC_SE_Li128ELb0ELb1ELb0ELb0EEENS1_19SingleTileSchedulerILb0ELb0ELb1ELi128EEEEEEEEEvNT_6ParamsE,"a",@progbits
	.sectionflags	@""
	.align	4
.nv.constant0._ZN7cutlass13device_kernelIN5flash19enable_sm80_to_sm89INS1_16FlashAttnFwdSm80INS1_25CollectiveMainloopFwdSm80ILi4ELi1ELb0EN4cute5tupleIJNS5_1CILi128EEENS7_ILi96EEENS7_ILi64EEEEEELi64ENS_6half_tEfNS_4arch4Sm80ELb0ELb1ELb1ELb0ELb1ELb0ELb1ELb0EEENS1_21CollectiveEpilogueFwdINS6_IJS8_SA_S9_EEENS6_IJNS7_ILi1EEESI_SI_EEESC_SE_Li128ELb0ELb1ELb0ELb0EEENS1_19SingleTileSchedulerILb0ELb0ELb1ELi128EEEEEEEEEvNT_6ParamsE:
	.zero		1400


//--------------------- .nv.constant0._ZN7cutlass13device_kernelIN5flash19enable_sm80_to_sm89INS1_16FlashAttnFwdSm80INS1_25CollectiveMainloopFwdSm80ILi4ELi1ELb0EN4cute5tupleIJNS5_1CILi128EEENS7_ILi96EEENS7_ILi64EEEEEELi64ENS_6half_tEfNS_4arch4Sm80ELb0ELb1ELb1ELb1ELb1ELb0ELb1ELb0EEENS1_21CollectiveEpilogueFwdINS6_IJS8_SA_S9_EEENS6_IJNS7_ILi1EEESI_SI_EEESC_SE_Li128ELb1ELb1ELb0ELb0EEENS1_19SingleTileSchedulerILb1ELb0ELb1ELi128EEEEEEEEEvNT_6ParamsE --------------------------
	.section	.nv.constant0._ZN7cutlass13device_kernelIN5flash19enable_sm80_to_sm89INS1_16FlashAttnFwdSm80INS1_25CollectiveMainloopFwdSm80ILi4ELi1ELb0EN4cute5tupleIJNS5_1CILi128EEENS7_ILi96EEENS7_ILi64EEEEEELi64ENS_6half_tEfNS_4arch4Sm80ELb0ELb1ELb1ELb1ELb1ELb0ELb1ELb0EEENS1_21CollectiveEpilogueFwdINS6_IJS8_SA_S9_EEENS6_IJNS7_ILi1EEESI_SI_EEESC_SE_Li128ELb1ELb1ELb0ELb0EEENS1_19SingleTileSchedulerILb1ELb0ELb1ELi128EEEEEEEEEvNT_6ParamsE,"a",@progbits
	.sectionflags	@""
	.align	4
.nv.constant0._ZN7cutlass13device_kernelIN5flash19enable_sm80_to_sm89INS1_16FlashAttnFwdSm80INS1_25CollectiveMainloopFwdSm80ILi4ELi1ELb0EN4cute5tupleIJNS5_1CILi128EEENS7_ILi96EEENS7_ILi64EEEEEELi64ENS_6half_tEfNS_4arch4Sm80ELb0ELb1ELb1ELb1ELb1ELb0ELb1ELb0EEENS1_21CollectiveEpilogueFwdINS6_IJS8_SA_S9_EEENS6_IJNS7_ILi1EEESI_SI_EEESC_SE_Li128ELb1ELb1ELb0ELb0EEENS1_19SingleTileSchedulerILb1ELb0ELb1ELi128EEEEEEEEEvNT_6ParamsE:
	.zero		1400


//--------------------- .nv.constant0._ZN7cutlass13device_kernelIN5flash19enable_sm80_to_sm89INS1_16FlashAttnFwdSm80INS1_25CollectiveMainloopFwdSm80ILi4ELi1ELb0EN4cute5tupleIJNS5_1CILi128EEENS7_ILi96EEENS7_ILi64EEEEEELi64ENS_6half_tEfNS_4arch4Sm80ELb0ELb1ELb1ELb1ELb1ELb1ELb1ELb0EEENS1_21CollectiveEpilogueFwdINS6_IJS8_SA_S9_EEENS6_IJNS7_ILi1EEESI_SI_EEESC_SE_Li128ELb1ELb1ELb0ELb0EEENS1_19SingleTileSchedulerILb1ELb0ELb1ELi128EEEEEEEEEvNT_6ParamsE --------------------------
	.section	.nv.constant0._ZN7cutlass13device_kernelIN5flash19enable_sm80_to_sm89INS1_16FlashAttnFwdSm80INS1_25CollectiveMainloopFwdSm80ILi4ELi1ELb0EN4cute5tupleIJNS5_1CILi128EEENS7_ILi96EEENS7_ILi64EEEEEELi64ENS_6half_tEfNS_4arch4Sm80ELb0ELb1ELb1ELb1ELb1ELb1ELb1ELb0EEENS1_21CollectiveEpilogueFwdINS6_IJS8_SA_S9_EEENS6_IJNS7_ILi1EEESI_SI_EEESC_SE_Li128ELb1ELb1ELb0ELb0EEENS1_19SingleTileSchedulerILb1ELb0ELb1ELi128EEEEEEEEEvNT_6ParamsE,"a",@progbits
	.sectionflags	@""
	.align	4
.nv.constant0._ZN7cutlass13device_kernelIN5flash19enable_sm80_to_sm89INS1_16FlashAttnFwdSm80INS1_25CollectiveMainloopFwdSm80ILi4ELi1ELb0EN4cute5tupleIJNS5_1CILi128EEENS7_ILi96EEENS7_ILi64EEEEEELi64ENS_6half_tEfNS_4arch4Sm80ELb0ELb1ELb1ELb1ELb1ELb1ELb1ELb0EEENS1_21CollectiveEpilogueFwdINS6_IJS8_SA_S9_EEENS6_IJNS7_ILi1EEESI_SI_EEESC_SE_Li128ELb1ELb1ELb0ELb0EEENS1_19SingleTileSchedulerILb1ELb0ELb1ELi128EEEEEEEEEvNT_6ParamsE:
	.zero		1400


//--------------------- .nv.constant0._ZN7cutlass13device_kernelIN5flash19enable_sm80_to_sm89INS1_16FlashAttnFwdSm80INS1_25CollectiveMainloopFwdSm80ILi4ELi1ELb0EN4cute5tupleIJNS5_1CILi128EEENS7_ILi112EEENS7_ILi64EEEEEELi64ENS_6half_tEfNS_4arch4Sm80ELb1ELb0ELb1ELb0ELb1ELb0ELb1ELb0EEENS1_21CollectiveEpilogueFwdINS6_IJS8_SA_S9_EEENS6_IJNS7_ILi1EEESI_SI_EEESC_SE_Li128ELb0ELb1ELb0ELb0EEENS1_30DynamicPersistentTileSchedulerILi128ELi128ELb0ELb1ELb0EEEEEEEEEvNT_6ParamsE --------------------------
	.section	.nv.constant0._ZN7cutlass13device_kernelIN5flash19enable_sm80_to_sm89INS1_16FlashAttnFwdSm80INS1_25CollectiveMainloopFwdSm80ILi4ELi1ELb0EN4cute5tupleIJNS5_1CILi128EEENS7_ILi112EEENS7_ILi64EEEEEELi64ENS_6half_tEfNS_4arch4Sm80ELb1ELb0ELb1ELb0ELb1ELb0ELb1ELb0EEENS1_21CollectiveEpilogueFwdINS6_IJS8_SA_S9_EEENS6_IJNS7_ILi1EEESI_SI_EEESC_SE_Li128ELb0ELb1ELb0ELb0EEENS1_30DynamicPersistentTileSchedulerILi128ELi128ELb0ELb1ELb0EEEEEEEEEvNT_6ParamsE,"a",@progbits
	.sectionflags	@""
	.align	4
.nv.constant0._ZN7cutlass13device_kernelIN5flash19enable_sm80_to_sm89INS1_16FlashAttnFwdSm80INS1_25CollectiveMainloopFwdSm80ILi4ELi1ELb0EN4cute5tupleIJNS5_1CILi128EEENS7_ILi112EEENS7_ILi64EEEEEELi64ENS_6half_tEfNS_4arch4Sm80ELb1ELb0ELb1ELb0ELb1ELb0ELb1ELb0EEENS1_21CollectiveEpilogueFwdINS6_IJS8_SA_S9_EEENS6_IJNS7_ILi1EEESI_SI_EEESC_SE_Li128ELb0ELb1ELb0ELb0EEENS1_30DynamicPersistentTileSchedulerILi128ELi128ELb0ELb1ELb0EEEEEEEEEvNT_6ParamsE:
	.zero		1416


//--------------------- .nv.constant0._ZN7cutlass13device_kernelIN5flash19enable_sm80_to_sm89INS1_16FlashAttnFwdSm80INS1_25CollectiveMainloopFwdSm80ILi4ELi1ELb0EN4cute5tupleIJNS5_1CILi128EEENS7_ILi112EEENS7_ILi64EEEEEELi64ENS_6half_tEfNS_4arch4Sm80ELb1ELb0ELb1ELb1ELb1ELb0ELb1ELb0EEENS1_21CollectiveEpilogueFwdINS6_IJS8_SA_S9_EEENS6_IJNS7_ILi1EEESI_SI_EEESC_SE_Li128ELb1ELb1ELb0ELb0EEENS1_19SingleTileSchedulerILb1ELb0ELb1ELi128EEEEEEEEEvNT_6ParamsE --------------------------
	.section	.nv.constant0._ZN7cutlass13device_kernelIN5flash19enable_sm80_to_sm89INS1_16FlashAttnFwdSm80INS1_25CollectiveMainloopFwdSm80ILi4ELi1ELb0EN4cute5tupleIJNS5_1CILi128EEENS7_ILi112EEENS7_ILi64EEEEEELi64ENS_6half_tEfNS_4arch4Sm80ELb1ELb0ELb1ELb1ELb1ELb0ELb1ELb0EEENS1_21CollectiveEpilogueFwdINS6_IJS8_SA_S9_EEENS6_IJNS7_ILi1EEESI_SI_EEESC_SE_Li128ELb1ELb1ELb0ELb0EEENS1_19SingleTileSchedulerILb1ELb0ELb1ELi128EEEEEEEEEvNT_6ParamsE,"a",@progbits
	.sectionflags	@""
	.align	4
.nv.constant0._ZN7cutlass13device_kernelIN5flash19enable_sm80_to_sm89INS1_16FlashAttnFwdSm80INS1_25CollectiveMainloopFwdSm80ILi4ELi1ELb0EN4cute5tupleIJNS5_1CILi128EEENS7_ILi112EEENS7_ILi64EEEEEELi64ENS_6half_tEfNS_4arch4Sm80ELb1ELb0ELb1ELb1ELb1ELb0ELb1ELb0EEENS1_21CollectiveEpilogueFwdINS6_IJS8_SA_S9_EEENS6_IJNS7_ILi1EEESI_SI_EEESC_SE_Li128ELb1ELb1ELb0ELb0EEENS1_19SingleTileSchedulerILb1ELb0ELb1ELi128EEEEEEEEEvNT_6ParamsE:
	.zero		1400


//--------------------- .nv.constant0._ZN7cutlass13device_kernelIN5flash19enable_sm80_to_sm89INS1_16FlashAttnFwdSm80INS1_25CollectiveMainloopFwdSm80ILi4ELi1ELb0EN4cute5tupleIJNS5_1CILi128EEENS7_ILi112EEENS7_ILi64EEEEEELi64ENS_6half_tEfNS_4arch4Sm80ELb1ELb0ELb1ELb1ELb1ELb1ELb1ELb0EEENS1_21CollectiveEpilogueFwdINS6_IJS8_SA_S9_EEENS6_IJNS7_ILi1EEESI_SI_EEESC_SE_Li128ELb1ELb1ELb0ELb0EEENS1_19SingleTileSchedulerILb1ELb0ELb1ELi128EEEEEEEEEvNT_6ParamsE --------------------------
	.section	.nv.constant0._ZN7cutlass13device_kernelIN5flash19enable_sm80_to_sm89INS1_16FlashAttnFwdSm80INS1_25CollectiveMainloopFwdSm80ILi4ELi1ELb0EN4cute5tupleIJNS5_1CILi128EEENS7_ILi112EEENS7_ILi64EEEEEELi64ENS_6half_tEfNS_4arch4Sm80ELb1ELb0ELb1ELb1ELb1ELb1ELb1ELb0EEENS1_21CollectiveEpilogueFwdINS6_IJS8_SA_S9_EEENS6_IJNS7_ILi1EEESI_SI_EEESC_SE_Li128ELb1ELb1ELb0ELb0EEENS1_19SingleTileSchedulerILb1ELb0ELb1ELi128EEEEEEEEEvNT_6ParamsE,"a",@progbits
	.sectionflags	@""
	.align	4
.nv.constant0._ZN7cutlass13device_kernelIN5flash19enable_sm80_to_sm89INS1_16FlashAttnFwdSm80INS1_25CollectiveMainloopFwdSm80ILi4ELi1ELb0EN4cute5tupleIJNS5_1CILi128EEENS7_ILi112EEENS7_ILi64EEEEEELi64ENS_6half_tEfNS_4arch4Sm80ELb1ELb0ELb1ELb1ELb1ELb1ELb1ELb0EEENS1_21CollectiveEpilogueFwdINS6_IJS8_SA_S9_EEENS6_IJNS7_ILi1EEESI_SI_EEESC_SE_Li128ELb1ELb1ELb0ELb0EEENS1_19SingleTileSchedulerILb1ELb0ELb1ELi128EEEEEEEEEvNT_6ParamsE:
	.zero		1400


//--------------------- .text._ZN7cutlass13device_kernelIN5flash19enable_sm80_to_sm89INS1_16FlashAttnFwdSm80INS1_25CollectiveMainloopFwdSm80ILi4ELi1ELb0EN4cute5tupleIJNS5_1CILi128EEENS7_ILi112EEENS7_ILi64EEEEEELi64ENS_6half_tEfNS_4arch4Sm80ELb0ELb0ELb1ELb0ELb1ELb0ELb1ELb0EEENS1_21CollectiveEpilogueFwdINS6_IJS8_SA_S9_EEENS6_IJNS7_ILi1EEESI_SI_EEESC_SE_Li128ELb0ELb1ELb0ELb0EEENS1_19SingleTileSchedulerILb0ELb0ELb1ELi128EEEEEEEEEvNT_6ParamsE --------------------------
	.section	.text._ZN7cutlass13device_kernelIN5flash19enable_sm80_to_sm89INS1_16FlashAttnFwdSm80INS1_25CollectiveMainloopFwdSm80ILi4ELi1ELb0EN4cute5tupleIJNS5_1CILi128EEENS7_ILi112EEENS7_ILi64EEEEEELi64ENS_6half_tEfNS_4arch4Sm80ELb0ELb0ELb1ELb0ELb1ELb0ELb1ELb0EEENS1_21CollectiveEpilogueFwdINS6_IJS8_SA_S9_EEENS6_IJNS7_ILi1EEESI_SI_EEESC_SE_Li128ELb0ELb1ELb0ELb0EEENS1_19SingleTileSchedulerILb0ELb0ELb1ELi128EEEEEEEEEvNT_6ParamsE,"ax",@progbits
	.sectioninfo	@"SHI_REGISTERS=255"
	.align	128
.text._ZN7cutlass13device_kernelIN5flash19enable_sm80_to_sm89INS1_16FlashAttnFwdSm80INS1_25CollectiveMainloopFwdSm80ILi4ELi1ELb0EN4cute5tupleIJNS5_1CILi128EEENS7_ILi112EEENS7_ILi64EEEEEELi64ENS_6half_tEfNS_4arch4Sm80ELb0ELb0ELb1ELb0ELb1ELb0ELb1ELb0EEENS1_21CollectiveEpilogueFwdINS6_IJS8_SA_S9_EEENS6_IJNS7_ILi1EEESI_SI_EEESC_SE_Li128ELb0ELb1ELb0ELb0EEENS1_19SingleTileSchedulerILb0ELb0ELb1ELi128EEEEEEEEEvNT_6ParamsE:
        .type           _ZN7cutlass13device_kernelIN5flash19enable_sm80_to_sm89INS1_16FlashAttnFwdSm80INS1_25CollectiveMainloopFwdSm80ILi4ELi1ELb0EN4cute5tupleIJNS5_1CILi128EEENS7_ILi112EEENS7_ILi64EEEEEELi64ENS_6half_tEfNS_4arch4Sm80ELb0ELb0ELb1ELb0ELb1ELb0ELb1ELb0EEENS1_21CollectiveEpilogueFwdINS6_IJS8_SA_S9_EEENS6_IJNS7_ILi1EEESI_SI_EEESC_SE_Li128ELb0ELb1ELb0ELb0EEENS1_19SingleTileSchedulerILb0ELb0ELb1ELi128EEEEEEEEEvNT_6ParamsE,@function
        .size           _ZN7cutlass13device_kernelIN5flash19enable_sm80_to_sm89INS1_16FlashAttnFwdSm80INS1_25CollectiveMainloopFwdSm80ILi4ELi1ELb0EN4cute5tupleIJNS5_1CILi128EEENS7_ILi112EEENS7_ILi64EEEEEELi64ENS_6half_tEfNS_4arch4Sm80ELb0ELb0ELb1ELb0ELb1ELb0ELb1ELb0EEENS1_21CollectiveEpilogueFwdINS6_IJS8_SA_S9_EEENS6_IJNS7_ILi1EEESI_SI_EEESC_SE_Li128ELb0ELb1ELb0ELb0EEENS1_19SingleTileSchedulerILb0ELb0ELb1ELi128EEEEEEEEEvNT_6ParamsE,(.L_x_798 - _ZN7cutlass13device_kernelIN5flash19enable_sm80_to_sm89INS1_16FlashAttnFwdSm80INS1_25CollectiveMainloopFwdSm80ILi4ELi1ELb0EN4cute5tupleIJNS5_1CILi128EEENS7_ILi112EEENS7_ILi64EEEEEELi64ENS_6half_tEfNS_4arch4Sm80ELb0ELb0ELb1ELb0ELb1ELb0ELb1ELb0EEENS1_21CollectiveEpilogueFwdINS6_IJS8_SA_S9_EEENS6_IJNS7_ILi1EEESI_SI_EEESC_SE_Li128ELb0ELb1ELb0ELb0EEENS1_19SingleTileSchedulerILb0ELb0ELb1ELi128EEEEEEEEEvNT_6ParamsE)
        .other          _ZN7cutlass13device_kernelIN5flash19enable_sm80_to_sm89INS1_16FlashAttnFwdSm80INS1_25CollectiveMainloopFwdSm80ILi4ELi1ELb0EN4cute5tupleIJNS5_1CILi128EEENS7_ILi112EEENS7_ILi64EEEEEELi64ENS_6half_tEfNS_4arch4Sm80ELb0ELb0ELb1ELb0ELb1ELb0ELb1ELb0EEENS1_21CollectiveEpilogueFwdINS6_IJS8_SA_S9_EEENS6_IJNS7_ILi1EEESI_SI_EEESC_SE_Li128ELb0ELb1ELb0ELb0EEENS1_19SingleTileSchedulerILb0ELb0ELb1ELi128EEEEEEEEEvNT_6ParamsE,@"STO_CUDA_ENTRY STV_DEFAULT"
_ZN7cutlass13device_kernelIN5flash19enable_sm80_to_sm89INS1_16FlashAttnFwdSm80INS1_25CollectiveMainloopFwdSm80ILi4ELi1ELb0EN4cute5tupleIJNS5_1CILi128EEENS7_ILi112EEENS7_ILi64EEEEEELi64ENS_6half_tEfNS_4arch4Sm80ELb0ELb0ELb1ELb0ELb1ELb0ELb1ELb0EEENS1_21CollectiveEpilogueFwdINS6_IJS8_SA_S9_EEENS6_IJNS7_ILi1EEESI_SI_EEESC_SE_Li128ELb0ELb1ELb0ELb0EEENS1_19SingleTileSchedulerILb0ELb0ELb1ELi128EEEEEEEEEvNT_6ParamsE:
[----:B------:R-:W-:-:S03]  /*0000*/  MOV R1, c[0x0][0x28] ;  /* 0x00000a0000017a02 */ /* 0x000fc60000000f00 */
[----:B------:R-:W1:Y:S01]  /*0010*/  S2UR UR14, SR_CTAID.Z ;  /* 0x00000000000e79c3 */ /* 0x000e620000002700 */
[----:B------:R-:W-:Y:S02]  /*0020*/  IADD3 R1, R1, -0x78, RZ ;  /* 0xffffff8801017810 */ /* 0x000fe40007ffe0ff */
[----:B-1----:R-:W-:-:S13]  /*0030*/  ISETP.LE.AND P0, PT, RZ, UR14, PT ;  /* 0x0000000eff007c0c */ /* 0x002fda000bf03270 */
[----:B------:R-:W-:Y:S05]  /*0040*/  @!P0 EXIT ;  /* 0x000000000000894d */ /* 0x000fea0003800000 */
[----:B------:R-:W-:Y:S02]  /*0050*/  ULDC.64 UR4, c[0x0][0x340] ;  /* 0x0000d00000047ab9 */ /* 0x000fe40000000a00 */
[----:B------:R-:W-:Y:S02]  /*0060*/  UISETP.NE.U32.AND UP1, UPT, URZ, UR4, UPT ;  /* 0x000000043f00728c */ /* 0x000fe4000bf25070 */
[----:B------:R-:W-:Y:S02]  /*0070*/  ULDC.64 UR8, c[0x0][0x340] ;  /* 0x0000d00000087ab9 */ /* 0x000fe40000000a00 */
[----:B------:R-:W-:Y:S02]  /*0080*/  UISETP.NE.AND.EX UP1, UPT, URZ, UR5, UPT, UP1 ;  /* 0x000000053f00728c */ /* 0x000fe4000bf25310 */
[----:B------:R-:W-:Y:S02]  /*0090*/  ULDC.64 UR12, c[0x0][0x118] ;  /* 0x00004600000c7ab9 */ /* 0x000fe40000000a00 */
[----:B------:R-:W-:-:S02]  /*00a0*/  ULDC.64 UR4, c[0x0][0x370] ;  /* 0x0000dc0000047ab9 */ /* 0x000fc40000000a00 */
[----:B------:R-:W-:Y:S01]  /*00b0*/  PLOP3.LUT P1, PT, PT, PT, UP1, 0x80, 0x0 ;  /* 0x000000000000781c */ /* 0x000fe20003f2f018 */
[----:B------:R-:W-:-:S04]  /*00c0*/  UISETP.NE.U32.AND UP0, UPT, URZ, UR4, UPT ;  /* 0x000000043f00728c */ /* 0x000fc8000bf05070 */
[----:B------:R-:W-:Y:S02]  /*00d0*/  @UP1 UMOV UR6, 0x4 ;  /* 0x0000000400061882 */ /* 0x000fe40000000000 */
[----:B------:R-:W-:Y:S02]  /*00e0*/  @UP1 UIMAD.WIDE UR6, UR14, UR6, UR8 ;  /* 0x000000060e0612a5 */ /* 0x000fe4000f8e0208 */
[----:B------:R-:W-:-:S04]  /*00f0*/  UISETP.NE.AND.EX UP0, UPT, URZ, UR5, UPT, UP0 ;  /* 0x000000053f00728c */ /* 0x000fc8000bf05300 */
[----:B------:R-:W-:Y:S02]  /*0100*/  IMAD.U32 R2, RZ, RZ, UR6 ;  /* 0x00000006ff027e24 */ /* 0x000fe4000f8e00ff */
[----:B------:R-:W-:Y:S01]  /*0110*/  IMAD.U32 R3, RZ, RZ, UR7 ;  /* 0x00000007ff037e24 */ /* 0x000fe2000f8e00ff */
[----:B------:R-:W-:Y:S01]  /*0120*/  ULDC.64 UR6, c[0x0][0x370] ;  /* 0x0000dc0000067ab9 */ /* 0x000fe20000000a00 */
[----:B------:R-:W-:-:S03]  /*0130*/  PLOP3.LUT P2, PT, PT, PT, UP0, 0x80, 0x0 ;  /* 0x000000000000781c */ /* 0x000fc60003f4f008 */
[----:B------:R1:W2:Y:S01]  /*0140*/  @P1 LDG.E R12, [R2.64] ;  /* 0x0000000c020c1981 */ /* 0x0002a2000c1e1900 */
[----:B------:R-:W-:Y:S02]  /*0150*/  @UP0 UMOV UR4, 0x4 ;  /* 0x0000000400040882 */ /* 0x000fe40000000000 */
[----:B------:R-:W-:-:S06]  /*0160*/  @UP0 UIMAD.WIDE UR4, UR14, UR4, UR6 ;  /* 0x000000040e0402a5 */ /* 0x000fcc000f8e0206 */
[----:B-1----:R-:W-:Y:S02]  /*0170*/  IMAD.U32 R2, RZ, RZ, UR4 ;  /* 0x00000004ff027e24 */ /* 0x002fe4000f8e00ff */
[----:B------:R-:W-:Y:S01]  /*0180*/  IMAD.U32 R3, RZ, RZ, UR5 ;  /* 0x00000005ff037e24 */ /* 0x000fe2000f8e00ff */
[----:B------:R-:W1:Y:S01]  /*0190*/  S2R R41, SR_TID.X ;  /* 0x0000000000297919 */ /* 0x000e620000002100 */
[----:B------:R-:W3:Y:S03]  /*01a0*/  S2UR UR7, SR_CTAID.Y ;  /* 0x00000000000779c3 */ /* 0x000ee60000002600 */
[----:B------:R-:W4:Y:S01]  /*01b0*/  S2R R13, SR_CTAID.X ;  /* 0x00000000000d7919 */ /* 0x000f220000002500 */
[----:B------:R-:W-:Y:S01]  /*01c0*/  IMAD.MOV.U32 R19, RZ, RZ, c[0x0][0x2c4] ;  /* 0x0000b100ff137624 */ /* 0x000fe200078e00ff */
[----:B------:R-:W-:Y:S02]  /*01d0*/  ULDC.64 UR4, c[0x0][0x1b8] ;  /* 0x00006e0000047ab9 */ /* 0x000fe40000000a00 */
[----:B------:R5:W2:Y:S01]  /*01e0*/  @P2 LDG.E R14, [R2.64] ;  /* 0x0000000c020e2981 */ /* 0x000aa2000c1e1900 */
[----:B------:R-:W-:Y:S01]  /*01f0*/  USHF.R.S32.HI UR9, URZ, 0x1f, UR14 ;  /* 0x0000001f3f097899 */ /* 0x000fe2000801140e */
[C---:B------:R-:W-:Y:S01]  /*0200*/  ISETP.NE.AND P0, PT, R19.reuse, 0x1, PT ;  /* 0x000000011300780c */ /* 0x040fe20003f05270 */
[----:B------:R-:W-:-:S02]  /*0210*/  IMAD R19, R19, c[0x0][0x168], RZ ;  /* 0x00005a0013137a24 */ /* 0x000fc400078e02ff */
[----:B------:R-:W-:Y:S01]  /*0220*/  IMAD.MOV.U32 R248, RZ, RZ, RZ ;  /* 0x000000fffff87224 */ /* 0x000fe200078e00ff */
[----:B-1----:R-:W-:Y:S01]  /*0230*/  SHF.R.S32.HI R24, RZ, 0x1f, R41 ;  /* 0x0000001fff187819 */ /* 0x002fe20000011429 */
[----:B---3--:R-:W-:Y:S02]  /*0240*/  USHF.R.S32.HI UR6, URZ, 0x1f, UR7 ;  /* 0x0000001f3f067899 */ /* 0x008fe40008011407 */
[----:B------:R-:W-:Y:S01]  /*0250*/  UIMAD.WIDE.U32 UR10, UR7, UR4, URZ ;  /* 0x00000004070a72a5 */ /* 0x000fe2000f8e003f */
[CC--:B------:R-:W-:Y:S01]  /*0260*/  LEA.HI R9, R24.reuse, R41.reuse, RZ, 0x6 ;  /* 0x0000002918097211 */ /* 0x0c0fe200078f30ff */
[----:B------:R-:W-:Y:S01]  /*0270*/  UIMAD UR8, UR6, UR4, URZ ;  /* 0x00000004060872a4 */ /* 0x000fe2000f8e023f */
[----:B-----5:R-:W-:-:S03]  /*0280*/  LEA.HI R2, R24, R41, RZ, 0x3 ;  /* 0x0000002918027211 */ /* 0x020fc600078f18ff */
[----:B------:R-:W-:Y:S01]  /*0290*/  UIMAD UR8, UR7, UR5, UR8 ;  /* 0x00000005070872a4 */ /* 0x000fe2000f8e0208 */
[----:B------:R-:W-:Y:S02]  /*02a0*/  LOP3.LUT R0, R2, 0xfffffff8, RZ, 0xc0, !PT ;  /* 0xfffffff802007812 */ /* 0x000fe400078ec0ff */
[----:B------:R-:W-:Y:S01]  /*02b0*/  ULDC.64 UR4, c[0x0][0x1c0] ;  /* 0x0000700000047ab9 */ /* 0x000fe20000000a00 */
[----:B------:R-:W-:Y:S01]  /*02c0*/  SHF.R.S32.HI R17, RZ, 0x3, R2 ;  /* 0x00000003ff117819 */ /* 0x000fe20000011402 */
[----:B------:R-:W-:Y:S01]  /*02d0*/  UIADD3 UR11, UR11, UR8, URZ ;  /* 0x000000080b0b7290 */ /* 0x000fe2000fffe03f */
[----:B------:R-:W-:Y:S01]  /*02e0*/  IMAD.IADD R16, R41, 0x1, -R0 ;  /* 0x0000000129107824 */ /* 0x000fe200078e0a00 */
[----:B------:R-:W-:Y:S02]  /*02f0*/  UIMAD UR9, UR9, UR4, URZ ;  /* 0x00000004090972a4 */ /* 0x000fe4000f8e023f */
[----:B------:R-:W-:Y:S01]  /*0300*/  UIMAD.WIDE.U32 UR10, UR14, UR4, UR10 ;  /* 0x000000040e0a72a5 */ /* 0x000fe2000f8e000a */
[C---:B------:R-:W-:Y:S01]  /*0310*/  IMAD R193, R16.reuse, 0x10, R17 ;  /* 0x0000001010c17824 */ /* 0x040fe200078e0211 */
[----:B------:R-:W-:Y:S01]  /*0320*/  UIMAD UR5, UR14, UR5, UR9 ;  /* 0x000000050e0572a4 */ /* 0x000fe2000f8e0209 */
[----:B------:R-:W-:Y:S01]  /*0330*/  IMAD.SHL.U32 R92, R16, 0x8, RZ ;  /* 0x00000008105c7824 */ /* 0x000fe200078e00ff */
[----:B------:R-:W-:Y:S01]  /*0340*/  ULDC UR4, c[0x0][0x2ac] ;  /* 0x0000ab0000047ab9 */ /* 0x000fe20000000800 */
[----:B----4-:R-:W-:Y:S01]  /*0350*/  IMAD R7, R13, 0x80, R193 ;  /* 0x000000800d077824 */ /* 0x010fe200078e02c1 */
[----:B------:R-:W-:Y:S01]  /*0360*/  UIADD3 UR5, UR11, UR5, URZ ;  /* 0x000000050b057290 */ /* 0x000fe2000fffe03f */
[----:B------:R-:W-:Y:S01]  /*0370*/  IMAD.U32 R3, RZ, RZ, UR11 ;  /* 0x0000000bff037e24 */ /* 0x000fe2000f8e00ff */
[----:B------:R-:W-:Y:S01]  /*0380*/  STL [R1+0x24], R193 ;  /* 0x000024c101007387 */ /* 0x000fe20000100800 */
[----:B------:R-:W-:Y:S01]  /*0390*/  @P0 IMAD.HI.U32 R0, R7, c[0x0][0x2c8], RZ ;  /* 0x0000b20007000a27 */ /* 0x000fe200078e00ff */
[----:B------:R-:W-:Y:S01]  /*03a0*/  ISETP.GE.AND P5, PT, R92, c[0x0][0x198], PT ;  /* 0x000066005c007a0c */ /* 0x000fe20003fa6270 */
[----:B------:R-:W-:Y:S01]  /*03b0*/  UMOV UR11, URZ ;  /* 0x0000003f000b7c82 */ /* 0x000fe20008000000 */
[----:B------:R1:W-:Y:S01]  /*03c0*/  STL [R1+0x30], R7 ;  /* 0x0000300701007387 */ /* 0x0003e20000100800 */
[----:B------:R-:W-:Y:S01]  /*03d0*/  IMAD.MOV.U32 R4, RZ, RZ, R7 ;  /* 0x000000ffff047224 */ /* 0x000fe200078e0007 */
[----:B------:R-:W-:Y:S01]  /*03e0*/  @P0 SHF.R.U32.HI R4, RZ, c[0x0][0x2cc], R0 ;  /* 0x0000b300ff040a19 */ /* 0x000fe20000011600 */
[----:B------:R-:W-:Y:S01]  /*03f0*/  IMAD.U32 R2, RZ, RZ, UR10 ;  /* 0x0000000aff027e24 */ /* 0x000fe2000f8e00ff */
[----:B------:R-:W-:Y:S01]  /*0400*/  SHF.R.S32.HI R192, RZ, 0x1f, R92 ;  /* 0x0000001fffc07819 */ /* 0x000fe2000001145c */
[----:B------:R-:W-:Y:S01]  /*0410*/  IMAD.U32 R3, RZ, RZ, UR5 ;  /* 0x00000005ff037e24 */ /* 0x000fe2000f8e00ff */
[--C-:B------:R-:W-:Y:S01]  /*0420*/  SHF.R.S32.HI R5, RZ, 0x1f, R4.reuse ;  /* 0x0000001fff057819 */ /* 0x100fe20000011404 */
[----:B------:R-:W-:Y:S01]  /*0430*/  IMAD.MOV R0, RZ, RZ, -R4 ;  /* 0x000000ffff007224 */ /* 0x000fe200078e0a04 */
[----:B------:R-:W-:Y:S01]  /*0440*/  ULDC UR10, c[0x0][0x1d0] ;  /* 0x00007400000a7ab9 */ /* 0x000fe20000000800 */
[----:B------:R-:W-:Y:S01]  /*0450*/  IMAD.WIDE.U32 R2, R4, c[0x0][0x1b0], R2 ;  /* 0x00006c0004027a25 */ /* 0x000fe200078e0002 */
[----:B------:R-:W-:-:S02]  /*0460*/  UIMAD UR10, UR4, UR10, URZ ;  /* 0x0000000a040a72a4 */ /* 0x000fc4000f8e023f */
[----:B------:R-:W-:Y:S01]  /*0470*/  UMOV UR8, 0x70 ;  /* 0x0000007000087882 */ /* 0x000fe20000000000 */
[----:B------:R-:W-:Y:S01]  /*0480*/  IMAD R6, R5, c[0x0][0x1b0], RZ ;  /* 0x00006c0005067a24 */ /* 0x000fe200078e02ff */
[----:B------:R-:W-:Y:S01]  /*0490*/  UIADD3 UR5, UR10, 0x6f, URZ ;  /* 0x0000006f0a057890 */ /* 0x000fe2000fffe03f */
[----:B------:R-:W-:Y:S01]  /*04a0*/  IMAD R5, R0, c[0x0][0x2c4], R7 ;  /* 0x0000b10000057a24 */ /* 0x000fe200078e0207 */
[----:B------:R-:W-:Y:S01]  /*04b0*/  UMOV UR4, URZ ;  /* 0x0000003f00047c82 */ /* 0x000fe20008000000 */
[----:B------:R-:W-:Y:S01]  /*04c0*/  IMAD R0, R4, c[0x0][0x1b4], R6 ;  /* 0x00006d0004007a24 */ /* 0x000fe200078e0206 */
[----:B------:R-:W-:Y:S01]  /*04d0*/  UIMAD.WIDE UR4, UR5, -0x6db6db6d, UR4 ;  /* 0x92492493050478a5 */ /* 0x000fe2000f8e0204 */
[----:B------:R-:W-:Y:S01]  /*04e0*/  IMAD R13, R13, 0x80, R17 ;  /* 0x000000800d0d7824 */ /* 0x000fe200078e0211 */
[----:B------:R-:W-:Y:S01]  /*04f0*/  SHF.R.S32.HI R4, RZ, 0x1f, R5 ;  /* 0x0000001fff047819 */ /* 0x000fe20000011405 */
[----:B------:R-:W-:Y:S01]  /*0500*/  IMAD.IADD R3, R3, 0x1, R0 ;  /* 0x0000000103037824 */ /* 0x000fe200078e0200 */
[----:B------:R-:W-:-:S02]  /*0510*/  USHF.R.U32.HI UR9, URZ, 0x1f, UR5 ;  /* 0x0000001f3f097899 */ /* 0x000fc40008011605 */
[CC--:B------:R-:W-:Y:S01]  /*0520*/  ISETP.GE.AND P6, PT, R13.reuse, R19.reuse, PT ;  /* 0x000000130d00720c */ /* 0x0c0fe20003fc6270 */
[----:B------:R-:W-:Y:S01]  /*0530*/  IMAD R0, R4, c[0x0][0x1a8], RZ ;  /* 0x00006a0004007a24 */ /* 0x000fe200078e02ff */
[----:B------:R-:W-:Y:S01]  /*0540*/  IADD3 R10, R13, 0x10, RZ ;  /* 0x000000100d0a7810 */ /* 0x000fe20007ffe0ff */
[----:B------:R-:W-:Y:S01]  /*0550*/  IMAD.WIDE.U32 R2, R5, c[0x0][0x1a8], R2 ;  /* 0x00006a0005027a25 */ /* 0x000fe200078e0002 */
[----:B------:R-:W-:Y:S01]  /*0560*/  IADD3 R11, R13, 0x20, RZ ;  /* 0x000000200d0b7810 */ /* 0x000fe20007ffe0ff */
[----:B------:R-:W-:Y:S01]  /*0570*/  ULEA.HI.SX32 UR9, UR5, UR9, 0x1a ;  /* 0x0000000905097291 */ /* 0x000fe2000f8fd23f */
[-C--:B------:R-:W-:Y:S01]  /*0580*/  ISETP.GE.AND P3, PT, R10, R19.reuse, PT ;  /* 0x000000130a00720c */ /* 0x080fe20003f66270 */
[----:B------:R-:W-:Y:S01]  /*0590*/  IMAD R0, R5, c[0x0][0x1ac], R0 ;  /* 0x00006b0005007a24 */ /* 0x000fe200078e0200 */
[----:B-1----:R-:W-:Y:S01]  /*05a0*/  LEA R7, P0, R2, c[0x0][0x160], 0x1 ;  /* 0x0000580002077a11 */ /* 0x002fe200078008ff */
[----:B------:R-:W-:Y:S01]  /*05b0*/  IMAD.MOV.U32 R10, RZ, RZ, c[0x0][0x2b8] ;  /* 0x0000ae00ff0a7624 */ /* 0x000fe200078e00ff */
[----:B------:R-:W-:Y:S01]  /*05c0*/  ISETP.GE.AND P4, PT, R11, R19, PT ;  /* 0x000000130b00720c */ /* 0x000fe20003f86270 */
[----:B------:R-:W-:Y:S01]  /*05d0*/  IMAD.IADD R0, R3, 0x1, R0 ;  /* 0x0000000103007824 */ /* 0x000fe200078e0200 */
[----:B------:R-:W-:Y:S01]  /*05e0*/  IADD3 R11, R13, 0x50, RZ ;  /* 0x000000500d0b7810 */ /* 0x000fe20007ffe0ff */
[----:B------:R-:W1:Y:S01]  /*05f0*/  SHFL.IDX PT, R3, R7, RZ, 0x181f ;  /* 0x00181fff07037589 */ /* 0x000e6200000e0000 */
[----:B------:R-:W-:-:S02]  /*0600*/  UIMAD UR8, UR9, UR8, -0x70 ;  /* 0xffffff90090874a4 */ /* 0x000fc4000f8e0208 */
[----:B------:R-:W-:Y:S01]  /*0610*/  LEA.HI.X R6, R2, c[0x0][0x164], R0, 0x1, P0 ;  /* 0x0000590002067a11 */ /* 0x000fe200000f0c00 */
[----:B------:R-:W-:Y:S01]  /*0620*/  IMAD.SHL.U32 R0, R17, 0x40, RZ ;  /* 0x0000004011007824 */ /* 0x000fe200078e00ff */
[----:B------:R-:W-:Y:S01]  /*0630*/  SHFL.IDX PT, R4, R7, 0x1, 0x181f ;  /* 0x00381f0007047f89 */ /* 0x000fe200000e0000 */
[----:B------:R-:W-:-:S03]  /*0640*/  ULDC.64 UR4, c[0x0][0x2b0] ;  /* 0x0000ac0000047ab9 */ /* 0x000fc60000000a00 */
[----:B------:R-:W3:Y:S01]  /*0650*/  SHFL.IDX PT, R5, R6, RZ, 0x181f ;  /* 0x00181fff06057589 */ /* 0x000ee200000e0000 */
[----:B------:R-:W-:-:S03]  /*0660*/  LOP3.LUT R0, R0, 0x1c0, RZ, 0xc0, !PT ;  /* 0x000001c000007812 */ /* 0x000fc600078ec0ff */
[----:B------:R-:W4:Y:S01]  /*0670*/  SHFL.IDX PT, R8, R6, 0x1, 0x181f ;  /* 0x00381f0006087f89 */ /* 0x000f2200000e0000 */
[----:B------:R-:W-:Y:S02]  /*0680*/  SHF.R.U32.HI R2, RZ, 0x3, R0 ;  /* 0x00000003ff027819 */ /* 0x000fe40000011600 */
[----:B------:R-:W-:Y:S01]  /*0690*/  LOP3.LUT R0, R0, 0x38, R92, 0xf8, !PT ;  /* 0x0000003800007812 */ /* 0x000fe200078ef85c */
[----:B------:R-:W-:Y:S03]  /*06a0*/  SHFL.IDX PT, R15, R6, 0x5, 0x181f ;  /* 0x00b81f00060f7f89 */ /* 0x000fe600000e0000 */
[----:B------:R-:W-:Y:S01]  /*06b0*/  LOP3.LUT R0, R0, R2, RZ, 0x3c, !PT ;  /* 0x0000000200007212 */ /* 0x000fe200078e3cff */
[----:B------:R-:W-:Y:S01]  /*06c0*/  IMAD.SHL.U32 R2, R9, 0x8, RZ ;  /* 0x0000000809027824 */ /* 0x000fe200078e00ff */
[----:B------:R-:W-:Y:S04]  /*06d0*/  SHFL.IDX PT, R18, R6, 0x7, 0x181f ;  /* 0x00f81f0006127f89 */ /* 0x000fe800000e0000 */
[----:B------:R-:W-:Y:S01]  /*06e0*/  LOP3.LUT R191, R0, 0xfffffe00, R2, 0xf8, !PT ;  /* 0xfffffe0000bf7812 */ /* 0x000fe200078ef802 */
[----:B------:R-:W-:Y:S01]  /*06f0*/  SHFL.IDX PT, R9, R7, 0x2, 0x181f ;  /* 0x00581f0007097f89 */ /* 0x000fe200000e0000 */
[----:B-1----:R-:W-:-:S03]  /*0700*/  @!P6 LEA R2, P0, R92, R3, 0x1 ;  /* 0x000000035c02e211 */ /* 0x002fc600078008ff */
[----:B------:R-:W-:Y:S01]  /*0710*/  @!P6 IMAD.SHL.U32 R0, R191, 0x2, RZ ;  /* 0x00000002bf00e824 */ /* 0x000fe200078e00ff */
[----:B--2---:R1:W2:Y:S01]  /*0720*/  @P1 R2UR UR15, R12 ;  /* 0x000000000c0f13c2 */ /* 0x0042a200000e0000 */
[----:B---3--:R-:W-:Y:S01]  /*0730*/  @!P6 LEA.HI.X R3, R92, R5, R192, 0x1, P0 ;  /* 0x000000055c03e211 */ /* 0x008fe200000f0cc0 */
[----:B--2---:R-:W-:Y:S01]  /*0740*/  @!UP1 UMOV UR15, UR14 ;  /* 0x0000000e000f9c82 */ /* 0x004fe20008000000 */
[----:B------:R-:W-:Y:S01]  /*0750*/  ISETP.NE.AND P0, PT, R10, 0x1, PT ;  /* 0x000000010a00780c */ /* 0x000fe20003f05270 */
[----:B------:R-:W-:Y:S01]  /*0760*/  SHFL.IDX PT, R5, R6, 0x3, 0x181f ;  /* 0x00781f0006057f89 */ /* 0x000fe200000e0000 */
[----:B------:R-:W-:Y:S02]  /*0770*/  USHF.R.S32.HI UR14, URZ, 0x1f, UR15 ;  /* 0x0000001f3f0e7899 */ /* 0x000fe4000801140f */
[----:B------:R-:W-:Y:S01]  /*0780*/  UIMAD.WIDE.U32 UR16, UR15, UR4, URZ ;  /* 0x000000040f1072a5 */ /* 0x000fe2000f8e003f */
[----:B------:R2:W-:Y:S01]  /*0790*/  @!P6 LDGSTS.E.BYPASS.LTC128B.128 [R0+0x7100], [R2.64], !P5 ;  /* 0x071000000200efae */ /* 0x0005e2000e901d4c */
[----:B------:R-:W-:-:S03]  /*07a0*/  UIMAD UR14, UR14, UR4, URZ ;  /* 0x000000040e0e72a4 */ /* 0x000fc6000f8e023f */
[----:B------:R-:W-:Y:S01]  /*07b0*/  SHFL.IDX PT, R10, R6, 0x2, 0x181f ;  /* 0x00581f00060a7f89 */ /* 0x000fe200000e0000 */
[----:B------:R-:W-:-:S03]  /*07c0*/  UIMAD UR14, UR15, UR5, UR14 ;  /* 0x000000050f0e72a4 */ /* 0x000fc6000f8e020e */
[----:B------:R-:W-:Y:S01]  /*07d0*/  ULDC.64 UR4, c[0x0][0x1e8] ;  /* 0x00007a0000047ab9 */ /* 0x000fe20000000a00 */
[----:B------:R-:W-:Y:S01]  /*07e0*/  STL [R1+0x28], R191 ;  /* 0x000028bf01007387 */ /* 0x000fe20000100800 */
[----:B------:R-:W-:Y:S01]  /*07f0*/  UIADD3 UR14, UR17, UR14, URZ ;  /* 0x0000000e110e7290 */ /* 0x000fe2000fffe03f */
[----:B-1----:R-:W-:Y:S02]  /*0800*/  IADD3 R12, R13, 0x40, RZ ;  /* 0x000000400d0c7810 */ /* 0x002fe40007ffe0ff */
[C---:B--2---:R-:W-:Y:S01]  /*0810*/  @!P3 LEA R2, P6, R92.reuse, R4, 0x1 ;  /* 0x000000045c02b211 */ /* 0x044fe200078c08ff */
[----:B------:R-:W-:Y:S01]  /*0820*/  @!P3 IMAD.SHL.U32 R0, R191, 0x2, RZ ;  /* 0x00000002bf00b824 */ /* 0x000fe200078e00ff */
[----:B------:R-:W-:Y:S01]  /*0830*/  IADD3 R4, R13, 0x30, RZ ;  /* 0x000000300d047810 */ /* 0x000fe20007ffe0ff */
[----:B------:R1:W2:Y:S01]  /*0840*/  @P2 R2UR UR11, R14 ;  /* 0x000000000e0b23c2 */ /* 0x0002a200000e0000 */
[----:B----4-:R-:W-:Y:S01]  /*0850*/  @!P3 LEA.HI.X R3, R92, R8, R192, 0x1, P6 ;  /* 0x000000085c03b211 */ /* 0x010fe200030f0cc0 */
[----:B------:R-:W-:Y:S01]  /*0860*/  UIMAD UR15, UR6, UR4, URZ ;  /* 0x00000004060f72a4 */ /* 0x000fe2000f8e023f */
[-C--:B------:R-:W-:Y:S01]  /*0870*/  ISETP.GE.AND P6, PT, R4, R19.reuse, PT ;  /* 0x000000130400720c */ /* 0x080fe20003fc6270 */
[----:B------:R-:W-:Y:S04]  /*0880*/  SHFL.IDX PT, R8, R7, 0x4, 0x181f ;  /* 0x00981f0007087f89 */ /* 0x000fe800000e0000 */
[----:B------:R-:W3:Y:S04]  /*0890*/  SHFL.IDX PT, R4, R7, 0x3, 0x181f ;  /* 0x00781f0007047f89 */ /* 0x000ee800000e0000 */
[----:B------:R4:W-:Y:S01]  /*08a0*/  @!P3 LDGSTS.E.BYPASS.LTC128B.128 [R0+0x7900], [R2.64], !P5 ;  /* 0x079000000200bfae */ /* 0x0009e2000e901d4c */
[----:B------:R-:W-:-:S03]  /*08b0*/  ISETP.GE.AND P3, PT, R12, R19, PT ;  /* 0x000000130c00720c */ /* 0x000fc60003f66270 */
[----:B------:R-:W-:Y:S01]  /*08c0*/  SHFL.IDX PT, R12, R6, 0x6, 0x181f ;  /* 0x00d81f00060c7f89 */ /* 0x000fe200000e0000 */
[----:B------:R-:W-:Y:S02]  /*08d0*/  UIMAD.WIDE.U32 UR20, UR7, UR4, URZ ;  /* 0x00000004071472a5 */ /* 0x000fe4000f8e003f */
[----:B------:R-:W-:Y:S01]  /*08e0*/  UIADD3 UR18, UR9, -0x1, URZ ;  /* 0xffffffff09127890 */ /* 0x000fe2000fffe03f */
[----:B------:R-:W-:Y:S04]  /*08f0*/  STL [R1+0x2c], R192 ;  /* 0x00002cc001007387 */ /* 0x000fe80000100800 */
[----:B-1----:R-:W-:Y:S01]  /*0900*/  SHFL.IDX PT, R14, R7, 0x7, 0x181f ;  /* 0x00f81f00070e7f89 */ /* 0x002fe200000e0000 */
[----:B---3--:R-:W-:-:S04]  /*0910*/  @!P6 LEA R4, P2, R92, R4, 0x1 ;  /* 0x000000045c04e211 */ /* 0x008fc800078408ff */
[C-C-:B------:R-:W-:Y:S02]  /*0920*/  @!P6 LEA.HI.X R5, R92.reuse, R5, R192.reuse, 0x1, P2 ;  /* 0x000000055c05e211 */ /* 0x140fe400010f0cc0 */
[C---:B----4-:R-:W-:Y:S01]  /*0930*/  @!P4 LEA R2, P1, R92.reuse, R9, 0x1 ;  /* 0x000000095c02c211 */ /* 0x050fe200078208ff */
[----:B------:R-:W-:Y:S01]  /*0940*/  @!P4 IMAD.SHL.U32 R0, R191, 0x2, RZ ;  /* 0x00000002bf00c824 */ /* 0x000fe200078e00ff */
[----:B------:R-:W1:Y:S02]  /*0950*/  SHFL.IDX PT, R9, R6, 0x4, 0x181f ;  /* 0x00981f0006097f89 */ /* 0x000e6400000e0000 */
[----:B------:R-:W-:Y:S02]  /*0960*/  @!P4 LEA.HI.X R3, R92, R10, R192, 0x1, P1 ;  /* 0x0000000a5c03c211 */ /* 0x000fe400008f0cc0 */
[----:B------:R-:W-:Y:S01]  /*0970*/  ISETP.GE.AND P1, PT, R11, R19, PT ;  /* 0x000000130b00720c */ /* 0x000fe20003f26270 */
[----:B------:R-:W-:Y:S04]  /*0980*/  SHFL.IDX PT, R10, R7, 0x6, 0x181f ;  /* 0x00d81f00070a7f89 */ /* 0x000fe800000e0000 */
[----:B------:R-:W3:Y:S04]  /*0990*/  SHFL.IDX PT, R11, R7, 0x5, 0x181f ;  /* 0x00b81f00070b7f89 */ /* 0x000ee800000e0000 */
[----:B------:R4:W-:Y:S02]  /*09a0*/  @!P4 LDGSTS.E.BYPASS.LTC128B.128 [R0+0x8100], [R2.64], !P5 ;  /* 0x081000000200cfae */ /* 0x0009e4000e901d4c */
[----:B----4-:R-:W-:-:S02]  /*09b0*/  IADD3 R0, R13, 0x60, RZ ;  /* 0x000000600d007810 */ /* 0x010fc40007ffe0ff */
[----:B------:R-:W-:Y:S01]  /*09c0*/  @!P3 LEA R2, P2, R92, R8, 0x1 ;  /* 0x000000085c02b211 */ /* 0x000fe200078408ff */
[C---:B------:R-:W-:Y:S01]  /*09d0*/  @!P6 IMAD.SHL.U32 R8, R191.reuse, 0x2, RZ ;  /* 0x00000002bf08e824 */ /* 0x040fe200078e00ff */
[----:B------:R-:W-:Y:S01]  /*09e0*/  ISETP.GE.AND P4, PT, R0, R19, PT ;  /* 0x000000130000720c */ /* 0x000fe20003f86270 */
[----:B------:R-:W-:Y:S01]  /*09f0*/  @!P3 IMAD.SHL.U32 R0, R191, 0x2, RZ ;  /* 0x00000002bf00b824 */ /* 0x000fe200078e00ff */
[----:B-1----:R-:W-:Y:S02]  /*0a00*/  @!P3 LEA.HI.X R3, R92, R9, R192, 0x1, P2 ;  /* 0x000000095c03b211 */ /* 0x002fe400010f0cc0 */
[----:B------:R1:W-:Y:S04]  /*0a10*/  @!P6 LDGSTS.E.BYPASS.LTC128B.128 [R8+0x8900], [R4.64], !P5 ;  /* 0x089000000408efae */ /* 0x0003e8000e901d4c */
[----:B------:R4:W-:Y:S01]  /*0a20*/  @!P3 LDGSTS.E.BYPASS.LTC128B.128 [R0+0x9100], [R2.64], !P5 ;  /* 0x091000000200bfae */ /* 0x0009e2000e901d4c */
[----:B-1----:R-:W-:-:S02]  /*0a30*/  IADD3 R5, R13, 0x70, RZ ;  /* 0x000000700d057810 */ /* 0x002fc40007ffe0ff */
[----:B----4-:R-:W-:Y:S02]  /*0a40*/  IADD3 R0, R193, UR8, RZ ;  /* 0x00000008c1007c10 */ /* 0x010fe4000fffe0ff */
[----:B---3--:R-:W-:Y:S02]  /*0a50*/  @!P1 LEA R2, P2, R92, R11, 0x1 ;  /* 0x0000000b5c029211 */ /* 0x008fe400078408ff */
[C---:B------:R-:W-:Y:S02]  /*0a60*/  ISETP.GE.AND P6, PT, R0.reuse, UR10, PT ;  /* 0x0000000a00007c0c */ /* 0x040fe4000bfc6270 */
[----:B--2---:R-:W-:Y:S01]  /*0a70*/  IADD3 R9, R0, UR11, RZ ;  /* 0x0000000b00097c10 */ /* 0x004fe2000fffe0ff */
[----:B------:R-:W-:Y:S01]  /*0a80*/  @!P1 IMAD.SHL.U32 R0, R191, 0x2, RZ ;  /* 0x00000002bf009824 */ /* 0x000fe200078e00ff */
[----:B------:R-:W-:Y:S02]  /*0a90*/  ISETP.GT.OR P6, PT, R193, 0x6f, P6 ;  /* 0x0000006fc100780c */ /* 0x000fe400037c4670 */
[----:B------:R-:W-:Y:S01]  /*0aa0*/  ISETP.GE.AND P3, PT, R5, R19, PT ;  /* 0x000000130500720c */ /* 0x000fe20003f66270 */
[----:B------:R-:W-:Y:S01]  /*0ab0*/  @P0 IMAD.HI.U32 R4, R9, c[0x0][0x2bc], RZ ;  /* 0x0000af0009040a27 */ /* 0x000fe200078e00ff */
[----:B------:R-:W-:-:S02]  /*0ac0*/  @!P1 LEA.HI.X R3, R92, R15, R192, 0x1, P2 ;  /* 0x0000000f5c039211 */ /* 0x000fc400010f0cc0 */
[C---:B------:R-:W-:Y:S01]  /*0ad0*/  @!P4 LEA R6, P2, R92.reuse, R10, 0x1 ;  /* 0x0000000a5c06c211 */ /* 0x040fe200078408ff */
[----:B------:R-:W-:Y:S01]  /*0ae0*/  IMAD.MOV.U32 R8, RZ, RZ, R9 ;  /* 0x000000ffff087224 */ /* 0x000fe200078e0009 */
[----:B------:R-:W-:Y:S01]  /*0af0*/  @P0 SHF.R.U32.HI R8, RZ, c[0x0][0x2c0], R4 ;  /* 0x0000b000ff080a19 */ /* 0x000fe20000011604 */
[----:B------:R1:W-:Y:S01]  /*0b00*/  @!P1 LDGSTS.E.BYPASS.LTC128B.128 [R0+0x9900], [R2.64], !P5 ;  /* 0x0990000002009fae */ /* 0x0003e2000e901d4c */
[----:B------:R-:W-:Y:S01]  /*0b10*/  @!P4 LEA.HI.X R7, R92, R12, R192, 0x1, P2 ;  /* 0x0000000c5c07c211 */ /* 0x000fe200010f0cc0 */
[----:B------:R-:W-:-:S04]  /*0b20*/  @!P4 IMAD.SHL.U32 R10, R191, 0x2, RZ ;  /* 0x00000002bf0ac824 */ /* 0x000fc800078e00ff */
[C---:B------:R-:W-:Y:S01]  /*0b30*/  @!P3 LEA R4, P2, R92.reuse, R14, 0x1 ;  /* 0x0000000e5c04b211 */ /* 0x040fe200078408ff */
[----:B------:R2:W-:Y:S03]  /*0b40*/  @!P4 LDGSTS.E.BYPASS.LTC128B.128 [R10+0xa100], [R6.64], !P5 ;  /* 0x0a100000060acfae */ /* 0x0005e6000e901d4c */
[----:B------:R-:W-:Y:S02]  /*0b50*/  @!P3 LEA.HI.X R5, R92, R18, R192, 0x1, P2 ;  /* 0x000000125c05b211 */ /* 0x000fe400010f0cc0 */
[----:B-1----:R-:W-:-:S04]  /*0b60*/  @!P6 IADD3 R0, P1, R8, UR16, RZ ;  /* 0x000000100800ec10 */ /* 0x002fc8000ff3e0ff */
[----:B------:R-:W-:Y:S02]  /*0b70*/  @!P6 LEA.HI.X.SX32 R3, R8, UR14, 0x1, P1 ;  /* 0x0000000e0803ec11 */ /* 0x000fe400088f0eff */
[----:B------:R-:W-:-:S04]  /*0b80*/  @!P6 LEA R2, P1, R0, c[0x0][0x2a0], 0x2 ;  /* 0x0000a8000002ea11 */ /* 0x000fc800078210ff */
[----:B------:R-:W-:Y:S01]  /*0b90*/  @!P6 LEA.HI.X R3, R0, c[0x0][0x2a4], R3, 0x2, P1 ;  /* 0x0000a9000003ea11 */ /* 0x000fe200008f1403 */
[----:B------:R-:W-:-:S05]  /*0ba0*/  @!P3 IMAD.SHL.U32 R0, R191, 0x2, RZ ;  /* 0x00000002bf00b824 */ /* 0x000fca00078e00ff */
[----:B------:R1:W-:Y:S04]  /*0bb0*/  @!P3 LDGSTS.E.BYPASS.LTC128B.128 [R0+0xa900], [R4.64], !P5 ;  /* 0x0a9000000400bfae */ /* 0x0003e8000e901d4c */
[----:B------:R-:W0:Y:S04]  /*0bc0*/  LDGDEPBAR ;  /* 0x00000000000079af */ /* 0x000e280000000000 */
[----:B------:R-:W-:Y:S06]  /*0bd0*/  BAR.SYNC.DEFER_BLOCKING 0x0 ;  /* 0x0000000000007b1d */ /* 0x000fec0000010000 */
[----:B------:R3:W4:Y:S01]  /*0be0*/  @!P6 LDG.E R248, [R2.64] ;  /* 0x0000000c02f8e981 */ /* 0x000722000c1e1900 */
[----:B-1----:R-:W-:Y:S01]  /*0bf0*/  IMAD.MOV R0, RZ, RZ, -R8 ;  /* 0x000000ffff007224 */ /* 0x002fe200078e0a08 */
[----:B------:R-:W-:Y:S01]  /*0c00*/  UIMAD UR15, UR7, UR5, UR15 ;  /* 0x00000005070f72a4 */ /* 0x000fe2000f8e020f */
[----:B------:R-:W-:Y:S01]  /*0c10*/  ISETP.GE.AND P3, PT, R92, c[0x0][0x1d4], PT ;  /* 0x000075005c007a0c */ /* 0x000fe20003f66270 */
[----:B------:R-:W-:Y:S01]  /*0c20*/  UIMAD UR18, UR18, -0x70, UR10 ;  /* 0xffffff90121278a4 */ /* 0x000fe2000f8e020a */
[----:B------:R-:W-:Y:S01]  /*0c30*/  IMAD R42, R0, c[0x0][0x2b8], R9 ;  /* 0x0000ae00002a7a24 */ /* 0x000fe200078e0209 */
[----:B------:R-:W-:Y:S01]  /*0c40*/  UIADD3 UR15, UR21, UR15, URZ ;  /* 0x0000000f150f7290 */ /* 0x000fe2000fffe03f */
[----:B--2---:R-:W-:Y:S01]  /*0c50*/  LEA.HI R10, R24, R41, RZ, 0x4 ;  /* 0x00000029180a7211 */ /* 0x004fe200078f20ff */
[----:B------:R-:W-:-:S02]  /*0c60*/  UISETP.GE.AND UP0, UPT, UR10, 0x1, UPT ;  /* 0x000000010a00788c */ /* 0x000fc4000bf06270 */
[----:B------:R-:W-:Y:S01]  /*0c70*/  SHF.R.S32.HI R23, RZ, 0x1f, R42 ;  /* 0x0000001fff177819 */ /* 0x000fe2000001142a */
[----:B------:R-:W-:Y:S01]  /*0c80*/  STL [R1+0x10], R42 ;  /* 0x0000102a01007387 */ /* 0x000fe20000100800 */
[----:B------:R-:W-:Y:S01]  /*0c90*/  IADD3 R18, -R17, UR18, RZ ;  /* 0x0000001211127c10 */ /* 0x000fe2000fffe1ff */
[----:B------:R-:W-:Y:S01]  /*0ca0*/  ULDC.64 UR4, c[0x0][0x210] ;  /* 0x0000840000047ab9 */ /* 0x000fe20000000a00 */
[----:B------:R-:W-:Y:S01]  /*0cb0*/  SHF.R.S32.HI R9, RZ, 0x4, R10 ;  /* 0x00000004ff097819 */ /* 0x000fe2000001140a */
[----:B------:R-:W-:Y:S01]  /*0cc0*/  IMAD R0, R23, c[0x0][0x1e0], RZ ;  /* 0x0000780017007a24 */ /* 0x000fe200078e02ff */
[C---:B------:R-:W-:Y:S01]  /*0cd0*/  ISETP.GE.AND P5, PT, R18.reuse, 0x1, PT ;  /* 0x000000011200780c */ /* 0x040fe20003fa6270 */
[----:B------:R-:W-:Y:S01]  /*0ce0*/  UIMAD UR6, UR6, UR4, URZ ;  /* 0x00000004060672a4 */ /* 0x000fe2000f8e023f */
[----:B------:R-:W-:Y:S01]  /*0cf0*/  ISETP.GE.AND P4, PT, R18, 0x11, PT ;  /* 0x000000111200780c */ /* 0x000fe20003f86270 */
[----:B------:R-:W-:Y:S01]  /*0d00*/  IMAD R0, R42, c[0x0][0x1e4], R0 ;  /* 0x000079002a007a24 */ /* 0x000fe200078e0200 */
[----:B------:R-:W-:Y:S01]  /*0d10*/  ISETP.GE.AND P6, PT, R18, 0x41, PT ;  /* 0x000000411200780c */ /* 0x000fe20003fc6270 */
[----:B------:R-:W-:-:S02]  /*0d20*/  UIMAD.WIDE.U32 UR22, UR7, UR4, URZ ;  /* 0x00000004071672a5 */ /* 0x000fc4000f8e003f */
[----:B------:R-:W-:Y:S01]  /*0d30*/  UIMAD UR5, UR7, UR5, UR6 ;  /* 0x00000005070572a4 */ /* 0x000fe2000f8e0206 */
[----:B---3--:R-:W-:-:S03]  /*0d40*/  IMAD.WIDE.U32 R2, R42, c[0x0][0x1e0], RZ ;  /* 0x000078002a027a25 */ /* 0x008fc600078e00ff */
[----:B------:R-:W-:Y:S01]  /*0d50*/  UIADD3 UR5, UR23, UR5, URZ ;  /* 0x0000000517057290 */ /* 0x000fe2000fffe03f */
[----:B------:R-:W-:Y:S01]  /*0d60*/  IMAD.IADD R3, R3, 0x1, R0 ;  /* 0x0000000103037824 */ /* 0x000fe200078e0200 */
[----:B----4-:R-:W-:-:S03]  /*0d70*/  SHF.R.S32.HI R40, RZ, 0x1f, R248 ;  /* 0x0000001fff287819 */ /* 0x010fc600000114f8 */
[----:B------:R-:W-:-:S04]  /*0d80*/  IMAD.WIDE.U32 R2, R248, c[0x0][0x1f0], R2 ;  /* 0x00007c00f8027a25 */ /* 0x000fc800078e0002 */
[----:B------:R-:W-:Y:S01]  /*0d90*/  IMAD R0, R40, c[0x0][0x1f0], RZ ;  /* 0x00007c0028007a24 */ /* 0x000fe200078e02ff */
[----:B------:R-:W-:-:S03]  /*0da0*/  IADD3 R6, P2, R2, UR20, RZ ;  /* 0x0000001402067c10 */ /* 0x000fc6000ff5e0ff */
[----:B------:R-:W-:Y:S01]  /*0db0*/  IMAD R0, R248, c[0x0][0x1f4], R0 ;  /* 0x00007d00f8007a24 */ /* 0x000fe200078e0200 */
[----:B------:R-:W-:-:S04]  /*0dc0*/  LEA R7, P1, R6, c[0x0][0x1c8], 0x1 ;  /* 0x0000720006077a11 */ /* 0x000fc800078208ff */
[----:B------:R-:W-:Y:S01]  /*0dd0*/  IADD3.X R2, R3, UR15, R0, P2, !PT ;  /* 0x0000000f03027c10 */ /* 0x000fe200097fe400 */
[----:B------:R-:W-:Y:S01]  /*0de0*/  SHFL.IDX PT, R11, R7, 0x2, 0x181f ;  /* 0x00581f00070b7f89 */ /* 0x000fe200000e0000 */
[----:B------:R-:W-:Y:S02]  /*0df0*/  LEA.HI R3, R10, R9, RZ, 0x1 ;  /* 0x000000090a037211 */ /* 0x000fe400078f08ff */
[----:B------:R-:W-:Y:S01]  /*0e00*/  LEA.HI.X R6, R6, c[0x0][0x1cc], R2, 0x1, P1 ;  /* 0x0000730006067a11 */ /* 0x000fe200008f0c02 */
[----:B------:R-:W1:Y:S01]  /*0e10*/  SHFL.IDX PT, R0, R7, RZ, 0x181f ;  /* 0x00181fff07007589 */ /* 0x000e6200000e0000 */
[----:B------:R-:W-:-:S03]  /*0e20*/  LOP3.LUT R3, R3, 0xfffffffe, RZ, 0xc0, !PT ;  /* 0xfffffffe03037812 */ /* 0x000fc600078ec0ff */
[----:B------:R-:W2:Y:S02]  /*0e30*/  SHFL.IDX PT, R5, R6, RZ, 0x181f ;  /* 0x00181fff06057589 */ /* 0x000ea400000e0000 */
[----:B------:R-:W-:Y:S02]  /*0e40*/  IMAD.IADD R21, R9, 0x1, -R3 ;  /* 0x0000000109157824 */ /* 0x000fe400078e0a03 */
[----:B------:R-:W3:Y:S01]  /*0e50*/  SHFL.IDX PT, R2, R7, 0x1, 0x181f ;  /* 0x00381f0007027f89 */ /* 0x000ee200000e0000 */
[----:B------:R-:W-:-:S03]  /*0e60*/  @P4 IMAD.SHL.U32 R9, R191, 0x2, RZ ;  /* 0x00000002bf094824 */ /* 0x000fc600078e00ff */
[----:B------:R-:W4:Y:S04]  /*0e70*/  SHFL.IDX PT, R8, R6, 0x1, 0x181f ;  /* 0x00381f0006087f89 */ /* 0x000f2800000e0000 */
[----:B------:R-:W5:Y:S04]  /*0e80*/  SHFL.IDX PT, R12, R6, 0x2, 0x181f ;  /* 0x00581f00060c7f89 */ /* 0x000f6800000e0000 */
[----:B------:R-:W-:Y:S01]  /*0e90*/  SHFL.IDX PT, R13, R7, 0x4, 0x181f ;  /* 0x00981f00070d7f89 */ /* 0x000fe200000e0000 */
[----:B-1----:R-:W-:Y:S01]  /*0ea0*/  @P5 LEA R4, P2, R92, R0, 0x1 ;  /* 0x000000005c045211 */ /* 0x002fe200078408ff */
[----:B------:R-:W-:-:S02]  /*0eb0*/  @P5 IMAD.SHL.U32 R0, R191, 0x2, RZ ;  /* 0x00000002bf005824 */ /* 0x000fc400078e00ff */
[----:B------:R-:W-:Y:S01]  /*0ec0*/  SHFL.IDX PT, R14, R7, 0x5, 0x181f ;  /* 0x00b81f00070e7f89 */ /* 0x000fe200000e0000 */
[----:B--2---:R-:W-:Y:S02]  /*0ed0*/  @P5 LEA.HI.X R5, R92, R5, R192, 0x1, P2 ;  /* 0x000000055c055211 */ /* 0x004fe400010f0cc0 */
[----:B------:R-:W-:Y:S01]  /*0ee0*/  ISETP.GE.AND P2, PT, R18, 0x31, PT ;  /* 0x000000311200780c */ /* 0x000fe20003f46270 */
[----:B------:R-:W-:Y:S01]  /*0ef0*/  SHFL.IDX PT, R20, R6, 0x5, 0x181f ;  /* 0x00b81f0006147f89 */ /* 0x000fe200000e0000 */
[----:B---3--:R-:W-:-:S03]  /*0f00*/  @P4 LEA R2, P1, R92, R2, 0x1 ;  /* 0x000000025c024211 */ /* 0x008fc600078208ff */
[----:B------:R1:W-:Y:S01]  /*0f10*/  @P5 LDGSTS.E.BYPASS.LTC128B.128 [R0+0x3900], [R4.64], !P3 ;  /* 0x0390000004005fae */ /* 0x0003e2000d901d4c */
[----:B----4-:R-:W-:Y:S02]  /*0f20*/  @P4 LEA.HI.X R3, R92, R8, R192, 0x1, P1 ;  /* 0x000000085c034211 */ /* 0x010fe400008f0cc0 */
[----:B------:R-:W-:Y:S01]  /*0f30*/  ISETP.GE.AND P1, PT, R18, 0x21, PT ;  /* 0x000000211200780c */ /* 0x000fe20003f26270 */
[----:B------:R-:W-:Y:S01]  /*0f40*/  SHFL.IDX PT, R19, R6, 0x6, 0x181f ;  /* 0x00d81f0006137f89 */ /* 0x000fe200000e0000 */
[----:B------:R-:W-:Y:S02]  /*0f50*/  LOP3.LUT R8, R10, 0xfffffff0, RZ, 0xc0, !PT ;  /* 0xfffffff00a087812 */ /* 0x000fe400078ec0ff */
[----:B------:R-:W-:Y:S01]  /*0f60*/  ISETP.GE.AND P5, PT, R18, 0x51, PT ;  /* 0x000000511200780c */ /* 0x000fe20003fa6270 */
[----:B------:R-:W-:Y:S02]  /*0f70*/  SHFL.IDX PT, R10, R6, 0x3, 0x181f ;  /* 0x00781f00060a7f89 */ /* 0x000fe400000e0000 */
[----:B------:R-:W-:-:S02]  /*0f80*/  IMAD.IADD R8, R41, 0x1, -R8 ;  /* 0x0000000129087824 */ /* 0x000fc400078e0a08 */
[----:B------:R2:W-:Y:S03]  /*0f90*/  @P4 LDGSTS.E.BYPASS.LTC128B.128 [R9+0x4100], [R2.64], !P3 ;  /* 0x0410000002094fae */ /* 0x0005e6000d901d4c */
[----:B------:R-:W-:Y:S01]  /*0fa0*/  SHF.R.S32.HI R22, RZ, 0x1f, R8 ;  /* 0x0000001fff167819 */ /* 0x000fe20000011408 */
[----:B-1----:R-:W-:Y:S01]  /*0fb0*/  IMAD R0, R42, c[0x0][0x1e0], RZ ;  /* 0x000078002a007a24 */ /* 0x002fe200078e02ff */
[----:B------:R1:W3:Y:S01]  /*0fc0*/  SHFL.IDX PT, R5, R7, 0x3, 0x181f ;  /* 0x00781f0007057f89 */ /* 0x0002e200000e0000 */
[----:B------:R-:W-:Y:S02]  /*0fd0*/  IMAD.SHL.U32 R4, R17, 0x8, RZ ;  /* 0x0000000811047824 */ /* 0x000fe400078e00ff */
[----:B------:R-:W-:Y:S01]  /*0fe0*/  IMAD R0, R248, c[0x0][0x1f0], R0 ;  /* 0x00007c00f8007a24 */ /* 0x000fe200078e0200 */
[----:B------:R-:W4:Y:S04]  /*0ff0*/  SHFL.IDX PT, R17, R6, 0x4, 0x181f ;  /* 0x00981f0006117f89 */ /* 0x000f2800000e0000 */
[----:B------:R-:W-:-:S02]  /*1000*/  IADD3 R0, R0, UR20, RZ ;  /* 0x0000001400007c10 */ /* 0x000fc4000fffe0ff */
[----:B--2---:R-:W-:Y:S01]  /*1010*/  @P1 LEA R2, P4, R92, R11, 0x1 ;  /* 0x0000000b5c021211 */ /* 0x004fe200078808ff */
[----:B------:R-:W-:Y:S01]  /*1020*/  IMAD.SHL.U32 R9, R16, 0x40, RZ ;  /* 0x0000004010097824 */ /* 0x000fe200078e00ff */
[----:B------:R-:W-:Y:S02]  /*1030*/  LEA R0, R0, c[0x0][0x1c8], 0x1 ;  /* 0x0000720000007a11 */ /* 0x000fe400078e08ff */
[----:B-----5:R-:W-:Y:S02]  /*1040*/  @P1 LEA.HI.X R3, R92, R12, R192, 0x1, P4 ;  /* 0x0000000c5c031211 */ /* 0x020fe400020f0cc0 */
[----:B------:R-:W-:Y:S01]  /*1050*/  ISETP.GE.AND P4, PT, R18, 0x61, PT ;  /* 0x000000611200780c */ /* 0x000fe20003f86270 */
[----:B------:R2:W5:Y:S01]  /*1060*/  SHFL.IDX PT, R15, R0, 0x6, 0x181f ;  /* 0x00d81f00000f7f89 */ /* 0x00056200000e0000 */
[----:B------:R-:W-:Y:S02]  /*1070*/  LOP3.LUT R9, R9, 0x1c0, RZ, 0xc0, !PT ;  /* 0x000001c009097812 */ /* 0x000fe400078ec0ff */
[----:B------:R-:W-:Y:S01]  /*1080*/  LEA.HI R12, R22, R8, RZ, 0x3 ;  /* 0x00000008160c7211 */ /* 0x000fe200078f18ff */
[----:B-1----:R-:W-:Y:S01]  /*1090*/  @P2 IMAD.SHL.U32 R7, R191, 0x2, RZ ;  /* 0x00000002bf072824 */ /* 0x002fe200078e00ff */
[----:B------:R-:W-:Y:S01]  /*10a0*/  LOP3.LUT R4, R9, 0x8, R4, 0xf8, !PT ;  /* 0x0000000809047812 */ /* 0x000fe200078ef804 */
[----:B--2---:R-:W-:-:S05]  /*10b0*/  @P1 IMAD.SHL.U32 R0, R191, 0x2, RZ ;  /* 0x00000002bf001824 */ /* 0x004fca00078e00ff */
[----:B------:R3:W-:Y:S02]  /*10c0*/  @P1 LDGSTS.E.BYPASS.LTC128B.128 [R0+0x4900], [R2.64], !P3 ;  /* 0x0490000002001fae */ /* 0x0007e4000d901d4c */
[C---:B---3--:R-:W-:Y:S02]  /*10d0*/  @P2 LEA R2, P1, R92.reuse, R5, 0x1 ;  /* 0x000000055c022211 */ /* 0x048fe400078208ff */
[----:B------:R-:W-:Y:S01]  /*10e0*/  SHF.R.U32.HI R0, RZ, 0x3, R9 ;  /* 0x00000003ff007819 */ /* 0x000fe20000011609 */
[C---:B------:R-:W-:Y:S01]  /*10f0*/  @P6 IMAD.SHL.U32 R9, R191.reuse, 0x2, RZ ;  /* 0x00000002bf096824 */ /* 0x040fe200078e00ff */
[C---:B------:R-:W-:Y:S02]  /*1100*/  @P2 LEA.HI.X R3, R92.reuse, R10, R192, 0x1, P1 ;  /* 0x0000000a5c032211 */ /* 0x040fe400008f0cc0 */
[----:B------:R-:W-:Y:S02]  /*1110*/  @P6 LEA R6, P1, R92, R13, 0x1 ;  /* 0x0000000d5c066211 */ /* 0x000fe400078208ff */
[----:B------:R-:W-:Y:S01]  /*1120*/  LOP3.LUT R5, R12, 0xfffffff8, RZ, 0xc0, !PT ;  /* 0xfffffff80c057812 */ /* 0x000fe200078ec0ff */
[----:B------:R4:W-:Y:S01]  /*1130*/  @P2 LDGSTS.E.BYPASS.LTC128B.128 [R7+0x5100], [R2.64], !P3 ;  /* 0x0510000002072fae */ /* 0x0009e2000d901d4c */
[----:B------:R-:W-:Y:S01]  /*1140*/  LOP3.LUT R10, R4, R0, RZ, 0x3c, !PT ;  /* 0x00000000040a7212 */ /* 0x000fe200078e3cff */
[----:B------:R-:W-:Y:S01]  /*1150*/  @P4 IMAD.SHL.U32 R0, R191, 0x2, RZ ;  /* 0x00000002bf004824 */ /* 0x000fe200078e00ff */
[----:B------:R-:W-:Y:S01]  /*1160*/  @P5 LEA R4, P2, R92, R14, 0x1 ;  /* 0x0000000e5c045211 */ /* 0x000fe200078408ff */
[----:B------:R-:W-:-:S02]  /*1170*/  IMAD.IADD R11, R8, 0x1, -R5 ;  /* 0x00000001080b7824 */ /* 0x000fc400078e0a05 */
[----:B------:R-:W-:Y:S01]  /*1180*/  @P5 IMAD.SHL.U32 R8, R191, 0x2, RZ ;  /* 0x00000002bf085824 */ /* 0x000fe200078e00ff */
[C-C-:B------:R-:W-:Y:S02]  /*1190*/  @P5 LEA.HI.X R5, R92.reuse, R20, R192.reuse, 0x1, P2 ;  /* 0x000000145c055211 */ /* 0x140fe400010f0cc0 */
[C---:B----4-:R-:W-:Y:S02]  /*11a0*/  @P6 LEA.HI.X R7, R92.reuse, R17, R192, 0x1, P1 ;  /* 0x000000115c076211 */ /* 0x050fe400008f0cc0 */
[----:B-----5:R-:W-:-:S03]  /*11b0*/  @P4 LEA R2, P1, R92, R15, 0x1 ;  /* 0x0000000f5c024211 */ /* 0x020fc600078208ff */
[----:B------:R1:W-:Y:S01]  /*11c0*/  @P6 LDGSTS.E.BYPASS.LTC128B.128 [R9+0x5900], [R6.64], !P3 ;  /* 0x0590000006096fae */ /* 0x0003e2000d901d4c */
[----:B------:R-:W-:-:S03]  /*11d0*/  @P4 LEA.HI.X R3, R92, R19, R192, 0x1, P1 ;  /* 0x000000135c034211 */ /* 0x000fc600008f0cc0 */
[----:B------:R2:W-:Y:S04]  /*11e0*/  @P5 LDGSTS.E.BYPASS.LTC128B.128 [R8+0x6100], [R4.64], !P3 ;  /* 0x0610000004085fae */ /* 0x0005e8000d901d4c */
[----:B------:R3:W-:Y:S02]  /*11f0*/  @P4 LDGSTS.E.BYPASS.LTC128B.128 [R0+0x6900], [R2.64], !P3 ;  /* 0x0690000002004fae */ /* 0x0007e4000d901d4c */
[----:B------:R-:W-:Y:S02]  /*1200*/  R2P PR, R11, 0x6 ;  /* 0x000000060b007804 */ /* 0x000fe40000000000 */
[----:B------:R-:W0:Y:S01]  /*1210*/  LDGDEPBAR ;  /* 0x00000000000079af */ /* 0x000e220000000000 */
[----:B------:R-:W-:Y:S02]  /*1220*/  LOP3.LUT P4, RZ, R16, 0x2, RZ, 0xc0, !PT ;  /* 0x0000000210ff7812 */ /* 0x000fe4000788c0ff */
[----:B-1----:R-:W-:Y:S01]  /*1230*/  LEA.HI R6, R24, R41, RZ, 0x5 ;  /* 0x0000002918067211 */ /* 0x002fe200078f28ff */
[----:B--2---:R-:W-:-:S03]  /*1240*/  IMAD.SHL.U32 R4, R12, 0x40, RZ ;  /* 0x000000400c047824 */ /* 0x004fc600078e00ff */
[----:B------:R-:W-:Y:S01]  /*1250*/  SHF.R.S32.HI R5, RZ, 0x5, R6 ;  /* 0x00000005ff057819 */ /* 0x000fe20000011406 */
[----:B---3--:R-:W-:Y:S01]  /*1260*/  IMAD.SHL.U32 R2, R11, 0x40, RZ ;  /* 0x000000400b027824 */ /* 0x008fe200078e00ff */
[----:B------:R-:W-:Y:S01]  /*1270*/  LOP3.LUT R95, R4, 0xfffffe00, RZ, 0xc0, !PT ;  /* 0xfffffe00045f7812 */ /* 0x000fe200078ec0ff */
[----:B------:R-:W-:Y:S01]  /*1280*/  IMAD.SHL.U32 R3, R21, 0x8, RZ ;  /* 0x0000000815037824 */ /* 0x000fe200078e00ff */
[----:B------:R-:W-:-:S04]  /*1290*/  DEPBAR.LE SB0, 0x1 ;  /* 0x000080400000791a */ /* 0x000fc80000000000 */
[----:B------:R-:W-:Y:S01]  /*12a0*/  LOP3.LUT R2, R2, 0x1c0, RZ, 0xc0, !PT ;  /* 0x000001c002027812 */ /* 0x000fe200078ec0ff */
[----:B------:R-:W-:Y:S01]  /*12b0*/  IMAD R0, R21, 0x200, R10 ;  /* 0x0000020015007824 */ /* 0x000fe200078e020a */
[----:B------:R-:W-:-:S04]  /*12c0*/  DEPBAR.LE SB0, 0x0 ;  /* 0x000080000000791a */ /* 0x000fc80000000000 */
[----:B------:R-:W-:Y:S01]  /*12d0*/  LOP3.LUT R3, R2, 0x8, R3, 0xf8, !PT ;  /* 0x0000000802037812 */ /* 0x000fe200078ef803 */
[----:B------:R-:W-:Y:S01]  /*12e0*/  IMAD.SHL.U32 R119, R0, 0x2, RZ ;  /* 0x0000000200777824 */ /* 0x000fe200078e00ff */
[----:B------:R-:W-:Y:S01]  /*12f0*/  SHF.R.U32.HI R2, RZ, 0x3, R2 ;  /* 0x00000003ff027819 */ /* 0x000fe20000011602 */
[----:B------:R-:W-:Y:S01]  /*1300*/  BAR.SYNC.DEFER_BLOCKING 0x0 ;  /* 0x0000000000007b1d */ /* 0x000fe20000010000 */
[----:B------:R-:W-:Y:S02]  /*1310*/  IMAD.MOV.U32 R4, RZ, RZ, 0x20 ;  /* 0x00000020ff047424 */ /* 0x000fe400078e00ff */
[----:B------:R-:W-:Y:S01]  /*1320*/  LOP3.LUT R94, R3, R2, RZ, 0x3c, !PT ;  /* 0x00000002035e7212 */ /* 0x000fe200078e3cff */
[----:B------:R-:W-:Y:S01]  /*1330*/  IMAD R2, R5, 0x400, R95 ;  /* 0x0000040005027824 */ /* 0x000fe200078e025f */
[C---:B------:R-:W-:Y:S01]  /*1340*/  IADD3 R234, R119.reuse, 0x3920, RZ ;  /* 0x0000392077ea7810 */ /* 0x040fe20007ffe0ff */
[----:B------:R-:W-:Y:S01]  /*1350*/  IMAD.MOV.U32 R3, RZ, RZ, 0x10 ;  /* 0x00000010ff037424 */ /* 0x000fe200078e00ff */
[----:B------:R-:W-:Y:S01]  /*1360*/  SEL R4, R4, 0xffffffe0, !P2 ;  /* 0xffffffe004047807 */ /* 0x000fe20005000000 */
[----:B------:R-:W-:Y:S01]  /*1370*/  IMAD.IADD R0, R94, 0x1, R2 ;  /* 0x000000015e007824 */ /* 0x000fe200078e0202 */
[----:B------:R-:W-:-:S02]  /*1380*/  IADD3 R2, R119, 0x3900, RZ ;  /* 0x0000390077027810 */ /* 0x000fc40007ffe0ff */
[----:B------:R-:W-:Y:S01]  /*1390*/  SEL R3, R3, 0xfffffff0, !P1 ;  /* 0xfffffff003037807 */ /* 0x000fe20004800000 */
[----:B------:R-:W-:Y:S01]  /*13a0*/  IMAD.SHL.U32 R230, R0, 0x2, RZ ;  /* 0x0000000200e67824 */ /* 0x000fe200078e00ff */
[----:B------:R-:W-:Y:S02]  /*13b0*/  @P4 IADD3 R234, R2, -0x20, RZ ;  /* 0xffffffe002ea4810 */ /* 0x000fe40007ffe0ff */
[----:B------:R-:W-:Y:S01]  /*13c0*/  PLOP3.LUT P4, PT, PT, PT, UP0, 0x80, 0x0 ;  /* 0x000000000000781c */ /* 0x000fe20003f8f008 */
[----:B------:R-:W-:Y:S01]  /*13d0*/  IMAD R233, R3, 0x2, R230 ;  /* 0x0000000203e97824 */ /* 0x000fe200078e02e6 */
[----:B------:R-:W-:Y:S02]  /*13e0*/  LOP3.LUT R0, R6, 0xffffffe0, RZ, 0xc0, !PT ;  /* 0xffffffe006007812 */ /* 0x000fe400078ec0ff */
[----:B------:R-:W-:Y:S02]  /*13f0*/  ISETP.GT.AND P1, PT, R193, 0x6f, PT ;  /* 0x0000006fc100780c */ /* 0x000fe40003f24270 */
[C---:B------:R-:W-:Y:S01]  /*1400*/  IADD3 R240, R234.reuse, 0x800, RZ ;  /* 0x00000800eaf07810 */ /* 0x040fe20007ffe0ff */
[----:B------:R-:W-:Y:S01]  /*1410*/  IMAD.IADD R93, R41, 0x1, -R0 ;  /* 0x00000001295d7824 */ /* 0x000fe200078e0a00 */
[C---:B------:R-:W-:Y:S01]  /*1420*/  IADD3 R239, R234.reuse, 0x1000, RZ ;  /* 0x00001000eaef7810 */ /* 0x040fe20007ffe0ff */
[----:B------:R1:W2:Y:S01]  /*1430*/  LDSM.16.M88.4 R36, [R230+0x7100] ;  /* 0x00710000e624783b */ /* 0x0002a20000000200 */
[----:B------:R-:W-:-:S02]  /*1440*/  IADD3 R238, R234, 0x1800, RZ ;  /* 0x00001800eaee7810 */ /* 0x000fc40007ffe0ff */
[C---:B------:R-:W-:Y:S01]  /*1450*/  IADD3 R237, R234.reuse, 0x2000, RZ ;  /* 0x00002000eaed7810 */ /* 0x040fe20007ffe0ff */
[----:B------:R1:W3:Y:S01]  /*1460*/  LDSM.16.M88.4 R32, [R230+0x9100] ;  /* 0x00910000e620783b */ /* 0x0002e20000000200 */
[C---:B------:R-:W-:Y:S02]  /*1470*/  IADD3 R236, R234.reuse, 0x2800, RZ ;  /* 0x00002800eaec7810 */ /* 0x040fe40007ffe0ff */
[----:B------:R-:W-:Y:S01]  /*1480*/  IADD3 R235, R234, 0x3000, RZ ;  /* 0x00003000eaeb7810 */ /* 0x000fe20007ffe0ff */
[----:B------:R1:W4:Y:S04]  /*1490*/  LDSM.16.M88.4 R56, [R119+0x3900] ;  /* 0x003900007738783b */ /* 0x0003280000000200 */
[----:B------:R1:W1:Y:S04]  /*14a0*/  LDSM.16.M88.4 R80, [R119+0x4100] ;  /* 0x004100007750783b */ /* 0x0002680000000200 */
[----:B------:R1:W1:Y:S04]  /*14b0*/  LDSM.16.M88.4 R88, [R119+0x4900] ;  /* 0x004900007758783b */ /* 0x0002680000000200 */
[----:B------:R1:W1:Y:S04]  /*14c0*/  LDSM.16.M88.4 R100, [R119+0x5100] ;  /* 0x005100007764783b */ /* 0x0002680000000200 */
[----:B------:R1:W1:Y:S04]  /*14d0*/  LDSM.16.M88.4 R108, [R119+0x5900] ;  /* 0x00590000776c783b */ /* 0x0002680000000200 */
[----:B------:R1:W1:Y:S04]  /*14e0*/  LDSM.16.M88.4 R120, [R119+0x6100] ;  /* 0x006100007778783b */ /* 0x0002680000000200 */
[----:B------:R1:W1:Y:S04]  /*14f0*/  LDSM.16.M88.4 R128, [R119+0x6900] ;  /* 0x006900007780783b */ /* 0x0002680000000200 */
[----:B------:R1:W1:Y:S04]  /*1500*/  LDSM.16.M88.4 R28, [R233+0x7100] ;  /* 0x00710000e91c783b */ /* 0x0002680000000200 */
[----:B------:R1:W1:Y:S04]  /*1510*/  LDSM.16.M88.4 R24, [R233+0x9100] ;  /* 0x00910000e918783b */ /* 0x0002680000000200 */
[----:B------:R1:W1:Y:S04]  /*1520*/  LDSM.16.M88.4 R68, [R234] ;  /* 0x00000000ea44783b */ /* 0x0002680000000200 */
[----:B------:R1:W1:Y:S04]  /*1530*/  LDSM.16.M88.4 R84, [R234+0x800] ;  /* 0x00080000ea54783b */ /* 0x0002680000000200 */
[----:B------:R1:W1:Y:S04]  /*1540*/  LDSM.16.M88.4 R96, [R234+0x1000] ;  /* 0x00100000ea60783b */ /* 0x0002680000000200 */
[----:B------:R1:W1:Y:S04]  /*1550*/  LDSM.16.M88.4 R104, [R234+0x1800] ;  /* 0x00180000ea68783b */ /* 0x0002680000000200 */
[----:B------:R1:W1:Y:S04]  /*1560*/  LDSM.16.M88.4 R112, [R234+0x2000] ;  /* 0x00200000ea70783b */ /* 0x0002680000000200 */
[----:B------:R1:W1:Y:S04]  /*1570*/  LDSM.16.M88.4 R124, [R234+0x2800] ;  /* 0x00280000ea7c783b */ /* 0x0002680000000200 */
[----:B------:R1:W1:Y:S01]  /*1580*/  LDSM.16.M88.4 R132, [R234+0x3000] ;  /* 0x00300000ea84783b */ /* 0x0002620000000200 */
[----:B------:R-:W-:Y:S05]  /*1590*/  @!P4 BRA `(.L_x_0) ;  /* 0x000003900000c947 */ /* 0x000fea0003800000 */
[----:B--234-:R-:W-:Y:S01]  /*15a0*/  IMAD R0, R23, c[0x0][0x208], RZ ;  /* 0x0000820017007a24 */ /* 0x01cfe200078e02ff */
[----:B------:R-:W-:Y:S01]  /*15b0*/  ISETP.GE.AND P4, PT, R92, c[0x0][0x1d4], PT ;  /* 0x000075005c007a0c */ /* 0x000fe20003f86270 */
[----:B------:R-:W-:-:S03]  /*15c0*/  IMAD.WIDE.U32 R6, R42, c[0x0][0x208], RZ ;  /* 0x000082002a067a25 */ /* 0x000fc600078e00ff */
[----:B------:R-:W-:Y:S01]  /*15d0*/  ISETP.LT.OR P6, PT, R18, 0x1, P4 ;  /* 0x000000011200780c */ /* 0x000fe200027c1670 */
[----:B------:R-:W-:Y:S01]  /*15e0*/  IMAD R0, R42, c[0x0][0x20c], R0 ;  /* 0x000083002a007a24 */ /* 0x000fe200078e0200 */
[----:B------:R-:W-:Y:S01]  /*15f0*/  ISETP.LT.OR P5, PT, R18, 0x11, P4 ;  /* 0x000000111200780c */ /* 0x000fe200027a1670 */
[----:B------:R-:W-:Y:S02]  /*1600*/  IMAD.SHL.U32 R21, R92, 0x2, RZ ;  /* 0x000000025c157824 */ /* 0x000fe400078e00ff */
[----:B------:R-:W-:Y:S02]  /*1610*/  IMAD.IADD R7, R7, 0x1, R0 ;  /* 0x0000000107077824 */ /* 0x000fe400078e0200 */
[----:B------:R-:W-:Y:S02]  /*1620*/  IMAD R0, R40, c[0x0][0x218], RZ ;  /* 0x0000860028007a24 */ /* 0x000fe400078e02ff */
[----:B------:R-:W-:-:S04]  /*1630*/  IMAD.WIDE.U32 R6, R248, c[0x0][0x218], R6 ;  /* 0x00008600f8067a25 */ /* 0x000fc800078e0006 */
[----:B------:R-:W-:Y:S01]  /*1640*/  IMAD R0, R248, c[0x0][0x21c], R0 ;  /* 0x00008700f8007a24 */ /* 0x000fe200078e0200 */
[----:B------:R-:W-:Y:S02]  /*1650*/  IADD3 R2, P2, R6, UR22, RZ ;  /* 0x0000001606027c10 */ /* 0x000fe4000ff5e0ff */
[----:B------:R-:W-:Y:S02]  /*1660*/  SHF.L.U64.HI R6, R92, 0x1, R192 ;  /* 0x000000015c067819 */ /* 0x000fe400000102c0 */
[----:B------:R-:W-:Y:S02]  /*1670*/  IADD3.X R0, R7, UR5, R0, P2, !PT ;  /* 0x0000000507007c10 */ /* 0x000fe400097fe400 */
[----:B------:R-:W-:-:S04]  /*1680*/  LEA R5, P2, R2, c[0x0][0x1f8], 0x1 ;  /* 0x00007e0002057a11 */ /* 0x000fc800078408ff */
[----:B------:R-:W-:Y:S01]  /*1690*/  LEA.HI.X R2, R2, c[0x0][0x1fc], R0, 0x1, P2 ;  /* 0x00007f0002027a11 */ /* 0x000fe200010f0c00 */
[----:B------:R-:W-:Y:S04]  /*16a0*/  SHFL.IDX PT, R7, R5, 0x1, 0x181f ;  /* 0x00381f0005077f89 */ /* 0x000fe800000e0000 */
[----:B------:R-:W2:Y:S04]  /*16b0*/  SHFL.IDX PT, R0, R5, RZ, 0x181f ;  /* 0x00181fff05007589 */ /* 0x000ea800000e0000 */
[----:B------:R-:W3:Y:S04]  /*16c0*/  SHFL.IDX PT, R8, R2, RZ, 0x181f ;  /* 0x00181fff02087589 */ /* 0x000ee800000e0000 */
[----:B------:R-:W4:Y:S04]  /*16d0*/  SHFL.IDX PT, R9, R2, 0x1, 0x181f ;  /* 0x00381f0002097f89 */ /* 0x000f2800000e0000 */
[----:B------:R-:W5:Y:S04]  /*16e0*/  SHFL.IDX PT, R12, R5, 0x2, 0x181f ;  /* 0x00581f00050c7f89 */ /* 0x000f6800000e0000 */
[----:B------:R-:W1:Y:S04]  /*16f0*/  SHFL.IDX PT, R19, R2, 0x2, 0x181f ;  /* 0x00581f0002137f89 */ /* 0x000e6800000e0000 */
[----:B------:R-:W1:Y:S01]  /*1700*/  SHFL.IDX PT, R17, R5, 0x3, 0x181f ;  /* 0x00781f0005117f89 */ /* 0x000e6200000e0000 */
[----:B--2---:R-:W-:-:S03]  /*1710*/  IADD3 R10, P2, R0, R21, RZ ;  /* 0x00000015000a7210 */ /* 0x004fc60007f5e0ff */
[----:B------:R-:W2:Y:S01]  /*1720*/  SHFL.IDX PT, R20, R2, 0x3, 0x181f ;  /* 0x00781f0002147f89 */ /* 0x000ea200000e0000 */
[----:B------:R-:W-:Y:S02]  /*1730*/  IMAD.SHL.U32 R0, R191, 0x2, RZ ;  /* 0x00000002bf007824 */ /* 0x000fe400078e00ff */
[--C-:B---3--:R-:W-:Y:S01]  /*1740*/  IMAD.X R11, R8, 0x1, R6.reuse, P2 ;  /* 0x00000001080b7824 */ /* 0x108fe200010e0606 */
[----:B------:R-:W-:Y:S01]  /*1750*/  IADD3 R8, P2, R7, R21, RZ ;  /* 0x0000001507087210 */ /* 0x000fe20007f5e0ff */
[----:B------:R-:W3:Y:S04]  /*1760*/  SHFL.IDX PT, R13, R5, 0x4, 0x181f ;  /* 0x00981f00050d7f89 */ /* 0x000ee800000e0000 */
[----:B------:R-:W-:Y:S01]  /*1770*/  SHFL.IDX PT, R7, R5, 0x5, 0x181f ;  /* 0x00b81f0005077f89 */ /* 0x000fe200000e0000 */
[----:B----4-:R-:W-:Y:S01]  /*1780*/  IMAD.X R9, R9, 0x1, R6, P2 ;  /* 0x0000000109097824 */ /* 0x010fe200010e0606 */
[----:B------:R-:W-:-:S02]  /*1790*/  ISETP.LT.OR P2, PT, R18, 0x31, P4 ;  /* 0x000000311200780c */ /* 0x000fc40002741670 */
[----:B------:R-:W4:Y:S04]  /*17a0*/  SHFL.IDX PT, R15, R2, 0x4, 0x181f ;  /* 0x00981f00020f7f89 */ /* 0x000f2800000e0000 */
[----:B------:R5:W-:Y:S01]  /*17b0*/  LDGSTS.E.BYPASS.LTC128B.128 [R0+0x100], [R10.64], !P6 ;  /* 0x001000000a007fae */ /* 0x000be2000f101d4c */
[----:B------:R-:W-:-:S03]  /*17c0*/  ISETP.LT.OR P6, PT, R18, 0x21, P4 ;  /* 0x000000211200780c */ /* 0x000fc600027c1670 */
[----:B------:R-:W1:Y:S04]  /*17d0*/  SHFL.IDX PT, R14, R2, 0x5, 0x181f ;  /* 0x00b81f00020e7f89 */ /* 0x000e6800000e0000 */
[----:B------:R2:W-:Y:S04]  /*17e0*/  LDGSTS.E.BYPASS.LTC128B.128 [R0+0x900], [R8.64], !P5 ;  /* 0x0090000008007fae */ /* 0x0005e8000e901d4c */
[----:B------:R-:W3:Y:S04]  /*17f0*/  SHFL.IDX PT, R5, R5, 0x6, 0x181f ;  /* 0x00d81f0005057f89 */ /* 0x000ee800000e0000 */
[----:B------:R-:W3:Y:S01]  /*1800*/  SHFL.IDX PT, R2, R2, 0x6, 0x181f ;  /* 0x00d81f0002027f89 */ /* 0x000ee200000e0000 */
[----:B-----5:R-:W-:-:S05]  /*1810*/  IADD3 R10, P5, R12, R21, RZ ;  /* 0x000000150c0a7210 */ /* 0x020fca0007fbe0ff */
[----:B-1----:R-:W-:Y:S01]  /*1820*/  IMAD.X R11, R19, 0x1, R6, P5 ;  /* 0x00000001130b7824 */ /* 0x002fe200028e0606 */
[----:B--2---:R-:W-:-:S04]  /*1830*/  IADD3 R8, P5, R17, R21, RZ ;  /* 0x0000001511087210 */ /* 0x004fc80007fbe0ff */
[----:B------:R1:W-:Y:S01]  /*1840*/  LDGSTS.E.BYPASS.LTC128B.128 [R0+0x1100], [R10.64], !P6 ;  /* 0x011000000a007fae */ /* 0x0003e2000f101d4c */
[----:B------:R-:W-:Y:S01]  /*1850*/  ISETP.LT.OR P6, PT, R18, 0x41, P4 ;  /* 0x000000411200780c */ /* 0x000fe200027c1670 */
[----:B------:R-:W-:Y:S01]  /*1860*/  IMAD.X R9, R20, 0x1, R6, P5 ;  /* 0x0000000114097824 */ /* 0x000fe200028e0606 */
[----:B---3--:R-:W-:-:S04]  /*1870*/  IADD3 R12, P5, R13, R21, RZ ;  /* 0x000000150d0c7210 */ /* 0x008fc80007fbe0ff */
[----:B------:R2:W-:Y:S01]  /*1880*/  LDGSTS.E.BYPASS.LTC128B.128 [R0+0x1900], [R8.64], !P2 ;  /* 0x0190000008007fae */ /* 0x0005e2000d101d4c */
[----:B----4-:R-:W-:Y:S01]  /*1890*/  IMAD.X R13, R15, 0x1, R6, P5 ;  /* 0x000000010f0d7824 */ /* 0x010fe200028e0606 */
[C---:B------:R-:W-:Y:S02]  /*18a0*/  ISETP.LT.OR P5, PT, R18.reuse, 0x51, P4 ;  /* 0x000000511200780c */ /* 0x040fe400027a1670 */
[----:B------:R-:W-:-:S03]  /*18b0*/  ISETP.LT.OR P4, PT, R18, 0x61, P4 ;  /* 0x000000611200780c */ /* 0x000fc60002781670 */
[----:B------:R3:W-:Y:S01]  /*18c0*/  LDGSTS.E.BYPASS.LTC128B.128 [R0+0x2100], [R12.64], !P6 ;  /* 0x021000000c007fae */ /* 0x0007e2000f101d4c */
[----:B-1----:R-:W-:-:S05]  /*18d0*/  IADD3 R10, P2, R7, R21, RZ ;  /* 0x00000015070a7210 */ /* 0x002fca0007f5e0ff */
[----:B------:R-:W-:Y:S01]  /*18e0*/  IMAD.X R11, R14, 0x1, R6, P2 ;  /* 0x000000010e0b7824 */ /* 0x000fe200010e0606 */
[----:B--2---:R-:W-:-:S04]  /*18f0*/  IADD3 R8, P2, R5, R21, RZ ;  /* 0x0000001505087210 */ /* 0x004fc80007f5e0ff */
[----:B------:R3:W-:Y:S01]  /*1900*/  LDGSTS.E.BYPASS.LTC128B.128 [R0+0x2900], [R10.64], !P5 ;  /* 0x029000000a007fae */ /* 0x0007e2000e901d4c */
[----:B------:R-:W-:-:S05]  /*1910*/  IMAD.X R9, R2, 0x1, R6, P2 ;  /* 0x0000000102097824 */ /* 0x000fca00010e0606 */
[----:B------:R3:W-:Y:S03]  /*1920*/  LDGSTS.E.BYPASS.LTC128B.128 [R0+0x3100], [R8.64], !P4 ;  /* 0x0310000008007fae */ /* 0x0007e6000e101d4c */
.L_x_0:
[----:B--234-:R-:W-:Y:S01]  /*1930*/  LOP3.LUT P2, RZ, R16, 0x4, RZ, 0xc0, !PT ;  /* 0x0000000410ff7812 */ /* 0x01cfe2000784c0ff */
[-C--:B------:R-:W-:Y:S01]  /*1940*/  HMMA.16816.F32 R8, R36, R56.reuse, RZ ;  /* 0x000000382408723c */ /* 0x080fe200000018ff */
[----:B------:R-:W-:Y:S01]  /*1950*/  MOV R0, 0x40 ;  /* 0x0000004000007802 */ /* 0x000fe20000000f00 */
[----:B------:R-:W0:Y:S01]  /*1960*/  LDGDEPBAR ;  /* 0x00000000000079af */ /* 0x000e220000000000 */
[----:B------:R-:W-:Y:S01]  /*1970*/  LEA R231, R4, R230, 0x1 ;  /* 0x000000e604e77211 */ /* 0x000fe200078e08ff */
[----:B------:R-:W-:Y:S01]  /*1980*/  UISETP.GE.AND UP0, UPT, UR10, 0x71, UPT ;  /* 0x000000710a00788c */ /* 0x000fe2000bf06270 */
[----:B------:R-:W-:Y:S02]  /*1990*/  SEL R0, R0, 0xffffffc0, !P2 ;  /* 0xffffffc000007807 */ /* 0x000fe40005000000 */
[----:B------:R-:W-:Y:S01]  /*19a0*/  LEA R232, R3, R231, 0x1 ;  /* 0x000000e703e87211 */ /* 0x000fe200078e08ff */
[----:B------:R-:W-:Y:S01]  /*19b0*/  LDSM.16.M88.4 R20, [R231+0x7100] ;  /* 0x00710000e714783b */ /* 0x000fe20000000200 */
[-C--:B------:R-:W-:Y:S01]  /*19c0*/  IADD3 R229, R119, R0.reuse, RZ ;  /* 0x0000000077e57210 */ /* 0x080fe20007ffe0ff */
[----:B------:R-:W-:Y:S01]  /*19d0*/  HMMA.16816.F32 R48, R32, R56, RZ ;  /* 0x000000382030723c */ /* 0x000fe200000018ff */
[----:B------:R-:W-:Y:S01]  /*19e0*/  IADD3 R228, R234, R0, RZ ;  /* 0x00000000eae47210 */ /* 0x000fe20007ffe0ff */
[----:B------:R-:W-:Y:S01]  /*19f0*/  LDSM.16.M88.4 R16, [R231+0x9100] ;  /* 0x00910000e710783b */ /* 0x000fe20000000200 */
[----:B------:R-:W-:-:S03]  /*1a00*/  PLOP3.LUT P2, PT, PT, PT, UP0, 0x80, 0x0 ;  /* 0x000000000000781c */ /* 0x000fc60003f4f008 */
[----:B------:R-:W2:Y:S02]  /*1a10*/  LDSM.16.M88.4 R40, [R229+0x3900] ;  /* 0x00390000e528783b */ /* 0x000ea40000000200 */
[----:B------:R-:W-:Y:S02]  /*1a20*/  HMMA.16816.F32 R64, R36, R58, RZ ;  /* 0x0000003a2440723c */ /* 0x000fe400000018ff */
[----:B------:R-:W-:Y:S04]  /*1a30*/  LDSM.16.M88.4 R12, [R232+0x7100] ;  /* 0x00710000e80c783b */ /* 0x000fe80000000200 */
[----:B------:R-:W3:Y:S02]  /*1a40*/  LDSM.16.M88.4 R44, [R228] ;  /* 0x00000000e42c783b */ /* 0x000ee40000000200 */
[-C--:B-1----:R-:W-:Y:S02]  /*1a50*/  HMMA.16816.F32 R52, R28, R68.reuse, R8 ;  /* 0x000000441c34723c */ /* 0x082fe40000001808 */
[----:B------:R-:W1:Y:S06]  /*1a60*/  LDSM.16.M88.4 R8, [R232+0x9100] ;  /* 0x00910000e808783b */ /* 0x000e6c0000000200 */
[----:B------:R-:W-:Y:S08]  /*1a70*/  HMMA.16816.F32 R48, R24, R68, R48 ;  /* 0x000000441830723c */ /* 0x000ff00000001830 */
[----:B------:R-:W-:Y:S08]  /*1a80*/  HMMA.16816.F32 R56, R32, R58, RZ ;  /* 0x0000003a2038723c */ /* 0x000ff000000018ff */
[-C--:B--2---:R-:W-:Y:S08]  /*1a90*/  HMMA.16816.F32 R60, R20, R40.reuse, R52 ;  /* 0x00000028143c723c */ /* 0x084ff00000001834 */
[----:B------:R-:W-:Y:S08]  /*1aa0*/  HMMA.16816.F32 R48, R16, R40, R48 ;  /* 0x000000281030723c */ /* 0x000ff00000001830 */
[----:B------:R-:W-:Y:S08]  /*1ab0*/  HMMA.16816.F32 R52, R28, R70, R64 ;  /* 0x000000461c34723c */ /* 0x000ff00000001840 */
[----:B---3--:R-:W-:Y:S08]  /*1ac0*/  HMMA.16816.F32 R72, R12, R44, R60 ;  /* 0x0000002c0c48723c */ /* 0x008ff0000000183c */
[----:B------:R-:W-:Y:S08]  /*1ad0*/  HMMA.16816.F32 R60, R36, R80, RZ ;  /* 0x00000050243c723c */ /* 0x000ff000000018ff */
[----:B------:R-:W-:Y:S08]  /*1ae0*/  HMMA.16816.F32 R64, R24, R70, R56 ;  /* 0x000000461840723c */ /* 0x000ff00000001838 */
[----:B-1----:R-:W-:Y:S01]  /*1af0*/  HMMA.16816.F32 R76, R8, R44, R48 ;  /* 0x0000002c084c723c */ /* 0x002fe20000001830 */
[----:B------:R-:W1:Y:S01]  /*1b00*/  LDSM.16.M88.4 R48, [R229+0x4100] ;  /* 0x00410000e530783b */ /* 0x000e620000000200 */
[----:B------:R-:W-:-:S04]  /*1b10*/  FMUL.FTZ R0, R72, c[0x0][0x320] ;  /* 0x0000c80048007a20 */ /* 0x000fc80000410000 */
[----:B------:R2:W3:Y:S02]  /*1b20*/  MUFU.TANH R190, R0 ;  /* 0x0000000000be7308 */ /* 0x0004e40000002400 */
[----:B------:R-:W-:Y:S08]  /*1b30*/  HMMA.16816.F32 R52, R20, R42, R52 ;  /* 0x0000002a1434723c */ /* 0x000ff00000001834 */
[----:B------:R-:W-:Y:S01]  /*1b40*/  HMMA.16816.F32 R56, R32, R80, RZ ;  /* 0x000000502038723c */ /* 0x000fe200000018ff */
[----:B--2---:R-:W-:-:S07]  /*1b50*/  FMUL.FTZ R0, R73, c[0x0][0x320] ;  /* 0x0000c80049007a20 */ /* 0x004fce0000410000 */
[----:B------:R-:W-:Y:S01]  /*1b60*/  HMMA.16816.F32 R60, R28, R84, R60 ;  /* 0x000000541c3c723c */ /* 0x000fe2000000183c */
[----:B------:R2:W4:Y:S07]  /*1b70*/  MUFU.TANH R189, R0 ;  /* 0x0000000000bd7308 */ /* 0x00052e0000002400 */
[----:B------:R-:W-:Y:S01]  /*1b80*/  HMMA.16816.F32 R64, R16, R42, R64 ;  /* 0x0000002a1040723c */ /* 0x000fe20000001840 */
[----:B------:R-:W5:Y:S07]  /*1b90*/  LDSM.16.M88.4 R40, [R228+0x800] ;  /* 0x00080000e428783b */ /* 0x000f6e0000000200 */
[----:B------:R-:W-:Y:S01]  /*1ba0*/  HMMA.16816.F32 R68, R12, R46, R52 ;  /* 0x0000002e0c44723c */ /* 0x000fe20000001834 */
[----:B--2---:R-:W-:-:S04]  /*1bb0*/  FMUL.FTZ R0, R74, c[0x0][0x320] ;  /* 0x0000c8004a007a20 */ /* 0x004fc80000410000 */
[----:B------:R2:W1:Y:S03]  /*1bc0*/  MUFU.TANH R188, R0 ;  /* 0x0000000000bc7308 */ /* 0x0004660000002400 */
[----:B------:R-:W-:Y:S08]  /*1bd0*/  HMMA.16816.F32 R52, R24, R84, R56 ;  /* 0x000000541834723c */ /* 0x000ff00000001838 */
[----:B------:R-:W-:Y:S01]  /*1be0*/  HMMA.16816.F32 R56, R36, R82, RZ ;  /* 0x000000522438723c */ /* 0x000fe200000018ff */
[----:B--2---:R-:W-:-:S07]  /*1bf0*/  FMUL.FTZ R0, R75, c[0x0][0x320] ;  /* 0x0000c8004b007a20 */ /* 0x004fce0000410000 */
[----:B-1----:R-:W-:Y:S01]  /*1c00*/  HMMA.16816.F32 R60, R20, R48, R60 ;  /* 0x00000030143c723c */ /* 0x002fe2000000183c */
[----:B------:R1:W2:Y:S07]  /*1c10*/  MUFU.TANH R187, R0 ;  /* 0x0000000000bb7308 */ /* 0x0002ae0000002400 */
[----:B------:R-:W-:Y:S08]  /*1c20*/  HMMA.16816.F32 R72, R8, R46, R64 ;  /* 0x0000002e0848723c */ /* 0x000ff00000001840 */
[----:B------:R-:W-:Y:S01]  /*1c30*/  HMMA.16816.F32 R64, R32, R82, RZ ;  /* 0x000000522040723c */ /* 0x000fe200000018ff */
[----:B-1----:R-:W-:-:S04]  /*1c40*/  FMUL.FTZ R0, R76, c[0x0][0x320] ;  /* 0x0000c8004c007a20 */ /* 0x002fc80000410000 */
[----:B------:R1:W1:Y:S03]  /*1c50*/  MUFU.TANH R186, R0 ;  /* 0x0000000000ba7308 */ /* 0x0002660000002400 */
[----:B------:R-:W-:Y:S08]  /*1c60*/  HMMA.16816.F32 R44, R16, R48, R52 ;  /* 0x00000030102c723c */ /* 0x000ff00000001834 */
[----:B------:R-:W-:Y:S01]  /*1c70*/  HMMA.16816.F32 R52, R28, R86, R56 ;  /* 0x000000561c34723c */ /* 0x000fe20000001838 */
[----:B-1----:R-:W-:-:S07]  /*1c80*/  FMUL.FTZ R0, R77, c[0x0][0x320] ;  /* 0x0000c8004d007a20 */ /* 0x002fce0000410000 */
[----:B------:R-:W-:Y:S01]  /*1c90*/  HMMA.16816.F32 R64, R24, R86, R64 ;  /* 0x000000561840723c */ /* 0x000fe20000001840 */
[----:B------:R1:W1:Y:S07]  /*1ca0*/  MUFU.TANH R185, R0 ;  /* 0x0000000000b97308 */ /* 0x00026e0000002400 */
[----:B------:R-:W-:Y:S08]  /*1cb0*/  HMMA.16816.F32 R56, R32, R88, RZ ;  /* 0x000000582038723c */ /* 0x000ff000000018ff */
[----:B------:R-:W-:Y:S01]  /*1cc0*/  HMMA.16816.F32 R52, R20, R50, R52 ;  /* 0x000000321434723c */ /* 0x000fe20000001834 */
[----:B-1----:R-:W-:-:S04]  /*1cd0*/  FMUL.FTZ R0, R78, c[0x0][0x320] ;  /* 0x0000c8004e007a20 */ /* 0x002fc80000410000 */
[----:B------:R1:W1:Y:S03]  /*1ce0*/  MUFU.TANH R181, R0 ;  /* 0x0000000000b57308 */ /* 0x0002660000002400 */
[----:B------:R-:W-:Y:S01]  /*1cf0*/  HMMA.16816.F32 R64, R16, R50, R64 ;  /* 0x000000321040723c */ /* 0x000fe20000001840 */
[----:B------:R-:W-:Y:S01]  /*1d00*/  LDSM.16.M88.4 R48, [R228+0x1000] ;  /* 0x00100000e430783b */ /* 0x000fe20000000200 */
[----:B-1----:R-:W-:-:S06]  /*1d10*/  FMUL.FTZ R0, R79, c[0x0][0x320] ;  /* 0x0000c8004f007a20 */ /* 0x002fcc0000410000 */
[----:B-----5:R-:W-:Y:S01]  /*1d20*/  HMMA.16816.F32 R76, R8, R40, R44 ;  /* 0x00000028084c723c */ /* 0x020fe2000000182c */
[----:B------:R-:W1:Y:S01]  /*1d30*/  LDSM.16.M88.4 R44, [R229+0x4900] ;  /* 0x00490000e52c783b */ /* 0x000e620000000200 */
[----:B------:R5:W1:Y:S02]  /*1d40*/  MUFU.TANH R182, R0 ;  /* 0x0000000000b67308 */ /* 0x000a640000002400 */
[----:B-----5:R-:W-:-:S06]  /*1d50*/  FMUL.FTZ R0, R68, c[0x0][0x320] ;  /* 0x0000c80044007a20 */ /* 0x020fcc0000410000 */
[----:B------:R5:W1:Y:S02]  /*1d60*/  MUFU.TANH R184, R0 ;  /* 0x0000000000b87308 */ /* 0x000a640000002400 */
[----:B-----5:R-:W-:-:S06]  /*1d70*/  FMUL.FTZ R0, R69, c[0x0][0x320] ;  /* 0x0000c80045007a20 */ /* 0x020fcc0000410000 */
[----:B------:R5:W1:Y:S02]  /*1d80*/  MUFU.TANH R183, R0 ;  /* 0x0000000000b77308 */ /* 0x000a640000002400 */
[----:B-----5:R-:W-:-:S06]  /*1d90*/  FMUL.FTZ R0, R70, c[0x0][0x320] ;  /* 0x0000c80046007a20 */ /* 0x020fcc0000410000 */
[----:B------:R5:W1:Y:S02]  /*1da0*/  MUFU.TANH R180, R0 ;  /* 0x0000000000b47308 */ /* 0x000a640000002400 */
[----:B-----5:R-:W-:Y:S02]  /*1db0*/  FMUL.FTZ R0, R71, c[0x0][0x320] ;  /* 0x0000c80047007a20 */ /* 0x020fe40000410000 */
[----:B------:R-:W-:Y:S04]  /*1dc0*/  HMMA.16816.F32 R68, R12, R40, R60 ;  /* 0x000000280c44723c */ /* 0x000fe8000000183c */
[----:B------:R5:W1:Y:S04]  /*1dd0*/  MUFU.TANH R179, R0 ;  /* 0x0000000000b37308 */ /* 0x000a680000002400 */
[----:B------:R-:W-:Y:S01]  /*1de0*/  HMMA.16816.F32 R60, R36, R88, RZ ;  /* 0x00000058243c723c */ /* 0x000fe200000018ff */
[----:B-----5:R-:W-:-:S04]  /*1df0*/  FMUL.FTZ R0, R72, c[0x0][0x320] ;  /* 0x0000c80048007a20 */ /* 0x020fc80000410000 */
[----:B------:R5:W1:Y:S11]  /*1e00*/  MUFU.TANH R178, R0 ;  /* 0x0000000000b27308 */ /* 0x000a760000002400 */
[----:B------:R-:W-:Y:S08]  /*1e10*/  @!UPT UIADD3 URZ, URZ, URZ, URZ ;  /* 0x0000003f3f3ff290 */ /* 0x000ff0000fffe03f */
[----:B------:R-:W-:Y:S01]  /*1e20*/  HMMA.16816.F32 R60, R28, R96, R60 ;  /* 0x000000601c3c723c */ /* 0x000fe2000000183c */
[----:B-----5:R-:W-:-:S04]  /*1e30*/  FMUL.FTZ R0, R73, c[0x0][0x320] ;  /* 0x0000c80049007a20 */ /* 0x020fc80000410000 */
[----:B------:R5:W2:Y:S11]  /*1e40*/  MUFU.TANH R177, R0 ;  /* 0x0000000000b17308 */ /* 0x000ab60000002400 */
[----:B------:R-:W-:Y:S08]  /*1e50*/  @!UPT UIADD3 URZ, URZ, URZ, URZ ;  /* 0x0000003f3f3ff290 */ /* 0x000ff0000fffe03f */
[----:B-1----:R-:W-:Y:S01]  /*1e60*/  HMMA.16816.F32 R60, R20, R44, R60 ;  /* 0x0000002c143c723c */ /* 0x002fe2000000183c */
[----:B-----5:R-:W-:-:S04]  /*1e70*/  FMUL.FTZ R0, R74, c[0x0][0x320] ;  /* 0x0000c8004a007a20 */ /* 0x020fc80000410000 */
[----:B------:R1:W1:Y:S02]  /*1e80*/  MUFU.TANH R173, R0 ;  /* 0x0000000000ad7308 */ /* 0x0002640000002400 */
[----:B-1----:R-:W-:Y:S02]  /*1e90*/  FMUL.FTZ R0, R75, c[0x0][0x320] ;  /* 0x0000c8004b007a20 */ /* 0x002fe40000410000 */
[----:B------:R-:W-:Y:S04]  /*1ea0*/  HMMA.16816.F32 R72, R8, R42, R64 ;  /* 0x0000002a0848723c */ /* 0x000fe80000001840 */
[----:B------:R1:W1:Y:S04]  /*1eb0*/  MUFU.TANH R174, R0 ;  /* 0x0000000000ae7308 */ /* 0x0002680000002400 */
[----:B------:R-:W-:Y:S01]  /*1ec0*/  HMMA.16816.F32 R64, R32, R90, RZ ;  /* 0x0000005a2040723c */ /* 0x000fe200000018ff */
[----:B-1----:R-:W-:-:S04]  /*1ed0*/  FMUL.FTZ R0, R68, c[0x0][0x320] ;  /* 0x0000c80044007a20 */ /* 0x002fc80000410000 */
[----:B------:R1:W1:Y:S11]  /*1ee0*/  MUFU.TANH R176, R0 ;  /* 0x0000000000b07308 */ /* 0x0002760000002400 */
[----:B------:R-:W-:Y:S08]  /*1ef0*/  @!UPT UIADD3 URZ, URZ, URZ, URZ ;  /* 0x0000003f3f3ff290 */ /* 0x000ff0000fffe03f */
[----:B------:R-:W-:Y:S01]  /*1f00*/  HMMA.16816.F32 R64, R24, R98, R64 ;  /* 0x000000621840723c */ /* 0x000fe20000001840 */
[----:B-1----:R-:W-:-:S04]  /*1f10*/  FMUL.FTZ R0, R69, c[0x0][0x320] ;  /* 0x0000c80045007a20 */ /* 0x002fc80000410000 */
[----:B------:R1:W1:Y:S11]  /*1f20*/  MUFU.TANH R175, R0 ;  /* 0x0000000000af7308 */ /* 0x0002760000002400 */
[----:B------:R-:W-:Y:S08]  /*1f30*/  @!UPT UIADD3 URZ, URZ, URZ, URZ ;  /* 0x0000003f3f3ff290 */ /* 0x000ff0000fffe03f */
[----:B------:R-:W-:Y:S01]  /*1f40*/  HMMA.16816.F32 R64, R16, R46, R64 ;  /* 0x0000002e1040723c */ /* 0x000fe20000001840 */
[----:B-1----:R-:W-:-:S04]  /*1f50*/  FMUL.FTZ R0, R70, c[0x0][0x320] ;  /* 0x0000c80046007a20 */ /* 0x002fc80000410000 */
[----:B------:R1:W1:Y:S02]  /*1f60*/  MUFU.TANH R172, R0 ;  /* 0x0000000000ac7308 */ /* 0x0002640000002400 */
[----:B-1----:R-:W-:Y:S02]  /*1f70*/  FMUL.FTZ R0, R71, c[0x0][0x320] ;  /* 0x0000c80047007a20 */ /* 0x002fe40000410000 */
[----:B------:R-:W-:Y:S04]  /*1f80*/  HMMA.16816.F32 R68, R12, R42, R52 ;  /* 0x0000002a0c44723c */ /* 0x000fe80000001834 */
[----:B------:R1:W1:Y:S04]  /*1f90*/  MUFU.TANH R171, R0 ;  /* 0x0000000000ab7308 */ /* 0x0002680000002400 */
[----:B------:R-:W-:Y:S08]  /*1fa0*/  HMMA.16816.F32 R52, R24, R96, R56 ;  /* 0x000000601834723c */ /* 0x000ff00000001838 */
[----:B------:R-:W-:Y:S01]  /*1fb0*/  HMMA.16816.F32 R56, R36, R90, RZ ;  /* 0x0000005a2438723c */ /* 0x000fe200000018ff */
[----:B-1----:R-:W-:-:S04]  /*1fc0*/  FMUL.FTZ R0, R76, c[0x0][0x320] ;  /* 0x0000c8004c007a20 */ /* 0x002fc80000410000 */
[----:B------:R1:W1:Y:S11]  /*1fd0*/  MUFU.TANH R168, R0 ;  /* 0x0000000000a87308 */ /* 0x0002760000002400 */
[----:B------:R-:W-:Y:S01]  /*1fe0*/  HMMA.16816.F32 R40, R16, R44, R52 ;  /* 0x0000002c1028723c */ /* 0x000fe20000001834 */
[----:B-1----:R-:W-:-:S07]  /*1ff0*/  FMUL.FTZ R0, R77, c[0x0][0x320] ;  /* 0x0000c8004d007a20 */ /* 0x002fce0000410000 */
[----:B------:R-:W-:Y:S01]  /*2000*/  HMMA.16816.F32 R52, R28, R98, R56 ;  /* 0x000000621c34723c */ /* 0x000fe20000001838 */
[----:B------:R1:W1:Y:S07]  /*2010*/  MUFU.TANH R165, R0 ;  /* 0x0000000000a57308 */ /* 0x00026e0000002400 */
[----:B------:R-:W-:Y:S01]  /*2020*/  HMMA.16816.F32 R56, R32, R100, RZ ;  /* 0x000000642038723c */ /* 0x000fe200000018ff */
[----:B-1----:R-:W-:-:S04]  /*2030*/  FMUL.FTZ R0, R78, c[0x0][0x320] ;  /* 0x0000c8004e007a20 */ /* 0x002fc80000410000 */
[----:B------:R1:W1:Y:S02]  /*2040*/  MUFU.TANH R160, R0 ;  /* 0x0000000000a07308 */ /* 0x0002640000002400 */
[----:B-1----:R-:W-:Y:S02]  /*2050*/  FMUL.FTZ R0, R79, c[0x0][0x320] ;  /* 0x0000c8004f007a20 */ /* 0x002fe40000410000 */
[----:B------:R-:W-:Y:S04]  /*2060*/  HMMA.16816.F32 R76, R8, R48, R40 ;  /* 0x00000030084c723c */ /* 0x000fe80000001828 */
[----:B------:R1:W1:Y:S04]  /*2070*/  MUFU.TANH R161, R0 ;  /* 0x0000000000a17308 */ /* 0x0002680000002400 */
[----:B------:R-:W-:Y:S01]  /*2080*/  HMMA.16816.F32 R40, R20, R46, R52 ;  /* 0x0000002e1428723c */ /* 0x000fe20000001834 */
[----:B------:R-:W5:Y:S07]  /*2090*/  LDSM.16.M88.4 R52, [R229+0x5100] ;  /* 0x00510000e534783b */ /* 0x000f6e0000000200 */
[----:B------:R-:W-:Y:S01]  /*20a0*/  HMMA.16816.F32 R44, R24, R104, R56 ;  /* 0x00000068182c723c */ /* 0x000fe20000001838 */
[----:B-1----:R-:W-:-:S04]  /*20b0*/  FMUL.FTZ R0, R68, c[0x0][0x320] ;  /* 0x0000c80044007a20 */ /* 0x002fc80000410000 */
[----:B------:R1:W1:Y:S02]  /*20c0*/  MUFU.TANH R164, R0 ;  /* 0x0000000000a47308 */ /* 0x0002640000002400 */
[----:B-1----:R-:W-:-:S06]  /*20d0*/  FMUL.FTZ R0, R69, c[0x0][0x320] ;  /* 0x0000c80045007a20 */ /* 0x002fcc0000410000 */
[----:B------:R1:W1:Y:S11]  /*20e0*/  MUFU.TANH R163, R0 ;  /* 0x0000000000a37308 */ /* 0x0002760000002400 */
[----:B-----5:R-:W-:Y:S01]  /*20f0*/  HMMA.16816.F32 R44, R16, R52, R44 ;  /* 0x00000034102c723c */ /* 0x020fe2000000182c */
[----:B-1----:R-:W-:-:S04]  /*2100*/  FMUL.FTZ R0, R70, c[0x0][0x320] ;  /* 0x0000c80046007a20 */ /* 0x002fc80000410000 */
        /* <DEDUP_REMOVED lines=14> */
[----:B------:R1:W1:Y:S03]  /*21f0*/  MUFU.TANH R96, R0 ;  /* 0x0000000000607308 */ /* 0x0002660000002400 */
[----:B------:R-:W-:Y:S01]  /*2200*/  HMMA.16816.F32 R60, R32, R102, RZ ;  /* 0x00000066203c723c */ /* 0x000fe200000018ff */
[----:B-1----:R-:W-:-:S07]  /*2210*/  FMUL.FTZ R0, R75, c[0x0][0x320] ;  /* 0x0000c8004b007a20 */ /* 0x002fce0000410000 */
[----:B------:R-:W-:Y:S01]  /*2220*/  HMMA.16816.F32 R72, R8, R50, R64 ;  /* 0x000000320848723c */ /* 0x000fe20000001840 */
[----:B------:R1:W1:Y:S11]  /*2230*/  MUFU.TANH R97, R0 ;  /* 0x0000000000617308 */ /* 0x0002760000002400 */
[----:B------:R-:W-:Y:S04]  /*2240*/  @!UPT UIADD3 URZ, URZ, URZ, URZ ;  /* 0x0000003f3f3ff290 */ /* 0x000fe8000fffe03f */
[----:B------:R-:W-:Y:S08]  /*2250*/  HMMA.16816.F32 R64, R24, R106, R60 ;  /* 0x0000006a1840723c */ /* 0x000ff0000000183c */
[----:B------:R-:W-:Y:S01]  /*2260*/  HMMA.16816.F32 R60, R36, R108, RZ ;  /* 0x0000006c243c723c */ /* 0x000fe200000018ff */
[----:B-1----:R-:W-:-:S04]  /*2270*/  FMUL.FTZ R0, R68, c[0x0][0x320] ;  /* 0x0000c80044007a20 */ /* 0x002fc80000410000 */
[----:B------:R1:W1:Y:S11]  /*2280*/  MUFU.TANH R118, R0 ;  /* 0x0000000000767308 */ /* 0x0002760000002400 */
[----:B------:R-:W-:Y:S01]  /*2290*/  HMMA.16816.F32 R64, R16, R54, R64 ;  /* 0x000000361040723c */ /* 0x000fe20000001840 */
[----:B-1----:R-:W-:-:S07]  /*22a0*/  FMUL.FTZ R0, R69, c[0x0][0x320] ;  /* 0x0000c80045007a20 */ /* 0x002fce0000410000 */
[----:B------:R-:W-:Y:S01]  /*22b0*/  HMMA.16816.F32 R60, R28, R112, R60 ;  /* 0x000000701c3c723c */ /* 0x000fe2000000183c */
[----:B------:R1:W1:Y:S02]  /*22c0*/  MUFU.TANH R144, R0 ;  /* 0x0000000000907308 */ /* 0x0002640000002400 */
[----:B-1----:R-:W-:-:S06]  /*22d0*/  FMUL.FTZ R0, R70, c[0x0][0x320] ;  /* 0x0000c80046007a20 */ /* 0x002fcc0000410000 */
[----:B------:R1:W1:Y:S02]  /*22e0*/  MUFU.TANH R148, R0 ;  /* 0x0000000000947308 */ /* 0x0002640000002400 */
[----:B-1----:R-:W-:Y:S02]  /*22f0*/  FMUL.FTZ R0, R71, c[0x0][0x320] ;  /* 0x0000c80047007a20 */ /* 0x002fe40000410000 */
[----:B------:R-:W-:Y:S01]  /*2300*/  HMMA.16816.F32 R68, R12, R50, R40 ;  /* 0x000000320c44723c */ /* 0x000fe20000001828 */
[----:B------:R-:W1:Y:S03]  /*2310*/  LDSM.16.M88.4 R40, [R228+0x1800] ;  /* 0x00180000e428783b */ /* 0x000e660000000200 */
[----:B------:R5:W1:Y:S04]  /*2320*/  MUFU.TANH R149, R0 ;  /* 0x0000000000957308 */ /* 0x000a680000002400 */
[----:B------:R-:W-:Y:S01]  /*2330*/  HMMA.16816.F32 R48, R36, R102, RZ ;  /* 0x000000662430723c */ /* 0x000fe200000018ff */
[----:B-----5:R-:W-:-:S04]  /*2340*/  FMUL.FTZ R0, R76, c[0x0][0x320] ;  /* 0x0000c8004c007a20 */ /* 0x020fc80000410000 */
[----:B------:R5:W1:Y:S11]  /*2350*/  MUFU.TANH R136, R0 ;  /* 0x0000000000887308 */ /* 0x000a760000002400 */
[----:B------:R-:W-:Y:S08]  /*2360*/  @!UPT UIADD3 URZ, URZ, URZ, URZ ;  /* 0x0000003f3f3ff290 */ /* 0x000ff0000fffe03f */
[----:B------:R-:W-:Y:S01]  /*2370*/  HMMA.16816.F32 R48, R28, R106, R48 ;  /* 0x0000006a1c30723c */ /* 0x000fe20000001830 */
[----:B-----5:R-:W-:-:S04]  /*2380*/  FMUL.FTZ R0, R77, c[0x0][0x320] ;  /* 0x0000c8004d007a20 */ /* 0x020fc80000410000 */
[----:B------:R5:W1:Y:S11]  /*2390*/  MUFU.TANH R137, R0 ;  /* 0x0000000000897308 */ /* 0x000a760000002400 */
[----:B------:R-:W-:Y:S08]  /*23a0*/  @!UPT UIADD3 URZ, URZ, URZ, URZ ;  /* 0x0000003f3f3ff290 */ /* 0x000ff0000fffe03f */
[----:B------:R-:W-:Y:S01]  /*23b0*/  HMMA.16816.F32 R48, R20, R54, R48 ;  /* 0x000000361430723c */ /* 0x000fe20000001830 */
[----:B-----5:R-:W-:-:S04]  /*23c0*/  FMUL.FTZ R0, R78, c[0x0][0x320] ;  /* 0x0000c8004e007a20 */ /* 0x020fc80000410000 */
[----:B------:R5:W1:Y:S02]  /*23d0*/  MUFU.TANH R140, R0 ;  /* 0x00000000008c7308 */ /* 0x000a640000002400 */
[----:B-----5:R-:W-:Y:S02]  /*23e0*/  FMUL.FTZ R0, R79, c[0x0][0x320] ;  /* 0x0000c8004f007a20 */ /* 0x020fe40000410000 */
[----:B-1----:R-:W-:Y:S01]  /*23f0*/  HMMA.16816.F32 R76, R8, R40, R44 ;  /* 0x00000028084c723c */ /* 0x002fe2000000182c */
[----:B------:R-:W1:Y:S03]  /*2400*/  LDSM.16.M88.4 R44, [R229+0x5900] ;  /* 0x00590000e52c783b */ /* 0x000e660000000200 */
[----:B------:R5:W1:Y:S02]  /*2410*/  MUFU.TANH R141, R0 ;  /* 0x00000000008d7308 */ /* 0x000a640000002400 */
[----:B-----5:R-:W-:-:S06]  /*2420*/  FMUL.FTZ R0, R68, c[0x0][0x320] ;  /* 0x0000c80044007a20 */ /* 0x020fcc0000410000 */
[----:B------:R5:W1:Y:S02]  /*2430*/  MUFU.TANH R145, R0 ;  /* 0x0000000000917308 */ /* 0x000a640000002400 */
[----:B-----5:R-:W-:Y:S01]  /*2440*/  FMUL.FTZ R0, R69, c[0x0][0x320] ;  /* 0x0000c80045007a20 */ /* 0x020fe20000410000 */
[----:B-1----:R-:W-:Y:S05]  /*2450*/  HMMA.16816.F32 R60, R20, R44, R60 ;  /* 0x0000002c143c723c */ /* 0x002fea000000183c */
[----:B------:R1:W1:Y:S02]  /*2460*/  MUFU.TANH R146, R0 ;  /* 0x0000000000927308 */ /* 0x0002640000002400 */
[----:B-1----:R-:W-:-:S06]  /*2470*/  FMUL.FTZ R0, R70, c[0x0][0x320] ;  /* 0x0000c80046007a20 */ /* 0x002fcc0000410000 */
        /* <DEDUP_REMOVED lines=9> */
[----:B-1----:R-:W-:-:S07]  /*2510*/  FMUL.FTZ R0, R73, c[0x0][0x320] ;  /* 0x0000c80049007a20 */ /* 0x002fce0000410000 */
[----:B------:R-:W-:Y:S01]  /*2520*/  HMMA.16816.F32 R56, R36, R110, RZ ;  /* 0x0000006e2438723c */ /* 0x000fe200000018ff */
        /* <DEDUP_REMOVED lines=18> */
[----:B------:R-:W-:Y:S01]  /*2650*/  HMMA.16816.F32 R68, R12, R42, R48 ;  /* 0x0000002a0c44723c */ /* 0x000fe20000001830 */
[----:B------:R-:W1:Y:S03]  /*2660*/  LDSM.16.M88.4 R48, [R228+0x2000] ;  /* 0x00200000e430783b */ /* 0x000e660000000200 */
[----:B------:R5:W1:Y:S04]  /*2670*/  MUFU.TANH R167, R0 ;  /* 0x0000000000a77308 */ /* 0x000a680000002400 */
[----:B------:R-:W-:Y:S08]  /*2680*/  HMMA.16816.F32 R40, R16, R44, R52 ;  /* 0x0000002c1028723c */ /* 0x000ff00000001834 */
[----:B------:R-:W-:Y:S01]  /*2690*/  HMMA.16816.F32 R52, R28, R114, R56 ;  /* 0x000000721c34723c */ /* 0x000fe20000001838 */
[----:B-----5:R-:W-:-:S04]  /*26a0*/  FMUL.FTZ R0, R76, c[0x0][0x320] ;  /* 0x0000c8004c007a20 */ /* 0x020fc80000410000 */
[----:B------:R5:W1:Y:S03]  /*26b0*/  MUFU.TANH R154, R0 ;  /* 0x00000000009a7308 */ /* 0x000a660000002400 */
[----:B------:R-:W-:Y:S01]  /*26c0*/  HMMA.16816.F32 R56, R32, R120, RZ ;  /* 0x000000782038723c */ /* 0x000fe200000018ff */
[----:B-----5:R-:W-:-:S04]  /*26d0*/  FMUL.FTZ R0, R77, c[0x0][0x320] ;  /* 0x0000c8004d007a20 */ /* 0x020fc80000410000 */
[----:B------:R5:W1:Y:S02]  /*26e0*/  MUFU.TANH R155, R0 ;  /* 0x00000000009b7308 */ /* 0x000a640000002400 */
[----:B-----5:R-:W-:-:S06]  /*26f0*/  FMUL.FTZ R0, R78, c[0x0][0x320] ;  /* 0x0000c8004e007a20 */ /* 0x020fcc0000410000 */
[----:B------:R5:W1:Y:S02]  /*2700*/  MUFU.TANH R158, R0 ;  /* 0x00000000009e7308 */ /* 0x000a640000002400 */
[----:B-----5:R-:W-:Y:S02]  /*2710*/  FMUL.FTZ R0, R79, c[0x0][0x320] ;  /* 0x0000c8004f007a20 */ /* 0x020fe40000410000 */
[----:B-1----:R-:W-:Y:S04]  /*2720*/  HMMA.16816.F32 R76, R8, R48, R40 ;  /* 0x00000030084c723c */ /* 0x002fe80000001828 */
        /* <DEDUP_REMOVED lines=33> */
[----:B------:R1:W1:Y:S02]  /*2940*/  MUFU.TANH R107, R0 ;  /* 0x00000000006b7308 */ /* 0x0002640000002400 */
[----:B-1----:R-:W-:Y:S11]  /*2950*/  FMUL.FTZ R0, R69, c[0x0][0x320] ;  /* 0x0000c80045007a20 */ /* 0x002ff60000410000 */
[----:B------:R-:W-:Y:S06]  /*2960*/  @!UPT UIADD3 URZ, URZ, URZ, URZ ;  /* 0x0000003f3f3ff290 */ /* 0x000fec000fffe03f */
        /* <DEDUP_REMOVED lines=8> */
[C---:B------:R-:W-:Y:S08]  /*29f0*/  HMMA.16816.F32 R48, R36.reuse, R122, RZ ;  /* 0x0000007a2430723c */ /* 0x040ff000000018ff */
[----:B------:R-:W-:Y:S01]  /*2a00*/  HMMA.16816.F32 R36, R36, R130, RZ ;  /* 0x000000822424723c */ /* 0x000fe200000018ff */
[----:B-----5:R-:W-:-:S04]  /*2a10*/  FMUL.FTZ R0, R76, c[0x0][0x320] ;  /* 0x0000c8004c007a20 */ /* 0x020fc80000410000 */
[----:B------:R5:W1:Y:S11]  /*2a20*/  MUFU.TANH R102, R0 ;  /* 0x0000000000667308 */ /* 0x000a760000002400 */
[----:B------:R-:W-:Y:S01]  /*2a30*/  HMMA.16816.F32 R48, R28, R126, R48 ;  /* 0x0000007e1c30723c */ /* 0x000fe20000001830 */
[----:B-----5:R-:W-:-:S07]  /*2a40*/  FMUL.FTZ R0, R77, c[0x0][0x320] ;  /* 0x0000c8004d007a20 */ /* 0x020fce0000410000 */
[----:B------:R-:W-:Y:S01]  /*2a50*/  HMMA.16816.F32 R28, R28, R134, R36 ;  /* 0x000000861c1c723c */ /* 0x000fe20000001824 */
[----:B------:R5:W1:Y:S11]  /*2a60*/  MUFU.TANH R101, R0 ;  /* 0x0000000000657308 */ /* 0x000a760000002400 */
[----:B------:R-:W-:Y:S04]  /*2a70*/  @!UPT UIADD3 URZ, URZ, URZ, URZ ;  /* 0x0000003f3f3ff290 */ /* 0x000fe8000fffe03f */
[----:B------:R-:W-:Y:S01]  /*2a80*/  HMMA.16816.F32 R48, R20, R54, R48 ;  /* 0x000000361430723c */ /* 0x000fe20000001830 */
[----:B-----5:R-:W-:-:S04]  /*2a90*/  FMUL.FTZ R0, R78, c[0x0][0x320] ;  /* 0x0000c8004e007a20 */ /* 0x020fc80000410000 */
[----:B------:R5:W1:Y:S03]  /*2aa0*/  MUFU.TANH R100, R0 ;  /* 0x0000000000647308 */ /* 0x000a660000002400 */
[----:B------:R-:W-:Y:S01]  /*2ab0*/  HMMA.16816.F32 R52, R16, R54, R64 ;  /* 0x000000361034723c */ /* 0x000fe20000001840 */
[----:B-----5:R-:W-:-:S07]  /*2ac0*/  FMUL.FTZ R0, R79, c[0x0][0x320] ;  /* 0x0000c8004f007a20 */ /* 0x020fce0000410000 */
[C---:B-1----:R-:W-:Y:S01]  /*2ad0*/  HMMA.16816.F32 R76, R8.reuse, R40, R44 ;  /* 0x00000028084c723c */ /* 0x042fe2000000182c */
[----:B------:R-:W1:Y:S01]  /*2ae0*/  LDSM.16.M88.4 R44, [R229+0x6900] ;  /* 0x00690000e52c783b */ /* 0x000e620000000200 */
[----:B------:R5:W1:Y:S11]  /*2af0*/  MUFU.TANH R91, R0 ;  /* 0x00000000005b7308 */ /* 0x000a760000002400 */
[----:B------:R-:W-:Y:S03]  /*2b00*/  @!UPT UIADD3 URZ, URZ, URZ, URZ ;  /* 0x0000003f3f3ff290 */ /* 0x000fe6000fffe03f */
[----:B------:R-:W-:Y:S08]  /*2b10*/  HMMA.16816.F32 R64, R8, R42, R52 ;  /* 0x0000002a0840723c */ /* 0x000ff00000001834 */
[----:B------:R-:W-:Y:S01]  /*2b20*/  HMMA.16816.F32 R52, R32, R130, RZ ;  /* 0x000000822034723c */ /* 0x000fe200000018ff */
[----:B-----5:R-:W-:-:S04]  /*2b30*/  FMUL.FTZ R0, R68, c[0x0][0x320] ;  /* 0x0000c80044007a20 */ /* 0x020fc80000410000 */
[----:B------:R5:W1:Y:S01]  /*2b40*/  MUFU.TANH R90, R0 ;  /* 0x00000000005a7308 */ /* 0x000a620000002400 */
[----:B------:R-:W-:Y:S02]  /*2b50*/  FMUL.FTZ R77, R77, c[0x0][0x320] ;  /* 0x0000c8004d4d7a20 */ /* 0x000fe40000410000 */
[----:B------:R-:W-:Y:S02]  /*2b60*/  FMUL.FTZ R78, R78, c[0x0][0x320] ;  /* 0x0000c8004e4e7a20 */ /* 0x000fe40000410000 */
[----:B------:R-:W-:-:S03]  /*2b70*/  FMUL.FTZ R79, R79, c[0x0][0x320] ;  /* 0x0000c8004f4f7a20 */ /* 0x000fc60000410000 */
[----:B------:R-:W1:Y:S03]  /*2b80*/  MUFU.TANH R77, R77 ;  /* 0x0000004d004d7308 */ /* 0x000e660000002400 */
[----:B------:R-:W-:Y:S02]  /*2b90*/  FMUL.FTZ R64, R64, c[0x0][0x320] ;  /* 0x0000c80040407a20 */ /* 0x000fe40000410000 */
[----:B------:R-:W-:Y:S02]  /*2ba0*/  FMUL.FTZ R65, R65, c[0x0][0x320] ;  /* 0x0000c80041417a20 */ /* 0x000fe40000410000 */
[----:B------:R-:W-:Y:S02]  /*2bb0*/  FMUL.FTZ R66, R66, c[0x0][0x320] ;  /* 0x0000c80042427a20 */ /* 0x000fe40000410000 */
[----:B-----5:R-:W-:Y:S01]  /*2bc0*/  FMUL.FTZ R0, R69, c[0x0][0x320] ;  /* 0x0000c80045007a20 */ /* 0x020fe20000410000 */
[----:B------:R-:W1:Y:S01]  /*2bd0*/  MUFU.TANH R78, R78 ;  /* 0x0000004e004e7308 */ /* 0x000e620000002400 */
[----:B------:R-:W-:Y:S01]  /*2be0*/  HMMA.16816.F32 R36, R24, R134, R52 ;  /* 0x000000861824723c */ /* 0x000fe20000001834 */
[----:B------:R-:W-:-:S06]  /*2bf0*/  FMUL.FTZ R67, R67, c[0x0][0x320] ;  /* 0x0000c80043437a20 */ /* 0x000fcc0000410000 */
[----:B------:R5:W1:Y:S08]  /*2c00*/  MUFU.TANH R89, R0 ;  /* 0x0000000000597308 */ /* 0x000a700000002400 */
[----:B------:R-:W1:Y:S01]  /*2c10*/  MUFU.TANH R79, R79 ;  /* 0x0000004f004f7308 */ /* 0x000e620000002400 */
[----:B-----5:R-:W-:-:S07]  /*2c20*/  FMUL.FTZ R0, R70, c[0x0][0x320] ;  /* 0x0000c80046007a20 */ /* 0x020fce0000410000 */
[----:B------:R-:W1:Y:S08]  /*2c30*/  MUFU.TANH R64, R64 ;  /* 0x0000004000407308 */ /* 0x000e700000002400 */
[----:B------:R5:W1:Y:S08]  /*2c40*/  MUFU.TANH R88, R0 ;  /* 0x0000000000587308 */ /* 0x000a700000002400 */
[----:B------:R-:W1:Y:S01]  /*2c50*/  MUFU.TANH R65, R65 ;  /* 0x0000004100417308 */ /* 0x000e620000002400 */
[----:B-----5:R-:W-:-:S07]  /*2c60*/  FMUL.FTZ R0, R71, c[0x0][0x320] ;  /* 0x0000c80047007a20 */ /* 0x020fce0000410000 */
[----:B------:R-:W1:Y:S01]  /*2c70*/  MUFU.TANH R66, R66 ;  /* 0x0000004200427308 */ /* 0x000e620000002400 */
[----:B------:R-:W-:Y:S07]  /*2c80*/  HMMA.16816.F32 R68, R12, R40, R56 ;  /* 0x000000280c44723c */ /* 0x000fee0000001838 */
[----:B------:R5:W1:Y:S01]  /*2c90*/  MUFU.TANH R87, R0 ;  /* 0x0000000000577308 */ /* 0x000a620000002400 */
[----:B------:R-:W-:Y:S07]  /*2ca0*/  HMMA.16816.F32 R56, R32, R128, RZ ;  /* 0x000000802038723c */ /* 0x000fee00000018ff */
[----:B------:R-:W1:Y:S01]  /*2cb0*/  MUFU.TANH R67, R67 ;  /* 0x0000004300437308 */ /* 0x000e620000002400 */
[----:B-----5:R-:W-:-:S07]  /*2cc0*/  FMUL.FTZ R0, R72, c[0x0][0x320] ;  /* 0x0000c80048007a20 */ /* 0x020fce0000410000 */
[----:B------:R5:W1:Y:S09]  /*2cd0*/  MUFU.TANH R86, R0 ;  /* 0x0000000000567308 */ /* 0x000a720000002400 */
[----:B------:R-:W-:Y:S01]  /*2ce0*/  HMMA.16816.F32 R56, R24, R132, R56 ;  /* 0x000000841838723c */ /* 0x000fe20000001838 */
[----:B-----5:R-:W-:-:S04]  /*2cf0*/  FMUL.FTZ R0, R73, c[0x0][0x320] ;  /* 0x0000c80049007a20 */ /* 0x020fc80000410000 */
[----:B------:R5:W2:Y:S11]  /*2d00*/  MUFU.TANH R85, R0 ;  /* 0x0000000000557308 */ /* 0x000ab60000002400 */
[----:B------:R-:W-:Y:S08]  /*2d10*/  @!UPT UIADD3 URZ, URZ, URZ, URZ ;  /* 0x0000003f3f3ff290 */ /* 0x000ff0000fffe03f */
[----:B-1----:R-:W-:Y:S01]  /*2d20*/  HMMA.16816.F32 R32, R16, R44, R56 ;  /* 0x0000002c1020723c */ /* 0x002fe20000001838 */
[----:B-----5:R-:W-:-:S07]  /*2d30*/  FMUL.FTZ R0, R74, c[0x0][0x320] ;  /* 0x0000c8004a007a20 */ /* 0x020fce0000410000 */
[----:B------:R-:W-:Y:S01]  /*2d40*/  HMMA.16816.F32 R16, R16, R46, R36 ;  /* 0x0000002e1010723c */ /* 0x000fe20000001824 */
[----:B------:R1:W1:Y:S02]  /*2d50*/  MUFU.TANH R84, R0 ;  /* 0x0000000000547308 */ /* 0x0002640000002400 */
[----:B-1----:R-:W-:-:S06]  /*2d60*/  FMUL.FTZ R0, R75, c[0x0][0x320] ;  /* 0x0000c8004b007a20 */ /* 0x002fcc0000410000 */
[----:B------:R1:W1:Y:S02]  /*2d70*/  MUFU.TANH R83, R0 ;  /* 0x0000000000537308 */ /* 0x0002640000002400 */
[----:B-1----:R-:W-:-:S06]  /*2d80*/  FMUL.FTZ R0, R68, c[0x0][0x320] ;  /* 0x0000c80044007a20 */ /* 0x002fcc0000410000 */
[----:B------:R1:W1:Y:S02]  /*2d90*/  MUFU.TANH R82, R0 ;  /* 0x0000000000527308 */ /* 0x0002640000002400 */
[----:B-1----:R-:W-:-:S06]  /*2da0*/  FMUL.FTZ R0, R69, c[0x0][0x320] ;  /* 0x0000c80045007a20 */ /* 0x002fcc0000410000 */
[----:B------:R1:W1:Y:S02]  /*2db0*/  MUFU.TANH R81, R0 ;  /* 0x0000000000517308 */ /* 0x0002640000002400 */
[----:B-1----:R-:W-:-:S06]  /*2dc0*/  FMUL.FTZ R0, R70, c[0x0][0x320] ;  /* 0x0000c80046007a20 */ /* 0x002fcc0000410000 */
[----:B------:R1:W1:Y:S02]  /*2dd0*/  MUFU.TANH R73, R0 ;  /* 0x0000000000497308 */ /* 0x0002640000002400 */
[----:B-1----:R-:W-:Y:S02]  /*2de0*/  FMUL.FTZ R0, R71, c[0x0][0x320] ;  /* 0x0000c80047007a20 */ /* 0x002fe40000410000 */
[----:B------:R-:W-:Y:S01]  /*2df0*/  HMMA.16816.F32 R68, R12, R42, R48 ;  /* 0x0000002a0c44723c */ /* 0x000fe20000001830 */
[----:B------:R-:W1:Y:S03]  /*2e00*/  LDSM.16.M88.4 R48, [R228+0x3000] ;  /* 0x00300000e430783b */ /* 0x000e660000000200 */
[----:B------:R5:W1:Y:S01]  /*2e10*/  MUFU.TANH R80, R0 ;  /* 0x0000000000507308 */ /* 0x000a620000002400 */
[----:B------:R-:W-:-:S04]  /*2e20*/  DEPBAR.LE SB0, 0x0 ;  /* 0x000080000000791a */ /* 0x000fc80000000000 */
[C---:B------:R-:W-:Y:S08]  /*2e30*/  HMMA.16816.F32 R40, R20.reuse, R44, R60 ;  /* 0x0000002c1428723c */ /* 0x040ff0000000183c */
[----:B------:R-:W-:Y:S01]  /*2e40*/  HMMA.16816.F32 R20, R20, R46, R28 ;  /* 0x0000002e1414723c */ /* 0x000fe2000000181c */
[----:B-----5:R-:W-:-:S04]  /*2e50*/  FMUL.FTZ R0, R76, c[0x0][0x320] ;  /* 0x0000c8004c007a20 */ /* 0x020fc80000410000 */
[----:B------:R5:W1:Y:S02]  /*2e60*/  MUFU.TANH R72, R0 ;  /* 0x0000000000487308 */ /* 0x000a640000002400 */
[----:B------:R-:W-:Y:S02]  /*2e70*/  FMUL.FTZ R68, R68, c[0x0][0x320] ;  /* 0x0000c80044447a20 */ /* 0x000fe40000410000 */
[----:B------:R-:W-:Y:S02]  /*2e80*/  FMUL.FTZ R69, R69, c[0x0][0x320] ;  /* 0x0000c80045457a20 */ /* 0x000fe40000410000 */
[----:B------:R-:W-:Y:S02]  /*2e90*/  FMUL.FTZ R70, R70, c[0x0][0x320] ;  /* 0x0000c80046467a20 */ /* 0x000fe40000410000 */
[----:B------:R-:W-:Y:S01]  /*2ea0*/  FMUL.FTZ R71, R71, c[0x0][0x320] ;  /* 0x0000c80047477a20 */ /* 0x000fe20000410000 */
[----:B------:R2:W2:Y:S01]  /*2eb0*/  MUFU.TANH R62, R68 ;  /* 0x00000044003e7308 */ /* 0x0004a20000002400 */
[----:B-----5:R-:W-:-:S07]  /*2ec0*/  IADD3 R0, R95, R94, RZ ;  /* 0x0000005e5f007210 */ /* 0x020fce0007ffe0ff */
[----:B------:R2:W2:Y:S01]  /*2ed0*/  MUFU.TANH R61, R69 ;  /* 0x00000045003d7308 */ /* 0x0004a20000002400 */
[-C--:B-1----:R-:W-:Y:S07]  /*2ee0*/  HMMA.16816.F32 R40, R12, R48.reuse, R40 ;  /* 0x000000300c28723c */ /* 0x082fee0000001828 */
[----:B------:R1:W1:Y:S01]  /*2ef0*/  MUFU.TANH R60, R70 ;  /* 0x00000046003c7308 */ /* 0x0002620000002400 */
[----:B------:R-:W-:Y:S07]  /*2f00*/  HMMA.16816.F32 R24, R8, R48, R32 ;  /* 0x000000300818723c */ /* 0x000fee0000001820 */
[----:B------:R1:W1:Y:S01]  /*2f10*/  MUFU.TANH R56, R71 ;  /* 0x0000004700387308 */ /* 0x0002620000002400 */
[-C--:B------:R-:W-:Y:S08]  /*2f20*/  HMMA.16816.F32 R12, R12, R50.reuse, R20 ;  /* 0x000000320c0c723c */ /* 0x080ff00000001814 */
[----:B------:R-:W-:Y:S01]  /*2f30*/  HMMA.16816.F32 R8, R8, R50, R16 ;  /* 0x000000320808723c */ /* 0x000fe20000001810 */
[----:B------:R-:W-:-:S02]  /*2f40*/  FMUL.FTZ R43, R43, c[0x0][0x320] ;  /* 0x0000c8002b2b7a20 */ /* 0x000fc40000410000 */
[----:B------:R-:W-:Y:S02]  /*2f50*/  FMUL.FTZ R42, R42, c[0x0][0x320] ;  /* 0x0000c8002a2a7a20 */ /* 0x000fe40000410000 */
[----:B------:R-:W-:Y:S01]  /*2f60*/  FMUL.FTZ R40, R40, c[0x0][0x320] ;  /* 0x0000c80028287a20 */ /* 0x000fe20000410000 */
[----:B------:R1:W1:Y:S01]  /*2f70*/  MUFU.TANH R48, R43 ;  /* 0x0000002b00307308 */ /* 0x0002620000002400 */
[----:B------:R-:W-:Y:S02]  /*2f80*/  FMUL.FTZ R41, R41, c[0x0][0x320] ;  /* 0x0000c80029297a20 */ /* 0x000fe40000410000 */
[----:B------:R-:W-:Y:S02]  /*2f90*/  FMUL.FTZ R24, R24, c[0x0][0x320] ;  /* 0x0000c80018187a20 */ /* 0x000fe40000410000 */
[----:B------:R-:W-:Y:S02]  /*2fa0*/  FMUL.FTZ R25, R25, c[0x0][0x320] ;  /* 0x0000c80019197a20 */ /* 0x000fe40000410000 */
[----:B------:R-:W-:Y:S01]  /*2fb0*/  FMUL.FTZ R26, R26, c[0x0][0x320] ;  /* 0x0000c8001a1a7a20 */ /* 0x000fe20000410000 */
[----:B------:R1:W1:Y:S01]  /*2fc0*/  MUFU.TANH R36, R24 ;  /* 0x0000001800247308 */ /* 0x0002620000002400 */
[----:B------:R-:W-:-:S02]  /*2fd0*/  FMUL.FTZ R27, R27, c[0x0][0x320] ;  /* 0x0000c8001b1b7a20 */ /* 0x000fc40000410000 */
[----:B------:R-:W-:Y:S02]  /*2fe0*/  FMUL.FTZ R12, R12, c[0x0][0x320] ;  /* 0x0000c8000c0c7a20 */ /* 0x000fe40000410000 */
[----:B------:R-:W-:Y:S02]  /*2ff0*/  FMUL.FTZ R13, R13, c[0x0][0x320] ;  /* 0x0000c8000d0d7a20 */ /* 0x000fe40000410000 */
[----:B------:R-:W-:Y:S01]  /*3000*/  FMUL.FTZ R14, R14, c[0x0][0x320] ;  /* 0x0000c8000e0e7a20 */ /* 0x000fe20000410000 */
[----:B------:R1:W1:Y:S01]  /*3010*/  MUFU.TANH R37, R25 ;  /* 0x0000001900257308 */ /* 0x0002620000002400 */
[----:B------:R-:W-:Y:S02]  /*3020*/  FMUL.FTZ R15, R15, c[0x0][0x320] ;  /* 0x0000c8000f0f7a20 */ /* 0x000fe40000410000 */
[----:B------:R-:W-:Y:S02]  /*3030*/  FMUL.FTZ R8, R8, c[0x0][0x320] ;  /* 0x0000c80008087a20 */ /* 0x000fe40000410000 */
[----:B------:R-:W-:-:S02]  /*3040*/  FMUL.FTZ R9, R9, c[0x0][0x320] ;  /* 0x0000c80009097a20 */ /* 0x000fc40000410000 */
[----:B------:R-:W-:Y:S01]  /*3050*/  FMUL.FTZ R10, R10, c[0x0][0x320] ;  /* 0x0000c8000a0a7a20 */ /* 0x000fe20000410000 */
[----:B------:R1:W1:Y:S01]  /*3060*/  MUFU.TANH R43, R27 ;  /* 0x0000001b002b7308 */ /* 0x0002620000002400 */
[----:B------:R-:W-:-:S07]  /*3070*/  FMUL.FTZ R11, R11, c[0x0][0x320] ;  /* 0x0000c8000b0b7a20 */ /* 0x000fce0000410000 */
[----:B------:R1:W1:Y:S08]  /*3080*/  MUFU.TANH R44, R40 ;  /* 0x00000028002c7308 */ /* 0x0002700000002400 */
[----:B------:R1:W1:Y:S08]  /*3090*/  MUFU.TANH R45, R41 ;  /* 0x00000029002d7308 */ /* 0x0002700000002400 */
[----:B------:R-:W1:Y:S08]  /*30a0*/  MUFU.TANH R42, R42 ;  /* 0x0000002a002a7308 */ /* 0x000e700000002400 */
[----:B------:R-:W1:Y:S08]  /*30b0*/  MUFU.TANH R26, R26 ;  /* 0x0000001a001a7308 */ /* 0x000e700000002400 */
[----:B------:R1:W1:Y:S08]  /*30c0*/  MUFU.TANH R25, R12 ;  /* 0x0000000c00197308 */ /* 0x0002700000002400 */
[----:B------:R1:W1:Y:S08]  /*30d0*/  MUFU.TANH R27, R13 ;  /* 0x0000000d001b7308 */ /* 0x0002700000002400 */
[----:B------:R1:W1:Y:S08]  /*30e0*/  MUFU.TANH R46, R14 ;  /* 0x0000000e002e7308 */ /* 0x0002700000002400 */
[----:B------:R1:W1:Y:S08]  /*30f0*/  MUFU.TANH R47, R15 ;  /* 0x0000000f002f7308 */ /* 0x0002700000002400 */
[----:B------:R1:W1:Y:S08]  /*3100*/  MUFU.TANH R23, R8 ;  /* 0x0000000800177308 */ /* 0x0002700000002400 */
[----:B------:R1:W1:Y:S08]  /*3110*/  MUFU.TANH R24, R9 ;  /* 0x0000000900187308 */ /* 0x0002700000002400 */
[----:B------:R1:W1:Y:S08]  /*3120*/  MUFU.TANH R39, R10 ;  /* 0x0000000a00277308 */ /* 0x0002700000002400 */
[----:B------:R1:W1:Y:S01]  /*3130*/  MUFU.TANH R38, R11 ;  /* 0x0000000b00267308 */ /* 0x0002620000002400 */
[----:B------:R-:W-:Y:S06]  /*3140*/  BAR.SYNC.DEFER_BLOCKING 0x0 ;  /* 0x0000000000007b1d */ /* 0x000fec0000010000 */
[----:B------:R-:W-:Y:S05]  /*3150*/  @!P2 BRA `(.L_x_1) ;  /* 0x000004200000a947 */ /* 0x000fea0003800000 */
[----:B--234-:R-:W-:Y:S02]  /*3160*/  IMAD.U32 R2, RZ, RZ, UR11 ;  /* 0x0000000bff027e24 */ /* 0x01cfe4000f8e00ff */
[----:B------:R-:W-:-:S03]  /*3170*/  IMAD.MOV.U32 R248, RZ, RZ, RZ ;  /* 0x000000fffff87224 */ /* 0x000fc600078e00ff */
[----:B------:R-:W-:-:S04]  /*3180*/  IADD3 R2, R193, UR8, R2 ;  /* 0x00000008c1027c10 */ /* 0x000fc8000fffe002 */
[----:B------:R-:W-:-:S05]  /*3190*/  IADD3 R5, R2, -0x70, RZ ;  /* 0xffffff9002057810 */ /* 0x000fca0007ffe0ff */
[----:B------:R-:W-:-:S04]  /*31a0*/  @P0 IMAD.HI.U32 R6, R5, c[0x0][0x2bc], RZ ;  /* 0x0000af0005060a27 */ /* 0x000fc800078e00ff */
[----:B------:R-:W-:Y:S01]  /*31b0*/  IMAD.MOV.U32 R2, RZ, RZ, R5 ;  /* 0x000000ffff027224 */ /* 0x000fe200078e0005 */
[----:B------:R-:W-:-:S04]  /*31c0*/  @P0 SHF.R.U32.HI R2, RZ, c[0x0][0x2c0], R6 ;  /* 0x0000b000ff020a19 */ /* 0x000fc80000011606 */
[----:B------:R-:W-:-:S04]  /*31d0*/  @!P1 IADD3 R7, P4, R2, UR16, RZ ;  /* 0x0000001002079c10 */ /* 0x000fc8000ff9e0ff */
[----:B-1----:R-:W-:Y:S02]  /*31e0*/  @!P1 LEA.HI.X.SX32 R8, R2, UR14, 0x1, P4 ;  /* 0x0000000e02089c11 */ /* 0x002fe4000a0f0eff */
[----:B------:R-:W-:-:S04]  /*31f0*/  @!P1 LEA R6, P4, R7, c[0x0][0x2a0], 0x2 ;  /* 0x0000a80007069a11 */ /* 0x000fc800078810ff */
[----:B------:R-:W-:-:S05]  /*3200*/  @!P1 LEA.HI.X R7, R7, c[0x0][0x2a4], R8, 0x2, P4 ;  /* 0x0000a90007079a11 */ /* 0x000fca00020f1408 */
[----:B------:R1:W2:Y:S01]  /*3210*/  @!P1 LDG.E R248, [R6.64] ;  /* 0x0000000c06f89981 */ /* 0x0002a2000c1e1900 */
[----:B------:R-:W-:-:S04]  /*3220*/  IMAD.MOV R2, RZ, RZ, -R2 ;  /* 0x000000ffff027224 */ /* 0x000fc800078e0a02 */
[----:B------:R-:W-:-:S05]  /*3230*/  IMAD R9, R2, c[0x0][0x2b8], R5 ;  /* 0x0000ae0002097a24 */ /* 0x000fca00078e0205 */
[----:B------:R-:W-:Y:S01]  /*3240*/  SHF.R.S32.HI R2, RZ, 0x1f, R9 ;  /* 0x0000001fff027819 */ /* 0x000fe20000011409 */
[----:B------:R-:W-:Y:S04]  /*3250*/  STL [R1+0x10], R9 ;  /* 0x0000100901007387 */ /* 0x000fe80000100800 */
[----:B------:R-:W-:-:S04]  /*3260*/  IMAD R2, R2, c[0x0][0x1e0], RZ ;  /* 0x0000780002027a24 */ /* 0x000fc800078e02ff */
[C---:B------:R-:W-:Y:S02]  /*3270*/  IMAD R2, R9.reuse, c[0x0][0x1e4], R2 ;  /* 0x0000790009027a24 */ /* 0x040fe400078e0202 */
[----:B-1----:R-:W-:-:S04]  /*3280*/  IMAD.WIDE.U32 R6, R9, c[0x0][0x1e0], RZ ;  /* 0x0000780009067a25 */ /* 0x002fc800078e00ff */
[----:B------:R-:W-:Y:S01]  /*3290*/  IMAD.IADD R7, R7, 0x1, R2 ;  /* 0x0000000107077824 */ /* 0x000fe200078e0202 */
[----:B--2---:R-:W-:-:S03]  /*32a0*/  SHF.R.S32.HI R2, RZ, 0x1f, R248 ;  /* 0x0000001fff027819 */ /* 0x004fc600000114f8 */
[----:B------:R-:W-:-:S04]  /*32b0*/  IMAD.WIDE.U32 R6, R248, c[0x0][0x1f0], R6 ;  /* 0x00007c00f8067a25 */ /* 0x000fc800078e0006 */
[----:B------:R-:W-:-:S04]  /*32c0*/  IMAD R2, R2, c[0x0][0x1f0], RZ ;  /* 0x00007c0002027a24 */ /* 0x000fc800078e02ff */
[----:B------:R-:W-:Y:S01]  /*32d0*/  IMAD R5, R248, c[0x0][0x1f4], R2 ;  /* 0x00007d00f8057a24 */ /* 0x000fe200078e0202 */
[----:B------:R-:W-:-:S04]  /*32e0*/  IADD3 R2, P4, R6, UR20, RZ ;  /* 0x0000001406027c10 */ /* 0x000fc8000ff9e0ff */
[----:B------:R-:W-:Y:S02]  /*32f0*/  IADD3.X R6, R7, UR15, R5, P4, !PT ;  /* 0x0000000f07067c10 */ /* 0x000fe4000a7fe405 */
[----:B------:R-:W-:-:S04]  /*3300*/  LEA R5, P4, R2, c[0x0][0x1c8], 0x1 ;  /* 0x0000720002057a11 */ /* 0x000fc800078808ff */
[----:B------:R-:W-:Y:S01]  /*3310*/  LEA.HI.X R2, R2, c[0x0][0x1cc], R6, 0x1, P4 ;  /* 0x0000730002027a11 */ /* 0x000fe200020f0c06 */
[----:B------:R-:W1:Y:S04]  /*3320*/  SHFL.IDX PT, R18, R5, RZ, 0x181f ;  /* 0x00181fff05127589 */ /* 0x000e6800000e0000 */
[----:B------:R-:W-:Y:S04]  /*3330*/  SHFL.IDX PT, R6, R2, RZ, 0x181f ;  /* 0x00181fff02067589 */ /* 0x000fe800000e0000 */
[----:B------:R-:W2:Y:S04]  /*3340*/  SHFL.IDX PT, R14, R5, 0x2, 0x181f ;  /* 0x00581f00050e7f89 */ /* 0x000ea800000e0000 */
[----:B------:R-:W-:Y:S04]  /*3350*/  SHFL.IDX PT, R12, R5, 0x3, 0x181f ;  /* 0x00781f00050c7f89 */ /* 0x000fe800000e0000 */
[----:B------:R-:W3:Y:S04]  /*3360*/  SHFL.IDX PT, R16, R5, 0x1, 0x181f ;  /* 0x00381f0005107f89 */ /* 0x000ee800000e0000 */
[----:B------:R-:W-:Y:S04]  /*3370*/  SHFL.IDX PT, R7, R2, 0x1, 0x181f ;  /* 0x00381f0002077f89 */ /* 0x000fe800000e0000 */
[----:B------:R-:W4:Y:S04]  /*3380*/  SHFL.IDX PT, R9, R2, 0x2, 0x181f ;  /* 0x00581f0002097f89 */ /* 0x000f2800000e0000 */
[----:B------:R-:W-:Y:S04]  /*3390*/  SHFL.IDX PT, R13, R2, 0x3, 0x181f ;  /* 0x00781f00020d7f89 */ /* 0x000fe800000e0000 */
[----:B------:R-:W5:Y:S04]  /*33a0*/  SHFL.IDX PT, R10, R5, 0x4, 0x181f ;  /* 0x00981f00050a7f89 */ /* 0x000f6800000e0000 */
[----:B------:R-:W1:Y:S04]  /*33b0*/  SHFL.IDX PT, R8, R5, 0x5, 0x181f ;  /* 0x00b81f0005087f89 */ /* 0x000e6800000e0000 */
[----:B------:R1:W2:Y:S04]  /*33c0*/  SHFL.IDX PT, R11, R5, 0x6, 0x181f ;  /* 0x00d81f00050b7f89 */ /* 0x0002a800000e0000 */
[----:B------:R-:W2:Y:S04]  /*33d0*/  SHFL.IDX PT, R22, R2, 0x4, 0x181f ;  /* 0x00981f0002167f89 */ /* 0x000ea800000e0000 */
[----:B------:R-:W2:Y:S04]  /*33e0*/  SHFL.IDX PT, R21, R2, 0x5, 0x181f ;  /* 0x00b81f0002157f89 */ /* 0x000ea800000e0000 */
[----:B------:R2:W3:Y:S01]  /*33f0*/  SHFL.IDX PT, R20, R2, 0x6, 0x181f ;  /* 0x00d81f0002147f89 */ /* 0x0004e200000e0000 */
[C---:B-1----:R-:W-:Y:S01]  /*3400*/  SHF.L.U64.HI R5, R92.reuse, 0x1, R192 ;  /* 0x000000015c057819 */ /* 0x042fe200000102c0 */
[----:B--2---:R-:W-:-:S05]  /*3410*/  IMAD.SHL.U32 R2, R92, 0x2, RZ ;  /* 0x000000025c027824 */ /* 0x004fca00078e00ff */
[-C--:B------:R-:W-:Y:S02]  /*3420*/  IADD3 R18, P4, R18, R2.reuse, RZ ;  /* 0x0000000212127210 */ /* 0x080fe40007f9e0ff */
[-C--:B------:R-:W-:Y:S02]  /*3430*/  IADD3 R14, P5, R14, R2.reuse, RZ ;  /* 0x000000020e0e7210 */ /* 0x080fe40007fbe0ff */
[-C--:B---3--:R-:W-:Y:S01]  /*3440*/  IADD3 R16, P6, R16, R2.reuse, RZ ;  /* 0x0000000210107210 */ /* 0x088fe20007fde0ff */
[--C-:B------:R-:W-:Y:S01]  /*3450*/  IMAD.X R19, R6, 0x1, R5.reuse, P4 ;  /* 0x0000000106137824 */ /* 0x100fe200020e0605 */
[-C--:B------:R-:W-:Y:S01]  /*3460*/  IADD3 R12, P4, R12, R2.reuse, RZ ;  /* 0x000000020c0c7210 */ /* 0x080fe20007f9e0ff */
[--C-:B----4-:R-:W-:Y:S01]  /*3470*/  IMAD.X R15, R9, 0x1, R5.reuse, P5 ;  /* 0x00000001090f7824 */ /* 0x110fe200028e0605 */
[----:B------:R-:W-:Y:S02]  /*3480*/  IADD3.X R17, R7, R5, RZ, P6, !PT ;  /* 0x0000000507117210 */ /* 0x000fe400037fe4ff */
[-C--:B-----5:R-:W-:Y:S01]  /*3490*/  IADD3 R10, P6, R10, R2.reuse, RZ ;  /* 0x000000020a0a7210 */ /* 0x0a0fe20007fde0ff */
[----:B------:R-:W-:Y:S01]  /*34a0*/  IMAD.X R13, R13, 0x1, R5, P4 ;  /* 0x000000010d0d7824 */ /* 0x000fe200020e0605 */
[----:B------:R-:W-:-:S02]  /*34b0*/  IADD3 R8, P5, R8, R2, RZ ;  /* 0x0000000208087210 */ /* 0x000fc40007fbe0ff */
[----:B------:R-:W-:Y:S01]  /*34c0*/  IADD3 R6, P4, R11, R2, RZ ;  /* 0x000000020b067210 */ /* 0x000fe20007f9e0ff */
[----:B------:R-:W-:Y:S01]  /*34d0*/  IMAD.SHL.U32 R2, R191, 0x2, RZ ;  /* 0x00000002bf027824 */ /* 0x000fe200078e00ff */
[----:B------:R-:W-:Y:S01]  /*34e0*/  IADD3.X R11, R22, R5, RZ, P6, !PT ;  /* 0x00000005160b7210 */ /* 0x000fe200037fe4ff */
[--C-:B------:R-:W-:Y:S02]  /*34f0*/  IMAD.X R9, R21, 0x1, R5.reuse, P5 ;  /* 0x0000000115097824 */ /* 0x100fe400028e0605 */
[----:B------:R-:W-:Y:S01]  /*3500*/  IMAD.X R7, R20, 0x1, R5, P4 ;  /* 0x0000000114077824 */ /* 0x000fe200020e0605 */
[----:B------:R1:W-:Y:S04]  /*3510*/  LDGSTS.E.BYPASS.LTC128B.128 [R2+0x3900], [R18.64], !P3 ;  /* 0x0390000012027fae */ /* 0x0003e8000d901d4c */
[----:B------:R1:W-:Y:S04]  /*3520*/  LDGSTS.E.BYPASS.LTC128B.128 [R2+0x4100], [R16.64], !P3 ;  /* 0x0410000010027fae */ /* 0x0003e8000d901d4c */
[----:B------:R1:W-:Y:S04]  /*3530*/  LDGSTS.E.BYPASS.LTC128B.128 [R2+0x4900], [R14.64], !P3 ;  /* 0x049000000e027fae */ /* 0x0003e8000d901d4c */
[----:B------:R1:W-:Y:S04]  /*3540*/  LDGSTS.E.BYPASS.LTC128B.128 [R2+0x5100], [R12.64], !P3 ;  /* 0x051000000c027fae */ /* 0x0003e8000d901d4c */
[----:B------:R1:W-:Y:S04]  /*3550*/  LDGSTS.E.BYPASS.LTC128B.128 [R2+0x5900], [R10.64], !P3 ;  /* 0x059000000a027fae */ /* 0x0003e8000d901d4c */
[----:B------:R1:W-:Y:S04]  /*3560*/  LDGSTS.E.BYPASS.LTC128B.128 [R2+0x6100], [R8.64], !P3 ;  /* 0x0610000008027fae */ /* 0x0003e8000d901d4c */
[----:B------:R1:W-:Y:S02]  /*3570*/  LDGSTS.E.BYPASS.LTC128B.128 [R2+0x6900], [R6.64], !P3 ;  /* 0x0690000006027fae */ /* 0x0003e4000d901d4c */
.L_x_1:
[----:B-1234-:R-:W-:Y:S01]  /*3580*/  SHF.R.S32.HI R2, RZ, 0x1f, R93 ;  /* 0x0000001fff027819 */ /* 0x01efe2000001145d */
[----:B------:R-:W-:Y:S01]  /*3590*/  STL [R1+0x58], R234 ;  /* 0x000058ea01007387 */ /* 0x000fe20000100800 */
[----:B------:R-:W-:-:S02]  /*35a0*/  IMAD.SHL.U32 R224, R0, 0x2, RZ ;  /* 0x0000000200e07824 */ /* 0x000fc400078e00ff */
[----:B------:R-:W-:Y:S01]  /*35b0*/  LEA.HI R5, R2, R93, RZ, 0x2 ;  /* 0x0000005d02057211 */ /* 0x000fe200078f10ff */
[----:B------:R-:W-:Y:S01]  /*35c0*/  STL [R1+0x54], R233 ;  /* 0x000054e901007387 */ /* 0x000fe20000100800 */
[----:B------:R-:W-:Y:S01]  /*35d0*/  IMAD R225, R4, 0x2, R224 ;  /* 0x0000000204e17824 */ /* 0x000fe200078e02e0 */
[----:B------:R-:W-:Y:S02]  /*35e0*/  LEA R227, R3, R224, 0x1 ;  /* 0x000000e003e37211 */ /* 0x000fe400078e08ff */
[----:B------:R-:W-:Y:S01]  /*35f0*/  STL [R1+0x50], R232 ;  /* 0x000050e801007387 */ /* 0x000fe20000100800 */
[----:B------:R-:W-:Y:S01]  /*3600*/  LOP3.LUT R2, R5, 0x7ffffffc, RZ, 0xc0, !PT ;  /* 0x7ffffffc05027812 */ /* 0x000fe200078ec0ff */
[----:B------:R-:W-:Y:S02]  /*3610*/  IMAD R226, R3, 0x2, R225 ;  /* 0x0000000203e27824 */ /* 0x000fe400078e02e1 */
[----:B------:R-:W-:Y:S02]  /*3620*/  STL [R1+0x4c], R231 ;  /* 0x00004ce701007387 */ /* 0x000fe40000100800 */
[----:B------:R-:W-:-:S02]  /*3630*/  IMAD.IADD R2, R93, 0x1, -R2 ;  /* 0x000000015d027824 */ /* 0x000fc400078e0a02 */
[----:B------:R-:W-:Y:S04]  /*3640*/  STL [R1+0x48], R230 ;  /* 0x000048e601007387 */ /* 0x000fe80000100800 */
[----:B------:R-:W-:Y:S04]  /*3650*/  STL [R1+0x44], R229 ;  /* 0x000044e501007387 */ /* 0x000fe80000100800 */
[----:B------:R-:W-:Y:S04]  /*3660*/  STL [R1+0x40], R228 ;  /* 0x000040e401007387 */ /* 0x000fe80000100800 */
[----:B------:R-:W-:Y:S04]  /*3670*/  STL [R1+0x3c], R119 ;  /* 0x00003c7701007387 */ /* 0x000fe80000100800 */
[----:B------:R-:W-:Y:S04]  /*3680*/  STL [R1+0x38], R92 ;  /* 0x0000385c01007387 */ /* 0x000fe80000100800 */
[----:B------:R1:W-:Y:S04]  /*3690*/  STL [R1+0x34], R5 ;  /* 0x0000340501007387 */ /* 0x0003e80000100800 */
[----:B------:R-:W0:Y:S01]  /*36a0*/  LDGDEPBAR ;  /* 0x00000000000079af */ /* 0x000e220000000000 */
[----:B-1----:R-:W-:-:S04]  /*36b0*/  IMAD.MOV.U32 R5, RZ, RZ, -0x2 ;  /* 0xfffffffeff057424 */ /* 0x002fc800078e00ff */
[----:B------:R-:W-:-:S05]  /*36c0*/  IMAD R2, R2, R5, UR18 ;  /* 0x0000001202027e24 */ /* 0x000fca000f8e0205 */
[C---:B------:R-:W-:Y:S02]  /*36d0*/  ISETP.GT.AND P6, PT, R2.reuse, 0x8, PT ;  /* 0x000000080200780c */ /* 0x040fe40003fc4270 */
[----:B------:R-:W-:Y:S02]  /*36e0*/  ISETP.GT.AND P4, PT, R2, 0x1, PT ;  /* 0x000000010200780c */ /* 0x000fe40003f84270 */
[----:B------:R-:W-:Y:S02]  /*36f0*/  FSEL R17, R173, -INF , P6 ;  /* 0xff800000ad117808 */ /* 0x000fe40003000000 */
[----:B------:R-:W-:Y:S02]  /*3700*/  FSEL R13, R178, -INF , P6 ;  /* 0xff800000b20d7808 */ /* 0x000fe40003000000 */
[----:B------:R-:W-:Y:S02]  /*3710*/  FSEL R34, R180, -INF , P6 ;  /* 0xff800000b4227808 */ /* 0x000fe40003000000 */
[----:B------:R-:W-:-:S02]  /*3720*/  FSEL R30, R184, -INF , P6 ;  /* 0xff800000b81e7808 */ /* 0x000fc40003000000 */
[----:B------:R-:W-:Y:S02]  /*3730*/  ISETP.GT.AND P6, PT, R2, 0x11, PT ;  /* 0x000000110200780c */ /* 0x000fe40003fc4270 */
[----:B------:R-:W-:Y:S02]  /*3740*/  FSEL R16, R182, -INF , P4 ;  /* 0xff800000b6107808 */ /* 0x000fe40002000000 */
[----:B------:R-:W-:Y:S02]  /*3750*/  FSEL R74, R161, -INF , P6 ;  /* 0xff800000a14a7808 */ /* 0x000fe40003000000 */
[----:B------:R-:W-:Y:S02]  /*3760*/  FSEL R41, R165, -INF , P6 ;  /* 0xff800000a5297808 */ /* 0x000fe40003000000 */
[----:B------:R-:W-:Y:S02]  /*3770*/  FSEL R99, R171, -INF , P6 ;  /* 0xff800000ab637808 */ /* 0x000fe40003000000 */
[----:B------:R-:W-:-:S02]  /*3780*/  FSEL R95, R175, -INF , P6 ;  /* 0xff800000af5f7808 */ /* 0x000fc40003000000 */
[C---:B------:R-:W-:Y:S02]  /*3790*/  ISETP.GT.AND P6, PT, R2.reuse, 0x20, PT ;  /* 0x000000200200780c */ /* 0x040fe40003fc4270 */
[----:B------:R-:W-:Y:S02]  /*37a0*/  FSEL R12, R185, -INF , P4 ;  /* 0xff800000b90c7808 */ /* 0x000fe40002000000 */
[----:B------:R-:W-:Y:S02]  /*37b0*/  FSEL R33, R187, -INF , P4 ;  /* 0xff800000bb217808 */ /* 0x000fe40002000000 */
[----:B------:R-:W-:Y:S02]  /*37c0*/  FSEL R29, R189, -INF , P4 ;  /* 0xff800000bd1d7808 */ /* 0x000fe40002000000 */
[C---:B------:R-:W-:Y:S02]  /*37d0*/  ISETP.GT.AND P5, PT, R2.reuse, RZ, PT ;  /* 0x000000ff0200720c */ /* 0x040fe40003fa4270 */
[----:B------:R-:W-:-:S02]  /*37e0*/  ISETP.GT.AND P4, PT, R2, 0x10, PT ;  /* 0x000000100200780c */ /* 0x000fc40003f84270 */
[----:B------:R-:W-:Y:S02]  /*37f0*/  FSEL R140, R140, -INF , P6 ;  /* 0xff8000008c8c7808 */ /* 0x000fe40003000000 */
[----:B------:R-:W-:Y:S02]  /*3800*/  FSEL R136, R136, -INF , P6 ;  /* 0xff80000088887808 */ /* 0x000fe40003000000 */
[----:B------:R-:W-:Y:S02]  /*3810*/  FSEL R148, R148, -INF , P6 ;  /* 0xff80000094947808 */ /* 0x000fe40003000000 */
[----:B------:R-:W-:Y:S02]  /*3820*/  FSEL R118, R118, -INF , P6 ;  /* 0xff80000076767808 */ /* 0x000fe40003000000 */
[----:B------:R-:W-:Y:S02]  /*3830*/  ISETP.GT.AND P6, PT, R2, 0x29, PT ;  /* 0x000000290200780c */ /* 0x000fe40003fc4270 */
[----:B------:R-:W-:-:S02]  /*3840*/  FSEL R15, R181, -INF , P5 ;  /* 0xff800000b50f7808 */ /* 0x000fc40002800000 */
[----:B------:R-:W-:Y:S02]  /*3850*/  FSEL R11, R186, -INF , P5 ;  /* 0xff800000ba0b7808 */ /* 0x000fe40002800000 */
[----:B------:R-:W-:Y:S02]  /*3860*/  FSEL R32, R188, -INF , P5 ;  /* 0xff800000bc207808 */ /* 0x000fe40002800000 */
[----:B------:R-:W-:Y:S02]  /*3870*/  FSEL R10, R190, -INF , P5 ;  /* 0xff800000be0a7808 */ /* 0x000fe40002800000 */
[----:B------:R-:W-:Y:S02]  /*3880*/  FSEL R70, R160, -INF , P4 ;  /* 0xff800000a0467808 */ /* 0x000fe40002000000 */
[----:B------:R-:W-:Y:S02]  /*3890*/  FSEL R40, R168, -INF , P4 ;  /* 0xff800000a8287808 */ /* 0x000fe40002000000 */
[----:B------:R-:W-:-:S02]  /*38a0*/  FSEL R98, R172, -INF , P4 ;  /* 0xff800000ac627808 */ /* 0x000fc40002000000 */
[----:B------:R-:W-:Y:S02]  /*38b0*/  FSEL R94, R176, -INF , P4 ;  /* 0xff800000b05e7808 */ /* 0x000fe40002000000 */
[C---:B------:R-:W-:Y:S02]  /*38c0*/  ISETP.GT.AND P5, PT, R2.reuse, 0x9, PT ;  /* 0x000000090200780c */ /* 0x040fe40003fa4270 */
[----:B------:R-:W-:Y:S02]  /*38d0*/  ISETP.GT.AND P4, PT, R2, 0x19, PT ;  /* 0x000000190200780c */ /* 0x000fe40003f84270 */
[----:B------:R-:W-:Y:S02]  /*38e0*/  FSEL R143, R143, -INF , P6 ;  /* 0xff8000008f8f7808 */ /* 0x000fe40003000000 */
[----:B------:R-:W-:Y:S02]  /*38f0*/  FSEL R139, R139, -INF , P6 ;  /* 0xff8000008b8b7808 */ /* 0x000fe40003000000 */
[----:B------:R-:W-:-:S02]  /*3900*/  FSEL R151, R151, -INF , P6 ;  /* 0xff80000097977808 */ /* 0x000fc40003000000 */
[----:B------:R-:W-:Y:S02]  /*3910*/  FSEL R146, R146, -INF , P6 ;  /* 0xff80000092927808 */ /* 0x000fe40003000000 */
[----:B------:R-:W-:Y:S02]  /*3920*/  ISETP.GT.AND P6, PT, R2, 0x38, PT ;  /* 0x000000380200780c */ /* 0x000fe40003fc4270 */
[----:B------:R-:W-:Y:S02]  /*3930*/  FSEL R28, R174, -INF , P5 ;  /* 0xff800000ae1c7808 */ /* 0x000fe40002800000 */
        /* <DEDUP_REMOVED lines=16> */
[----:B------:R-:W-:Y:S02]  /*3a40*/  FSEL R164, R105, -INF , P6 ;  /* 0xff80000069a47808 */ /* 0x000fe40003000000 */
[----:B------:R-:W-:Y:S02]  /*3a50*/  ISETP.GT.AND P6, PT, R2, 0x50, PT ;  /* 0x000000500200780c */ /* 0x000fe40003fc4270 */
[----:B------:R-:W-:Y:S02]  /*3a60*/  FMNMX.FTZ R71, R11, R12, !PT ;  /* 0x0000000c0b477209 */ /* 0x000fe40007810000 */
[----:B------:R-:W-:Y:S02]  /*3a70*/  FSEL R205, R73, -INF , P6 ;  /* 0xff80000049cd7808 */ /* 0x000fe40003000000 */
[----:B------:R-:W-:-:S02]  /*3a80*/  FMNMX.FTZ R73, R10, R29, !PT ;  /* 0x0000001d0a497209 */ /* 0x000fc40007810000 */
[----:B------:R-:W-:Y:S02]  /*3a90*/  FMNMX.FTZ R71, R13, R71, !PT ;  /* 0x000000470d477209 */ /* 0x000fe40007810000 */
[----:B------:R-:W-:Y:S02]  /*3aa0*/  FMNMX.FTZ R73, R30, R73, !PT ;  /* 0x000000491e497209 */ /* 0x000fe40007810000 */
[----:B------:R-:W-:Y:S02]  /*3ab0*/  FSEL R68, R116, -INF , P5 ;  /* 0xff80000074447808 */ /* 0x000fe40002800000 */
[----:B------:R-:W-:Y:S02]  /*3ac0*/  FMNMX.FTZ R73, R31, R73, !PT ;  /* 0x000000491f497209 */ /* 0x000fe40007810000 */
[----:B------:R-:W-:Y:S02]  /*3ad0*/  FMNMX.FTZ R71, R14, R71, !PT ;  /* 0x000000470e477209 */ /* 0x000fe40007810000 */
[----:B------:R-:W-:-:S02]  /*3ae0*/  FMNMX.FTZ R73, R94, R73, !PT ;  /* 0x000000495e497209 */ /* 0x000fc40007810000 */
[----:B------:R-:W-:Y:S02]  /*3af0*/  FSEL R116, R157, -INF , P5 ;  /* 0xff8000009d747808 */ /* 0x000fe40002800000 */
[----:B------:R-:W-:Y:S02]  /*3b00*/  ISETP.GT.AND P5, PT, R2, 0x21, PT ;  /* 0x000000210200780c */ /* 0x000fe40003fa4270 */
[----:B------:R-:W-:Y:S02]  /*3b10*/  FMNMX.FTZ R71, R40, R71, !PT ;  /* 0x0000004728477209 */ /* 0x000fe40007810000 */
[----:B------:R-:W-:Y:S02]  /*3b20*/  FMNMX.FTZ R73, R95, R73, !PT ;  /* 0x000000495f497209 */ /* 0x000fe40007810000 */
[----:B------:R-:W-:Y:S02]  /*3b30*/  FSEL R93, R97, -INF , P4 ;  /* 0xff800000615d7808 */ /* 0x000fe40002000000 */
[----:B------:R-:W-:-:S02]  /*3b40*/  FSEL R97, R163, -INF , P4 ;  /* 0xff800000a3617808 */ /* 0x000fc40002000000 */
[----:B------:R-:W-:Y:S02]  /*3b50*/  FSEL R141, R141, -INF , P5 ;  /* 0xff8000008d8d7808 */ /* 0x000fe40002800000 */
[----:B------:R-:W-:Y:S02]  /*3b60*/  FSEL R137, R137, -INF , P5 ;  /* 0xff80000089897808 */ /* 0x000fe40002800000 */
[----:B------:R-:W-:Y:S02]  /*3b70*/  FSEL R149, R149, -INF , P5 ;  /* 0xff80000095957808 */ /* 0x000fe40002800000 */
[----:B------:R-:W-:Y:S02]  /*3b80*/  FSEL R144, R144, -INF , P5 ;  /* 0xff80000090907808 */ /* 0x000fe40002800000 */
[C---:B------:R-:W-:Y:S02]  /*3b90*/  ISETP.GT.AND P4, PT, R2.reuse, 0x28, PT ;  /* 0x000000280200780c */ /* 0x040fe40003f84270 */
[----:B------:R-:W-:-:S02]  /*3ba0*/  ISETP.GT.AND P5, PT, R2, 0x30, PT ;  /* 0x000000300200780c */ /* 0x000fc40003fa4270 */
[----:B------:R-:W-:Y:S02]  /*3bb0*/  FMNMX.FTZ R71, R41, R71, !PT ;  /* 0x0000004729477209 */ /* 0x000fe40007810000 */
[----:B------:R-:W-:Y:S02]  /*3bc0*/  FMNMX.FTZ R73, R96, R73, !PT ;  /* 0x0000004960497209 */ /* 0x000fe40007810000 */
[----:B------:R-:W-:Y:S02]  /*3bd0*/  FSEL R142, R142, -INF , P4 ;  /* 0xff8000008e8e7808 */ /* 0x000fe40002000000 */
[----:B------:R-:W-:Y:S02]  /*3be0*/  FSEL R138, R138, -INF , P4 ;  /* 0xff8000008a8a7808 */ /* 0x000fe40002000000 */
        /* <DEDUP_REMOVED lines=10> */
[----:B------:R-:W-:Y:S02]  /*3c90*/  FMNMX.FTZ R5, R15, R16, !PT ;  /* 0x000000100f057209 */ /* 0x000fe40007810000 */
[----:B------:R-:W-:Y:S02]  /*3ca0*/  FSEL R159, R159, -INF , P4 ;  /* 0xff8000009f9f7808 */ /* 0x000fe40002000000 */
[----:B------:R-:W-:Y:S02]  /*3cb0*/  FSEL R155, R155, -INF , P4 ;  /* 0xff8000009b9b7808 */ /* 0x000fe40002000000 */
[----:B------:R-:W-:-:S02]  /*3cc0*/  FSEL R167, R167, -INF , P4 ;  /* 0xff800000a7a77808 */ /* 0x000fc40002000000 */
[----:B------:R-:W-:Y:S02]  /*3cd0*/  FSEL R152, R152, -INF , P4 ;  /* 0xff80000098987808 */ /* 0x000fe40002000000 */
[----:B------:R-:W-:Y:S02]  /*3ce0*/  FSEL R161, R108, -INF , P5 ;  /* 0xff8000006ca17808 */ /* 0x000fe40002800000 */
[----:B------:R-:W-:Y:S02]  /*3cf0*/  FSEL R157, R109, -INF , P5 ;  /* 0xff8000006d9d7808 */ /* 0x000fe40002800000 */
[----:B------:R-:W-:Y:S02]  /*3d00*/  FSEL R170, R170, -INF , P5 ;  /* 0xff800000aaaa7808 */ /* 0x000fe40002800000 */
[----:B------:R-:W-:Y:S02]  /*3d10*/  FSEL R162, R162, -INF , P5 ;  /* 0xff800000a2a27808 */ /* 0x000fe40002800000 */
[----:B------:R-:W-:-:S02]  /*3d20*/  FMNMX.FTZ R71, R69, R71, !PT ;  /* 0x0000004745477209 */ /* 0x000fc40007810000 */
[----:B------:R-:W-:Y:S02]  /*3d30*/  FMNMX.FTZ R73, R118, R73, !PT ;  /* 0x0000004976497209 */ /* 0x000fe40007810000 */
[C---:B------:R-:W-:Y:S02]  /*3d40*/  ISETP.GT.AND P4, PT, R2.reuse, 0x40, PT ;  /* 0x000000400200780c */ /* 0x040fe40003f84270 */
[----:B------:R-:W-:Y:S02]  /*3d50*/  ISETP.GT.AND P5, PT, R2, 0x48, PT ;  /* 0x000000480200780c */ /* 0x000fe40003fa4270 */
[----:B------:R-:W-:Y:S02]  /*3d60*/  FMNMX.FTZ R5, R17, R5, !PT ;  /* 0x0000000511057209 */ /* 0x000fe40007810000 */
[----:B------:R-:W-:Y:S02]  /*3d70*/  FMNMX.FTZ R71, R136, R71, !PT ;  /* 0x0000004788477209 */ /* 0x000fe40007810000 */
[----:B------:R-:W-:-:S02]  /*3d80*/  FMNMX.FTZ R73, R144, R73, !PT ;  /* 0x0000004990497209 */ /* 0x000fc40007810000 */
[----:B------:R-:W-:Y:S02]  /*3d90*/  FSEL R175, R100, -INF , P4 ;  /* 0xff80000064af7808 */ /* 0x000fe40002000000 */
[----:B------:R-:W-:Y:S02]  /*3da0*/  FSEL R171, R102, -INF , P4 ;  /* 0xff80000066ab7808 */ /* 0x000fe40002000000 */
[----:B------:R-:W-:Y:S02]  /*3db0*/  FSEL R180, R104, -INF , P4 ;  /* 0xff80000068b47808 */ /* 0x000fe40002000000 */
[----:B------:R-:W-:Y:S02]  /*3dc0*/  FSEL R163, R107, -INF , P4 ;  /* 0xff8000006ba37808 */ /* 0x000fe40002000000 */
[----:B------:R-:W-:Y:S02]  /*3dd0*/  FSEL R177, R84, -INF , P5 ;  /* 0xff80000054b17808 */ /* 0x000fe40002800000 */
[----:B------:R-:W-:-:S02]  /*3de0*/  FSEL R173, R86, -INF , P5 ;  /* 0xff80000056ad7808 */ /* 0x000fc40002800000 */
[----:B------:R-:W-:Y:S02]  /*3df0*/  FSEL R181, R88, -INF , P5 ;  /* 0xff80000058b57808 */ /* 0x000fe40002800000 */
[----:B------:R-:W-:Y:S02]  /*3e00*/  FSEL R165, R90, -INF , P5 ;  /* 0xff8000005aa57808 */ /* 0x000fe40002800000 */
[----:B------:R-:W-:Y:S02]  /*3e10*/  FMNMX.FTZ R5, R28, R5, !PT ;  /* 0x000000051c057209 */ /* 0x000fe40007810000 */
[C---:B------:R-:W-:Y:S02]  /*3e20*/  ISETP.GT.AND P4, PT, R2.reuse, 0x49, PT ;  /* 0x000000490200780c */ /* 0x040fe40003f84270 */
[----:B------:R-:W-:Y:S02]  /*3e30*/  ISETP.GT.AND P5, PT, R2, 0x51, PT ;  /* 0x000000510200780c */ /* 0x000fe40003fa4270 */
[----:B------:R-:W-:-:S02]  /*3e40*/  FMNMX.FTZ R71, R137, R71, !PT ;  /* 0x0000004789477209 */ /* 0x000fc40007810000 */
        /* <DEDUP_REMOVED lines=14> */
[C---:B------:R-:W-:Y:S02]  /*3f30*/  ISETP.GT.AND P6, PT, R2.reuse, 0x59, PT ;  /* 0x000000590200780c */ /* 0x040fe40003fc4270 */
[----:B------:R-:W-:Y:S02]  /*3f40*/  ISETP.GT.AND P5, PT, R2, 0x60, PT ;  /* 0x000000600200780c */ /* 0x000fe40003fa4270 */
[----:B------:R-:W-:Y:S02]  /*3f50*/  FMNMX.FTZ R71, R138, R71, !PT ;  /* 0x000000478a477209 */ /* 0x000fe40007810000 */
[----:B------:R-:W-:-:S02]  /*3f60*/  FMNMX.FTZ R73, R146, R73, !PT ;  /* 0x0000004992497209 */ /* 0x000fc40007810000 */
[----:B------:R-:W-:Y:S02]  /*3f70*/  FMNMX.FTZ R5, R74, R5, !PT ;  /* 0x000000054a057209 */ /* 0x000fe40007810000 */
[----:B------:R-:W-:Y:S02]  /*3f80*/  FSEL R223, R66, -INF , P4 ;  /* 0xff80000042df7808 */ /* 0x000fe40002000000 */
        /* <DEDUP_REMOVED lines=13> */
[----:B------:R-:W-:Y:S02]  /*4060*/  FMNMX.FTZ R71, R139, R71, !PT ;  /* 0x000000478b477209 */ /* 0x000fe40007810000 */
[----:B------:R-:W-:Y:S02]  /*4070*/  FMNMX.FTZ R73, R147, R73, !PT ;  /* 0x0000004993497209 */ /* 0x000fe40007810000 */
[----:B------:R-:W-:-:S02]  /*4080*/  ISETP.GT.AND P5, PT, R2, 0x69, PT ;  /* 0x000000690200780c */ /* 0x000fc40003fa4270 */
[----:B------:R-:W-:Y:S02]  /*4090*/  FMNMX.FTZ R2, R75, R5, !PT ;  /* 0x000000054b027209 */ /* 0x000fe40007810000 */
[----:B------:R-:W-:Y:S02]  /*40a0*/  FMNMX.FTZ R71, R154, R71, !PT ;  /* 0x000000479a477209 */ /* 0x000fe40007810000 */
[----:B------:R-:W-:Y:S02]  /*40b0*/  FMNMX.FTZ R73, R152, R73, !PT ;  /* 0x0000004998497209 */ /* 0x000fe40007810000 */
[----:B------:R-:W-:Y:S02]  /*40c0*/  FMNMX.FTZ R2, R93, R2, !PT ;  /* 0x000000025d027209 */ /* 0x000fe40007810000 */
[----:B------:R-:W-:Y:S02]  /*40d0*/  FMNMX.FTZ R71, R155, R71, !PT ;  /* 0x000000479b477209 */ /* 0x000fe40007810000 */
[----:B------:R-:W-:-:S02]  /*40e0*/  FMNMX.FTZ R73, R153, R73, !PT ;  /* 0x0000004999497209 */ /* 0x000fc40007810000 */
        /* <DEDUP_REMOVED lines=34> */
[----:B------:R-:W-:Y:S02]  /*4310*/  FSEL R197, R45, -INF , P4 ;  /* 0xff8000002dc57808 */ /* 0x000fe40002000000 */
[----:B------:R-:W-:-:S02]  /*4320*/  FMNMX.FTZ R71, R183, R71, !PT ;  /* 0x00000047b7477209 */ /* 0x000fc40007810000 */
[----:B------:R-:W-:Y:S02]  /*4330*/  FMNMX.FTZ R73, R195, R73, !PT ;  /* 0x00000049c3497209 */ /* 0x000fe40007810000 */
[----:B------:R-:W-:Y:S02]  /*4340*/  FMNMX.FTZ R2, R177, R2, !PT ;  /* 0x00000002b1027209 */ /* 0x000fe40007810000 */
[----:B------:R-:W-:Y:S02]  /*4350*/  FMNMX.FTZ R5, R117, R5, !PT ;  /* 0x0000000575057209 */ /* 0x000fe40007810000 */
[----:B------:R-:W-:Y:S02]  /*4360*/  FSEL R189, R37, -INF , P4 ;  /* 0xff80000025bd7808 */ /* 0x000fe40002000000 */
[----:B------:R-:W-:Y:S02]  /*4370*/  FSEL R196, R25, -INF , P6 ;  /* 0xff80000019c47808 */ /* 0x000fe40003000000 */
[----:B------:R-:W-:-:S02]  /*4380*/  FMNMX.FTZ R71, R212, R71, !PT ;  /* 0x00000047d4477209 */ /* 0x000fc40007810000 */
[----:B------:R-:W-:Y:S02]  /*4390*/  FMNMX.FTZ R73, R197, R73, !PT ;  /* 0x00000049c5497209 */ /* 0x000fe40007810000 */
[----:B------:R-:W-:Y:S02]  /*43a0*/  FMNMX.FTZ R2, R178, R2, !PT ;  /* 0x00000002b2027209 */ /* 0x000fe40007810000 */
[----:B------:R-:W-:Y:S02]  /*43b0*/  FMNMX.FTZ R5, R148, R5, !PT ;  /* 0x0000000594057209 */ /* 0x000fe40007810000 */
[----:B------:R-:W-:Y:S02]  /*43c0*/  FSEL R207, R23, -INF , P6 ;  /* 0xff80000017cf7808 */ /* 0x000fe40003000000 */
[----:B------:R-:W-:Y:S01]  /*43d0*/  FSEL R193, R27, -INF , P5 ;  /* 0xff8000001bc17808 */ /* 0x000fe20002800000 */
[----:B------:R-:W-:Y:S01]  /*43e0*/  LDSM.16.MT88.4 R20, [R224+0x100] ;  /* 0x00010000e014783b */ /* 0x000fe20000004200 */
[----:B------:R-:W-:-:S02]  /*43f0*/  FMNMX.FTZ R71, R189, R71, !PT ;  /* 0x00000047bd477209 */ /* 0x000fc40007810000 */
[----:B------:R-:W-:Y:S02]  /*4400*/  FMNMX.FTZ R73, R196, R73, !PT ;  /* 0x00000049c4497209 */ /* 0x000fe40007810000 */
[----:B------:R-:W-:Y:S02]  /*4410*/  FMNMX.FTZ R2, R221, R2, !PT ;  /* 0x00000002dd027209 */ /* 0x000fe40007810000 */
[----:B------:R-:W-:Y:S02]  /*4420*/  FMNMX.FTZ R5, R149, R5, !PT ;  /* 0x0000000595057209 */ /* 0x000fe40007810000 */
[----:B------:R-:W-:Y:S02]  /*4430*/  FSEL R233, R24, -INF , P5 ;  /* 0xff80000018e97808 */ /* 0x000fe40002800000 */
[----:B------:R-:W-:Y:S01]  /*4440*/  FMNMX.FTZ R71, R207, R71, !PT ;  /* 0x00000047cf477209 */ /* 0x000fe20007810000 */
[----:B------:R-:W-:Y:S01]  /*4450*/  LDSM.16.MT88.4 R24, [R225+0x100] ;  /* 0x00010000e118783b */ /* 0x000fe20000004200 */
[----:B------:R-:W-:-:S02]  /*4460*/  FMNMX.FTZ R73, R193, R73, !PT ;  /* 0x00000049c1497209 */ /* 0x000fc40007810000 */
[----:B------:R-:W-:Y:S02]  /*4470*/  FMNMX.FTZ R2, R241, R2, !PT ;  /* 0x00000002f1027209 */ /* 0x000fe40007810000 */
[----:B------:R-:W-:Y:S01]  /*4480*/  FMNMX.FTZ R5, R150, R5, !PT ;  /* 0x0000000596057209 */ /* 0x000fe20007810000 */
[----:B------:R-:W1:Y:S01]  /*4490*/  SHFL.BFLY PT, R6, R73, 0x2, 0x1f ;  /* 0x0c401f0049067f89 */ /* 0x000e6200000e0000 */
[----:B------:R-:W-:Y:S02]  /*44a0*/  FMNMX.FTZ R71, R233, R71, !PT ;  /* 0x00000047e9477209 */ /* 0x000fe40007810000 */
[----:B------:R-:W-:Y:S02]  /*44b0*/  FMNMX.FTZ R2, R223, R2, !PT ;  /* 0x00000002df027209 */ /* 0x000fe40007810000 */
[----:B------:R-:W-:Y:S01]  /*44c0*/  FMNMX.FTZ R5, R151, R5, !PT ;  /* 0x0000000597057209 */ /* 0x000fe20007810000 */
[----:B------:R-:W2:Y:S01]  /*44d0*/  SHFL.BFLY PT, R7, R71, 0x2, 0x1f ;  /* 0x0c401f0047077f89 */ /* 0x000ea200000e0000 */
[----:B------:R-:W-:-:S02]  /*44e0*/  FMNMX.FTZ R2, R222, R2, !PT ;  /* 0x00000002de027209 */ /* 0x000fc40007810000 */
[----:B------:R-:W-:Y:S02]  /*44f0*/  FMNMX.FTZ R5, R166, R5, !PT ;  /* 0x00000005a6057209 */ /* 0x000fe40007810000 */
[----:B------:R-:W-:Y:S02]  /*4500*/  FSEL R242, R43, -INF , P4 ;  /* 0xff8000002bf27808 */ /* 0x000fe40002000000 */
[----:B------:R-:W-:Y:S02]  /*4510*/  FMNMX.FTZ R2, R194, R2, !PT ;  /* 0x00000002c2027209 */ /* 0x000fe40007810000 */
[----:B------:R-:W-:Y:S02]  /*4520*/  FMNMX.FTZ R5, R167, R5, !PT ;  /* 0x00000005a7057209 */ /* 0x000fe40007810000 */
[----:B------:R-:W-:Y:S02]  /*4530*/  FSEL R243, R39, -INF , P6 ;  /* 0xff80000027f37808 */ /* 0x000fe40003000000 */
[----:B------:R-:W-:-:S02]  /*4540*/  FMNMX.FTZ R2, R242, R2, !PT ;  /* 0x00000002f2027209 */ /* 0x000fc40007810000 */
[----:B------:R-:W-:Y:S02]  /*4550*/  FMNMX.FTZ R5, R169, R5, !PT ;  /* 0x00000005a9057209 */ /* 0x000fe40007810000 */
[----:B------:R-:W-:Y:S02]  /*4560*/  FSEL R230, R38, -INF , P5 ;  /* 0xff80000026e67808 */ /* 0x000fe40002800000 */
[----:B------:R-:W-:Y:S01]  /*4570*/  FMNMX.FTZ R2, R243, R2, !PT ;  /* 0x00000002f3027209 */ /* 0x000fe20007810000 */
[----:B------:R-:W-:Y:S01]  /*4580*/  LDSM.16.MT88.4 R36, [R226+0x100] ;  /* 0x00010000e224783b */ /* 0x000fe20000004200 */
[----:B------:R-:W-:Y:S02]  /*4590*/  FMNMX.FTZ R5, R170, R5, !PT ;  /* 0x00000005aa057209 */ /* 0x000fe40007810000 */
[----:B------:R-:W-:Y:S02]  /*45a0*/  FMNMX.FTZ R2, R230, R2, !PT ;  /* 0x00000002e6027209 */ /* 0x000fe40007810000 */
[----:B------:R-:W-:-:S02]  /*45b0*/  FMNMX.FTZ R5, R180, R5, !PT ;  /* 0x00000005b4057209 */ /* 0x000fc40007810000 */
[----:B-1----:R-:W-:Y:S02]  /*45c0*/  FMNMX.FTZ R73, R73, R6, !PT ;  /* 0x0000000649497209 */ /* 0x002fe40007810000 */
[----:B------:R-:W1:Y:S01]  /*45d0*/  SHFL.BFLY PT, R6, R2, 0x2, 0x1f ;  /* 0x0c401f0002067f89 */ /* 0x000e6200000e0000 */
[----:B------:R-:W-:Y:S02]  /*45e0*/  FMNMX.FTZ R5, R179, R5, !PT ;  /* 0x00000005b3057209 */ /* 0x000fe40007810000 */
[----:B--2---:R-:W-:Y:S02]  /*45f0*/  FMNMX.FTZ R71, R71, R7, !PT ;  /* 0x0000000747477209 */ /* 0x004fe40007810000 */
[----:B------:R-:W2:Y:S01]  /*4600*/  SHFL.BFLY PT, R7, R73, 0x1, 0x1f ;  /* 0x0c201f0049077f89 */ /* 0x000ea200000e0000 */
[----:B------:R-:W-:Y:S02]  /*4610*/  FMNMX.FTZ R5, R181, R5, !PT ;  /* 0x00000005b5057209 */ /* 0x000fe40007810000 */
[----:B------:R-:W-:Y:S01]  /*4620*/  FSEL R228, R48, -INF , P4 ;  /* 0xff80000030e47808 */ /* 0x000fe20002000000 */
[----:B------:R-:W3:Y:S01]  /*4630*/  SHFL.BFLY PT, R8, R71, 0x1, 0x1f ;  /* 0x0c201f0047087f89 */ /* 0x000ee200000e0000 */
[----:B------:R-:W-:-:S02]  /*4640*/  FMNMX.FTZ R5, R182, R5, !PT ;  /* 0x00000005b6057209 */ /* 0x000fc40007810000 */
[----:B------:R-:W-:Y:S02]  /*4650*/  FSEL R211, R46, -INF , P6 ;  /* 0xff8000002ed37808 */ /* 0x000fe40003000000 */
[----:B------:R-:W-:Y:S02]  /*4660*/  FMNMX.FTZ R5, R205, R5, !PT ;  /* 0x00000005cd057209 */ /* 0x000fe40007810000 */
[----:B------:R-:W-:Y:S02]  /*4670*/  FSEL R247, R47, -INF , P5 ;  /* 0xff8000002ff77808 */ /* 0x000fe40002800000 */
[----:B------:R-:W-:-:S04]  /*4680*/  FMNMX.FTZ R5, R192, R5, !PT ;  /* 0x00000005c0057209 */ /* 0x000fc80007810000 */
[----:B------:R-:W-:Y:S02]  /*4690*/  FMNMX.FTZ R5, R186, R5, !PT ;  /* 0x00000005ba057209 */ /* 0x000fe40007810000 */
[----:B-1----:R-:W-:Y:S02]  /*46a0*/  FMNMX.FTZ R2, R2, R6, !PT ;  /* 0x0000000602027209 */ /* 0x002fe40007810000 */
[----:B------:R-:W-:Y:S02]  /*46b0*/  FMNMX.FTZ R5, R199, R5, !PT ;  /* 0x00000005c7057209 */ /* 0x000fe40007810000 */
[----:B--2---:R-:W-:Y:S01]  /*46c0*/  FMNMX.FTZ R73, R73, R7, !PT ;  /* 0x0000000749497209 */ /* 0x004fe20007810000 */
[----:B------:R-:W1:Y:S01]  /*46d0*/  SHFL.BFLY PT, R9, R2, 0x1, 0x1f ;  /* 0x0c201f0002097f89 */ /* 0x000e6200000e0000 */
[----:B------:R-:W-:Y:S02]  /*46e0*/  FMNMX.FTZ R5, R202, R5, !PT ;  /* 0x00000005ca057209 */ /* 0x000fe40007810000 */
[----:B---3--:R-:W-:Y:S01]  /*46f0*/  FMNMX.FTZ R71, R71, R8, !PT ;  /* 0x0000000847477209 */ /* 0x008fe20007810000 */
[----:B------:R-:W-:Y:S01]  /*4700*/  FMUL.FTZ R7, R73, c[0x0][0x2d0] ;  /* 0x0000b40049077a20 */ /* 0x000fe20000410000 */
[----:B------:R-:W-:-:S02]  /*4710*/  FMNMX.FTZ R5, R228, R5, !PT ;  /* 0x00000005e4057209 */ /* 0x000fc40007810000 */
[----:B------:R-:W-:Y:S01]  /*4720*/  FSETP.NEU.FTZ.AND P4, PT, R73, -INF , PT ;  /* 0xff8000004900780b */ /* 0x000fe20003f9d000 */
[----:B------:R-:W-:Y:S01]  /*4730*/  FMUL.FTZ R6, R71, c[0x0][0x2d0] ;  /* 0x0000b40047067a20 */ /* 0x000fe20000410000 */
[----:B------:R-:W-:Y:S02]  /*4740*/  FMNMX.FTZ R8, R211, R5, !PT ;  /* 0x00000005d3087209 */ /* 0x000fe40007810000 */
[----:B------:R-:W-:Y:S02]  /*4750*/  FSEL R7, R7, RZ, P4 ;  /* 0x000000ff07077208 */ /* 0x000fe40002000000 */
[----:B------:R-:W-:Y:S02]  /*4760*/  FSETP.NEU.FTZ.AND P4, PT, R71, -INF , PT ;  /* 0xff8000004700780b */ /* 0x000fe40003f9d000 */
[----:B------:R-:W-:Y:S01]  /*4770*/  FMNMX.FTZ R8, R247, R8, !PT ;  /* 0x00000008f7087209 */ /* 0x000fe20007810000 */
[----:B------:R-:W-:Y:S01]  /*4780*/  FFMA.FTZ R5, R10, c[0x0][0x2d0], -R7 ;  /* 0x0000b4000a057a23 */ /* 0x000fe20000010807 */
[----:B------:R-:W-:-:S03]  /*4790*/  FSEL R6, R6, RZ, P4 ;  /* 0x000000ff06067208 */ /* 0x000fc60002000000 */
[----:B------:R-:W2:Y:S01]  /*47a0*/  SHFL.BFLY PT, R10, R8, 0x2, 0x1f ;  /* 0x0c401f00080a7f89 */ /* 0x000ea200000e0000 */
[----:B------:R3:W-:Y:S01]  /*47b0*/  MUFU.EX2 R244, R5 ;  /* 0x0000000500f47308 */ /* 0x0007e20000000800 */
[----:B-1----:R-:W-:Y:S01]  /*47c0*/  FMNMX.FTZ R2, R2, R9, !PT ;  /* 0x0000000902027209 */ /* 0x002fe20007810000 */
[----:B------:R-:W-:-:S03]  /*47d0*/  FFMA.FTZ R9, R13, c[0x0][0x2d0], -R6 ;  /* 0x0000b4000d097a23 */ /* 0x000fc60000010806 */
[----:B------:R-:W-:-:S03]  /*47e0*/  FSETP.NEU.FTZ.AND P4, PT, R2, -INF , PT ;  /* 0xff8000000200780b */ /* 0x000fc60003f9d000 */
[----:B------:R1:W-:Y:S01]  /*47f0*/  MUFU.EX2 R204, R9 ;  /* 0x0000000900cc7308 */ /* 0x0003e20000000800 */
[----:B---3--:R-:W-:-:S07]  /*4800*/  FFMA.FTZ R5, R11, c[0x0][0x2d0], -R6 ;  /* 0x0000b4000b057a23 */ /* 0x008fce0000010806 */
[----:B------:R3:W-:Y:S01]  /*4810*/  MUFU.EX2 R201, R5 ;  /* 0x0000000500c97308 */ /* 0x0007e20000000800 */
[----:B--2---:R-:W-:Y:S01]  /*4820*/  FMNMX.FTZ R8, R8, R10, !PT ;  /* 0x0000000a08087209 */ /* 0x004fe20007810000 */
[----:B-1----:R-:W-:-:S06]  /*4830*/  FFMA.FTZ R9, R14, c[0x0][0x2d0], -R6 ;  /* 0x0000b4000e097a23 */ /* 0x002fcc0000010806 */
[----:B------:R-:W1:Y:S01]  /*4840*/  MUFU.EX2 R190, R9 ;  /* 0x0000000900be7308 */ /* 0x000e620000000800 */
[----:B---3--:R-:W-:-:S07]  /*4850*/  FFMA.FTZ R5, R12, c[0x0][0x2d0], -R6 ;  /* 0x0000b4000c057a23 */ /* 0x008fce0000010806 */
[----:B------:R2:W3:Y:S01]  /*4860*/  MUFU.EX2 R200, R5 ;  /* 0x0000000500c87308 */ /* 0x0004e20000000800 */
[----:B-1----:R-:W-:Y:S01]  /*4870*/  F2FP.PACK_AB R10, R190, R204 ;  /* 0x000000ccbe0a723e */ /* 0x002fe200000000ff */
[----:B--2---:R-:W-:-:S05]  /*4880*/  FMUL.FTZ R5, R2, c[0x0][0x2d0] ;  /* 0x0000b40002057a20 */ /* 0x004fca0000410000 */
[----:B------:R-:W-:-:S05]  /*4890*/  FSEL R5, R5, RZ, P4 ;  /* 0x000000ff05057208 */ /* 0x000fca0002000000 */
[--C-:B------:R-:W-:Y:S02]  /*48a0*/  FFMA.FTZ R9, R15, c[0x0][0x2d0], -R5.reuse ;  /* 0x0000b4000f097a23 */ /* 0x100fe40000010805 */
[--C-:B------:R-:W-:Y:S02]  /*48b0*/  FFMA.FTZ R0, R16, c[0x0][0x2d0], -R5.reuse ;  /* 0x0000b40010007a23 */ /* 0x100fe40000010805 */
[----:B------:R1:W-:Y:S08]  /*48c0*/  MUFU.EX2 R92, R9 ;  /* 0x00000009005c7308 */ /* 0x0003f00000000800 */
[----:B------:R2:W4:Y:S01]  /*48d0*/  MUFU.EX2 R206, R0 ;  /* 0x0000000000ce7308 */ /* 0x0005220000000800 */
[----:B-1----:R-:W1:Y:S01]  /*48e0*/  SHFL.BFLY PT, R9, R8, 0x1, 0x1f ;  /* 0x0c201f0008097f89 */ /* 0x002e6200000e0000 */
[----:B--2---:R-:W-:-:S03]  /*48f0*/  FFMA.FTZ R0, R17, c[0x0][0x2d0], -R5 ;  /* 0x0000b40011007a23 */ /* 0x004fc60000010805 */
[----:B------:R-:W2:Y:S03]  /*4900*/  LDSM.16.MT88.4 R16, [R227+0x100] ;  /* 0x00010000e310783b */ /* 0x000ea60000004200 */
[----:B------:R4:W-:Y:S01]  /*4910*/  MUFU.EX2 R113, R0 ;  /* 0x0000000000717308 */ /* 0x0009e20000000800 */
[----:B-1----:R-:W-:Y:S02]  /*4920*/  FMNMX.FTZ R72, R8, R9, !PT ;  /* 0x0000000908487209 */ /* 0x002fe40007810000 */
[----:B---3--:R-:W-:Y:S01]  /*4930*/  F2FP.PACK_AB R8, R200, R201 ;  /* 0x000000c9c808723e */ /* 0x008fe200000000ff */
[----:B----4-:R-:W-:Y:S01]  /*4940*/  FFMA.FTZ R0, R28, c[0x0][0x2d0], -R5 ;  /* 0x0000b4001c007a23 */ /* 0x010fe20000010805 */
[C---:B------:R-:W-:Y:S01]  /*4950*/  FSETP.NEU.FTZ.AND P4, PT, R72.reuse, -INF , PT ;  /* 0xff8000004800780b */ /* 0x040fe20003f9d000 */
[----:B------:R-:W-:Y:S01]  /*4960*/  FMUL.FTZ R3, R72, c[0x0][0x2d0] ;  /* 0x0000b40048037a20 */ /* 0x000fe20000410000 */
[----:B------:R-:W-:Y:S01]  /*4970*/  F2FP.PACK_AB R9, R206, R92 ;  /* 0x0000005cce09723e */ /* 0x000fe200000000ff */
[----:B------:R1:W3:Y:S02]  /*4980*/  MUFU.EX2 R119, R0 ;  /* 0x0000000000777308 */ /* 0x0002e40000000800 */
[----:B-1----:R-:W-:Y:S01]  /*4990*/  FFMA.FTZ R0, R29, c[0x0][0x2d0], -R7 ;  /* 0x0000b4001d007a23 */ /* 0x002fe20000010807 */
[----:B---3--:R-:W-:-:S05]  /*49a0*/  F2FP.PACK_AB R11, R119, R113 ;  /* 0x00000071770b723e */ /* 0x008fca00000000ff */
[----:B------:R1:W3:Y:S02]  /*49b0*/  MUFU.EX2 R213, R0 ;  /* 0x0000000000d57308 */ /* 0x0002e40000000800 */
[C---:B------:R-:W-:Y:S08]  /*49c0*/  HMMA.16816.F32 R76, R8.reuse, R20, RZ ;  /* 0x00000014084c723c */ /* 0x040ff000000018ff */
[----:B--2---:R-:W-:Y:S01]  /*49d0*/  HMMA.16816.F32 R60, R8, R16, RZ ;  /* 0x00000010083c723c */ /* 0x004fe200000018ff */
[----:B-1----:R-:W-:Y:S01]  /*49e0*/  FFMA.FTZ R0, R30, c[0x0][0x2d0], -R7 ;  /* 0x0000b4001e007a23 */ /* 0x002fe20000010807 */
[----:B---3--:R-:W-:-:S03]  /*49f0*/  F2FP.PACK_AB R12, R213, R244 ;  /* 0x000000f4d50c723e */ /* 0x008fc600000000ff */
[----:B------:R1:W-:Y:S03]  /*4a00*/  MUFU.EX2 R231, R0 ;  /* 0x0000000000e77308 */ /* 0x0003e60000000800 */
[C---:B------:R-:W-:Y:S08]  /*4a10*/  HMMA.16816.F32 R52, R8.reuse, R24, RZ ;  /* 0x000000180834723c */ /* 0x040ff000000018ff */
[----:B------:R-:W-:Y:S01]  /*4a20*/  HMMA.16816.F32 R44, R8, R36, RZ ;  /* 0x00000024082c723c */ /* 0x000fe200000018ff */
[----:B-1----:R-:W-:Y:S01]  /*4a30*/  FSEL R0, R3, RZ, P4 ;  /* 0x000000ff03007208 */ /* 0x002fe20002000000 */
[----:B------:R-:W-:-:S06]  /*4a40*/  FFMA.FTZ R3, R31, c[0x0][0x2d0], -R7 ;  /* 0x0000b4001f037a23 */ /* 0x000fcc0000010807 */
[C---:B------:R-:W-:Y:S01]  /*4a50*/  HMMA.16816.F32 R64, R8.reuse, R22, RZ ;  /* 0x000000160840723c */ /* 0x040fe200000018ff */
[----:B------:R-:W-:Y:S01]  /*4a60*/  LDSM.16.MT88.4 R28, [R226+0x900] ;  /* 0x00090000e21c783b */ /* 0x000fe20000004200 */
[----:B------:R1:W2:Y:S06]  /*4a70*/  MUFU.EX2 R234, R3 ;  /* 0x0000000300ea7308 */ /* 0x0002ac0000000800 */
[C---:B------:R-:W-:Y:S08]  /*4a80*/  HMMA.16816.F32 R56, R8.reuse, R18, RZ ;  /* 0x000000120838723c */ /* 0x040ff000000018ff */
[----:B------:R-:W-:Y:S01]  /*4a90*/  HMMA.16816.F32 R48, R8, R26, RZ ;  /* 0x0000001a0830723c */ /* 0x000fe200000018ff */
[----:B-1----:R-:W-:Y:S01]  /*4aa0*/  FFMA.FTZ R3, R32, c[0x0][0x2d0], -R0 ;  /* 0x0000b40020037a23 */ /* 0x002fe20000010800 */
[----:B--2---:R-:W-:-:S03]  /*4ab0*/  F2FP.PACK_AB R14, R234, R231 ;  /* 0x000000e7ea0e723e */ /* 0x004fc600000000ff */
[----:B------:R1:W-:Y:S02]  /*4ac0*/  MUFU.EX2 R249, R3 ;  /* 0x0000000300f97308 */ /* 0x0003e40000000800 */
[----:B-1----:R-:W-:-:S06]  /*4ad0*/  FFMA.FTZ R3, R33, c[0x0][0x2d0], -R0 ;  /* 0x0000b40021037a23 */ /* 0x002fcc0000010800 */
[----:B------:R1:W2:Y:S02]  /*4ae0*/  MUFU.EX2 R245, R3 ;  /* 0x0000000300f57308 */ /* 0x0002a40000000800 */
[----:B-1----:R-:W-:Y:S01]  /*4af0*/  FFMA.FTZ R3, R34, c[0x0][0x2d0], -R0 ;  /* 0x0000b40022037a23 */ /* 0x002fe20000010800 */
[----:B--2---:R-:W-:-:S05]  /*4b00*/  F2FP.PACK_AB R13, R245, R249 ;  /* 0x000000f9f50d723e */ /* 0x004fca00000000ff */
[----:B------:R1:W-:Y:S02]  /*4b10*/  MUFU.EX2 R203, R3 ;  /* 0x0000000300cb7308 */ /* 0x0003e40000000800 */
[----:B-1----:R-:W-:Y:S02]  /*4b20*/  FFMA.FTZ R3, R35, c[0x0][0x2d0], -R0 ;  /* 0x0000b40023037a23 */ /* 0x002fe40000010800 */
[----:B------:R-:W-:Y:S04]  /*4b30*/  LDSM.16.MT88.4 R32, [R227+0x900] ;  /* 0x00090000e320783b */ /* 0x000fe80000004200 */
[----:B------:R1:W2:Y:S02]  /*4b40*/  MUFU.EX2 R188, R3 ;  /* 0x0000000300bc7308 */ /* 0x0002a40000000800 */
[----:B-1----:R-:W-:Y:S01]  /*4b50*/  FFMA.FTZ R3, R40, c[0x0][0x2d0], -R6 ;  /* 0x0000b40028037a23 */ /* 0x002fe20000010806 */
[----:B--2---:R-:W-:-:S05]  /*4b60*/  F2FP.PACK_AB R15, R188, R203 ;  /* 0x000000cbbc0f723e */ /* 0x004fca00000000ff */
[----:B------:R1:W-:Y:S02]  /*4b70*/  MUFU.EX2 R198, R3 ;  /* 0x0000000300c67308 */ /* 0x0003e40000000800 */
[C---:B------:R-:W-:Y:S08]  /*4b80*/  HMMA.16816.F32 R88, R12.reuse, R20, RZ ;  /* 0x000000140c58723c */ /* 0x040ff000000018ff */
[----:B------:R-:W-:Y:S01]  /*4b90*/  HMMA.16816.F32 R104, R12, R22, RZ ;  /* 0x000000160c68723c */ /* 0x000fe200000018ff */
[----:B------:R-:W2:Y:S01]  /*4ba0*/  LDSM.16.MT88.4 R20, [R224+0x900] ;  /* 0x00090000e014783b */ /* 0x000ea20000004200 */
[----:B-1----:R-:W-:-:S04]  /*4bb0*/  FFMA.FTZ R3, R41, c[0x0][0x2d0], -R6 ;  /* 0x0000b40029037a23 */ /* 0x002fc80000010806 */
[----:B------:R1:W-:Y:S02]  /*4bc0*/  MUFU.EX2 R111, R3 ;  /* 0x00000003006f7308 */ /* 0x0003e40000000800 */
[----:B------:R-:W-:Y:S08]  /*4bd0*/  HMMA.16816.F32 R40, R8, R38, RZ ;  /* 0x000000260828723c */ /* 0x000ff000000018ff */
[----:B------:R-:W-:Y:S01]  /*4be0*/  HMMA.16816.F32 R84, R12, R16, RZ ;  /* 0x000000100c54723c */ /* 0x000fe200000018ff */
[----:B-1----:R-:W-:-:S07]  /*4bf0*/  FFMA.FTZ R3, R68, c[0x0][0x2d0], -R6 ;  /* 0x0000b40044037a23 */ /* 0x002fce0000010806 */
[C---:B------:R-:W-:Y:S01]  /*4c00*/  HMMA.16816.F32 R128, R12.reuse, R18, RZ ;  /* 0x000000120c80723c */ /* 0x040fe200000018ff */
[----:B------:R-:W1:Y:S01]  /*4c10*/  LDSM.16.MT88.4 R16, [R225+0x900] ;  /* 0x00090000e110783b */ /* 0x000e620000004200 */
[----:B------:R-:W-:Y:S01]  /*4c20*/  IMAD.MOV.U32 R68, RZ, RZ, R206 ;  /* 0x000000ffff447224 */ /* 0x000fe200078e00ce */
[----:B------:R3:W-:Y:S05]  /*4c30*/  MUFU.EX2 R232, R3 ;  /* 0x0000000300e87308 */ /* 0x0007ea0000000800 */
[C---:B------:R-:W-:Y:S08]  /*4c40*/  HMMA.16816.F32 R80, R12.reuse, R24, RZ ;  /* 0x000000180c50723c */ /* 0x040ff000000018ff */
[----:B------:R-:W-:Y:S01]  /*4c50*/  HMMA.16816.F32 R132, R12, R26, RZ ;  /* 0x0000001a0c84723c */ /* 0x000fe200000018ff */
[----:B---3--:R-:W-:-:S04]  /*4c60*/  FFMA.FTZ R3, R69, c[0x0][0x2d0], -R6 ;  /* 0x0000b40045037a23 */ /* 0x008fc80000010806 */
[----:B------:R3:W4:Y:S03]  /*4c70*/  MUFU.EX2 R112, R3 ;  /* 0x0000000300707308 */ /* 0x0007260000000800 */
[C---:B------:R-:W-:Y:S08]  /*4c80*/  HMMA.16816.F32 R24, R12.reuse, R36, RZ ;  /* 0x000000240c18723c */ /* 0x040ff000000018ff */
[----:B------:R-:W-:Y:S01]  /*4c90*/  HMMA.16816.F32 R120, R12, R38, RZ ;  /* 0x000000260c78723c */ /* 0x000fe200000018ff */
[----:B------:R-:W1:Y:S01]  /*4ca0*/  LDSM.16.MT88.4 R12, [R224+0x1100] ;  /* 0x00110000e00c783b */ /* 0x000e620000004200 */
[----:B---3--:R-:W-:-:S02]  /*4cb0*/  FFMA.FTZ R3, R70, c[0x0][0x2d0], -R5 ;  /* 0x0000b40046037a23 */ /* 0x008fc40000010805 */
[----:B------:R-:W-:Y:S02]  /*4cc0*/  IMAD.MOV.U32 R70, RZ, RZ, R113 ;  /* 0x000000ffff467224 */ /* 0x000fe400078e0071 */
[----:B------:R3:W-:Y:S02]  /*4cd0*/  MUFU.EX2 R4, R3 ;  /* 0x0000000300047308 */ /* 0x0007e40000000800 */
[----:B---3--:R-:W-:Y:S02]  /*4ce0*/  FFMA.FTZ R3, R74, c[0x0][0x2d0], -R5 ;  /* 0x0000b4004a037a23 */ /* 0x008fe40000010805 */
[----:B------:R-:W-:-:S04]  /*4cf0*/  IMAD.MOV.U32 R74, RZ, RZ, R203 ;  /* 0x000000ffff4a7224 */ /* 0x000fc800078e00cb */
[----:B------:R3:W-:Y:S02]  /*4d00*/  MUFU.EX2 R8, R3 ;  /* 0x0000000300087308 */ /* 0x0007e40000000800 */
[----:B---3--:R-:W-:Y:S01]  /*4d10*/  FFMA.FTZ R3, R75, c[0x0][0x2d0], -R5 ;  /* 0x0000b4004b037a23 */ /* 0x008fe20000010805 */
[----:B----4-:R-:W-:-:S05]  /*4d20*/  MOV R75, R112 ;  /* 0x00000070004b7202 */ /* 0x010fca0000000f00 */
[----:B------:R3:W-:Y:S01]  /*4d30*/  MUFU.EX2 R229, R3 ;  /* 0x0000000300e57308 */ /* 0x0007e20000000800 */
[----:B------:R-:W-:Y:S01]  /*4d40*/  F2FP.PACK_AB R10, R75, R232 ;  /* 0x000000e84b0a723e */ /* 0x000fe200000000ff */
[----:B---3--:R-:W-:Y:S02]  /*4d50*/  FFMA.FTZ R3, R93, c[0x0][0x2d0], -R5 ;  /* 0x0000b4005d037a23 */ /* 0x008fe40000010805 */
[----:B------:R-:W-:-:S04]  /*4d60*/  IMAD.MOV.U32 R93, RZ, RZ, R111 ;  /* 0x000000ffff5d7224 */ /* 0x000fc800078e006f */
[----:B------:R3:W4:Y:S02]  /*4d70*/  MUFU.EX2 R69, R3 ;  /* 0x0000000300457308 */ /* 0x0007240000000800 */
[----:B---3--:R-:W-:Y:S01]  /*4d80*/  FFMA.FTZ R3, R94, c[0x0][0x2d0], -R7 ;  /* 0x0000b4005e037a23 */ /* 0x008fe20000010807 */
[----:B----4-:R-:W-:Y:S01]  /*4d90*/  F2FP.PACK_AB R11, R69, R229 ;  /* 0x000000e5450b723e */ /* 0x010fe200000000ff */
[----:B------:R-:W-:Y:S01]  /*4da0*/  IMAD.MOV.U32 R94, RZ, RZ, R8 ;  /* 0x000000ffff5e7224 */ /* 0x000fe200078e0008 */
[----:B------:R-:W-:-:S03]  /*4db0*/  F2FP.PACK_AB R8, R93, R198 ;  /* 0x000000c65d08723e */ /* 0x000fc600000000ff */
[----:B------:R3:W-:Y:S01]  /*4dc0*/  MUFU.EX2 R252, R3 ;  /* 0x0000000300fc7308 */ /* 0x0007e20000000800 */
[----:B------:R-:W-:-:S07]  /*4dd0*/  F2FP.PACK_AB R9, R94, R4 ;  /* 0x000000045e09723e */ /* 0x000fce00000000ff */
[----:B--2---:R-:W-:Y:S01]  /*4de0*/  HMMA.16816.F32 R124, R8, R20, R76 ;  /* 0x00000014087c723c */ /* 0x004fe2000000184c */
[----:B---3--:R-:W-:Y:S01]  /*4df0*/  FFMA.FTZ R3, R95, c[0x0][0x2d0], -R7 ;  /* 0x0000b4005f037a23 */ /* 0x008fe20000010807 */
[----:B------:R-:W-:-:S06]  /*4e00*/  MOV R95, R201 ;  /* 0x000000c9005f7202 */ /* 0x000fcc0000000f00 */
[C---:B------:R-:W-:Y:S01]  /*4e10*/  HMMA.16816.F32 R112, R8.reuse, R32, R60 ;  /* 0x000000200870723c */ /* 0x040fe2000000183c */
[----:B------:R2:W3:Y:S07]  /*4e20*/  MUFU.EX2 R251, R3 ;  /* 0x0000000300fb7308 */ /* 0x0004ee0000000800 */
[C---:B------:R-:W-:Y:S08]  /*4e30*/  HMMA.16816.F32 R100, R8.reuse, R28, R44 ;  /* 0x0000001c0864723c */ /* 0x040ff0000000182c */
[----:B-1----:R-:W-:Y:S01]  /*4e40*/  HMMA.16816.F32 R108, R8, R16, R52 ;  /* 0x00000010086c723c */ /* 0x002fe20000001834 */
[----:B--2---:R-:W-:-:S04]  /*4e50*/  FFMA.FTZ R3, R96, c[0x0][0x2d0], -R7 ;  /* 0x0000b40060037a23 */ /* 0x004fc80000010807 */
[----:B------:R1:W-:Y:S03]  /*4e60*/  MUFU.EX2 R246, R3 ;  /* 0x0000000300f67308 */ /* 0x0003e60000000800 */
[C---:B------:R-:W-:Y:S08]  /*4e70*/  HMMA.16816.F32 R76, R8.reuse, R34, R56 ;  /* 0x00000022084c723c */ /* 0x040ff00000001838 */
[----:B------:R-:W-:Y:S01]  /*4e80*/  HMMA.16816.F32 R60, R8, R18, R48 ;  /* 0x00000012083c723c */ /* 0x000fe20000001830 */
[----:B-1----:R-:W-:-:S07]  /*4e90*/  FFMA.FTZ R3, R97, c[0x0][0x2d0], -R7 ;  /* 0x0000b40061037a23 */ /* 0x002fce0000010807 */
[----:B------:R-:W-:Y:S01]  /*4ea0*/  HMMA.16816.F32 R44, R8, R30, R40 ;  /* 0x0000001e082c723c */ /* 0x000fe20000001828 */
[----:B------:R1:W2:Y:S02]  /*4eb0*/  MUFU.EX2 R250, R3 ;  /* 0x0000000300fa7308 */ /* 0x0002a40000000800 */
[----:B-1----:R-:W-:-:S06]  /*4ec0*/  FFMA.FTZ R3, R98, c[0x0][0x2d0], -R0 ;  /* 0x0000b40062037a23 */ /* 0x002fcc0000010800 */
[----:B------:R1:W-:Y:S02]  /*4ed0*/  MUFU.EX2 R216, R3 ;  /* 0x0000000300d87308 */ /* 0x0003e40000000800 */
[----:B-1----:R-:W-:Y:S02]  /*4ee0*/  FFMA.FTZ R3, R99, c[0x0][0x2d0], -R0 ;  /* 0x0000b40063037a23 */ /* 0x002fe40000010800 */
[----:B------:R-:W-:Y:S04]  /*4ef0*/  HMMA.16816.F32 R96, R8, R22, R64 ;  /* 0x000000160860723c */ /* 0x000fe80000001840 */
[----:B------:R1:W4:Y:S03]  /*4f00*/  MUFU.EX2 R218, R3 ;  /* 0x0000000300da7308 */ /* 0x0003260000000800 */
[----:B---3--:R-:W-:-:S02]  /*4f10*/  F2FP.PACK_AB R8, R251, R252 ;  /* 0x000000fcfb08723e */ /* 0x008fc400000000ff */
[----:B--2---:R-:W-:Y:S01]  /*4f20*/  F2FP.PACK_AB R10, R250, R246 ;  /* 0x000000f6fa0a723e */ /* 0x004fe200000000ff */
[----:B-1----:R-:W-:Y:S01]  /*4f30*/  FFMA.FTZ R3, R116, c[0x0][0x2d0], -R0 ;  /* 0x0000b40074037a23 */ /* 0x002fe20000010800 */
[----:B----4-:R-:W-:Y:S01]  /*4f40*/  F2FP.PACK_AB R9, R218, R216 ;  /* 0x000000d8da09723e */ /* 0x010fe200000000ff */
[----:B------:R-:W-:Y:S02]  /*4f50*/  IMAD.MOV.U32 R116, RZ, RZ, R200 ;  /* 0x000000ffff747224 */ /* 0x000fe400078e00c8 */
[----:B------:R1:W-:Y:S02]  /*4f60*/  MUFU.EX2 R220, R3 ;  /* 0x0000000300dc7308 */ /* 0x0003e40000000800 */
[----:B-1----:R-:W-:Y:S01]  /*4f70*/  FFMA.FTZ R3, R117, c[0x0][0x2d0], -R0 ;  /* 0x0000b40075037a23 */ /* 0x002fe20000010800 */
[----:B------:R-:W-:-:S05]  /*4f80*/  MOV R117, R205 ;  /* 0x000000cd00757202 */ /* 0x000fca0000000f00 */
[----:B------:R1:W2:Y:S02]  /*4f90*/  MUFU.EX2 R217, R3 ;  /* 0x0000000300d97308 */ /* 0x0002a40000000800 */
[----:B-1----:R-:W-:Y:S01]  /*4fa0*/  FFMA.FTZ R3, R118, c[0x0][0x2d0], -R7 ;  /* 0x0000b40076037a23 */ /* 0x002fe20000010807 */
[----:B--2---:R-:W-:Y:S01]  /*4fb0*/  F2FP.PACK_AB R11, R217, R220 ;  /* 0x000000dcd90b723e */ /* 0x004fe200000000ff */
[----:B------:R-:W-:-:S04]  /*4fc0*/  IMAD.MOV.U32 R118, RZ, RZ, R204 ;  /* 0x000000ffff767224 */ /* 0x000fc800078e00cc */
[----:B------:R1:W-:Y:S02]  /*4fd0*/  MUFU.EX2 R219, R3 ;  /* 0x0000000300db7308 */ /* 0x0003e40000000800 */
[C---:B------:R-:W-:Y:S08]  /*4fe0*/  HMMA.16816.F32 R48, R8.reuse, R20, R88 ;  /* 0x000000140830723c */ /* 0x040ff00000001858 */
[----:B------:R-:W-:Y:S01]  /*4ff0*/  HMMA.16816.F32 R40, R8, R22, R104 ;  /* 0x000000160828723c */ /* 0x000fe20000001868 */
[----:B------:R-:W2:Y:S01]  /*5000*/  LDSM.16.MT88.4 R20, [R227+0x1100] ;  /* 0x00110000e314783b */ /* 0x000ea20000004200 */
[----:B-1----:R-:W-:-:S02]  /*5010*/  FFMA.FTZ R3, R136, c[0x0][0x2d0], -R6 ;  /* 0x0000b40088037a23 */ /* 0x002fc40000010806 */
[----:B------:R-:W-:Y:S02]  /*5020*/  IMAD.MOV.U32 R136, RZ, RZ, R202 ;  /* 0x000000ffff887224 */ /* 0x000fe400078e00ca */
[----:B------:R1:W-:Y:S02]  /*5030*/  MUFU.EX2 R214, R3 ;  /* 0x0000000300d67308 */ /* 0x0003e40000000800 */
[C---:B------:R-:W-:Y:S07]  /*5040*/  HMMA.16816.F32 R52, R8.reuse, R32, R84 ;  /* 0x000000200834723c */ /* 0x040fee0000001854 */
[----:B------:R-:W-:Y:S01]  /*5050*/  IMAD.MOV.U32 R87, RZ, RZ, R199 ;  /* 0x000000ffff577224 */ /* 0x000fe200078e00c7 */
[----:B------:R-:W-:Y:S01]  /*5060*/  HMMA.16816.F32 R88, R8, R28, R24 ;  /* 0x0000001c0858723c */ /* 0x000fe20000001818 */
[----:B------:R-:W3:Y:S01]  /*5070*/  LDSM.16.MT88.4 R24, [R225+0x1100] ;  /* 0x00110000e118783b */ /* 0x000ee20000004200 */
[----:B-1----:R-:W-:-:S06]  /*5080*/  FFMA.FTZ R3, R137, c[0x0][0x2d0], -R6 ;  /* 0x0000b40089037a23 */ /* 0x002fcc0000010806 */
[C---:B------:R-:W-:Y:S01]  /*5090*/  HMMA.16816.F32 R36, R8.reuse, R34, R128 ;  /* 0x000000220824723c */ /* 0x040fe20000001880 */
[----:B------:R-:W-:Y:S01]  /*50a0*/  IMAD.MOV.U32 R137, RZ, RZ, R212 ;  /* 0x000000ffff897224 */ /* 0x000fe200078e00d4 */
[----:B------:R-:W1:Y:S01]  /*50b0*/  LDSM.16.MT88.4 R32, [R226+0x1100] ;  /* 0x00110000e220783b */ /* 0x000e620000004200 */
[----:B------:R4:W2:Y:S01]  /*50c0*/  MUFU.EX2 R215, R3 ;  /* 0x0000000300d77308 */ /* 0x0008a20000000800 */
[----:B------:R-:W-:Y:S02]  /*50d0*/  IMAD.MOV.U32 R29, RZ, RZ, R136 ;  /* 0x000000ffff1d7224 */ /* 0x000fe400078e0088 */
[----:B------:R-:W-:Y:S02]  /*50e0*/  IMAD.MOV.U32 R136, RZ, RZ, R197 ;  /* 0x000000ffff887224 */ /* 0x000fe400078e00c5 */
[----:B------:R-:W-:Y:S01]  /*50f0*/  HMMA.16816.F32 R80, R8, R16, R80 ;  /* 0x000000100850723c */ /* 0x000fe20000001850 */
[----:B------:R-:W-:-:S06]  /*5100*/  IMAD.MOV.U32 R128, RZ, RZ, R192 ;  /* 0x000000ffff807224 */ /* 0x000fcc00078e00c0 */
[----:B------:R-:W-:Y:S01]  /*5110*/  MOV R17, R94 ;  /* 0x0000005e00117202 */ /* 0x000fe20000000f00 */
[----:B------:R-:W-:Y:S01]  /*5120*/  IMAD.MOV.U32 R16, RZ, RZ, R117 ;  /* 0x000000ffff107224 */ /* 0x000fe200078e0075 */
[C---:B------:R-:W-:Y:S01]  /*5130*/  HMMA.16816.F32 R56, R8.reuse, R18, R132 ;  /* 0x000000120838723c */ /* 0x040fe20000001884 */
[----:B------:R-:W-:Y:S02]  /*5140*/  IMAD.MOV.U32 R117, RZ, RZ, R194 ;  /* 0x000000ffff757224 */ /* 0x000fe400078e00c2 */
[----:B----4-:R-:W-:Y:S01]  /*5150*/  FFMA.FTZ R3, R138, c[0x0][0x2d0], -R6 ;  /* 0x0000b4008a037a23 */ /* 0x010fe20000010806 */
[----:B------:R-:W-:Y:S01]  /*5160*/  MOV R138, R211 ;  /* 0x000000d3008a7202 */ /* 0x000fe20000000f00 */
[----:B------:R-:W-:Y:S02]  /*5170*/  IMAD.MOV.U32 R130, RZ, RZ, R16 ;  /* 0x000000ffff827224 */ /* 0x000fe400078e0010 */
[----:B------:R4:W-:Y:S01]  /*5180*/  MUFU.EX2 R212, R3 ;  /* 0x0000000300d47308 */ /* 0x0009e20000000800 */
[----:B------:R-:W-:Y:S01]  /*5190*/  HMMA.16816.F32 R64, R8, R30, R120 ;  /* 0x0000001e0840723c */ /* 0x000fe20000001878 */
[----:B------:R-:W-:-:S02]  /*51a0*/  IMAD.MOV.U32 R129, RZ, RZ, R17 ;  /* 0x000000ffff817224 */ /* 0x000fc400078e0011 */
[----:B------:R-:W-:Y:S01]  /*51b0*/  LDSM.16.MT88.4 R16, [R224+0x1900] ;  /* 0x00190000e010783b */ /* 0x000fe20000004200 */
[----:B------:R-:W-:Y:S02]  /*51c0*/  IMAD.MOV.U32 R134, RZ, RZ, R116 ;  /* 0x000000ffff867224 */ /* 0x000fe400078e0074 */
[----:B------:R-:W-:Y:S01]  /*51d0*/  IMAD.MOV.U32 R133, RZ, RZ, R95 ;  /* 0x000000ffff857224 */ /* 0x000fe200078e005f */
[----:B--2---:R-:W-:Y:S01]  /*51e0*/  F2FP.PACK_AB R8, R215, R214 ;  /* 0x000000d6d708723e */ /* 0x004fe200000000ff */
[----:B----4-:R-:W-:Y:S02]  /*51f0*/  FFMA.FTZ R3, R139, c[0x0][0x2d0], -R6 ;  /* 0x0000b4008b037a23 */ /* 0x010fe40000010806 */
[----:B------:R-:W-:Y:S02]  /*5200*/  IMAD.MOV.U32 R139, RZ, RZ, R4 ;  /* 0x000000ffff8b7224 */ /* 0x000fe400078e0004 */
[----:B------:R2:W4:Y:S01]  /*5210*/  MUFU.EX2 R211, R3 ;  /* 0x0000000300d37308 */ /* 0x0005220000000800 */
[----:B------:R-:W-:-:S04]  /*5220*/  IMAD.MOV.U32 R4, RZ, RZ, R207 ;  /* 0x000000ffff047224 */ /* 0x000fc800078e00cf */
[----:B------:R-:W-:Y:S01]  /*5230*/  IMAD.MOV.U32 R94, RZ, RZ, R4 ;  /* 0x000000ffff5e7224 */ /* 0x000fe200078e0004 */
[----:B------:R-:W-:-:S03]  /*5240*/  MOV R4, R195 ;  /* 0x000000c300047202 */ /* 0x000fc60000000f00 */
[----:B------:R-:W-:Y:S02]  /*5250*/  IMAD.MOV.U32 R135, RZ, RZ, R94 ;  /* 0x000000ffff877224 */ /* 0x000fe400078e005e */
[----:B--2---:R-:W-:Y:S01]  /*5260*/  FFMA.FTZ R3, R140, c[0x0][0x2d0], -R5 ;  /* 0x0000b4008c037a23 */ /* 0x004fe20000010805 */
[----:B----4-:R-:W-:Y:S01]  /*5270*/  F2FP.PACK_AB R10, R211, R212 ;  /* 0x000000d4d30a723e */ /* 0x010fe200000000ff */
[----:B------:R-:W-:Y:S02]  /*5280*/  IMAD.MOV.U32 R140, RZ, RZ, R118 ;  /* 0x000000ffff8c7224 */ /* 0x000fe400078e0076 */
[----:B------:R2:W-:Y:S01]  /*5290*/  MUFU.EX2 R207, R3 ;  /* 0x0000000300cf7308 */ /* 0x0005e20000000800 */
[----:B------:R-:W-:Y:S02]  /*52a0*/  IMAD.MOV.U32 R118, RZ, RZ, R196 ;  /* 0x000000ffff767224 */ /* 0x000fe400078e00c4 */
[----:B------:R-:W-:Y:S02]  /*52b0*/  MOV R131, R140 ;  /* 0x0000008c00837202 */ /* 0x000fe40000000f00 */
[----:B------:R-:W-:-:S05]  /*52c0*/  MOV R140, R188 ;  /* 0x000000bc008c7202 */ /* 0x000fca0000000f00 */
[----:B------:R-:W-:Y:S02]  /*52d0*/  IMAD.MOV.U32 R132, RZ, RZ, R140 ;  /* 0x000000ffff847224 */ /* 0x000fe400078e008c */
[----:B--2---:R-:W-:Y:S02]  /*52e0*/  FFMA.FTZ R3, R141, c[0x0][0x2d0], -R5 ;  /* 0x0000b4008d037a23 */ /* 0x004fe40000010805 */
[----:B------:R-:W-:Y:S02]  /*52f0*/  IMAD.MOV.U32 R141, RZ, RZ, R191 ;  /* 0x000000ffff8d7224 */ /* 0x000fe400078e00bf */
[----:B------:R2:W4:Y:S02]  /*5300*/  MUFU.EX2 R206, R3 ;  /* 0x0000000300ce7308 */ /* 0x0005240000000800 */
[----:B--2---:R-:W-:Y:S01]  /*5310*/  FFMA.FTZ R3, R142, c[0x0][0x2d0], -R5 ;  /* 0x0000b4008e037a23 */ /* 0x004fe20000010805 */
[----:B----4-:R-:W-:Y:S02]  /*5320*/  F2FP.PACK_AB R9, R206, R207 ;  /* 0x000000cfce09723e */ /* 0x010fe400000000ff */
[----:B------:R-:W-:-:S03]  /*5330*/  MOV R142, R118 ;  /* 0x00000076008e7202 */ /* 0x000fc60000000f00 */
[----:B------:R2:W-:Y:S01]  /*5340*/  MUFU.EX2 R205, R3 ;  /* 0x0000000300cd7308 */ /* 0x0005e20000000800 */
[----:B------:R-:W-:Y:S02]  /*5350*/  IMAD.MOV.U32 R118, RZ, RZ, R117 ;  /* 0x000000ffff767224 */ /* 0x000fe400078e0075 */
[----:B------:R-:W-:Y:S02]  /*5360*/  IMAD.MOV.U32 R117, RZ, RZ, R189 ;  /* 0x000000ffff757224 */ /* 0x000fe400078e00bd */
[----:B--2---:R-:W-:Y:S02]  /*5370*/  FFMA.FTZ R3, R143, c[0x0][0x2d0], -R5 ;  /* 0x0000b4008f037a23 */ /* 0x004fe40000010805 */
[----:B------:R-:W-:Y:S02]  /*5380*/  IMAD.MOV.U32 R143, RZ, RZ, R136 ;  /* 0x000000ffff8f7224 */ /* 0x000fe400078e0088 */
[----:B------:R2:W4:Y:S01]  /*5390*/  MUFU.EX2 R204, R3 ;  /* 0x0000000300cc7308 */ /* 0x0005220000000800 */
[----:B------:R-:W-:-:S02]  /*53a0*/  IMAD.MOV.U32 R136, RZ, RZ, R190 ;  /* 0x000000ffff887224 */ /* 0x000fc400078e00be */
[----:B--2---:R-:W-:Y:S01]  /*53b0*/  FFMA.FTZ R3, R144, c[0x0][0x2d0], -R7 ;  /* 0x0000b40090037a23 */ /* 0x004fe20000010807 */
[----:B----4-:R-:W-:-:S04]  /*53c0*/  F2FP.PACK_AB R11, R204, R205 ;  /* 0x000000cdcc0b723e */ /* 0x010fc800000000ff */
[----:B------:R2:W4:Y:S03]  /*53d0*/  MUFU.EX2 R203, R3 ;  /* 0x0000000300cb7308 */ /* 0x0005260000000800 */
[C---:B------:R-:W-:Y:S07]  /*53e0*/  HMMA.16816.F32 R120, R8.reuse, R12, R124 ;  /* 0x0000000c0878723c */ /* 0x040fee000000187c */
[----:B------:R-:W-:Y:S01]  /*53f0*/  IMAD.MOV.U32 R127, RZ, RZ, R142 ;  /* 0x000000ffff7f7224 */ /* 0x000fe200078e008e */
[----:B------:R-:W-:Y:S01]  /*5400*/  HMMA.16816.F32 R112, R8, R20, R112 ;  /* 0x000000140870723c */ /* 0x000fe20000001870 */
[----:B------:R-:W-:Y:S01]  /*5410*/  IMAD.MOV.U32 R142, RZ, RZ, R187 ;  /* 0x000000ffff8e7224 */ /* 0x000fe200078e00bb */
[----:B------:R-:W-:Y:S01]  /*5420*/  MOV R126, R118 ;  /* 0x00000076007e7202 */ /* 0x000fe20000000f00 */
[----:B------:R-:W-:Y:S01]  /*5430*/  IMAD.MOV.U32 R124, RZ, RZ, R74 ;  /* 0x000000ffff7c7224 */ /* 0x000fe200078e004a */
[----:B------:R-:W-:Y:S01]  /*5440*/  MOV R125, R131 ;  /* 0x00000083007d7202 */ /* 0x000fe20000000f00 */
[----:B--2---:R-:W-:-:S02]  /*5450*/  FFMA.FTZ R3, R145, c[0x0][0x2d0], -R7 ;  /* 0x0000b40091037a23 */ /* 0x004fc40000010807 */
[----:B------:R-:W-:Y:S01]  /*5460*/  IMAD.MOV.U32 R74, RZ, RZ, R184 ;  /* 0x000000ffff4a7224 */ /* 0x000fe200078e00b8 */
[C---:B---3--:R-:W-:Y:S01]  /*5470*/  HMMA.16816.F32 R108, R8.reuse, R24, R108 ;  /* 0x00000018086c723c */ /* 0x048fe2000000186c */
[----:B------:R2:W-:Y:S07]  /*5480*/  MUFU.EX2 R202, R3 ;  /* 0x0000000300ca7308 */ /* 0x0005ee0000000800 */
[C---:B-1----:R-:W-:Y:S08]  /*5490*/  HMMA.16816.F32 R104, R8.reuse, R32, R100 ;  /* 0x000000200868723c */ /* 0x042ff00000001864 */
[----:B------:R-:W-:Y:S01]  /*54a0*/  HMMA.16816.F32 R96, R8, R14, R96 ;  /* 0x0000000e0860723c */ /* 0x000fe20000001860 */
[----:B--2---:R-:W-:-:S04]  /*54b0*/  FFMA.FTZ R3, R146, c[0x0][0x2d0], -R7 ;  /* 0x0000b40092037a23 */ /* 0x004fc80000010807 */
[----:B------:R1:W-:Y:S02]  /*54c0*/  MUFU.EX2 R201, R3 ;  /* 0x0000000300c97308 */ /* 0x0003e40000000800 */
[----:B-1----:R-:W-:-:S06]  /*54d0*/  FFMA.FTZ R3, R147, c[0x0][0x2d0], -R7 ;  /* 0x0000b40093037a23 */ /* 0x002fcc0000010807 */
[----:B------:R1:W-:Y:S02]  /*54e0*/  MUFU.EX2 R200, R3 ;  /* 0x0000000300c87308 */ /* 0x0003e40000000800 */
[----:B-1----:R-:W-:Y:S02]  /*54f0*/  FFMA.FTZ R3, R148, c[0x0][0x2d0], -R0 ;  /* 0x0000b40094037a23 */ /* 0x002fe40000010800 */
[----:B------:R-:W-:-:S04]  /*5500*/  IMAD.MOV.U32 R148, RZ, RZ, R136 ;  /* 0x000000ffff947224 */ /* 0x000fc800078e0088 */
[----:B------:R1:W-:Y:S01]  /*5510*/  MUFU.EX2 R199, R3 ;  /* 0x0000000300c77308 */ /* 0x0003e20000000800 */
[----:B------:R-:W-:Y:S02]  /*5520*/  IMAD.MOV.U32 R136, RZ, RZ, R75 ;  /* 0x000000ffff887224 */ /* 0x000fe400078e004b */
[----:B-1----:R-:W-:Y:S02]  /*5530*/  FFMA.FTZ R3, R149, c[0x0][0x2d0], -R0 ;  /* 0x0000b40095037a23 */ /* 0x002fe40000010800 */
[----:B------:R-:W-:-:S03]  /*5540*/  IMAD.MOV.U32 R149, RZ, RZ, R198 ;  /* 0x000000ffff957224 */ /* 0x000fc600078e00c6 */
[----:B------:R1:W2:Y:S02]  /*5550*/  MUFU.EX2 R198, R3 ;  /* 0x0000000300c67308 */ /* 0x0002a40000000800 */
[--C-:B-1----:R-:W-:Y:S01]  /*5560*/  FFMA.FTZ R3, R150, c[0x0][0x2d0], -R0.reuse ;  /* 0x0000b40096037a23 */ /* 0x102fe20000010800 */
[----:B------:R-:W-:Y:S02]  /*5570*/  MOV R150, R87 ;  /* 0x0000005700967202 */ /* 0x000fe40000000f00 */
[C---:B------:R-:W-:Y:S03]  /*5580*/  HMMA.16816.F32 R84, R8.reuse, R22, R76 ;  /* 0x000000160854723c */ /* 0x040fe6000000184c */
[----:B------:R1:W-:Y:S05]  /*5590*/  MUFU.EX2 R197, R3 ;  /* 0x0000000300c57308 */ /* 0x0003ea0000000800 */
[C---:B------:R-:W-:Y:S08]  /*55a0*/  HMMA.16816.F32 R76, R8.reuse, R26, R60 ;  /* 0x0000001a084c723c */ /* 0x040ff0000000183c */
[----:B------:R-:W-:Y:S01]  /*55b0*/  HMMA.16816.F32 R60, R8, R34, R44 ;  /* 0x00000022083c723c */ /* 0x000fe2000000182c */
[----:B-1----:R-:W-:-:S02]  /*55c0*/  FFMA.FTZ R3, R151, c[0x0][0x2d0], -R0 ;  /* 0x0000b40097037a23 */ /* 0x002fc40000010800 */
[----:B------:R-:W-:Y:S02]  /*55d0*/  IMAD.MOV.U32 R151, RZ, RZ, R193 ;  /* 0x000000ffff977224 */ /* 0x000fe400078e00c1 */
[----:B------:R1:W3:Y:S02]  /*55e0*/  MUFU.EX2 R195, R3 ;  /* 0x0000000300c37308 */ /* 0x0002e40000000800 */
[----:B----4-:R-:W-:Y:S02]  /*55f0*/  F2FP.PACK_AB R8, R203, R219 ;  /* 0x000000dbcb08723e */ /* 0x010fe400000000ff */
[----:B--2---:R-:W-:Y:S02]  /*5600*/  F2FP.PACK_AB R9, R198, R199 ;  /* 0x000000c7c609723e */ /* 0x004fe400000000ff */
[----:B------:R-:W-:Y:S01]  /*5610*/  F2FP.PACK_AB R10, R201, R202 ;  /* 0x000000cac90a723e */ /* 0x000fe200000000ff */
[----:B-1----:R-:W-:Y:S01]  /*5620*/  FFMA.FTZ R3, R152, c[0x0][0x2d0], -R7 ;  /* 0x0000b40098037a23 */ /* 0x002fe20000010807 */
[----:B---3--:R-:W-:-:S02]  /*5630*/  F2FP.PACK_AB R11, R195, R197 ;  /* 0x000000c5c30b723e */ /* 0x008fc400000000ff */
[----:B------:R-:W-:Y:S01]  /*5640*/  MOV R152, R117 ;  /* 0x0000007500987202 */ /* 0x000fe20000000f00 */
[----:B------:R1:W-:Y:S04]  /*5650*/  MUFU.EX2 R196, R3 ;  /* 0x0000000300c47308 */ /* 0x0003e80000000800 */
[C---:B------:R-:W-:Y:S08]  /*5660*/  HMMA.16816.F32 R48, R8.reuse, R12, R48 ;  /* 0x0000000c0830723c */ /* 0x040ff00000001830 */
[----:B------:R-:W-:Y:S01]  /*5670*/  HMMA.16816.F32 R44, R8, R14, R40 ;  /* 0x0000000e082c723c */ /* 0x000fe20000001828 */
[----:B------:R-:W-:Y:S01]  /*5680*/  LDSM.16.MT88.4 R12, [R227+0x1900] ;  /* 0x00190000e30c783b */ /* 0x000fe20000004200 */
[----:B-1----:R-:W-:Y:S01]  /*5690*/  FFMA.FTZ R3, R153, c[0x0][0x2d0], -R7 ;  /* 0x0000b40099037a23 */ /* 0x002fe20000010807 */
[----:B------:R-:W-:-:S03]  /*56a0*/  MOV R153, R129 ;  /* 0x0000008100997202 */ /* 0x000fc60000000f00 */
[----:B------:R1:W-:Y:S02]  /*56b0*/  MUFU.EX2 R194, R3 ;  /* 0x0000000300c27308 */ /* 0x0003e40000000800 */
[C---:B------:R-:W-:Y:S08]  /*56c0*/  HMMA.16816.F32 R40, R8.reuse, R20, R52 ;  /* 0x000000140828723c */ /* 0x040ff00000001834 */
[----:B------:R-:W-:Y:S01]  /*56d0*/  HMMA.16816.F32 R36, R8, R22, R36 ;  /* 0x000000160824723c */ /* 0x000fe20000001824 */
[----:B------:R-:W2:Y:S01]  /*56e0*/  LDSM.16.MT88.4 R20, [R225+0x1900] ;  /* 0x00190000e114783b */ /* 0x000ea20000004200 */
[----:B-1----:R-:W-:-:S06]  /*56f0*/  FFMA.FTZ R3, R154, c[0x0][0x2d0], -R6 ;  /* 0x0000b4009a037a23 */ /* 0x002fcc0000010806 */
[----:B------:R-:W-:Y:S01]  /*5700*/  HMMA.16816.F32 R56, R8, R26, R56 ;  /* 0x0000001a0838723c */ /* 0x000fe20000001838 */
[----:B------:R-:W-:Y:S01]  /*5710*/  IMAD.MOV.U32 R154, RZ, RZ, R93 ;  /* 0x000000ffff9a7224 */ /* 0x000fe200078e005d */
[----:B------:R1:W-:Y:S01]  /*5720*/  MUFU.EX2 R193, R3 ;  /* 0x0000000300c17308 */ /* 0x0003e20000000800 */
[----:B------:R-:W-:-:S05]  /*5730*/  IMAD.MOV.U32 R93, RZ, RZ, R185 ;  /* 0x000000ffff5d7224 */ /* 0x000fca00078e00b9 */
[C---:B------:R-:W-:Y:S01]  /*5740*/  HMMA.16816.F32 R100, R8.reuse, R32, R88 ;  /* 0x000000200864723c */ /* 0x040fe20000001858 */
[--C-:B-1----:R-:W-:Y:S02]  /*5750*/  FFMA.FTZ R3, R155, c[0x0][0x2d0], -R6.reuse ;  /* 0x0000b4009b037a23 */ /* 0x102fe40000010806 */
[----:B------:R-:W-:Y:S02]  /*5760*/  IMAD.MOV.U32 R155, RZ, RZ, R29 ;  /* 0x000000ffff9b7224 */ /* 0x000fe400078e001d */
[----:B------:R1:W3:Y:S03]  /*5770*/  MUFU.EX2 R192, R3 ;  /* 0x0000000300c07308 */ /* 0x0002e60000000800 */
[C---:B------:R-:W-:Y:S01]  /*5780*/  HMMA.16816.F32 R28, R8.reuse, R24, R80 ;  /* 0x00000018081c723c */ /* 0x040fe20000001850 */
[----:B------:R-:W4:Y:S07]  /*5790*/  LDSM.16.MT88.4 R24, [R226+0x1900] ;  /* 0x00190000e218783b */ /* 0x000f2e0000004200 */
[----:B------:R-:W-:Y:S01]  /*57a0*/  HMMA.16816.F32 R80, R8, R34, R64 ;  /* 0x000000220850723c */ /* 0x000fe20000001840 */
[----:B-1----:R-:W-:-:S06]  /*57b0*/  FFMA.FTZ R3, R156, c[0x0][0x2d0], -R6 ;  /* 0x0000b4009c037a23 */ /* 0x002fcc0000010806 */
[----:B---3--:R-:W-:Y:S01]  /*57c0*/  F2FP.PACK_AB R8, R192, R193 ;  /* 0x000000c1c008723e */ /* 0x008fe200000000ff */
[----:B------:R1:W-:Y:S02]  /*57d0*/  MUFU.EX2 R191, R3 ;  /* 0x0000000300bf7308 */ /* 0x0003e40000000800 */
[----:B-1----:R-:W-:-:S06]  /*57e0*/  FFMA.FTZ R3, R157, c[0x0][0x2d0], -R6 ;  /* 0x0000b4009d037a23 */ /* 0x002fcc0000010806 */
[----:B------:R1:W3:Y:S02]  /*57f0*/  MUFU.EX2 R190, R3 ;  /* 0x0000000300be7308 */ /* 0x0002e40000000800 */
[----:B-1----:R-:W-:Y:S01]  /*5800*/  FFMA.FTZ R3, R158, c[0x0][0x2d0], -R5 ;  /* 0x0000b4009e037a23 */ /* 0x002fe20000010805 */
[----:B---3--:R-:W-:-:S05]  /*5810*/  F2FP.PACK_AB R10, R190, R191 ;  /* 0x000000bfbe0a723e */ /* 0x008fca00000000ff */
[----:B------:R1:W-:Y:S02]  /*5820*/  MUFU.EX2 R189, R3 ;  /* 0x0000000300bd7308 */ /* 0x0003e40000000800 */
[----:B-1----:R-:W-:-:S06]  /*5830*/  FFMA.FTZ R3, R159, c[0x0][0x2d0], -R5 ;  /* 0x0000b4009f037a23 */ /* 0x002fcc0000010805 */
[----:B------:R1:W3:Y:S02]  /*5840*/  MUFU.EX2 R188, R3 ;  /* 0x0000000300bc7308 */ /* 0x0002e40000000800 */
[----:B-1----:R-:W-:Y:S01]  /*5850*/  FFMA.FTZ R3, R160, c[0x0][0x2d0], -R5 ;  /* 0x0000b400a0037a23 */ /* 0x002fe20000010805 */
[----:B---3--:R-:W-:Y:S01]  /*5860*/  F2FP.PACK_AB R9, R188, R189 ;  /* 0x000000bdbc09723e */ /* 0x008fe200000000ff */
[----:B------:R-:W-:-:S04]  /*5870*/  IMAD.MOV.U32 R160, RZ, RZ, R186 ;  /* 0x000000ffffa07224 */ /* 0x000fc800078e00ba */
[----:B------:R1:W-:Y:S02]  /*5880*/  MUFU.EX2 R186, R3 ;  /* 0x0000000300ba7308 */ /* 0x0003e40000000800 */
[----:B-1----:R-:W-:Y:S01]  /*5890*/  FFMA.FTZ R3, R161, c[0x0][0x2d0], -R5 ;  /* 0x0000b400a1037a23 */ /* 0x002fe20000010805 */
[----:B------:R-:W-:-:S05]  /*58a0*/  MOV R161, R143 ;  /* 0x0000008f00a17202 */ /* 0x000fca0000000f00 */
[----:B------:R1:W3:Y:S02]  /*58b0*/  MUFU.EX2 R187, R3 ;  /* 0x0000000300bb7308 */ /* 0x0002e40000000800 */
[----:B-1----:R-:W-:Y:S01]  /*58c0*/  FFMA.FTZ R3, R162, c[0x0][0x2d0], -R7 ;  /* 0x0000b400a2037a23 */ /* 0x002fe20000010807 */
[----:B---3--:R-:W-:Y:S01]  /*58d0*/  F2FP.PACK_AB R11, R187, R186 ;  /* 0x000000babb0b723e */ /* 0x008fe200000000ff */
[----:B------:R-:W-:-:S04]  /*58e0*/  IMAD.MOV.U32 R162, RZ, RZ, R128 ;  /* 0x000000ffffa27224 */ /* 0x000fc800078e0080 */
[----:B------:R1:W3:Y:S02]  /*58f0*/  MUFU.EX2 R185, R3 ;  /* 0x0000000300b97308 */ /* 0x0002e40000000800 */
[C---:B--2---:R-:W-:Y:S08]  /*5900*/  HMMA.16816.F32 R156, R8.reuse, R20, R108 ;  /* 0x00000014089c723c */ /* 0x044ff0000000186c */
[----:B------:R-:W-:Y:S01]  /*5910*/  HMMA.16816.F32 R144, R8, R14, R84 ;  /* 0x0000000e0890723c */ /* 0x000fe20000001854 */
[----:B-1----:R-:W-:-:S02]  /*5920*/  FFMA.FTZ R3, R163, c[0x0][0x2d0], -R7 ;  /* 0x0000b400a3037a23 */ /* 0x002fc40000010807 */
[----:B------:R-:W-:Y:S02]  /*5930*/  IMAD.MOV.U32 R163, RZ, RZ, R130 ;  /* 0x000000ffffa37224 */ /* 0x000fe400078e0082 */
[----:B------:R1:W-:Y:S03]  /*5940*/  MUFU.EX2 R184, R3 ;  /* 0x0000000300b87308 */ /* 0x0003e60000000800 */
[C---:B----4-:R-:W-:Y:S08]  /*5950*/  HMMA.16816.F32 R84, R8.reuse, R24, R104 ;  /* 0x000000180854723c */ /* 0x050ff00000001868 */
[----:B------:R-:W-:Y:S01]  /*5960*/  HMMA.16816.F32 R88, R8, R22, R76 ;  /* 0x000000160858723c */ /* 0x000fe2000000184c */
[----:B-1----:R-:W-:-:S07]  /*5970*/  FFMA.FTZ R3, R164, c[0x0][0x2d0], -R7 ;  /* 0x0000b400a4037a23 */ /* 0x002fce0000010807 */
[C---:B------:R-:W-:Y:S01]  /*5980*/  HMMA.16816.F32 R120, R8.reuse, R16, R120 ;  /* 0x000000100878723c */ /* 0x040fe20000001878 */
[----:B------:R-:W-:Y:S01]  /*5990*/  IMAD.MOV.U32 R164, RZ, RZ, R142 ;  /* 0x000000ffffa47224 */ /* 0x000fe200078e008e */
[----:B------:R1:W-:Y:S06]  /*59a0*/  MUFU.EX2 R118, R3 ;  /* 0x0000000300767308 */ /* 0x0003ec0000000800 */
[C---:B------:R-:W-:Y:S08]  /*59b0*/  HMMA.16816.F32 R96, R8.reuse, R18, R96 ;  /* 0x000000120860723c */ /* 0x040ff00000001860 */
[----:B------:R-:W-:Y:S01]  /*59c0*/  HMMA.16816.F32 R76, R8, R26, R60 ;  /* 0x0000001a084c723c */ /* 0x000fe2000000183c */
[----:B-1----:R-:W-:-:S02]  /*59d0*/  FFMA.FTZ R3, R165, c[0x0][0x2d0], -R7 ;  /* 0x0000b400a5037a23 */ /* 0x002fc40000010807 */
[----:B------:R-:W-:Y:S02]  /*59e0*/  IMAD.MOV.U32 R165, RZ, RZ, R141 ;  /* 0x000000ffffa57224 */ /* 0x000fe400078e008d */
[----:B------:R1:W-:Y:S03]  /*59f0*/  MUFU.EX2 R117, R3 ;  /* 0x0000000300757308 */ /* 0x0003e60000000800 */
[----:B------:R-:W-:Y:S07]  /*5a00*/  HMMA.16816.F32 R140, R8, R12, R112 ;  /* 0x0000000c088c723c */ /* 0x000fee0000001870 */
[----:B------:R-:W-:-:S02]  /*5a10*/  F2FP.PACK_AB R8, R196, R200 ;  /* 0x000000c8c408723e */ /* 0x000fc400000000ff */
[----:B---3--:R-:W-:Y:S01]  /*5a20*/  F2FP.PACK_AB R10, R185, R194 ;  /* 0x000000c2b90a723e */ /* 0x008fe200000000ff */
[----:B-1----:R-:W-:Y:S01]  /*5a30*/  FFMA.FTZ R3, R166, c[0x0][0x2d0], -R0 ;  /* 0x0000b400a6037a23 */ /* 0x002fe20000010800 */
[----:B------:R-:W-:-:S03]  /*5a40*/  MOV R166, R93 ;  /* 0x0000005d00a67202 */ /* 0x000fc60000000f00 */
[----:B------:R1:W-:Y:S02]  /*5a50*/  MUFU.EX2 R115, R3 ;  /* 0x0000000300737308 */ /* 0x0003e40000000800 */
[----:B-1----:R-:W-:Y:S02]  /*5a60*/  FFMA.FTZ R3, R167, c[0x0][0x2d0], -R0 ;  /* 0x0000b400a7037a23 */ /* 0x002fe40000010800 */
[----:B------:R-:W-:-:S04]  /*5a70*/  IMAD.MOV.U32 R167, RZ, RZ, R74 ;  /* 0x000000ffffa77224 */ /* 0x000fc800078e004a */
[----:B------:R1:W2:Y:S02]  /*5a80*/  MUFU.EX2 R114, R3 ;  /* 0x0000000300727308 */ /* 0x0002a40000000800 */
[----:B-1----:R-:W-:Y:S01]  /*5a90*/  FFMA.FTZ R3, R169, c[0x0][0x2d0], -R0 ;  /* 0x0000b400a9037a23 */ /* 0x002fe20000010800 */
[----:B--2---:R-:W-:Y:S01]  /*5aa0*/  F2FP.PACK_AB R9, R114, R115 ;  /* 0x000000737209723e */ /* 0x004fe200000000ff */
[----:B------:R-:W-:-:S04]  /*5ab0*/  IMAD.MOV.U32 R169, RZ, RZ, R166 ;  /* 0x000000ffffa97224 */ /* 0x000fc800078e00a6 */
[----:B------:R1:W-:Y:S01]  /*5ac0*/  MUFU.EX2 R113, R3 ;  /* 0x0000000300717308 */ /* 0x0003e20000000800 */
[----:B------:R-:W-:Y:S02]  /*5ad0*/  IMAD.MOV.U32 R166, RZ, RZ, R164 ;  /* 0x000000ffffa67224 */ /* 0x000fe400078e00a4 */
[----:B------:R-:W-:Y:S02]  /*5ae0*/  IMAD.MOV.U32 R164, RZ, RZ, R162 ;  /* 0x000000ffffa47224 */ /* 0x000fe400078e00a2 */
[----:B------:R-:W-:Y:S02]  /*5af0*/  IMAD.MOV.U32 R162, RZ, RZ, R150 ;  /* 0x000000ffffa27224 */ /* 0x000fe400078e0096 */
[----:B------:R-:W-:Y:S02]  /*5b00*/  IMAD.MOV.U32 R150, RZ, RZ, R139 ;  /* 0x000000ffff967224 */ /* 0x000fe400078e008b */
[----:B------:R-:W-:Y:S02]  /*5b10*/  IMAD.MOV.U32 R139, RZ, RZ, R137 ;  /* 0x000000ffff8b7224 */ /* 0x000fe400078e0089 */
[----:B------:R-:W-:-:S02]  /*5b20*/  IMAD.MOV.U32 R137, RZ, RZ, R234 ;  /* 0x000000ffff897224 */ /* 0x000fc400078e00ea */
[----:B------:R-:W-:Y:S01]  /*5b30*/  FFMA.FTZ R4, R4, c[0x0][0x2d0], -R7 ;  /* 0x0000b40004047a23 */ /* 0x000fe20000010807 */
[----:B------:R2:W5:Y:S01]  /*5b40*/  LDL.LU R234, [R1+0x58] ;  /* 0x0000580001ea7983 */ /* 0x0005620000300800 */
[----:B-1----:R-:W-:-:S04]  /*5b50*/  FFMA.FTZ R3, R170, c[0x0][0x2d0], -R0 ;  /* 0x0000b400aa037a23 */ /* 0x002fc80000010800 */
[----:B------:R1:W3:Y:S02]  /*5b60*/  MUFU.EX2 R112, R3 ;  /* 0x0000000300707308 */ /* 0x0002e40000000800 */
[----:B-1----:R-:W-:Y:S01]  /*5b70*/  FFMA.FTZ R3, R168, c[0x0][0x2d0], -R7 ;  /* 0x0000b400a8037a23 */ /* 0x002fe20000010807 */
[----:B---3--:R-:W-:-:S05]  /*5b80*/  F2FP.PACK_AB R11, R112, R113 ;  /* 0x00000071700b723e */ /* 0x008fca00000000ff */
[----:B------:R1:W-:Y:S02]  /*5b90*/  MUFU.EX2 R116, R3 ;  /* 0x0000000300747308 */ /* 0x0003e40000000800 */
[C---:B------:R-:W-:Y:S08]  /*5ba0*/  HMMA.16816.F32 R60, R8.reuse, R18, R44 ;  /* 0x00000012083c723c */ /* 0x040ff0000000182c */
[----:B------:R-:W-:Y:S01]  /*5bb0*/  HMMA.16816.F32 R44, R8, R24, R100 ;  /* 0x00000018082c723c */ /* 0x000fe20000001864 */
[----:B-1----:R-:W-:-:S04]  /*5bc0*/  FFMA.FTZ R3, R171, c[0x0][0x2d0], -R6 ;  /* 0x0000b400ab037a23 */ /* 0x002fc80000010806 */
[----:B------:R1:W-:Y:S03]  /*5bd0*/  MUFU.EX2 R110, R3 ;  /* 0x00000003006e7308 */ /* 0x0003e60000000800 */
[C---:B------:R-:W-:Y:S08]  /*5be0*/  HMMA.16816.F32 R52, R8.reuse, R12, R40 ;  /* 0x0000000c0834723c */ /* 0x040ff00000001828 */
[----:B------:R-:W-:Y:S01]  /*5bf0*/  HMMA.16816.F32 R40, R8, R26, R80 ;  /* 0x0000001a0828723c */ /* 0x000fe20000001850 */
[----:B------:R-:W-:Y:S01]  /*5c00*/  LDSM.16.MT88.4 R24, [R224+0x2900] ;  /* 0x00290000e018783b */ /* 0x000fe20000004200 */
[----:B-1----:R-:W-:-:S06]  /*5c10*/  FFMA.FTZ R3, R172, c[0x0][0x2d0], -R6 ;  /* 0x0000b400ac037a23 */ /* 0x002fcc0000010806 */
[C---:B------:R-:W-:Y:S01]  /*5c20*/  HMMA.16816.F32 R64, R8.reuse, R16, R48 ;  /* 0x000000100840723c */ /* 0x040fe20000001830 */
[----:B------:R-:W1:Y:S01]  /*5c30*/  LDSM.16.MT88.4 R16, [R224+0x2100] ;  /* 0x00210000e010783b */ /* 0x000e620000004200 */
[----:B------:R3:W4:Y:S06]  /*5c40*/  MUFU.EX2 R111, R3 ;  /* 0x00000003006f7308 */ /* 0x00072c0000000800 */
[C---:B------:R-:W-:Y:S01]  /*5c50*/  HMMA.16816.F32 R48, R8.reuse, R14, R36 ;  /* 0x0000000e0830723c */ /* 0x040fe20000001824 */
[----:B------:R-:W1:Y:S07]  /*5c60*/  LDSM.16.MT88.4 R12, [R227+0x2100] ;  /* 0x00210000e30c783b */ /* 0x000e6e0000004200 */
[----:B------:R-:W-:Y:S01]  /*5c70*/  HMMA.16816.F32 R32, R8, R20, R28 ;  /* 0x000000140820723c */ /* 0x000fe2000000181c */
[----:B------:R-:W-:Y:S01]  /*5c80*/  LDSM.16.MT88.4 R28, [R226+0x2100] ;  /* 0x00210000e21c783b */ /* 0x000fe20000004200 */
[----:B---3--:R-:W-:-:S04]  /*5c90*/  FFMA.FTZ R3, R173, c[0x0][0x2d0], -R6 ;  /* 0x0000b400ad037a23 */ /* 0x008fc80000010806 */
[----:B------:R3:W-:Y:S02]  /*5ca0*/  MUFU.EX2 R109, R3 ;  /* 0x00000003006d7308 */ /* 0x0007e40000000800 */
[----:B------:R-:W-:Y:S01]  /*5cb0*/  HMMA.16816.F32 R36, R8, R22, R56 ;  /* 0x000000160824723c */ /* 0x000fe20000001838 */
[----:B------:R-:W1:Y:S06]  /*5cc0*/  LDSM.16.MT88.4 R20, [R225+0x2100] ;  /* 0x00210000e114783b */ /* 0x000e6c0000004200 */
[----:B----4-:R-:W-:Y:S01]  /*5cd0*/  F2FP.PACK_AB R8, R111, R110 ;  /* 0x0000006e6f08723e */ /* 0x010fe200000000ff */
[----:B---3--:R-:W-:-:S04]  /*5ce0*/  FFMA.FTZ R3, R174, c[0x0][0x2d0], -R6 ;  /* 0x0000b400ae037a23 */ /* 0x008fc80000010806 */
[----:B------:R3:W4:Y:S02]  /*5cf0*/  MUFU.EX2 R108, R3 ;  /* 0x00000003006c7308 */ /* 0x0007240000000800 */
[----:B---3--:R-:W-:Y:S01]  /*5d00*/  FFMA.FTZ R3, R175, c[0x0][0x2d0], -R5 ;  /* 0x0000b400af037a23 */ /* 0x008fe20000010805 */
[----:B----4-:R-:W-:-:S05]  /*5d10*/  F2FP.PACK_AB R10, R108, R109 ;  /* 0x0000006d6c0a723e */ /* 0x010fca00000000ff */
[----:B------:R3:W-:Y:S02]  /*5d20*/  MUFU.EX2 R107, R3 ;  /* 0x00000003006b7308 */ /* 0x0007e40000000800 */
[----:B---3--:R-:W-:-:S06]  /*5d30*/  FFMA.FTZ R3, R176, c[0x0][0x2d0], -R5 ;  /* 0x0000b400b0037a23 */ /* 0x008fcc0000010805 */
        /* <DEDUP_REMOVED lines=9> */
[C---:B-1----:R-:W-:Y:S08]  /*5dd0*/  HMMA.16816.F32 R120, R8.reuse, R16, R120 ;  /* 0x000000100878723c */ /* 0x042ff00000001878 */
[----:B------:R-:W-:Y:S01]  /*5de0*/  HMMA.16816.F32 R128, R8, R18, R96 ;  /* 0x000000120880723c */ /* 0x000fe20000001860 */
[----:B---3--:R-:W-:-:S04]  /*5df0*/  FFMA.FTZ R3, R179, c[0x0][0x2d0], -R0 ;  /* 0x0000b400b3037a23 */ /* 0x008fc80000010800 */
[----:B------:R1:W3:Y:S03]  /*5e00*/  MUFU.EX2 R101, R3 ;  /* 0x0000000300657308 */ /* 0x0002e60000000800 */
[C---:B------:R-:W-:Y:S08]  /*5e10*/  HMMA.16816.F32 R140, R8.reuse, R12, R140 ;  /* 0x0000000c088c723c */ /* 0x040ff0000000188c */
[----:B------:R-:W-:Y:S01]  /*5e20*/  HMMA.16816.F32 R144, R8, R14, R144 ;  /* 0x0000000e0890723c */ /* 0x000fe20000001890 */
[----:B-1----:R-:W-:-:S07]  /*5e30*/  FFMA.FTZ R3, R181, c[0x0][0x2d0], -R0 ;  /* 0x0000b400b5037a23 */ /* 0x002fce0000010800 */
[C---:B------:R-:W-:Y:S01]  /*5e40*/  HMMA.16816.F32 R156, R8.reuse, R20, R156 ;  /* 0x00000014089c723c */ /* 0x040fe2000000189c */
[----:B------:R1:W-:Y:S07]  /*5e50*/  MUFU.EX2 R100, R3 ;  /* 0x0000000300647308 */ /* 0x0003ee0000000800 */
[C---:B------:R-:W-:Y:S08]  /*5e60*/  HMMA.16816.F32 R88, R8.reuse, R22, R88 ;  /* 0x000000160858723c */ /* 0x040ff00000001858 */
[----:B------:R-:W-:Y:S01]  /*5e70*/  HMMA.16816.F32 R84, R8, R28, R84 ;  /* 0x0000001c0854723c */ /* 0x000fe20000001854 */
[----:B-1----:R-:W-:-:S04]  /*5e80*/  FFMA.FTZ R3, R182, c[0x0][0x2d0], -R0 ;  /* 0x0000b400b6037a23 */ /* 0x002fc80000010800 */
[----:B------:R1:W4:Y:S03]  /*5e90*/  MUFU.EX2 R95, R3 ;  /* 0x00000003005f7308 */ /* 0x0003260000000800 */
[----:B------:R-:W-:Y:S07]  /*5ea0*/  HMMA.16816.F32 R76, R8, R30, R76 ;  /* 0x0000001e084c723c */ /* 0x000fee000000184c */
[----:B------:R-:W-:-:S02]  /*5eb0*/  F2FP.PACK_AB R8, R118, R184 ;  /* 0x000000b87608723e */ /* 0x000fc400000000ff */
[----:B---3--:R-:W-:Y:S02]  /*5ec0*/  F2FP.PACK_AB R9, R101, R102 ;  /* 0x000000666509723e */ /* 0x008fe400000000ff */
[----:B------:R-:W-:Y:S01]  /*5ed0*/  F2FP.PACK_AB R10, R116, R117 ;  /* 0x00000075740a723e */ /* 0x000fe200000000ff */
[----:B-1----:R-:W-:Y:S01]  /*5ee0*/  FFMA.FTZ R3, R209, c[0x0][0x2d0], -R6 ;  /* 0x0000b400d1037a23 */ /* 0x002fe20000010806 */
[----:B----4-:R-:W-:-:S03]  /*5ef0*/  F2FP.PACK_AB R11, R95, R100 ;  /* 0x000000645f0b723e */ /* 0x010fc600000000ff */
[----:B------:R1:W-:Y:S04]  /*5f00*/  MUFU.EX2 R94, R3 ;  /* 0x00000003005e7308 */ /* 0x0003e80000000800 */
[C---:B------:R-:W-:Y:S08]  /*5f10*/  HMMA.16816.F32 R64, R8.reuse, R16, R64 ;  /* 0x000000100840723c */ /* 0x040ff00000001840 */
[----:B------:R-:W-:Y:S01]  /*5f20*/  HMMA.16816.F32 R60, R8, R18, R60 ;  /* 0x00000012083c723c */ /* 0x000fe2000000183c */
[----:B------:R-:W-:Y:S01]  /*5f30*/  LDSM.16.MT88.4 R16, [R225+0x2900] ;  /* 0x00290000e110783b */ /* 0x000fe20000004200 */
[----:B-1----:R-:W-:-:S04]  /*5f40*/  FFMA.FTZ R3, R210, c[0x0][0x2d0], -R6 ;  /* 0x0000b400d2037a23 */ /* 0x002fc80000010806 */
[----:B------:R1:W3:Y:S02]  /*5f50*/  MUFU.EX2 R93, R3 ;  /* 0x00000003005d7308 */ /* 0x0002e40000000800 */
[C---:B------:R-:W-:Y:S08]  /*5f60*/  HMMA.16816.F32 R52, R8.reuse, R12, R52 ;  /* 0x0000000c0834723c */ /* 0x040ff00000001834 */
[----:B------:R-:W-:Y:S01]  /*5f70*/  HMMA.16816.F32 R48, R8, R14, R48 ;  /* 0x0000000e0830723c */ /* 0x000fe20000001830 */
[----:B------:R-:W-:Y:S01]  /*5f80*/  LDSM.16.MT88.4 R12, [R226+0x2900] ;  /* 0x00290000e20c783b */ /* 0x000fe20000004200 */
[----:B-1----:R-:W-:-:S06]  /*5f90*/  FFMA.FTZ R3, R208, c[0x0][0x2d0], -R6 ;  /* 0x0000b400d0037a23 */ /* 0x002fcc0000010806 */
[C---:B------:R-:W-:Y:S01]  /*5fa0*/  HMMA.16816.F32 R32, R8.reuse, R20, R32 ;  /* 0x000000140820723c */ /* 0x040fe20000001820 */
[----:B------:R1:W-:Y:S07]  /*5fb0*/  MUFU.EX2 R83, R3 ;  /* 0x0000000300537308 */ /* 0x0003ee0000000800 */
[C---:B------:R-:W-:Y:S01]  /*5fc0*/  HMMA.16816.F32 R36, R8.reuse, R22, R36 ;  /* 0x000000160824723c */ /* 0x040fe20000001824 */
[----:B------:R-:W4:Y:S07]  /*5fd0*/  LDSM.16.MT88.4 R20, [R227+0x2900] ;  /* 0x00290000e314783b */ /* 0x000f2e0000004200 */
[----:B------:R-:W-:Y:S01]  /*5fe0*/  HMMA.16816.F32 R40, R8, R30, R40 ;  /* 0x0000001e0828723c */ /* 0x000fe20000001828 */
[----:B-1----:R-:W-:-:S04]  /*5ff0*/  FFMA.FTZ R3, R183, c[0x0][0x2d0], -R6 ;  /* 0x0000b400b7037a23 */ /* 0x002fc80000010806 */
[----:B------:R1:W-:Y:S03]  /*6000*/  MUFU.EX2 R82, R3 ;  /* 0x0000000300527308 */ /* 0x0003e60000000800 */
[----:B------:R-:W-:Y:S01]  /*6010*/  HMMA.16816.F32 R44, R8, R28, R44 ;  /* 0x0000001c082c723c */ /* 0x000fe2000000182c */
[----:B-1----:R-:W-:-:S04]  /*6020*/  FFMA.FTZ R3, R221, c[0x0][0x2d0], -R5 ;  /* 0x0000b400dd037a23 */ /* 0x002fc80000010805 */
[----:B------:R1:W-:Y:S02]  /*6030*/  MUFU.EX2 R81, R3 ;  /* 0x0000000300517308 */ /* 0x0003e40000000800 */
[----:B-1----:R-:W-:-:S06]  /*6040*/  FFMA.FTZ R3, R241, c[0x0][0x2d0], -R5 ;  /* 0x0000b400f1037a23 */ /* 0x002fcc0000010805 */
[----:B------:R1:W1:Y:S02]  /*6050*/  MUFU.EX2 R80, R3 ;  /* 0x0000000300507308 */ /* 0x0002640000000800 */
[----:B-1----:R-:W-:-:S06]  /*6060*/  FFMA.FTZ R3, R223, c[0x0][0x2d0], -R5 ;  /* 0x0000b400df037a23 */ /* 0x002fcc0000010805 */
[----:B------:R1:W-:Y:S02]  /*6070*/  MUFU.EX2 R74, R3 ;  /* 0x00000003004a7308 */ /* 0x0003e40000000800 */
[----:B-1----:R-:W-:-:S06]  /*6080*/  FFMA.FTZ R3, R222, c[0x0][0x2d0], -R5 ;  /* 0x0000b400de037a23 */ /* 0x002fcc0000010805 */
[----:B------:R1:W1:Y:S02]  /*6090*/  MUFU.EX2 R75, R3 ;  /* 0x00000003004b7308 */ /* 0x0002640000000800 */
[----:B-1----:R-:W-:Y:S01]  /*60a0*/  FFMA.FTZ R3, R167, c[0x0][0x2d0], -R7 ;  /* 0x0000b400a7037a23 */ /* 0x002fe20000010807 */
[----:B------:R-:W-:Y:S01]  /*60b0*/  MOV R167, R165 ;  /* 0x000000a500a77202 */ /* 0x000fe20000000f00 */
[----:B------:R-:W-:Y:S01]  /*60c0*/  IMAD.MOV.U32 R165, RZ, RZ, R163 ;  /* 0x000000ffffa57224 */ /* 0x000fe200078e00a3 */
[----:B------:R-:W-:Y:S01]  /*60d0*/  MOV R163, R160 ;  /* 0x000000a000a37202 */ /* 0x000fe20000000f00 */
[----:B------:R-:W-:Y:S01]  /*60e0*/  IMAD.MOV.U32 R160, RZ, RZ, R151 ;  /* 0x000000ffffa07224 */ /* 0x000fe200078e0097 */
[----:B------:R-:W-:Y:S01]  /*60f0*/  MOV R151, R138 ;  /* 0x0000008a00977202 */ /* 0x000fe20000000f00 */
[----:B------:R-:W-:Y:S02]  /*6100*/  IMAD.MOV.U32 R138, RZ, RZ, R70 ;  /* 0x000000ffff8a7224 */ /* 0x000fe400078e0046 */
[----:B------:R1:W-:Y:S02]  /*6110*/  MUFU.EX2 R70, R3 ;  /* 0x0000000300467308 */ /* 0x0003e40000000800 */
[----:B-1----:R-:W-:Y:S01]  /*6120*/  FFMA.FTZ R3, R169, c[0x0][0x2d0], -R7 ;  /* 0x0000b400a9037a23 */ /* 0x002fe20000010807 */
[----:B------:R-:W-:Y:S01]  /*6130*/  MOV R169, R167 ;  /* 0x000000a700a97202 */ /* 0x000fe20000000f00 */
[----:B------:R-:W-:-:S02]  /*6140*/  IMAD.MOV.U32 R167, RZ, RZ, R166 ;  /* 0x000000ffffa77224 */ /* 0x000fc400078e00a6 */
[----:B------:R-:W-:Y:S02]  /*6150*/  IMAD.MOV.U32 R166, RZ, RZ, R165 ;  /* 0x000000ffffa67224 */ /* 0x000fe400078e00a5 */
[----:B------:R-:W-:Y:S01]  /*6160*/  IMAD.MOV.U32 R165, RZ, RZ, R164 ;  /* 0x000000ffffa57224 */ /* 0x000fe200078e00a4 */
[----:B------:R-:W-:Y:S01]  /*6170*/  MOV R164, R163 ;  /* 0x000000a300a47202 */ /* 0x000fe20000000f00 */
[----:B------:R-:W-:Y:S02]  /*6180*/  IMAD.MOV.U32 R163, RZ, RZ, R162 ;  /* 0x000000ffffa37224 */ /* 0x000fe400078e00a2 */
[----:B------:R-:W-:Y:S02]  /*6190*/  IMAD.MOV.U32 R162, RZ, RZ, R139 ;  /* 0x000000ffffa27224 */ /* 0x000fe400078e008b */
[----:B------:R-:W-:Y:S01]  /*61a0*/  IMAD.MOV.U32 R139, RZ, RZ, R138 ;  /* 0x000000ffff8b7224 */ /* 0x000fe200078e008a */
[----:B------:R-:W-:Y:S01]  /*61b0*/  MOV R138, R137 ;  /* 0x00000089008a7202 */ /* 0x000fe20000000f00 */
[----:B------:R-:W-:-:S02]  /*61c0*/  IMAD.MOV.U32 R137, RZ, RZ, R136 ;  /* 0x000000ffff897224 */ /* 0x000fc400078e0088 */
[----:B------:R-:W-:Y:S02]  /*61d0*/  IMAD.MOV.U32 R136, RZ, RZ, R69 ;  /* 0x000000ffff887224 */ /* 0x000fe400078e0045 */
[----:B------:R1:W1:Y:S01]  /*61e0*/  MUFU.EX2 R69, R3 ;  /* 0x0000000300457308 */ /* 0x0002620000000800 */
[----:B------:R-:W-:Y:S02]  /*61f0*/  IMAD.MOV.U32 R170, RZ, RZ, R167 ;  /* 0x000000ffffaa7224 */ /* 0x000fe400078e00a7 */
[----:B------:R-:W-:Y:S02]  /*6200*/  IMAD.MOV.U32 R167, RZ, RZ, R165 ;  /* 0x000000ffffa77224 */ /* 0x000fe400078e00a5 */
[----:B------:R-:W-:Y:S02]  /*6210*/  IMAD.MOV.U32 R165, RZ, RZ, R163 ;  /* 0x000000ffffa57224 */ /* 0x000fe400078e00a3 */
[----:B-1----:R-:W-:Y:S01]  /*6220*/  FFMA.FTZ R3, R169, c[0x0][0x2d0], -R7 ;  /* 0x0000b400a9037a23 */ /* 0x002fe20000010807 */
[----:B------:R-:W-:Y:S01]  /*6230*/  MOV R169, R166 ;  /* 0x000000a600a97202 */ /* 0x000fe20000000f00 */
[----:B------:R-:W-:Y:S01]  /*6240*/  IMAD.MOV.U32 R166, RZ, RZ, R164 ;  /* 0x000000ffffa67224 */ /* 0x000fe200078e00a4 */
[----:B------:R-:W-:Y:S01]  /*6250*/  MOV R164, R162 ;  /* 0x000000a200a47202 */ /* 0x000fe20000000f00 */
[----:B------:R-:W-:-:S02]  /*6260*/  IMAD.MOV.U32 R162, RZ, RZ, R135 ;  /* 0x000000ffffa27224 */ /* 0x000fc400078e0087 */
[----:B------:R-:W-:Y:S02]  /*6270*/  IMAD.MOV.U32 R135, RZ, RZ, R68 ;  /* 0x000000ffff877224 */ /* 0x000fe400078e0044 */
[----:B------:R1:W-:Y:S01]  /*6280*/  MUFU.EX2 R68, R3 ;  /* 0x0000000300447308 */ /* 0x0003e20000000800 */
[----:B------:R-:W-:Y:S01]  /*6290*/  IMAD.MOV.U32 R163, RZ, RZ, R152 ;  /* 0x000000ffffa37224 */ /* 0x000fe200078e0098 */
[----:B------:R-:W-:Y:S02]  /*62a0*/  MOV R152, R233 ;  /* 0x000000e900987202 */ /* 0x000fe40000000f00 */
[----:B---3--:R-:W-:Y:S01]  /*62b0*/  F2FP.PACK_AB R8, R93, R94 ;  /* 0x0000005e5d08723e */ /* 0x008fe200000000ff */
[----:B------:R2:W5:Y:S01]  /*62c0*/  LDL.LU R233, [R1+0x54] ;  /* 0x0000540001e97983 */ /* 0x0005620000300800 */
[----:B-1----:R-:W-:Y:S02]  /*62d0*/  FFMA.FTZ R3, R170, c[0x0][0x2d0], -R7 ;  /* 0x0000b400aa037a23 */ /* 0x002fe40000010807 */
[----:B------:R-:W-:-:S02]  /*62e0*/  IMAD.MOV.U32 R170, RZ, RZ, R169 ;  /* 0x000000ffffaa7224 */ /* 0x000fc400078e00a9 */
[----:B------:R-:W-:Y:S02]  /*62f0*/  IMAD.MOV.U32 R169, RZ, RZ, R167 ;  /* 0x000000ffffa97224 */ /* 0x000fe400078e00a7 */
[----:B------:R-:W-:Y:S01]  /*6300*/  IMAD.MOV.U32 R167, RZ, RZ, R166 ;  /* 0x000000ffffa77224 */ /* 0x000fe200078e00a6 */
[----:B------:R-:W-:Y:S01]  /*6310*/  MOV R166, R165 ;  /* 0x000000a500a67202 */ /* 0x000fe20000000f00 */
[----:B------:R1:W-:Y:S01]  /*6320*/  MUFU.EX2 R59, R3 ;  /* 0x00000003003b7308 */ /* 0x0003e20000000800 */
[----:B------:R-:W-:Y:S02]  /*6330*/  IMAD.MOV.U32 R165, RZ, RZ, R164 ;  /* 0x000000ffffa57224 */ /* 0x000fe400078e00a4 */
[----:B------:R-:W-:Y:S02]  /*6340*/  IMAD.MOV.U32 R164, RZ, RZ, R163 ;  /* 0x000000ffffa47224 */ /* 0x000fe400078e00a3 */
[----:B------:R-:W-:Y:S01]  /*6350*/  IMAD.MOV.U32 R163, RZ, RZ, R162 ;  /* 0x000000ffffa37224 */ /* 0x000fe200078e00a2 */
[----:B------:R-:W-:Y:S01]  /*6360*/  MOV R162, R152 ;  /* 0x0000009800a27202 */ /* 0x000fe20000000f00 */
[----:B-1----:R-:W-:-:S02]  /*6370*/  FFMA.FTZ R3, R170, c[0x0][0x2d0], -R0 ;  /* 0x0000b400aa037a23 */ /* 0x002fc40000010800 */
[----:B------:R-:W-:Y:S01]  /*6380*/  IMAD.MOV.U32 R170, RZ, RZ, R169 ;  /* 0x000000ffffaa7224 */ /* 0x000fe200078e00a9 */
[----:B------:R-:W-:Y:S01]  /*6390*/  MOV R169, R167 ;  /* 0x000000a700a97202 */ /* 0x000fe20000000f00 */
[----:B------:R-:W-:Y:S01]  /*63a0*/  IMAD.MOV.U32 R167, RZ, RZ, R166 ;  /* 0x000000ffffa77224 */ /* 0x000fe200078e00a6 */
[----:B------:R1:W-:Y:S01]  /*63b0*/  MUFU.EX2 R58, R3 ;  /* 0x00000003003a7308 */ /* 0x0003e20000000800 */
[----:B------:R-:W-:Y:S02]  /*63c0*/  IMAD.MOV.U32 R166, RZ, RZ, R165 ;  /* 0x000000ffffa67224 */ /* 0x000fe400078e00a5 */
[----:B------:R-:W-:Y:S01]  /*63d0*/  IMAD.MOV.U32 R165, RZ, RZ, R164 ;  /* 0x000000ffffa57224 */ /* 0x000fe200078e00a4 */
[----:B------:R-:W-:Y:S01]  /*63e0*/  MOV R164, R163 ;  /* 0x000000a300a47202 */ /* 0x000fe20000000f00 */
[----:B------:R-:W-:Y:S02]  /*63f0*/  IMAD.MOV.U32 R163, RZ, RZ, R162 ;  /* 0x000000ffffa37224 */ /* 0x000fe400078e00a2 */
[----:B-1----:R-:W-:Y:S01]  /*6400*/  FFMA.FTZ R3, R170, c[0x0][0x2d0], -R0 ;  /* 0x0000b400aa037a23 */ /* 0x002fe20000010800 */
[----:B------:R-:W-:Y:S01]  /*6410*/  MOV R170, R169 ;  /* 0x000000a900aa7202 */ /* 0x000fe20000000f00 */
[----:B------:R-:W-:-:S02]  /*6420*/  IMAD.MOV.U32 R169, RZ, RZ, R167 ;  /* 0x000000ffffa97224 */ /* 0x000fc400078e00a7 */
[----:B------:R1:W3:Y:S01]  /*6430*/  MUFU.EX2 R57, R3 ;  /* 0x0000000300397308 */ /* 0x0002e20000000800 */
[----:B------:R-:W-:Y:S02]  /*6440*/  IMAD.MOV.U32 R167, RZ, RZ, R166 ;  /* 0x000000ffffa77224 */ /* 0x000fe400078e00a6 */
[----:B------:R-:W-:Y:S01]  /*6450*/  IMAD.MOV.U32 R166, RZ, RZ, R165 ;  /* 0x000000ffffa67224 */ /* 0x000fe200078e00a5 */
[----:B------:R-:W-:Y:S01]  /*6460*/  MOV R165, R164 ;  /* 0x000000a400a57202 */ /* 0x000fe20000000f00 */
[----:B------:R-:W-:Y:S02]  /*6470*/  IMAD.MOV.U32 R152, RZ, RZ, R126 ;  /* 0x000000ffff987224 */ /* 0x000fe400078e007e */
[----:B------:R-:W-:Y:S02]  /*6480*/  IMAD.MOV.U32 R164, RZ, RZ, R163 ;  /* 0x000000ffffa47224 */ /* 0x000fe400078e00a3 */
[----:B-1----:R-:W-:Y:S01]  /*6490*/  FFMA.FTZ R3, R170, c[0x0][0x2d0], -R0 ;  /* 0x0000b400aa037a23 */ /* 0x002fe20000010800 */
[----:B------:R-:W-:Y:S01]  /*64a0*/  MOV R170, R169 ;  /* 0x000000a900aa7202 */ /* 0x000fe20000000f00 */
[----:B------:R-:W-:-:S02]  /*64b0*/  IMAD.MOV.U32 R169, RZ, RZ, R167 ;  /* 0x000000ffffa97224 */ /* 0x000fc400078e00a7 */
[----:B------:R1:W-:Y:S01]  /*64c0*/  MUFU.EX2 R56, R3 ;  /* 0x0000000300387308 */ /* 0x0003e20000000800 */
[----:B------:R-:W-:Y:S02]  /*64d0*/  IMAD.MOV.U32 R167, RZ, RZ, R166 ;  /* 0x000000ffffa77224 */ /* 0x000fe400078e00a6 */
[----:B------:R-:W-:Y:S02]  /*64e0*/  IMAD.MOV.U32 R166, RZ, RZ, R165 ;  /* 0x000000ffffa67224 */ /* 0x000fe400078e00a5 */
[----:B------:R-:W-:Y:S01]  /*64f0*/  IMAD.MOV.U32 R162, RZ, RZ, R152 ;  /* 0x000000ffffa27224 */ /* 0x000fe200078e0098 */
[----:B------:R-:W-:Y:S01]  /*6500*/  MOV R165, R164 ;  /* 0x000000a400a57202 */ /* 0x000fe20000000f00 */
[----:B------:R-:W-:Y:S01]  /*6510*/  IMAD.MOV.U32 R173, RZ, RZ, R169 ;  /* 0x000000ffffad7224 */ /* 0x000fe200078e00a9 */
[----:B------:R-:W-:Y:S01]  /*6520*/  MOV R171, R166 ;  /* 0x000000a600ab7202 */ /* 0x000fe20000000f00 */
[----:B------:R-:W-:Y:S02]  /*6530*/  IMAD.MOV.U32 R163, RZ, RZ, R162 ;  /* 0x000000ffffa37224 */ /* 0x000fe400078e00a2 */
[----:B-1----:R-:W-:-:S02]  /*6540*/  FFMA.FTZ R3, R170, c[0x0][0x2d0], -R0 ;  /* 0x0000b400aa037a23 */ /* 0x002fc40000010800 */
[----:B------:R-:W-:Y:S02]  /*6550*/  IMAD.MOV.U32 R172, RZ, RZ, R167 ;  /* 0x000000ffffac7224 */ /* 0x000fe400078e00a7 */
[----:B------:R1:W1:Y:S01]  /*6560*/  MUFU.EX2 R31, R3 ;  /* 0x00000003001f7308 */ /* 0x0002620000000800 */
[----:B------:R-:W-:Y:S02]  /*6570*/  IMAD.MOV.U32 R162, RZ, RZ, R230 ;  /* 0x000000ffffa27224 */ /* 0x000fe400078e00e6 */
[----:B------:R-:W-:Y:S02]  /*6580*/  IMAD.MOV.U32 R164, RZ, RZ, R163 ;  /* 0x000000ffffa47224 */ /* 0x000fe400078e00a3 */
[----:B------:R-:W-:Y:S01]  /*6590*/  IMAD.MOV.U32 R168, RZ, RZ, R165 ;  /* 0x000000ffffa87224 */ /* 0x000fe200078e00a5 */
[----:B------:R-:W-:Y:S01]  /*65a0*/  F2FP.PACK_AB R9, R80, R81 ;  /* 0x000000515009723e */ /* 0x000fe200000000ff */
[----:B------:R-:W-:Y:S01]  /*65b0*/  IMAD.MOV.U32 R163, RZ, RZ, R162 ;  /* 0x000000ffffa37224 */ /* 0x000fe200078e00a2 */
[----:B------:R-:W-:Y:S01]  /*65c0*/  F2FP.PACK_AB R10, R82, R83 ;  /* 0x00000053520a723e */ /* 0x000fe200000000ff */
[----:B------:R-:W-:Y:S01]  /*65d0*/  IMAD.MOV.U32 R162, RZ, RZ, R161 ;  /* 0x000000ffffa27224 */ /* 0x000fe200078e00a1 */
[----:B------:R-:W-:-:S02]  /*65e0*/  F2FP.PACK_AB R11, R75, R74 ;  /* 0x0000004a4b0b723e */ /* 0x000fc400000000ff */
[----:B------:R-:W-:Y:S01]  /*65f0*/  MOV R161, R127 ;  /* 0x0000007f00a17202 */ /* 0x000fe20000000f00 */
[----:B-1----:R-:W-:Y:S02]  /*6600*/  FFMA.FTZ R3, R173, c[0x0][0x2d0], -R6 ;  /* 0x0000b400ad037a23 */ /* 0x002fe40000010806 */
[----:B------:R-:W-:Y:S02]  /*6610*/  IMAD.MOV.U32 R173, RZ, RZ, R172 ;  /* 0x000000ffffad7224 */ /* 0x000fe400078e00ac */
[----:B------:R-:W-:Y:S01]  /*6620*/  IMAD.MOV.U32 R172, RZ, RZ, R171 ;  /* 0x000000ffffac7224 */ /* 0x000fe200078e00ab */
[----:B------:R1:W-:Y:S01]  /*6630*/  MUFU.EX2 R29, R3 ;  /* 0x00000003001d7308 */ /* 0x0003e20000000800 */
[----:B------:R-:W-:Y:S02]  /*6640*/  IMAD.MOV.U32 R171, RZ, RZ, R168 ;  /* 0x000000ffffab7224 */ /* 0x000fe400078e00a8 */
[----:B------:R-:W-:Y:S01]  /*6650*/  IMAD.MOV.U32 R170, RZ, RZ, R164 ;  /* 0x000000ffffaa7224 */ /* 0x000fe200078e00a4 */
[----:B------:R-:W-:Y:S01]  /*6660*/  MOV R167, R162 ;  /* 0x000000a200a77202 */ /* 0x000fe20000000f00 */
[----:B------:R-:W-:Y:S01]  /*6670*/  IMAD.MOV.U32 R169, RZ, RZ, R163 ;  /* 0x000000ffffa97224 */ /* 0x000fe200078e00a3 */
[----:B------:R-:W-:Y:S01]  /*6680*/  HMMA.16816.F32 R120, R8, R24, R120 ;  /* 0x000000180878723c */ /* 0x000fe20000001878 */
[----:B------:R-:W-:-:S02]  /*6690*/  IMAD.MOV.U32 R166, RZ, RZ, R161 ;  /* 0x000000ffffa67224 */ /* 0x000fc400078e00a1 */
[----:B------:R-:W-:Y:S01]  /*66a0*/  IMAD.MOV.U32 R165, RZ, RZ, R160 ;  /* 0x000000ffffa57224 */ /* 0x000fe200078e00a0 */
[----:B------:R-:W-:Y:S01]  /*66b0*/  MOV R168, R170 ;  /* 0x000000aa00a87202 */ /* 0x000fe20000000f00 */
[----:B-1----:R-:W-:Y:S02]  /*66c0*/  FFMA.FTZ R3, R173, c[0x0][0x2d0], -R6 ;  /* 0x0000b400ad037a23 */ /* 0x002fe40000010806 */
[----:B------:R-:W-:Y:S01]  /*66d0*/  IMAD.MOV.U32 R173, RZ, RZ, R172 ;  /* 0x000000ffffad7224 */ /* 0x000fe200078e00ac */
[----:B------:R-:W-:Y:S01]  /*66e0*/  HMMA.16816.F32 R128, R8, R26, R128 ;  /* 0x0000001a0880723c */ /* 0x000fe20000001880 */
[----:B------:R1:W-:Y:S01]  /*66f0*/  MUFU.EX2 R30, R3 ;  /* 0x00000003001e7308 */ /* 0x0003e20000000800 */
[----:B------:R-:W-:-:S06]  /*6700*/  MOV R172, R171 ;  /* 0x000000ab00ac7202 */ /* 0x000fcc0000000f00 */
[----:B----4-:R-:W-:Y:S01]  /*6710*/  HMMA.16816.F32 R140, R8, R20, R140 ;  /* 0x00000014088c723c */ /* 0x010fe2000000188c */
[----:B------:R-:W-:-:S07]  /*6720*/  IMAD.MOV.U32 R171, RZ, RZ, R168 ;  /* 0x000000ffffab7224 */ /* 0x000fce00078e00a8 */
[----:B------:R-:W-:Y:S01]  /*6730*/  HMMA.16816.F32 R144, R8, R22, R144 ;  /* 0x000000160890723c */ /* 0x000fe20000001890 */
[----:B-1----:R-:W-:-:S07]  /*6740*/  FFMA.FTZ R3, R173, c[0x0][0x2d0], -R6 ;  /* 0x0000b400ad037a23 */ /* 0x002fce0000010806 */
[C---:B------:R-:W-:Y:S01]  /*6750*/  HMMA.16816.F32 R156, R8.reuse, R16, R156 ;  /* 0x00000010089c723c */ /* 0x040fe2000000189c */
[----:B------:R1:W-:Y:S07]  /*6760*/  MUFU.EX2 R28, R3 ;  /* 0x00000003001c7308 */ /* 0x0003ee0000000800 */
[C---:B------:R-:W-:Y:S08]  /*6770*/  HMMA.16816.F32 R160, R8.reuse, R18, R88 ;  /* 0x0000001208a0723c */ /* 0x040ff00000001858 */
[----:B------:R-:W-:Y:S01]  /*6780*/  HMMA.16816.F32 R84, R8, R12, R84 ;  /* 0x0000000c0854723c */ /* 0x000fe20000001854 */
[----:B-1----:R-:W-:-:S07]  /*6790*/  FFMA.FTZ R3, R172, c[0x0][0x2d0], -R6 ;  /* 0x0000b400ac037a23 */ /* 0x002fce0000010806 */
[----:B------:R-:W-:Y:S07]  /*67a0*/  HMMA.16816.F32 R76, R8, R14, R76 ;  /* 0x0000000e084c723c */ /* 0x000fee000000184c */
[----:B------:R-:W-:Y:S02]  /*67b0*/  F2FP.PACK_AB R8, R69, R70 ;  /* 0x000000464508723e */ /* 0x000fe400000000ff */
[----:B---3--:R-:W-:Y:S02]  /*67c0*/  F2FP.PACK_AB R9, R57, R58 ;  /* 0x0000003a3909723e */ /* 0x008fe400000000ff */
[----:B------:R-:W-:-:S02]  /*67d0*/  F2FP.PACK_AB R10, R59, R68 ;  /* 0x000000443b0a723e */ /* 0x000fc400000000ff */
[----:B------:R-:W-:Y:S01]  /*67e0*/  F2FP.PACK_AB R11, R31, R56 ;  /* 0x000000381f0b723e */ /* 0x000fe200000000ff */
[----:B------:R-:W-:Y:S01]  /*67f0*/  IMAD.MOV.U32 R164, RZ, RZ, R155 ;  /* 0x000000ffffa47224 */ /* 0x000fe200078e009b */
[----:B------:R-:W-:Y:S01]  /*6800*/  MOV R155, R228 ;  /* 0x000000e4009b7202 */ /* 0x000fe20000000f00 */
[----:B------:R-:W-:-:S04]  /*6810*/  IMAD.MOV.U32 R170, RZ, RZ, R169 ;  /* 0x000000ffffaa7224 */ /* 0x000fc800078e00a9 */
[C---:B------:R-:W-:Y:S01]  /*6820*/  HMMA.16816.F32 R60, R8.reuse, R26, R60 ;  /* 0x0000001a083c723c */ /* 0x040fe2000000183c */
[----:B------:R1:W-:Y:S01]  /*6830*/  MUFU.EX2 R26, R3 ;  /* 0x00000003001a7308 */ /* 0x0003e20000000800 */
[----:B------:R-:W-:Y:S01]  /*6840*/  IMAD.MOV.U32 R169, RZ, RZ, R167 ;  /* 0x000000ffffa97224 */ /* 0x000fe200078e00a7 */
[----:B------:R-:W-:Y:S01]  /*6850*/  MOV R167, R166 ;  /* 0x000000a600a77202 */ /* 0x000fe20000000f00 */
[----:B------:R-:W-:Y:S02]  /*6860*/  IMAD.MOV.U32 R166, RZ, RZ, R165 ;  /* 0x000000ffffa67224 */ /* 0x000fe400078e00a5 */
[----:B------:R-:W-:Y:S02]  /*6870*/  IMAD.MOV.U32 R165, RZ, RZ, R164 ;  /* 0x000000ffffa57224 */ /* 0x000fe400078e00a4 */
[----:B------:R-:W-:Y:S01]  /*6880*/  HMMA.16816.F32 R64, R8, R24, R64 ;  /* 0x000000180840723c */ /* 0x000fe20000001840 */
[----:B------:R-:W-:Y:S01]  /*6890*/  MOV R164, R155 ;  /* 0x0000009b00a47202 */ /* 0x000fe20000000f00 */
[----:B------:R-:W-:Y:S01]  /*68a0*/  IMAD.MOV.U32 R168, RZ, RZ, R170 ;  /* 0x000000ffffa87224 */ /* 0x000fe200078e00aa */
[----:B------:R-:W-:Y:S01]  /*68b0*/  MOV R170, R169 ;  /* 0x000000a900aa7202 */ /* 0x000fe20000000f00 */
[----:B-1----:R-:W-:-:S02]  /*68c0*/  FFMA.FTZ R3, R171, c[0x0][0x2d0], -R5 ;  /* 0x0000b400ab037a23 */ /* 0x002fc40000010805 */
[----:B------:R-:W-:Y:S02]  /*68d0*/  IMAD.MOV.U32 R155, RZ, RZ, R151 ;  /* 0x000000ffff9b7224 */ /* 0x000fe400078e0097 */
[----:B------:R1:W-:Y:S01]  /*68e0*/  MUFU.EX2 R25, R3 ;  /* 0x0000000300197308 */ /* 0x0003e20000000800 */
[----:B------:R-:W-:Y:S01]  /*68f0*/  IMAD.MOV.U32 R151, RZ, RZ, R150 ;  /* 0x000000ffff977224 */ /* 0x000fe200078e0096 */
[----:B------:R-:W-:Y:S01]  /*6900*/  MOV R150, R149 ;  /* 0x0000009500967202 */ /* 0x000fe20000000f00 */
[----:B------:R-:W-:Y:S02]  /*6910*/  IMAD.MOV.U32 R169, RZ, RZ, R167 ;  /* 0x000000ffffa97224 */ /* 0x000fe400078e00a7 */
[----:B------:R-:W-:Y:S01]  /*6920*/  IMAD.MOV.U32 R167, RZ, RZ, R166 ;  /* 0x000000ffffa77224 */ /* 0x000fe200078e00a6 */
[----:B------:R-:W-:Y:S01]  /*6930*/  MOV R166, R165 ;  /* 0x000000a500a67202 */ /* 0x000fe20000000f00 */
[----:B------:R-:W-:Y:S01]  /*6940*/  IMAD.MOV.U32 R149, RZ, RZ, R119 ;  /* 0x000000ffff957224 */ /* 0x000fe200078e0077 */
[----:B------:R-:W-:Y:S01]  /*6950*/  MOV R181, R168 ;  /* 0x000000a800b57202 */ /* 0x000fe20000000f00 */
[----:B------:R-:W-:-:S02]  /*6960*/  IMAD.MOV.U32 R165, RZ, RZ, R164 ;  /* 0x000000ffffa57224 */ /* 0x000fc400078e00a4 */
[----:B-1----:R-:W-:Y:S02]  /*6970*/  FFMA.FTZ R3, R242, c[0x0][0x2d0], -R5 ;  /* 0x0000b400f2037a23 */ /* 0x002fe40000010805 */
[----:B------:R-:W-:Y:S02]  /*6980*/  IMAD.MOV.U32 R164, RZ, RZ, R155 ;  /* 0x000000ffffa47224 */ /* 0x000fe400078e009b */
[----:B------:R1:W-:Y:S01]  /*6990*/  MUFU.EX2 R24, R3 ;  /* 0x0000000300187308 */ /* 0x0003e20000000800 */
[----:B------:R-:W-:Y:S01]  /*69a0*/  MOV R155, R151 ;  /* 0x00000097009b7202 */ /* 0x000fe20000000f00 */
[----:B------:R-:W-:Y:S01]  /*69b0*/  IMAD.MOV.U32 R151, RZ, RZ, R150 ;  /* 0x000000ffff977224 */ /* 0x000fe200078e0096 */
[----:B------:R-:W-:Y:S01]  /*69c0*/  HMMA.16816.F32 R48, R8, R22, R48 ;  /* 0x000000160830723c */ /* 0x000fe20000001830 */
[----:B------:R-:W-:Y:S01]  /*69d0*/  IMAD.MOV.U32 R150, RZ, RZ, R149 ;  /* 0x000000ffff967224 */ /* 0x000fe200078e0095 */
[----:B------:R-:W-:Y:S01]  /*69e0*/  MOV R149, R148 ;  /* 0x0000009400957202 */ /* 0x000fe20000000f00 */
[----:B------:R-:W-:Y:S01]  /*69f0*/  IMAD.MOV.U32 R148, RZ, RZ, R132 ;  /* 0x000000ffff947224 */ /* 0x000fe200078e0084 */
[----:B------:R-:W-:Y:S01]  /*6a00*/  MOV R103, R167 ;  /* 0x000000a700677202 */ /* 0x000fe20000000f00 */
[----:B------:R-:W-:Y:S01]  /*6a10*/  IMAD.MOV.U32 R179, RZ, RZ, R170 ;  /* 0x000000ffffb37224 */ /* 0x000fe200078e00aa */
[----:B------:R-:W-:Y:S01]  /*6a20*/  MOV R176, R164 ;  /* 0x000000a400b07202 */ /* 0x000fe20000000f00 */
[----:B------:R-:W-:-:S02]  /*6a30*/  IMAD.MOV.U32 R180, RZ, RZ, R169 ;  /* 0x000000ffffb47224 */ /* 0x000fc400078e00a9 */
[----:B-1----:R-:W-:-:S04]  /*6a40*/  FFMA.FTZ R3, R243, c[0x0][0x2d0], -R5 ;  /* 0x0000b400f3037a23 */ /* 0x002fc80000010805 */
[----:B------:R1:W-:Y:S01]  /*6a50*/  MUFU.EX2 R23, R3 ;  /* 0x0000000300177308 */ /* 0x0003e20000000800 */
[----:B------:R-:W-:Y:S02]  /*6a60*/  IMAD.MOV.U32 R132, RZ, RZ, R92 ;  /* 0x000000ffff847224 */ /* 0x000fe400078e005c */
[----:B------:R-:W-:Y:S01]  /*6a70*/  IMAD.MOV.U32 R178, RZ, RZ, R166 ;  /* 0x000000ffffb27224 */ /* 0x000fe200078e00a6 */
[C---:B------:R-:W-:Y:S01]  /*6a80*/  HMMA.16816.F32 R52, R8.reuse, R20, R52 ;  /* 0x000000140834723c */ /* 0x040fe20000001834 */
[----:B------:R-:W-:Y:S02]  /*6a90*/  IMAD.MOV.U32 R177, RZ, RZ, R165 ;  /* 0x000000ffffb17224 */ /* 0x000fe400078e00a5 */
[----:B------:R-:W-:Y:S01]  /*6aa0*/  IMAD.MOV.U32 R172, RZ, RZ, R134 ;  /* 0x000000ffffac7224 */ /* 0x000fe200078e0086 */
[----:B------:R3:W4:Y:S01]  /*6ab0*/  MUFU.EX2 R21, R4 ;  /* 0x0000000400157308 */ /* 0x0007220000000800 */
[----:B------:R-:W-:Y:S02]  /*6ac0*/  IMAD.MOV.U32 R168, RZ, RZ, R155 ;  /* 0x000000ffffa87224 */ /* 0x000fe400078e009b */
[----:B-1----:R-:W-:Y:S01]  /*6ad0*/  FFMA.FTZ R3, R181, c[0x0][0x2d0], -R5 ;  /* 0x0000b400b5037a23 */ /* 0x002fe20000010805 */
[----:B------:R-:W-:Y:S01]  /*6ae0*/  HMMA.16816.F32 R44, R8, R12, R44 ;  /* 0x0000000c082c723c */ /* 0x000fe2000000182c */
[----:B------:R-:W-:Y:S01]  /*6af0*/  FFMA.FTZ R5, R180, c[0x0][0x2d0], -R7 ;  /* 0x0000b400b4057a23 */ /* 0x000fe20000010807 */
[----:B------:R-:W-:-:S02]  /*6b00*/  MOV R169, R135 ;  /* 0x0000008700a97202 */ /* 0x000fc40000000f00 */
[----:B------:R1:W-:Y:S01]  /*6b10*/  MUFU.EX2 R22, R3 ;  /* 0x0000000300167308 */ /* 0x0003e20000000800 */
[----:B------:R-:W-:Y:S01]  /*6b20*/  MOV R155, R132 ;  /* 0x00000084009b7202 */ /* 0x000fe20000000f00 */
[----:B------:R-:W-:Y:S02]  /*6b30*/  IMAD.MOV.U32 R170, RZ, RZ, R133 ;  /* 0x000000ffffaa7224 */ /* 0x000fe400078e0085 */
[----:B------:R-:W-:Y:S01]  /*6b40*/  IMAD.MOV.U32 R152, RZ, RZ, R231 ;  /* 0x000000ffff987224 */ /* 0x000fe200078e00e7 */
[C---:B------:R-:W-:Y:S01]  /*6b50*/  HMMA.16816.F32 R40, R8.reuse, R14, R40 ;  /* 0x0000000e0828723c */ /* 0x040fe20000001828 */
[--C-:B---3--:R-:W-:Y:S01]  /*6b60*/  FFMA.FTZ R4, R178, c[0x0][0x2d0], -R0.reuse ;  /* 0x0000b400b2047a23 */ /* 0x108fe20000010800 */
[----:B------:R-:W-:Y:S01]  /*6b70*/  MOV R175, R150 ;  /* 0x0000009600af7202 */ /* 0x000fe20000000f00 */
[--C-:B------:R-:W-:Y:S01]  /*6b80*/  FFMA.FTZ R12, R176, c[0x0][0x2d0], -R0.reuse ;  /* 0x0000b400b00c7a23 */ /* 0x100fe20000010800 */
[----:B------:R-:W-:Y:S01]  /*6b90*/  MOV R99, R137 ;  /* 0x0000008900637202 */ /* 0x000fe20000000f00 */
[----:B------:R-:W-:Y:S01]  /*6ba0*/  FFMA.FTZ R6, R177, c[0x0][0x2d0], -R0 ;  /* 0x0000b400b1067a23 */ /* 0x000fe20000010800 */
[----:B------:R3:W-:Y:S01]  /*6bb0*/  MUFU.EX2 R15, R5 ;  /* 0x00000005000f7308 */ /* 0x0007e20000000800 */
[----:B------:R-:W-:Y:S01]  /*6bc0*/  IMAD.MOV.U32 R173, RZ, RZ, R148 ;  /* 0x000000ffffad7224 */ /* 0x000fe200078e0094 */
[----:B------:R-:W-:Y:S01]  /*6bd0*/  HMMA.16816.F32 R32, R8, R16, R32 ;  /* 0x000000100820723c */ /* 0x000fe20000001820 */
[----:B------:R-:W-:Y:S01]  /*6be0*/  IMAD.MOV.U32 R174, RZ, RZ, R149 ;  /* 0x000000ffffae7224 */ /* 0x000fe200078e0095 */
[----:B------:R-:W2:Y:S01]  /*6bf0*/  LDSM.16.MT88.4 R132, [R224+0x3100] ;  /* 0x00310000e084783b */ /* 0x000ea20000004200 */
[----:B-1----:R-:W-:-:S02]  /*6c00*/  FFMA.FTZ R3, R179, c[0x0][0x2d0], -R7 ;  /* 0x0000b400b3037a23 */ /* 0x002fc40000010807 */
[----:B------:R-:W-:Y:S01]  /*6c10*/  FFMA.FTZ R7, R103, c[0x0][0x2d0], -R7 ;  /* 0x0000b40067077a23 */ /* 0x000fe20000010807 */
[----:B------:R-:W-:Y:S01]  /*6c20*/  LDSM.16.MT88.4 R164, [R225+0x3100] ;  /* 0x00310000e1a4783b */ /* 0x000fe20000004200 */
[----:B------:R-:W-:Y:S01]  /*6c30*/  IMAD.MOV.U32 R103, RZ, RZ, R172 ;  /* 0x000000ffff677224 */ /* 0x000fe200078e00ac */
[----:B------:R-:W-:Y:S01]  /*6c40*/  HMMA.16816.F32 R36, R8, R18, R36 ;  /* 0x000000120824723c */ /* 0x000fe20000001824 */
[----:B------:R-:W-:Y:S01]  /*6c50*/  FFMA.FTZ R0, R247, c[0x0][0x2d0], -R0 ;  /* 0x0000b400f7007a23 */ /* 0x000fe20000010800 */
[----:B------:R1:W1:Y:S01]  /*6c60*/  MUFU.EX2 R9, R4 ;  /* 0x0000000400097308 */ /* 0x0002620000000800 */
[----:B------:R-:W-:Y:S02]  /*6c70*/  FADD.FTZ R13, R244, R213 ;  /* 0x000000d5f40d7221 */ /* 0x000fe40000010000 */
[----:B---3--:R-:W-:Y:S01]  /*6c80*/  FADD.FTZ R5, R249, R245 ;  /* 0x000000f5f9057221 */ /* 0x008fe20000010000 */
[----:B------:R-:W-:Y:S01]  /*6c90*/  MOV R210, R173 ;  /* 0x000000ad00d27202 */ /* 0x000fe20000000f00 */
[----:B------:R-:W-:Y:S01]  /*6ca0*/  IMAD.MOV.U32 R209, RZ, RZ, R174 ;  /* 0x000000ffffd17224 */ /* 0x000fe200078e00ae */
[----:B------:R-:W-:Y:S02]  /*6cb0*/  LDSM.16.MT88.4 R16, [R226+0x3100] ;  /* 0x00310000e210783b */ /* 0x000fe40000004200 */
[----:B------:R3:W2:Y:S01]  /*6cc0*/  MUFU.EX2 R20, R3 ;  /* 0x0000000300147308 */ /* 0x0006a20000000800 */
[----:B------:R-:W-:-:S07]  /*6cd0*/  IMAD.MOV.U32 R96, RZ, RZ, R175 ;  /* 0x000000ffff607224 */ /* 0x000fce00078e00af */
[----:B------:R-:W-:Y:S01]  /*6ce0*/  MUFU.EX2 R11, R12 ;  /* 0x0000000c000b7308 */ /* 0x000fe20000000800 */
[----:B-1----:R-:W-:-:S04]  /*6cf0*/  FADD.FTZ R4, R170, R103 ;  /* 0x00000067aa047221 */ /* 0x002fc80000010000 */
[----:B------:R-:W-:-:S03]  /*6d00*/  FADD.FTZ R4, R125, R4 ;  /* 0x000000047d047221 */ /* 0x000fc60000010000 */
[----:B------:R1:W-:Y:S01]  /*6d10*/  MUFU.EX2 R12, R0 ;  /* 0x00000000000c7308 */ /* 0x0003e20000000800 */
[----:B---3--:R-:W-:-:S07]  /*6d20*/  FADD.FTZ R3, R155, R169 ;  /* 0x000000a99b037221 */ /* 0x008fce0000010000 */
[----:B------:R3:W2:Y:S01]  /*6d30*/  MUFU.EX2 R10, R6 ;  /* 0x00000006000a7308 */ /* 0x0006a20000000800 */
[----:B------:R-:W-:Y:S02]  /*6d40*/  IMAD.MOV.U32 R171, RZ, RZ, R151 ;  /* 0x000000ffffab7224 */ /* 0x000fe400078e0097 */
[----:B-1----:R-:W-:-:S05]  /*6d50*/  FADD.FTZ R0, R152, R13 ;  /* 0x0000000d98007221 */ /* 0x002fca0000010000 */
[----:B------:R1:W1:Y:S01]  /*6d60*/  MUFU.EX2 R14, R7 ;  /* 0x00000007000e7308 */ /* 0x0002620000000800 */
[----:B------:R-:W-:Y:S01]  /*6d70*/  IMAD.MOV.U32 R126, RZ, RZ, R232 ;  /* 0x000000ffff7e7224 */ /* 0x000fe200078e00e8 */
[----:B------:R-:W-:Y:S01]  /*6d80*/  MOV R169, R153 ;  /* 0x0000009900a97202 */ /* 0x000fe20000000f00 */
[----:B------:R-:W-:Y:S01]  /*6d90*/  IMAD.MOV.U32 R170, RZ, RZ, R154 ;  /* 0x000000ffffaa7224 */ /* 0x000fe200078e009a */
[----:B------:R-:W2:Y:S01]  /*6da0*/  LDSM.16.MT88.4 R148, [R227+0x3100] ;  /* 0x00310000e394783b */ /* 0x000ea20000004200 */
[----:B---3--:R-:W-:-:S03]  /*6db0*/  FADD.FTZ R6, R124, R5 ;  /* 0x000000057c067221 */ /* 0x008fc60000010000 */
[----:B------:R3:W5:Y:S01]  /*6dc0*/  LDL.LU R232, [R1+0x50] ;  /* 0x0000500001e87983 */ /* 0x0007620000300800 */
[----:B------:R-:W-:Y:S02]  /*6dd0*/  FADD.FTZ R5, R139, R3 ;  /* 0x000000038b057221 */ /* 0x000fe40000010000 */
[----:B------:R-:W-:Y:S01]  /*6de0*/  FADD.FTZ R3, R209, R4 ;  /* 0x00000004d1037221 */ /* 0x000fe20000010000 */
[----:B------:R3:W5:Y:S01]  /*6df0*/  LDL.LU R231, [R1+0x4c] ;  /* 0x00004c0001e77983 */ /* 0x0007620000300800 */
[----:B------:R-:W-:Y:S02]  /*6e00*/  FADD.FTZ R5, R96, R5 ;  /* 0x0000000560057221 */ /* 0x000fe40000010000 */
[----:B-1----:R-:W-:Y:S01]  /*6e10*/  FADD.FTZ R7, R138, R0 ;  /* 0x000000008a077221 */ /* 0x002fe20000010000 */
[----:B------:R3:W5:Y:S01]  /*6e20*/  LDL.LU R230, [R1+0x48] ;  /* 0x0000480001e67983 */ /* 0x0007620000300800 */
[----:B------:R-:W-:Y:S02]  /*6e30*/  FADD.FTZ R0, R210, R6 ;  /* 0x00000006d2007221 */ /* 0x000fe40000010000 */
[----:B------:R-:W-:-:S02]  /*6e40*/  FADD.FTZ R7, R252, R7 ;  /* 0x00000007fc077221 */ /* 0x000fc40000010000 */
[----:B------:R-:W-:Y:S02]  /*6e50*/  FADD.FTZ R6, R216, R0 ;  /* 0x00000000d8067221 */ /* 0x000fe40000010000 */
[----:B------:R-:W-:Y:S02]  /*6e60*/  FADD.FTZ R4, R171, R3 ;  /* 0x00000003ab047221 */ /* 0x000fe40000010000 */
[----:B------:R-:W-:Y:S02]  /*6e70*/  IMAD.MOV.U32 R127, RZ, RZ, R229 ;  /* 0x000000ffff7f7224 */ /* 0x000fe400078e00e5 */
[----:B------:R-:W-:Y:S01]  /*6e80*/  FADD.FTZ R3, R168, R5 ;  /* 0x00000005a8037221 */ /* 0x000fe20000010000 */
[----:B------:R3:W5:Y:S01]  /*6e90*/  LDL.LU R229, [R1+0x44] ;  /* 0x0000440001e57983 */ /* 0x0007620000300800 */
[----:B------:R-:W-:Y:S02]  /*6ea0*/  FADD.FTZ R0, R251, R7 ;  /* 0x00000007fb007221 */ /* 0x000fe40000010000 */
[----:B------:R-:W-:Y:S01]  /*6eb0*/  FADD.FTZ R8, R218, R6 ;  /* 0x00000006da087221 */ /* 0x000fe20000010000 */
[----:B------:R3:W5:Y:S01]  /*6ec0*/  LDL.LU R228, [R1+0x40] ;  /* 0x0000400001e47983 */ /* 0x0007620000300800 */
[----:B------:R-:W-:-:S02]  /*6ed0*/  IMAD.MOV.U32 R97, RZ, RZ, R126 ;  /* 0x000000ffff617224 */ /* 0x000fc400078e007e */
[----:B------:R-:W-:Y:S01]  /*6ee0*/  FADD.FTZ R7, R170, R4 ;  /* 0x00000004aa077221 */ /* 0x000fe20000010000 */
[----:B------:R3:W5:Y:S01]  /*6ef0*/  LDL.LU R119, [R1+0x3c] ;  /* 0x00003c0001777983 */ /* 0x0007620000300800 */
[----:B------:R-:W-:Y:S02]  /*6f00*/  IMAD.MOV.U32 R98, RZ, RZ, R127 ;  /* 0x000000ffff627224 */ /* 0x000fe400078e007f */
[----:B------:R-:W-:Y:S01]  /*6f10*/  FADD.FTZ R6, R169, R3 ;  /* 0x00000003a9067221 */ /* 0x000fe20000010000 */
[----:B------:R3:W5:Y:S01]  /*6f20*/  LDL.LU R92, [R1+0x38] ;  /* 0x00003800015c7983 */ /* 0x0007620000300800 */
[----:B------:R-:W-:Y:S02]  /*6f30*/  FADD.FTZ R5, R246, R0 ;  /* 0x00000000f6057221 */ /* 0x000fe40000010000 */
[----:B------:R-:W-:Y:S02]  /*6f40*/  FADD.FTZ R4, R220, R8 ;  /* 0x00000008dc047221 */ /* 0x000fe40000010000 */
[----:B------:R-:W-:-:S02]  /*6f50*/  FADD.FTZ R3, R97, R7 ;  /* 0x0000000761037221 */ /* 0x000fc40000010000 */
[----:B------:R-:W-:Y:S02]  /*6f60*/  IMAD.MOV.U32 R103, RZ, RZ, R136 ;  /* 0x000000ffff677224 */ /* 0x000fe400078e0088 */
[----:B------:R-:W-:Y:S02]  /*6f70*/  FADD.FTZ R0, R98, R6 ;  /* 0x0000000662007221 */ /* 0x000fe40000010000 */
[----:B------:R-:W-:Y:S02]  /*6f80*/  FADD.FTZ R6, R250, R5 ;  /* 0x00000005fa067221 */ /* 0x000fe40000010000 */
[----:B------:R-:W-:Y:S02]  /*6f90*/  FADD.FTZ R4, R217, R4 ;  /* 0x00000004d9047221 */ /* 0x000fe40000010000 */
[----:B------:R-:W-:Y:S02]  /*6fa0*/  FADD.FTZ R5, R99, R3 ;  /* 0x0000000363057221 */ /* 0x000fe40000010000 */
[----:B------:R-:W-:-:S02]  /*6fb0*/  FADD.FTZ R3, R103, R0 ;  /* 0x0000000067037221 */ /* 0x000fc40000010000 */
[----:B------:R-:W-:Y:S02]  /*6fc0*/  FADD.FTZ R0, R219, R6 ;  /* 0x00000006db007221 */ /* 0x000fe40000010000 */
        /* <DEDUP_REMOVED lines=63> */
[----:B----4-:R-:W-:Y:S02]  /*73c0*/  FADD.FTZ R3, R21, R0 ;  /* 0x0000000015037221 */ /* 0x010fe40000010000 */
[----:B------:R-:W-:-:S02]  /*73d0*/  FADD.FTZ R0, R9, R4 ;  /* 0x0000000409007221 */ /* 0x000fc40000010000 */
[----:B------:R-:W-:Y:S02]  /*73e0*/  FADD.FTZ R5, R29, R5 ;  /* 0x000000051d057221 */ /* 0x000fe40000010000 */
[----:B------:R-:W-:Y:S02]  /*73f0*/  FADD.FTZ R6, R25, R6 ;  /* 0x0000000619067221 */ /* 0x000fe40000010000 */
[----:B--2---:R-:W-:Y:S02]  /*7400*/  FADD.FTZ R4, R20, R3 ;  /* 0x0000000314047221 */ /* 0x004fe40000010000 */
        /* <DEDUP_REMOVED lines=10> */
[----:B------:R-:W-:Y:S01]  /*74b0*/  FADD.FTZ R3, R26, R3 ;  /* 0x000000031a037221 */ /* 0x000fe20000010000 */
[----:B------:R3:W-:Y:S04]  /*74c0*/  STL [R1+0x20], R5 ;  /* 0x0000200501007387 */ /* 0x0007e80000100800 */
[----:B------:R3:W-:Y:S04]  /*74d0*/  STL [R1+0x1c], R4 ;  /* 0x00001c0401007387 */ /* 0x0007e80000100800 */
[----:B------:R3:W-:Y:S04]  /*74e0*/  STL [R1+0x14], R0 ;  /* 0x0000140001007387 */ /* 0x0007e80000100800 */
[----:B------:R3:W-:Y:S01]  /*74f0*/  STL [R1+0x18], R3 ;  /* 0x0000180301007387 */ /* 0x0007e20000100800 */
[----:B------:R-:W-:-:S02]  /*7500*/  F2FP.PACK_AB R176, R30, R29 ;  /* 0x0000001d1eb0723e */ /* 0x000fc400000000ff */
[----:B------:R-:W-:Y:S02]  /*7510*/  F2FP.PACK_AB R177, R24, R25 ;  /* 0x0000001918b1723e */ /* 0x000fe400000000ff */
[----:B------:R-:W-:Y:S02]  /*7520*/  F2FP.PACK_AB R178, R26, R28 ;  /* 0x0000001c1ab2723e */ /* 0x000fe400000000ff */
[----:B------:R-:W-:Y:S02]  /*7530*/  F2FP.PACK_AB R179, R22, R23 ;  /* 0x0000001716b3723e */ /* 0x000fe400000000ff */
[----:B------:R-:W-:Y:S02]  /*7540*/  F2FP.PACK_AB R180, R20, R21 ;  /* 0x0000001514b4723e */ /* 0x000fe400000000ff */
[----:B------:R-:W-:Y:S02]  /*7550*/  F2FP.PACK_AB R181, R10, R9 ;  /* 0x000000090ab5723e */ /* 0x000fe400000000ff */
[----:B------:R-:W-:-:S02]  /*7560*/  F2FP.PACK_AB R182, R14, R15 ;  /* 0x0000000f0eb6723e */ /* 0x000fc400000000ff */
[----:B------:R-:W-:Y:S01]  /*7570*/  F2FP.PACK_AB R183, R12, R11 ;  /* 0x0000000b0cb7723e */ /* 0x000fe200000000ff */
[C---:B------:R-:W-:Y:S08]  /*7580*/  HMMA.16816.F32 R120, R176.reuse, R132, R120 ;  /* 0x00000084b078723c */ /* 0x040ff00000001878 */
[C---:B------:R-:W-:Y:S08]  /*7590*/  HMMA.16816.F32 R128, R176.reuse, R134, R128 ;  /* 0x00000086b080723c */ /* 0x040ff00000001880 */
[C---:B------:R-:W-:Y:S08]  /*75a0*/  HMMA.16816.F32 R140, R176.reuse, R148, R140 ;  /* 0x00000094b08c723c */ /* 0x040ff0000000188c */
[C---:B------:R-:W-:Y:S08]  /*75b0*/  HMMA.16816.F32 R144, R176.reuse, R150, R144 ;  /* 0x00000096b090723c */ /* 0x040ff00000001890 */
[C---:B------:R-:W-:Y:S08]  /*75c0*/  HMMA.16816.F32 R156, R176.reuse, R164, R156 ;  /* 0x000000a4b09c723c */ /* 0x040ff0000000189c */
[----:B------:R-:W-:Y:S08]  /*75d0*/  HMMA.16816.F32 R160, R176, R166, R160 ;  /* 0x000000a6b0a0723c */ /* 0x000ff000000018a0 */
[C---:B------:R-:W-:Y:S08]  /*75e0*/  HMMA.16816.F32 R124, R180.reuse, R132, R64 ;  /* 0x00000084b47c723c */ /* 0x040ff00000001840 */
[C---:B------:R-:W-:Y:S08]  /*75f0*/  HMMA.16816.F32 R136, R180.reuse, R148, R52 ;  /* 0x00000094b488723c */ /* 0x040ff00000001834 */
[----:B------:R-:W-:Y:S08]  /*7600*/  HMMA.16816.F32 R152, R180, R164, R32 ;  /* 0x000000a4b498723c */ /* 0x000ff00000001820 */
[----:B------:R-:W-:Y:S08]  /*7610*/  HMMA.16816.F32 R172, R176, R16, R84 ;  /* 0x00000010b0ac723c */ /* 0x000ff00000001854 */
[C---:B------:R-:W-:Y:S08]  /*7620*/  HMMA.16816.F32 R132, R180.reuse, R134, R60 ;  /* 0x00000086b484723c */ /* 0x040ff0000000183c */
[C---:B------:R-:W-:Y:S08]  /*7630*/  HMMA.16816.F32 R148, R180.reuse, R150, R48 ;  /* 0x00000096b494723c */ /* 0x040ff00000001830 */
[C---:B------:R-:W-:Y:S08]  /*7640*/  HMMA.16816.F32 R164, R180.reuse, R166, R36 ;  /* 0x000000a6b4a4723c */ /* 0x040ff00000001824 */
[----:B------:R-:W-:Y:S08]  /*7650*/  HMMA.16816.F32 R168, R180, R16, R44 ;  /* 0x00000010b4a8723c */ /* 0x000ff0000000182c */
[-C--:B------:R-:W-:Y:S08]  /*7660*/  HMMA.16816.F32 R176, R176, R18.reuse, R76 ;  /* 0x00000012b0b0723c */ /* 0x080ff0000000184c */
[----:B------:R-:W-:Y:S01]  /*7670*/  HMMA.16816.F32 R180, R180, R18, R40 ;  /* 0x00000012b4b4723c */ /* 0x000fe20000001828 */
[----:B------:R-:W-:Y:S07]  /*7680*/  @!P2 BRA `(.L_x_2) ;  /* 0x000057700000a947 */ /* 0x000fee0003800000 */
[----:B---3-5:R-:W-:Y:S01]  /*7690*/  SHF.R.S32.HI R103, RZ, 0x1f, R92 ;  /* 0x0000001fff677819 */ /* 0x028fe2000001145c */
[----:B------:R-:W-:Y:S01]  /*76a0*/  IMAD.MOV.U32 R116, RZ, RZ, R72 ;  /* 0x000000ffff747224 */ /* 0x000fe200078e0048 */
[----:B------:R-:W-:Y:S01]  /*76b0*/  MOV R3, R73 ;  /* 0x0000004900037202 */ /* 0x000fe20000000f00 */
[----:B------:R-:W-:Y:S01]  /*76c0*/  IMAD.MOV.U32 R118, RZ, RZ, R2 ;  /* 0x000000ffff767224 */ /* 0x000fe200078e0002 */
[----:B------:R-:W-:Y:S01]  /*76d0*/  MOV R117, R71 ;  /* 0x0000004700757202 */ /* 0x000fe20000000f00 */
[C---:B------:R-:W-:Y:S01]  /*76e0*/  IMAD.SHL.U32 R242, R92.reuse, 0x2, RZ ;  /* 0x000000025cf27824 */ /* 0x040fe200078e00ff */
[----:B------:R-:W-:Y:S01]  /*76f0*/  SHF.L.U64.HI R243, R92, 0x1, R103 ;  /* 0x000000015cf37819 */ /* 0x000fe20000010267 */
[----:B------:R-:W-:-:S09]  /*7700*/  UIADD3 UR9, UR9, -0x2, URZ ;  /* 0xfffffffe09097890 */ /* 0x000fd2000fffe03f */
[----:B------:R-:W2:Y:S02]  /*7710*/  LDL R103, [R1+0x28] ;  /* 0x0000280001677983 */ /* 0x000ea40000100800 */
[----:B--2---:R-:W-:Y:S01]  /*7720*/  SHF.L.U32 R241, R103, 0x1, RZ ;  /* 0x0000000167f17819 */ /* 0x004fe200000006ff */
[----:B------:R-:W-:Y:S05]  /*7730*/  BRA `(.L_x_3) ;  /* 0x0000041000007947 */ /* 0x000fea0003800000 */
.L_x_5:
[----:B------:R-:W2:Y:S01]  /*7740*/  LDL R4, [R1+0x24] ;  /* 0x0000240001047983 */ /* 0x000ea20000100800 */
[----:B------:R-:W-:Y:S01]  /*7750*/  UIMAD UR4, UR9, 0x70, UR11 ;  /* 0x00000070090478a4 */ /* 0x000fe2000f8e020b */
[----:B------:R-:W-:Y:S05]  /*7760*/  IMAD.MOV.U32 R248, RZ, RZ, RZ ;  /* 0x000000fffff87224 */ /* 0x000fea00078e00ff */
[----:B------:R-:W-:Y:S05]  /*7770*/  IMAD.U32 R2, RZ, RZ, UR4 ;  /* 0x00000004ff027e24 */ /* 0x000fea000f8e00ff */
[----:B--2---:R-:W-:Y:S05]  /*7780*/  IADD3 R2, R2, -0x70, R4 ;  /* 0xffffff9002027810 */ /* 0x004fea0007ffe004 */
[----:B------:R-:W-:Y:S04]  /*7790*/  @P0 IMAD.HI.U32 R4, R2, c[0x0][0x2bc], RZ ;  /* 0x0000af0002040a27 */ /* 0x000fe800078e00ff */
[----:B------:R-:W-:Y:S01]  /*77a0*/  IMAD.MOV.U32 R0, RZ, RZ, R2 ;  /* 0x000000ffff007224 */ /* 0x000fe200078e0002 */
[----:B------:R-:W-:Y:S04]  /*77b0*/  @P0 SHF.R.U32.HI R0, RZ, c[0x0][0x2c0], R4 ;  /* 0x0000b000ff000a19 */ /* 0x000fe80000011604 */
[C---:B------:R-:W-:Y:S04]  /*77c0*/  @!P1 IADD3 R5, P2, R0.reuse, UR16, RZ ;  /* 0x0000001000059c10 */ /* 0x040fe8000ff5e0ff */
[----:B------:R-:W-:Y:S01]  /*77d0*/  @!P1 LEA.HI.X.SX32 R6, R0, UR14, 0x1, P2 ;  /* 0x0000000e00069c11 */ /* 0x000fe200090f0eff */
[----:B------:R-:W-:Y:S01]  /*77e0*/  IMAD.MOV R0, RZ, RZ, -R0 ;  /* 0x000000ffff007224 */ /* 0x000fe200078e0a00 */
[C---:B------:R-:W-:Y:S03]  /*77f0*/  @!P1 LEA R4, P2, R5.reuse, c[0x0][0x2a0], 0x2 ;  /* 0x0000a80005049a11 */ /* 0x040fe600078410ff */
[----:B------:R-:W-:Y:S01]  /*7800*/  IMAD R7, R0, c[0x0][0x2b8], R2 ;  /* 0x0000ae0000077a24 */ /* 0x000fe200078e0202 */
[----:B------:R-:W-:Y:S04]  /*7810*/  @!P1 LEA.HI.X R5, R5, c[0x0][0x2a4], R6, 0x2, P2 ;  /* 0x0000a90005059a11 */ /* 0x000fe800010f1406 */
[----:B------:R-:W-:Y:S01]  /*7820*/  STL [R1+0x10], R7 ;  /* 0x0000100701007387 */ /* 0x000fe20000100800 */
[----:B------:R-:W-:Y:S03]  /*7830*/  SHF.R.S32.HI R0, RZ, 0x1f, R7 ;  /* 0x0000001fff007819 */ /* 0x000fe60000011407 */
[----:B------:R1:W2:Y:S02]  /*7840*/  @!P1 LDG.E R248, [R4.64] ;  /* 0x0000000c04f89981 */ /* 0x0002a4000c1e1900 */
[----:B------:R-:W-:Y:S04]  /*7850*/  IMAD R0, R0, c[0x0][0x1e0], RZ ;  /* 0x0000780000007a24 */ /* 0x000fe800078e02ff */
[C---:B------:R-:W-:Y:S02]  /*7860*/  IMAD R0, R7.reuse, c[0x0][0x1e4], R0 ;  /* 0x0000790007007a24 */ /* 0x040fe400078e0200 */
[----:B-1----:R-:W-:Y:S04]  /*7870*/  IMAD.WIDE.U32 R4, R7, c[0x0][0x1e0], RZ ;  /* 0x0000780007047a25 */ /* 0x002fe800078e00ff */
[----:B------:R-:W-:Y:S01]  /*7880*/  IMAD.IADD R5, R5, 0x1, R0 ;  /* 0x0000000105057824 */ /* 0x000fe200078e0200 */
[----:B--2---:R-:W-:Y:S03]  /*7890*/  SHF.R.S32.HI R2, RZ, 0x1f, R248 ;  /* 0x0000001fff027819 */ /* 0x004fe600000114f8 */
[----:B------:R-:W-:Y:S04]  /*78a0*/  IMAD.WIDE.U32 R4, R248, c[0x0][0x1f0], R4 ;  /* 0x00007c00f8047a25 */ /* 0x000fe800078e0004 */
[----:B------:R-:W-:Y:S01]  /*78b0*/  IMAD R2, R2, c[0x0][0x1f0], RZ ;  /* 0x00007c0002027a24 */ /* 0x000fe200078e02ff */
[----:B------:R-:W-:Y:S03]  /*78c0*/  IADD3 R0, P4, R4, UR20, RZ ;  /* 0x0000001404007c10 */ /* 0x000fe6000ff9e0ff */
[----:B------:R-:W-:Y:S01]  /*78d0*/  IMAD R4, R248, c[0x0][0x1f4], R2 ;  /* 0x00007d00f8047a24 */ /* 0x000fe200078e0202 */
[C---:B------:R-:W-:Y:S04]  /*78e0*/  LEA R2, P2, R0.reuse, c[0x0][0x1c8], 0x1 ;  /* 0x0000720000027a11 */ /* 0x040fe800078408ff */
[----:B------:R-:W-:Y:S01]  /*78f0*/  IADD3.X R4, R5, UR15, R4, P4, !PT ;  /* 0x0000000f05047c10 */ /* 0x000fe2000a7fe404 */
[----:B------:R-:W1:Y:S03]  /*7900*/  SHFL.IDX PT, R6, R2, RZ, 0x181f ;  /* 0x00181fff02067589 */ /* 0x000e6600000e0000 */
[----:B------:R-:W-:Y:S01]  /*7910*/  LEA.HI.X R0, R0, c[0x0][0x1cc], R4, 0x1, P2 ;  /* 0x0000730000007a11 */ /* 0x000fe200010f0c04 */
[----:B------:R-:W-:Y:S04]  /*7920*/  SHFL.IDX PT, R12, R2, 0x2, 0x181f ;  /* 0x00581f00020c7f89 */ /* 0x000fe800000e0000 */
[----:B------:R-:W2:Y:S04]  /*7930*/  SHFL.IDX PT, R7, R0, RZ, 0x181f ;  /* 0x00181fff00077589 */ /* 0x000ea800000e0000 */
[----:B------:R-:W3:Y:S04]  /*7940*/  SHFL.IDX PT, R4, R2, 0x1, 0x181f ;  /* 0x00381f0002047f89 */ /* 0x000ee800000e0000 */
[----:B------:R-:W4:Y:S04]  /*7950*/  SHFL.IDX PT, R5, R0, 0x1, 0x181f ;  /* 0x00381f0000057f89 */ /* 0x000f2800000e0000 */
[----:B------:R-:W5:Y:S04]  /*7960*/  SHFL.IDX PT, R10, R2, 0x3, 0x181f ;  /* 0x00781f00020a7f89 */ /* 0x000f6800000e0000 */
[----:B------:R-:W5:Y:S01]  /*7970*/  SHFL.IDX PT, R9, R0, 0x2, 0x181f ;  /* 0x00581f0000097f89 */ /* 0x000f6200000e0000 */
[-C--:B-1----:R-:W-:Y:S03]  /*7980*/  IADD3 R6, P4, R6, R242.reuse, RZ ;  /* 0x000000f206067210 */ /* 0x082fe60007f9e0ff */
[----:B------:R-:W1:Y:S04]  /*7990*/  SHFL.IDX PT, R8, R2, 0x4, 0x181f ;  /* 0x00981f0002087f89 */ /* 0x000e6800000e0000 */
[----:B------:R-:W1:Y:S01]  /*79a0*/  SHFL.IDX PT, R11, R2, 0x5, 0x181f ;  /* 0x00b81f00020b7f89 */ /* 0x000e6200000e0000 */
[--C-:B--2---:R-:W-:Y:S03]  /*79b0*/  IMAD.X R7, R7, 0x1, R243.reuse, P4 ;  /* 0x0000000107077824 */ /* 0x104fe600020e06f3 */
[----:B------:R-:W2:Y:S01]  /*79c0*/  SHFL.IDX PT, R16, R0, 0x3, 0x181f ;  /* 0x00781f0000107f89 */ /* 0x000ea200000e0000 */
[-C--:B---3--:R-:W-:Y:S03]  /*79d0*/  IADD3 R4, P2, R4, R242.reuse, RZ ;  /* 0x000000f204047210 */ /* 0x088fe60007f5e0ff */
[----:B------:R3:W-:Y:S01]  /*79e0*/  LDGSTS.E.BYPASS.LTC128B.128 [R241+0x3900], [R6.64], !P3 ;  /* 0x0390000006f17fae */ /* 0x0007e2000d901d4c */
[-C--:B----4-:R-:W-:Y:S02]  /*79f0*/  IADD3.X R5, R5, R243.reuse, RZ, P2, !PT ;  /* 0x000000f305057210 */ /* 0x090fe400017fe4ff */
[-C--:B------:R-:W-:Y:S01]  /*7a00*/  IADD3 R12, P2, R12, R242.reuse, RZ ;  /* 0x000000f20c0c7210 */ /* 0x080fe20007f5e0ff */
[----:B------:R-:W4:Y:S01]  /*7a10*/  SHFL.IDX PT, R15, R0, 0x4, 0x181f ;  /* 0x00981f00000f7f89 */ /* 0x000f2200000e0000 */
[-C--:B-----5:R-:W-:Y:S03]  /*7a20*/  IADD3 R10, P6, R10, R242.reuse, RZ ;  /* 0x000000f20a0a7210 */ /* 0x0a0fe60007fde0ff */
[----:B------:R5:W-:Y:S01]  /*7a30*/  LDGSTS.E.BYPASS.LTC128B.128 [R241+0x4100], [R4.64], !P3 ;  /* 0x0410000004f17fae */ /* 0x000be2000d901d4c */
[--C-:B------:R-:W-:Y:S03]  /*7a40*/  IMAD.X R13, R9, 0x1, R243.reuse, P2 ;  /* 0x00000001090d7824 */ /* 0x100fe600010e06f3 */
[----:B------:R-:W5:Y:S01]  /*7a50*/  SHFL.IDX PT, R2, R2, 0x6, 0x181f ;  /* 0x00d81f0002027f89 */ /* 0x000f6200000e0000 */
[-C--:B-1----:R-:W-:Y:S03]  /*7a60*/  IADD3 R8, P5, R8, R242.reuse, RZ ;  /* 0x000000f208087210 */ /* 0x082fe60007fbe0ff */
[----:B------:R-:W1:Y:S04]  /*7a70*/  SHFL.IDX PT, R14, R0, 0x5, 0x181f ;  /* 0x00b81f00000e7f89 */ /* 0x000e6800000e0000 */
[----:B------:R-:W1:Y:S04]  /*7a80*/  SHFL.IDX PT, R0, R0, 0x6, 0x181f ;  /* 0x00d81f0000007f89 */ /* 0x000e6800000e0000 */
[----:B------:R1:W-:Y:S01]  /*7a90*/  LDGSTS.E.BYPASS.LTC128B.128 [R241+0x4900], [R12.64], !P3 ;  /* 0x049000000cf17fae */ /* 0x0003e2000d901d4c */
[-C--:B---3--:R-:W-:Y:S01]  /*7aa0*/  IADD3 R6, P4, R11, R242.reuse, RZ ;  /* 0x000000f20b067210 */ /* 0x088fe20007f9e0ff */
[--C-:B--2---:R-:W-:Y:S02]  /*7ab0*/  IMAD.X R11, R16, 0x1, R243.reuse, P6 ;  /* 0x00000001100b7824 */ /* 0x104fe400030e06f3 */
[--C-:B----4-:R-:W-:Y:S03]  /*7ac0*/  IMAD.X R9, R15, 0x1, R243.reuse, P5 ;  /* 0x000000010f097824 */ /* 0x110fe600028e06f3 */
[----:B------:R2:W-:Y:S01]  /*7ad0*/  LDGSTS.E.BYPASS.LTC128B.128 [R241+0x5100], [R10.64], !P3 ;  /* 0x051000000af17fae */ /* 0x0005e2000d901d4c */
[----:B-----5:R-:W-:Y:S03]  /*7ae0*/  IADD3 R4, P2, R2, R242, RZ ;  /* 0x000000f202047210 */ /* 0x020fe60007f5e0ff */
[----:B------:R2:W-:Y:S01]  /*7af0*/  LDGSTS.E.BYPASS.LTC128B.128 [R241+0x5900], [R8.64], !P3 ;  /* 0x0590000008f17fae */ /* 0x0005e2000d901d4c */
[----:B-1----:R-:W-:Y:S01]  /*7b00*/  IADD3.X R7, R14, R243, RZ, P4, !PT ;  /* 0x000000f30e077210 */ /* 0x002fe200027fe4ff */
[----:B------:R-:W-:Y:S04]  /*7b10*/  IMAD.X R5, R0, 0x1, R243, P2 ;  /* 0x0000000100057824 */ /* 0x000fe800010e06f3 */
[----:B------:R2:W-:Y:S04]  /*7b20*/  LDGSTS.E.BYPASS.LTC128B.128 [R241+0x6100], [R6.64], !P3 ;  /* 0x0610000006f17fae */ /* 0x0005e8000d901d4c */
[----:B------:R2:W-:Y:S01]  /*7b30*/  LDGSTS.E.BYPASS.LTC128B.128 [R241+0x6900], [R4.64], !P3 ;  /* 0x0690000004f17fae */ /* 0x0005e2000d901d4c */
[----:B------:R-:W-:-:S05]  /*7b40*/  BRA `(.L_x_4) ;  /* 0x00001b1000007947 */ /* 0x000fca0003800000 */
.L_x_3:
[----:B------:R-:W2:Y:S01]  /*7b50*/  LDL R2, [R1+0x10] ;  /* 0x0000100001027983 */ /* 0x000ea20000100800 */
[----:B------:R-:W-:Y:S04]  /*7b60*/  DEPBAR.LE SB0, 0x0 ;  /* 0x000080000000791a */ /* 0x000fe80000000000 */
[----:B------:R-:W-:Y:S01]  /*7b70*/  BAR.SYNC.DEFER_BLOCKING 0x0 ;  /* 0x0000000000007b1d */ /* 0x000fe20000010000 */
[----:B------:R-:W-:Y:S07]  /*7b80*/  UISETP.GE.AND UP0, UPT, UR9, 0x1, UPT ;  /* 0x000000010900788c */ /* 0x000fee000bf06270 */
[----:B------:R-:W-:Y:S08]  /*7b90*/  LDSM.16.M88.4 R112, [R230+0x7100] ;  /* 0x00710000e670783b */ /* 0x000ff00000000200 */
[----:B------:R-:W1:Y:S08]  /*7ba0*/  LDSM.16.M88.4 R16, [R119+0x3900] ;  /* 0x003900007710783b */ /* 0x000e700000000200 */
[----:B------:R-:W3:Y:S08]  /*7bb0*/  LDSM.16.M88.4 R108, [R230+0x9100] ;  /* 0x00910000e66c783b */ /* 0x000ef00000000200 */
[----:B------:R-:W4:Y:S08]  /*7bc0*/  LDSM.16.M88.4 R32, [R119+0x4100] ;  /* 0x004100007720783b */ /* 0x000f300000000200 */
[----:B------:R-:W5:Y:S08]  /*7bd0*/  LDSM.16.M88.4 R48, [R119+0x4900] ;  /* 0x004900007730783b */ /* 0x000f700000000200 */
[----:B------:R-:W1:Y:S08]  /*7be0*/  LDSM.16.M88.4 R64, [R119+0x5100] ;  /* 0x005100007740783b */ /* 0x000e700000000200 */
[----:B------:R-:W1:Y:S08]  /*7bf0*/  LDSM.16.M88.4 R80, [R119+0x5900] ;  /* 0x005900007750783b */ /* 0x000e700000000200 */
[----:B------:R-:W-:Y:S08]  /*7c00*/  LDSM.16.M88.4 R96, [R119+0x6100] ;  /* 0x006100007760783b */ /* 0x000ff00000000200 */
[----:B------:R-:W-:Y:S08]  /*7c10*/  LDSM.16.M88.4 R184, [R119+0x6900] ;  /* 0x0069000077b8783b */ /* 0x000ff00000000200 */
[----:B------:R-:W-:Y:S08]  /*7c20*/  LDSM.16.M88.4 R188, [R233+0x7100] ;  /* 0x00710000e9bc783b */ /* 0x000ff00000000200 */
[----:B------:R-:W-:Y:S08]  /*7c30*/  LDSM.16.M88.4 R192, [R234] ;  /* 0x00000000eac0783b */ /* 0x000ff00000000200 */
[----:B------:R-:W-:Y:S08]  /*7c40*/  LDSM.16.M88.4 R196, [R233+0x9100] ;  /* 0x00910000e9c4783b */ /* 0x000ff00000000200 */
[----:B------:R-:W-:Y:S08]  /*7c50*/  LDSM.16.M88.4 R200, [R240] ;  /* 0x00000000f0c8783b */ /* 0x000ff00000000200 */
[----:B------:R-:W-:Y:S08]  /*7c60*/  LDSM.16.M88.4 R204, [R239] ;  /* 0x00000000efcc783b */ /* 0x000ff00000000200 */
[----:B------:R-:W-:Y:S08]  /*7c70*/  LDSM.16.M88.4 R208, [R238] ;  /* 0x00000000eed0783b */ /* 0x000ff00000000200 */
[----:B------:R-:W-:Y:S08]  /*7c80*/  LDSM.16.M88.4 R212, [R237] ;  /* 0x00000000edd4783b */ /* 0x000ff00000000200 */
[----:B------:R-:W-:Y:S08]  /*7c90*/  LDSM.16.M88.4 R216, [R236] ;  /* 0x00000000ecd8783b */ /* 0x000ff00000000200 */
[----:B------:R-:W-:Y:S01]  /*7ca0*/  LDSM.16.M88.4 R220, [R235] ;  /* 0x00000000ebdc783b */ /* 0x000fe20000000200 */
[----:B--2---:R-:W-:Y:S01]  /*7cb0*/  IMAD.WIDE.U32 R52, R2, c[0x0][0x208], RZ ;  /* 0x0000820002347a25 */ /* 0x004fe200078e00ff */
[-C--:B-1----:R-:W-:Y:S03]  /*7cc0*/  HMMA.16816.F32 R4, R112, R16.reuse, RZ ;  /* 0x000000107004723c */ /* 0x082fe600000018ff */
[----:B------:R-:W-:Y:S05]  /*7cd0*/  SHF.R.S32.HI R0, RZ, 0x1f, R2 ;  /* 0x0000001fff007819 */ /* 0x000fea0000011402 */
[C---:B---3--:R-:W-:Y:S04]  /*7ce0*/  HMMA.16816.F32 R8, R108.reuse, R16, RZ ;  /* 0x000000106c08723c */ /* 0x048fe800000018ff */
[----:B------:R-:W-:Y:S04]  /*7cf0*/  IMAD R0, R0, c[0x0][0x208], RZ ;  /* 0x0000820000007a24 */ /* 0x000fe800078e02ff */
[-C--:B------:R-:W-:Y:S01]  /*7d00*/  HMMA.16816.F32 R12, R108, R18.reuse, RZ ;  /* 0x000000126c0c723c */ /* 0x080fe200000018ff */
[----:B------:R-:W-:Y:S05]  /*7d10*/  IMAD R0, R2, c[0x0][0x20c], R0 ;  /* 0x0000830002007a24 */ /* 0x000fea00078e0200 */
[----:B------:R-:W-:Y:S02]  /*7d20*/  IADD3 R53, R53, R0, RZ ;  /* 0x0000000035357210 */ /* 0x000fe40007ffe0ff */
[C---:B------:R-:W-:Y:S04]  /*7d30*/  HMMA.16816.F32 R16, R112.reuse, R18, RZ ;  /* 0x000000127010723c */ /* 0x040fe800000018ff */
[----:B------:R-:W-:Y:S01]  /*7d40*/  IMAD.WIDE.U32 R60, R248, c[0x0][0x218], R52 ;  /* 0x00008600f83c7a25 */ /* 0x000fe200078e0034 */
[----:B------:R-:W-:Y:S03]  /*7d50*/  SHF.R.S32.HI R0, RZ, 0x1f, R248 ;  /* 0x0000001fff007819 */ /* 0x000fe600000114f8 */
[-C--:B----4-:R-:W-:Y:S01]  /*7d60*/  HMMA.16816.F32 R20, R112, R32.reuse, RZ ;  /* 0x000000207014723c */ /* 0x090fe200000018ff */
[----:B------:R-:W-:Y:S03]  /*7d70*/  IADD3 R2, P2, R60, UR22, RZ ;  /* 0x000000163c027c10 */ /* 0x000fe6000ff5e0ff */
[----:B------:R-:W-:Y:S04]  /*7d80*/  IMAD R0, R0, c[0x0][0x218], RZ ;  /* 0x0000860000007a24 */ /* 0x000fe800078e02ff */
[C---:B------:R-:W-:Y:S04]  /*7d90*/  HMMA.16816.F32 R24, R108.reuse, R32, RZ ;  /* 0x000000206c18723c */ /* 0x040fe800000018ff */
[----:B------:R-:W-:Y:S04]  /*7da0*/  IMAD R0, R248, c[0x0][0x21c], R0 ;  /* 0x00008700f8007a24 */ /* 0x000fe800078e0200 */
[-C--:B------:R-:W-:Y:S08]  /*7db0*/  HMMA.16816.F32 R28, R108, R34.reuse, RZ ;  /* 0x000000226c1c723c */ /* 0x080ff000000018ff */
[C---:B------:R-:W-:Y:S08]  /*7dc0*/  HMMA.16816.F32 R32, R112.reuse, R34, RZ ;  /* 0x000000227020723c */ /* 0x040ff000000018ff */
[-C--:B-----5:R-:W-:Y:S08]  /*7dd0*/  HMMA.16816.F32 R36, R112, R48.reuse, RZ ;  /* 0x000000307024723c */ /* 0x0a0ff000000018ff */
[C---:B------:R-:W-:Y:S08]  /*7de0*/  HMMA.16816.F32 R40, R108.reuse, R48, RZ ;  /* 0x000000306c28723c */ /* 0x040ff000000018ff */
[-C--:B------:R-:W-:Y:S08]  /*7df0*/  HMMA.16816.F32 R44, R108, R50.reuse, RZ ;  /* 0x000000326c2c723c */ /* 0x080ff000000018ff */
[C---:B------:R-:W-:Y:S08]  /*7e00*/  HMMA.16816.F32 R48, R112.reuse, R50, RZ ;  /* 0x000000327030723c */ /* 0x040ff000000018ff */
[-C--:B------:R-:W-:Y:S08]  /*7e10*/  HMMA.16816.F32 R52, R112, R64.reuse, RZ ;  /* 0x000000407034723c */ /* 0x080ff000000018ff */
[C---:B------:R-:W-:Y:S07]  /*7e20*/  HMMA.16816.F32 R56, R108.reuse, R64, RZ ;  /* 0x000000406c38723c */ /* 0x040fee00000018ff */
[----:B------:R-:W-:Y:S02]  /*7e30*/  IADD3.X R64, R61, UR5, R0, P2, !PT ;  /* 0x000000053d407c10 */ /* 0x000fe400097fe400 */
[C---:B------:R-:W-:Y:S01]  /*7e40*/  LEA R0, P2, R2.reuse, c[0x0][0x1f8], 0x1 ;  /* 0x00007e0002007a11 */ /* 0x040fe200078408ff */
[-C--:B------:R-:W-:Y:S03]  /*7e50*/  HMMA.16816.F32 R60, R108, R66.reuse, RZ ;  /* 0x000000426c3c723c */ /* 0x080fe600000018ff */
[----:B------:R-:W-:Y:S01]  /*7e60*/  LEA.HI.X R2, R2, c[0x0][0x1fc], R64, 0x1, P2 ;  /* 0x00007f0002027a11 */ /* 0x000fe200010f0c40 */
[----:B------:R-:W1:Y:S04]  /*7e70*/  SHFL.IDX PT, R84, R0, RZ, 0x181f ;  /* 0x00181fff00547589 */ /* 0x000e6800000e0000 */
[C---:B------:R-:W-:Y:S04]  /*7e80*/  HMMA.16816.F32 R64, R112.reuse, R66, RZ ;  /* 0x000000427040723c */ /* 0x040fe800000018ff */
[----:B------:R-:W2:Y:S04]  /*7e90*/  SHFL.IDX PT, R85, R2, RZ, 0x181f ;  /* 0x00181fff02557589 */ /* 0x000ea800000e0000 */
[-C--:B------:R-:W-:Y:S04]  /*7ea0*/  HMMA.16816.F32 R68, R112, R80.reuse, RZ ;  /* 0x000000507044723c */ /* 0x080fe800000018ff */
[----:B------:R-:W3:Y:S04]  /*7eb0*/  SHFL.IDX PT, R88, R0, 0x1, 0x181f ;  /* 0x00381f0000587f89 */ /* 0x000ee800000e0000 */
[C---:B------:R-:W-:Y:S04]  /*7ec0*/  HMMA.16816.F32 R72, R108.reuse, R80, RZ ;  /* 0x000000506c48723c */ /* 0x040fe800000018ff */
[-C--:B-1----:R-:W-:Y:S01]  /*7ed0*/  IADD3 R84, P2, R84, R242.reuse, RZ ;  /* 0x000000f254547210 */ /* 0x082fe20007f5e0ff */
[----:B------:R-:W1:Y:S03]  /*7ee0*/  SHFL.IDX PT, R89, R2, 0x1, 0x181f ;  /* 0x00381f0002597f89 */ /* 0x000e6600000e0000 */
[-C--:B------:R-:W-:Y:S01]  /*7ef0*/  HMMA.16816.F32 R76, R108, R82.reuse, RZ ;  /* 0x000000526c4c723c */ /* 0x080fe200000018ff */
[-C--:B--2---:R-:W-:Y:S04]  /*7f00*/  IADD3.X R85, R85, R243.reuse, RZ, P2, !PT ;  /* 0x000000f355557210 */ /* 0x084fe800017fe4ff */
[----:B------:R-:W2:Y:S03]  /*7f10*/  SHFL.IDX PT, R94, R0, 0x2, 0x181f ;  /* 0x00581f00005e7f89 */ /* 0x000ea600000e0000 */
[C---:B------:R-:W-:Y:S04]  /*7f20*/  HMMA.16816.F32 R80, R112.reuse, R82, RZ ;  /* 0x000000527050723c */ /* 0x040fe800000018ff */
[-C--:B---3--:R-:W-:Y:S01]  /*7f30*/  IADD3 R88, P5, R88, R242.reuse, RZ ;  /* 0x000000f258587210 */ /* 0x088fe20007fbe0ff */
[----:B------:R3:W-:Y:S03]  /*7f40*/  LDGSTS.E.BYPASS.LTC128B.128 [R241+0x100], [R84.64], !P3 ;  /* 0x0010000054f17fae */ /* 0x0007e6000d901d4c */
[-C--:B-1----:R-:W-:Y:S05]  /*7f50*/  IADD3.X R89, R89, R243.reuse, RZ, P5, !PT ;  /* 0x000000f359597210 */ /* 0x082fea0002ffe4ff */
[----:B------:R-:W1:Y:S01]  /*7f60*/  SHFL.IDX PT, R92, R0, 0x3, 0x181f ;  /* 0x00781f00005c7f89 */ /* 0x000e6200000e0000 */
[-C--:B--2---:R-:W-:Y:S07]  /*7f70*/  IADD3 R94, P4, R94, R242.reuse, RZ ;  /* 0x000000f25e5e7210 */ /* 0x084fee0007f9e0ff */
[----:B------:R2:W-:Y:S08]  /*7f80*/  LDGSTS.E.BYPASS.LTC128B.128 [R241+0x900], [R88.64], !P3 ;  /* 0x0090000058f17fae */ /* 0x0005f0000d901d4c */
[----:B------:R-:W4:Y:S01]  /*7f90*/  SHFL.IDX PT, R91, R2, 0x2, 0x181f ;  /* 0x00581f00025b7f89 */ /* 0x000f2200000e0000 */
[-C--:B---3--:R-:W-:Y:S01]  /*7fa0*/  HMMA.16816.F32 R84, R112, R96.reuse, RZ ;  /* 0x000000607054723c */ /* 0x088fe200000018ff */
[-C--:B-1----:R-:W-:Y:S06]  /*7fb0*/  IADD3 R92, P2, R92, R242.reuse, RZ ;  /* 0x000000f25c5c7210 */ /* 0x082fec0007f5e0ff */
[----:B------:R-:W1:Y:S08]  /*7fc0*/  SHFL.IDX PT, R90, R2, 0x3, 0x181f ;  /* 0x00781f00025a7f89 */ /* 0x000e7000000e0000 */
[----:B------:R-:W3:Y:S01]  /*7fd0*/  SHFL.IDX PT, R100, R0, 0x4, 0x181f ;  /* 0x00981f0000647f89 */ /* 0x000ee200000e0000 */
[-C--:B----4-:R-:W-:Y:S07]  /*7fe0*/  IADD3.X R95, R91, R243.reuse, RZ, P4, !PT ;  /* 0x000000f35b5f7210 */ /* 0x090fee00027fe4ff */
[----:B------:R-:W4:Y:S08]  /*7ff0*/  SHFL.IDX PT, R103, R2, 0x4, 0x181f ;  /* 0x00981f0002677f89 */ /* 0x000f3000000e0000 */
[----:B------:R5:W-:Y:S01]  /*8000*/  LDGSTS.E.BYPASS.LTC128B.128 [R241+0x1100], [R94.64], !P3 ;  /* 0x011000005ef17fae */ /* 0x000be2000d901d4c */
[-C--:B-1----:R-:W-:Y:S02]  /*8010*/  IADD3.X R93, R90, R243.reuse, RZ, P2, !PT ;  /* 0x000000f35a5d7210 */ /* 0x082fe400017fe4ff */
[C---:B--2---:R-:W-:Y:S05]  /*8020*/  HMMA.16816.F32 R88, R108.reuse, R96, RZ ;  /* 0x000000606c58723c */ /* 0x044fea00000018ff */
[----:B------:R5:W-:Y:S02]  /*8030*/  LDGSTS.E.BYPASS.LTC128B.128 [R241+0x1900], [R92.64], !P3 ;  /* 0x019000005cf17fae */ /* 0x000be4000d901d4c */
[-C--:B---3--:R-:W-:Y:S05]  /*8040*/  IADD3 R96, P5, R100, R242.reuse, RZ ;  /* 0x000000f264607210 */ /* 0x088fea0007fbe0ff */
[-C--:B----4-:R-:W-:Y:S01]  /*8050*/  IADD3.X R97, R103, R243.reuse, RZ, P5, !PT ;  /* 0x000000f367617210 */ /* 0x090fe20002ffe4ff */
[----:B------:R-:W1:Y:S08]  /*8060*/  SHFL.IDX PT, R102, R0, 0x5, 0x181f ;  /* 0x00b81f0000667f89 */ /* 0x000e7000000e0000 */
[----:B------:R2:W-:Y:S08]  /*8070*/  LDGSTS.E.BYPASS.LTC128B.128 [R241+0x2100], [R96.64], !P3 ;  /* 0x0210000060f17fae */ /* 0x0005f0000d901d4c */
[----:B------:R-:W3:Y:S01]  /*8080*/  SHFL.IDX PT, R101, R2, 0x5, 0x181f ;  /* 0x00b81f0002657f89 */ /* 0x000ee200000e0000 */
[-C--:B-----5:R-:W-:Y:S01]  /*8090*/  HMMA.16816.F32 R92, R108, R98.reuse, RZ ;  /* 0x000000626c5c723c */ /* 0x0a0fe200000018ff */
[-C--:B-1----:R-:W-:Y:S06]  /*80a0*/  IADD3 R102, P4, R102, R242.reuse, RZ ;  /* 0x000000f266667210 */ /* 0x082fec0007f9e0ff */
[----:B------:R-:W1:Y:S08]  /*80b0*/  SHFL.IDX PT, R0, R0, 0x6, 0x181f ;  /* 0x00d81f0000007f89 */ /* 0x000e7000000e0000 */
[----:B------:R-:W4:Y:S01]  /*80c0*/  SHFL.IDX PT, R2, R2, 0x6, 0x181f ;  /* 0x00d81f0002027f89 */ /* 0x000f2200000e0000 */
[C---:B--2---:R-:W-:Y:S02]  /*80d0*/  HMMA.16816.F32 R96, R112.reuse, R98, RZ ;  /* 0x000000627060723c */ /* 0x044fe400000018ff */
[-C--:B---3--:R-:W-:Y:S05]  /*80e0*/  IADD3.X R103, R101, R243.reuse, RZ, P4, !PT ;  /* 0x000000f365677210 */ /* 0x088fea00027fe4ff */
[----:B------:R2:W-:Y:S01]  /*80f0*/  LDGSTS.E.BYPASS.LTC128B.128 [R241+0x2900], [R102.64], !P3 ;  /* 0x0290000066f17fae */ /* 0x0005e2000d901d4c */
[----:B-1----:R-:W-:Y:S04]  /*8100*/  IADD3 R100, P2, R0, R242, RZ ;  /* 0x000000f200647210 */ /* 0x002fe80007f5e0ff */
[----:B----4-:R-:W-:Y:S02]  /*8110*/  IADD3.X R101, R2, R243, RZ, P2, !PT ;  /* 0x000000f302657210 */ /* 0x010fe400017fe4ff */
[----:B------:R-:W-:Y:S03]  /*8120*/  PLOP3.LUT P2, PT, PT, PT, UP0, 0x80, 0x0 ;  /* 0x000000000000781c */ /* 0x000fe60003f4f008 */
[----:B------:R2:W-:Y:S08]  /*8130*/  LDGSTS.E.BYPASS.LTC128B.128 [R241+0x3100], [R100.64], !P3 ;  /* 0x0310000064f17fae */ /* 0x0005f0000d901d4c */
[----:B------:R-:W0:Y:S01]  /*8140*/  LDGDEPBAR ;  /* 0x00000000000079af */ /* 0x000e220000000000 */
[-C--:B--2---:R-:W-:Y:S08]  /*8150*/  HMMA.16816.F32 R100, R112, R184.reuse, RZ ;  /* 0x000000b87064723c */ /* 0x084ff000000018ff */
[C---:B------:R-:W-:Y:S08]  /*8160*/  HMMA.16816.F32 R104, R108.reuse, R184, RZ ;  /* 0x000000b86c68723c */ /* 0x040ff000000018ff */
[-C--:B------:R-:W-:Y:S08]  /*8170*/  HMMA.16816.F32 R108, R108, R186.reuse, RZ ;  /* 0x000000ba6c6c723c */ /* 0x080ff000000018ff */
[----:B------:R-:W-:Y:S01]  /*8180*/  HMMA.16816.F32 R112, R112, R186, RZ ;  /* 0x000000ba7070723c */ /* 0x000fe200000018ff */
[----:B------:R-:W-:Y:S07]  /*8190*/  LDSM.16.M88.4 R184, [R231+0x7100] ;  /* 0x00710000e7b8783b */ /* 0x000fee0000000200 */
[-C--:B------:R-:W-:Y:S08]  /*81a0*/  HMMA.16816.F32 R4, R188, R192.reuse, R4 ;  /* 0x000000c0bc04723c */ /* 0x080ff00000001804 */
[C---:B------:R-:W-:Y:S08]  /*81b0*/  HMMA.16816.F32 R8, R196.reuse, R192, R8 ;  /* 0x000000c0c408723c */ /* 0x040ff00000001808 */
[-C--:B------:R-:W-:Y:S08]  /*81c0*/  HMMA.16816.F32 R12, R196, R194.reuse, R12 ;  /* 0x000000c2c40c723c */ /* 0x080ff0000000180c */
[C---:B------:R-:W-:Y:S01]  /*81d0*/  HMMA.16816.F32 R16, R188.reuse, R194, R16 ;  /* 0x000000c2bc10723c */ /* 0x040fe20000001810 */
[----:B------:R-:W1:Y:S07]  /*81e0*/  LDSM.16.M88.4 R192, [R229+0x3900] ;  /* 0x00390000e5c0783b */ /* 0x000e6e0000000200 */
[-C--:B------:R-:W-:Y:S08]  /*81f0*/  HMMA.16816.F32 R20, R188, R200.reuse, R20 ;  /* 0x000000c8bc14723c */ /* 0x080ff00000001814 */
[C---:B------:R-:W-:Y:S08]  /*8200*/  HMMA.16816.F32 R24, R196.reuse, R200, R24 ;  /* 0x000000c8c418723c */ /* 0x040ff00000001818 */
[-C--:B------:R-:W-:Y:S08]  /*8210*/  HMMA.16816.F32 R28, R196, R202.reuse, R28 ;  /* 0x000000cac41c723c */ /* 0x080ff0000000181c */
[C---:B------:R-:W-:Y:S01]  /*8220*/  HMMA.16816.F32 R32, R188.reuse, R202, R32 ;  /* 0x000000cabc20723c */ /* 0x040fe20000001820 */
[----:B------:R-:W2:Y:S07]  /*8230*/  LDSM.16.M88.4 R200, [R231+0x9100] ;  /* 0x00910000e7c8783b */ /* 0x000eae0000000200 */
[-C--:B------:R-:W-:Y:S08]  /*8240*/  HMMA.16816.F32 R36, R188, R204.reuse, R36 ;  /* 0x000000ccbc24723c */ /* 0x080ff00000001824 */
[C---:B------:R-:W-:Y:S08]  /*8250*/  HMMA.16816.F32 R40, R196.reuse, R204, R40 ;  /* 0x000000ccc428723c */ /* 0x040ff00000001828 */
[-C--:B------:R-:W-:Y:S08]  /*8260*/  HMMA.16816.F32 R44, R196, R206.reuse, R44 ;  /* 0x000000cec42c723c */ /* 0x080ff0000000182c */
[C---:B------:R-:W-:Y:S01]  /*8270*/  HMMA.16816.F32 R48, R188.reuse, R206, R48 ;  /* 0x000000cebc30723c */ /* 0x040fe20000001830 */
[----:B------:R-:W3:Y:S07]  /*8280*/  LDSM.16.M88.4 R204, [R229+0x4100] ;  /* 0x00410000e5cc783b */ /* 0x000eee0000000200 */
[-C--:B------:R-:W-:Y:S08]  /*8290*/  HMMA.16816.F32 R52, R188, R208.reuse, R52 ;  /* 0x000000d0bc34723c */ /* 0x080ff00000001834 */
[C---:B------:R-:W-:Y:S08]  /*82a0*/  HMMA.16816.F32 R56, R196.reuse, R208, R56 ;  /* 0x000000d0c438723c */ /* 0x040ff00000001838 */
[-C--:B------:R-:W-:Y:S08]  /*82b0*/  HMMA.16816.F32 R60, R196, R210.reuse, R60 ;  /* 0x000000d2c43c723c */ /* 0x080ff0000000183c */
[C---:B------:R-:W-:Y:S01]  /*82c0*/  HMMA.16816.F32 R64, R188.reuse, R210, R64 ;  /* 0x000000d2bc40723c */ /* 0x040fe20000001840 */
[----:B------:R-:W-:Y:S07]  /*82d0*/  LDSM.16.M88.4 R208, [R229+0x6100] ;  /* 0x00610000e5d0783b */ /* 0x000fee0000000200 */
        /* <DEDUP_REMOVED lines=9> */
[----:B------:R-:W-:Y:S07]  /*8370*/  LDSM.16.M88.4 R216, [R228] ;  /* 0x00000000e4d8783b */ /* 0x000fee0000000200 */
[-C--:B------:R-:W-:Y:S08]  /*8380*/  HMMA.16816.F32 R100, R188, R220.reuse, R100 ;  /* 0x000000dcbc64723c */ /* 0x080ff00000001864 */
[C---:B------:R-:W-:Y:S08]  /*8390*/  HMMA.16816.F32 R104, R196.reuse, R220, R104 ;  /* 0x000000dcc468723c */ /* 0x040ff00000001868 */
[-C--:B------:R-:W-:Y:S01]  /*83a0*/  HMMA.16816.F32 R108, R196, R222.reuse, R108 ;  /* 0x000000dec46c723c */ /* 0x080fe2000000186c */
[----:B------:R-:W-:Y:S07]  /*83b0*/  LDSM.16.M88.4 R196, [R229+0x5100] ;  /* 0x00510000e5c4783b */ /* 0x000fee0000000200 */
[----:B------:R-:W-:Y:S01]  /*83c0*/  HMMA.16816.F32 R112, R188, R222, R112 ;  /* 0x000000debc70723c */ /* 0x000fe20000001870 */
[----:B------:R-:W4:Y:S07]  /*83d0*/  LDSM.16.M88.4 R188, [R229+0x4900] ;  /* 0x00490000e5bc783b */ /* 0x000f2e0000000200 */
[-C--:B-1----:R-:W-:Y:S08]  /*83e0*/  HMMA.16816.F32 R4, R184, R192.reuse, R4 ;  /* 0x000000c0b804723c */ /* 0x082ff00000001804 */
[C---:B--2---:R-:W-:Y:S08]  /*83f0*/  HMMA.16816.F32 R8, R200.reuse, R192, R8 ;  /* 0x000000c0c808723c */ /* 0x044ff00000001808 */
[-C--:B------:R-:W-:Y:S08]  /*8400*/  HMMA.16816.F32 R12, R200, R194.reuse, R12 ;  /* 0x000000c2c80c723c */ /* 0x080ff0000000180c */
[C---:B------:R-:W-:Y:S01]  /*8410*/  HMMA.16816.F32 R16, R184.reuse, R194, R16 ;  /* 0x000000c2b810723c */ /* 0x040fe20000001810 */
[----:B------:R-:W1:Y:S07]  /*8420*/  LDSM.16.M88.4 R192, [R229+0x5900] ;  /* 0x00590000e5c0783b */ /* 0x000e6e0000000200 */
[-C--:B---3--:R-:W-:Y:S08]  /*8430*/  HMMA.16816.F32 R20, R184, R204.reuse, R20 ;  /* 0x000000ccb814723c */ /* 0x088ff00000001814 */
[C---:B------:R-:W-:Y:S08]  /*8440*/  HMMA.16816.F32 R24, R200.reuse, R204, R24 ;  /* 0x000000ccc818723c */ /* 0x040ff00000001818 */
[-C--:B------:R-:W-:Y:S08]  /*8450*/  HMMA.16816.F32 R28, R200, R206.reuse, R28 ;  /* 0x000000cec81c723c */ /* 0x080ff0000000181c */
[C---:B------:R-:W-:Y:S01]  /*8460*/  HMMA.16816.F32 R32, R184.reuse, R206, R32 ;  /* 0x000000ceb820723c */ /* 0x040fe20000001820 */
[----:B------:R-:W2:Y:S07]  /*8470*/  LDSM.16.M88.4 R204, [R232+0x7100] ;  /* 0x00710000e8cc783b */ /* 0x000eae0000000200 */
[-C--:B----4-:R-:W-:Y:S08]  /*8480*/  HMMA.16816.F32 R36, R184, R188.reuse, R36 ;  /* 0x000000bcb824723c */ /* 0x090ff00000001824 */
[C---:B------:R-:W-:Y:S08]  /*8490*/  HMMA.16816.F32 R40, R200.reuse, R188, R40 ;  /* 0x000000bcc828723c */ /* 0x040ff00000001828 */
[-C--:B------:R-:W-:Y:S08]  /*84a0*/  HMMA.16816.F32 R44, R200, R190.reuse, R44 ;  /* 0x000000bec82c723c */ /* 0x080ff0000000182c */
[C---:B------:R-:W-:Y:S01]  /*84b0*/  HMMA.16816.F32 R48, R184.reuse, R190, R48 ;  /* 0x000000beb830723c */ /* 0x040fe20000001830 */
[----:B------:R-:W3:Y:S07]  /*84c0*/  LDSM.16.M88.4 R188, [R232+0x9100] ;  /* 0x00910000e8bc783b */ /* 0x000eee0000000200 */
[-C--:B------:R-:W-:Y:S08]  /*84d0*/  HMMA.16816.F32 R52, R184, R196.reuse, R52 ;  /* 0x000000c4b834723c */ /* 0x080ff00000001834 */
[C---:B------:R-:W-:Y:S08]  /*84e0*/  HMMA.16816.F32 R56, R200.reuse, R196, R56 ;  /* 0x000000c4c838723c */ /* 0x040ff00000001838 */
[-C--:B------:R-:W-:Y:S08]  /*84f0*/  HMMA.16816.F32 R60, R200, R198.reuse, R60 ;  /* 0x000000c6c83c723c */ /* 0x080ff0000000183c */
[C---:B------:R-:W-:Y:S08]  /*8500*/  HMMA.16816.F32 R64, R184.reuse, R198, R64 ;  /* 0x000000c6b840723c */ /* 0x040ff00000001840 */
[-C--:B-1----:R-:W-:Y:S08]  /*8510*/  HMMA.16816.F32 R68, R184, R192.reuse, R68 ;  /* 0x000000c0b844723c */ /* 0x082ff00000001844 */
[C---:B------:R-:W-:Y:S08]  /*8520*/  HMMA.16816.F32 R72, R200.reuse, R192, R72 ;  /* 0x000000c0c848723c */ /* 0x040ff00000001848 */
[-C--:B------:R-:W-:Y:S08]  /*8530*/  HMMA.16816.F32 R76, R200, R194.reuse, R76 ;  /* 0x000000c2c84c723c */ /* 0x080ff0000000184c */
        /* <DEDUP_REMOVED lines=8> */
[----:B------:R-:W-:Y:S08]  /*85c0*/  HMMA.16816.F32 R112, R184, R214, R112 ;  /* 0x000000d6b870723c */ /* 0x000ff00000001870 */
[-C--:B--2---:R-:W-:Y:S08]  /*85d0*/  HMMA.16816.F32 R4, R204, R216.reuse, R4 ;  /* 0x000000d8cc04723c */ /* 0x084ff00000001804 */
[C---:B---3--:R-:W-:Y:S08]  /*85e0*/  HMMA.16816.F32 R8, R188.reuse, R216, R8 ;  /* 0x000000d8bc08723c */ /* 0x048ff00000001808 */
[-C--:B------:R-:W-:Y:S08]  /*85f0*/  HMMA.16816.F32 R12, R188, R218.reuse, R12 ;  /* 0x000000dabc0c723c */ /* 0x080ff0000000180c */
[----:B------:R-:W-:Y:S01]  /*8600*/  FMUL.FTZ R4, R4, c[0x0][0x320] ;  /* 0x0000c80004047a20 */ /* 0x000fe20000410000 */
[C---:B------:R-:W-:Y:S03]  /*8610*/  HMMA.16816.F32 R16, R204.reuse, R218, R16 ;  /* 0x000000dacc10723c */ /* 0x040fe60000001810 */
[----:B------:R-:W-:Y:S01]  /*8620*/  MUFU.TANH R185, R4 ;  /* 0x0000000400b97308 */ /* 0x000fe20000002400 */
[----:B------:R-:W-:Y:S02]  /*8630*/  FMUL.FTZ R5, R5, c[0x0][0x320] ;  /* 0x0000c80005057a20 */ /* 0x000fe40000410000 */
[----:B------:R-:W-:Y:S02]  /*8640*/  FMUL.FTZ R6, R6, c[0x0][0x320] ;  /* 0x0000c80006067a20 */ /* 0x000fe40000410000 */
[----:B------:R-:W-:Y:S04]  /*8650*/  FMUL.FTZ R7, R7, c[0x0][0x320] ;  /* 0x0000c80007077a20 */ /* 0x000fe80000410000 */
[----:B------:R-:W-:Y:S01]  /*8660*/  FMUL.FTZ R8, R8, c[0x0][0x320] ;  /* 0x0000c80008087a20 */ /* 0x000fe20000410000 */
[----:B------:R-:W-:Y:S01]  /*8670*/  MUFU.TANH R197, R5 ;  /* 0x0000000500c57308 */ /* 0x000fe20000002400 */
[----:B------:R-:W-:Y:S02]  /*8680*/  FMUL.FTZ R9, R9, c[0x0][0x320] ;  /* 0x0000c80009097a20 */ /* 0x000fe40000410000 */
[----:B------:R-:W-:Y:S02]  /*8690*/  FMUL.FTZ R10, R10, c[0x0][0x320] ;  /* 0x0000c8000a0a7a20 */ /* 0x000fe40000410000 */
[----:B------:R-:W-:Y:S02]  /*86a0*/  FMUL.FTZ R11, R11, c[0x0][0x320] ;  /* 0x0000c8000b0b7a20 */ /* 0x000fe40000410000 */
[----:B------:R-:W-:Y:S02]  /*86b0*/  FMUL.FTZ R12, R12, c[0x0][0x320] ;  /* 0x0000c8000c0c7a20 */ /* 0x000fe40000410000 */
[----:B------:R-:W-:Y:S01]  /*86c0*/  FMUL.FTZ R13, R13, c[0x0][0x320] ;  /* 0x0000c8000d0d7a20 */ /* 0x000fe20000410000 */
[----:B------:R-:W-:Y:S01]  /*86d0*/  MUFU.TANH R186, R6 ;  /* 0x0000000600ba7308 */ /* 0x000fe20000002400 */
[----:B------:R-:W-:Y:S02]  /*86e0*/  FMUL.FTZ R17, R17, c[0x0][0x320] ;  /* 0x0000c80011117a20 */ /* 0x000fe40000410000 */
[----:B------:R-:W-:Y:S02]  /*86f0*/  FMUL.FTZ R18, R18, c[0x0][0x320] ;  /* 0x0000c80012127a20 */ /* 0x000fe40000410000 */
[----:B------:R-:W-:Y:S02]  /*8700*/  FMUL.FTZ R19, R19, c[0x0][0x320] ;  /* 0x0000c80013137a20 */ /* 0x000fe40000410000 */
[----:B------:R-:W-:Y:S02]  /*8710*/  FMUL.FTZ R14, R14, c[0x0][0x320] ;  /* 0x0000c8000e0e7a20 */ /* 0x000fe40000410000 */
[----:B------:R-:W-:Y:S01]  /*8720*/  FMUL.FTZ R15, R15, c[0x0][0x320] ;  /* 0x0000c8000f0f7a20 */ /* 0x000fe20000410000 */
[----:B------:R1:W-:Y:S01]  /*8730*/  MUFU.TANH R198, R7 ;  /* 0x0000000700c67308 */ /* 0x0003e20000002400 */
[----:B------:R-:W-:Y:S09]  /*8740*/  FMUL.FTZ R16, R16, c[0x0][0x320] ;  /* 0x0000c80010107a20 */ /* 0x000ff20000410000 */
[----:B------:R-:W-:Y:S10]  /*8750*/  MUFU.TANH R196, R8 ;  /* 0x0000000800c47308 */ /* 0x000ff40000002400 */
[----:B------:R-:W-:Y:S01]  /*8760*/  MUFU.TANH R199, R9 ;  /* 0x0000000900c77308 */ /* 0x000fe20000002400 */
[----:B-1----:R-:W1:Y:S09]  /*8770*/  LDSM.16.M88.4 R4, [R228+0x800] ;  /* 0x00080000e404783b */ /* 0x002e720000000200 */
[----:B------:R-:W-:Y:S10]  /*8780*/  MUFU.TANH R187, R10 ;  /* 0x0000000a00bb7308 */ /* 0x000ff40000002400 */
[----:B------:R2:W-:Y:S10]  /*8790*/  MUFU.TANH R200, R11 ;  /* 0x0000000b00c87308 */ /* 0x0005f40000002400 */
[----:B------:R-:W-:Y:S10]  /*87a0*/  MUFU.TANH R194, R12 ;  /* 0x0000000c00c27308 */ /* 0x000ff40000002400 */
[----:B------:R-:W-:Y:S01]  /*87b0*/  MUFU.TANH R192, R13 ;  /* 0x0000000d00c07308 */ /* 0x000fe20000002400 */
[----:B--2---:R-:W2:Y:S01]  /*87c0*/  LDSM.16.M88.4 R8, [R228+0x1000] ;  /* 0x00100000e408783b */ /* 0x004ea20000000200 */
[-C--:B-1----:R-:W-:Y:S08]  /*87d0*/  HMMA.16816.F32 R20, R204, R4.reuse, R20 ;  /* 0x00000004cc14723c */ /* 0x082ff00000001814 */
[----:B------:R-:W-:Y:S01]  /*87e0*/  MUFU.TANH R195, R14 ;  /* 0x0000000e00c37308 */ /* 0x000fe20000002400 */
[C---:B------:R-:W-:Y:S09]  /*87f0*/  HMMA.16816.F32 R24, R188.reuse, R4, R24 ;  /* 0x00000004bc18723c */ /* 0x040ff20000001818 */
[----:B------:R-:W-:Y:S01]  /*8800*/  MUFU.TANH R193, R15 ;  /* 0x0000000f00c17308 */ /* 0x000fe20000002400 */
[-C--:B------:R-:W-:Y:S08]  /*8810*/  HMMA.16816.F32 R28, R188, R6.reuse, R28 ;  /* 0x00000006bc1c723c */ /* 0x080ff0000000181c */
[C---:B------:R-:W-:Y:S01]  /*8820*/  HMMA.16816.F32 R32, R204.reuse, R6, R32 ;  /* 0x00000006cc20723c */ /* 0x040fe20000001820 */
[----:B------:R-:W-:Y:S01]  /*8830*/  MUFU.TANH R184, R16 ;  /* 0x0000001000b87308 */ /* 0x000fe20000002400 */
[----:B------:R-:W1:Y:S02]  /*8840*/  LDSM.16.M88.4 R4, [R228+0x1800] ;  /* 0x00180000e404783b */ /* 0x000e640000000200 */
[----:B------:R-:W-:Y:S02]  /*8850*/  FMUL.FTZ R20, R20, c[0x0][0x320] ;  /* 0x0000c80014147a20 */ /* 0x000fe40000410000 */
[----:B------:R-:W-:Y:S02]  /*8860*/  FMUL.FTZ R21, R21, c[0x0][0x320] ;  /* 0x0000c80015157a20 */ /* 0x000fe40000410000 */
[----:B------:R-:W-:Y:S03]  /*8870*/  FMUL.FTZ R22, R22, c[0x0][0x320] ;  /* 0x0000c80016167a20 */ /* 0x000fe60000410000 */
[----:B------:R-:W-:Y:S01]  /*8880*/  MUFU.TANH R17, R17 ;  /* 0x0000001100117308 */ /* 0x000fe20000002400 */
[----:B------:R-:W-:Y:S02]  /*8890*/  FMUL.FTZ R23, R23, c[0x0][0x320] ;  /* 0x0000c80017177a20 */ /* 0x000fe40000410000 */
[----:B------:R-:W-:Y:S01]  /*88a0*/  FMUL.FTZ R24, R24, c[0x0][0x320] ;  /* 0x0000c80018187a20 */ /* 0x000fe20000410000 */
[-C--:B--2---:R-:W-:Y:S03]  /*88b0*/  HMMA.16816.F32 R36, R204, R8.reuse, R36 ;  /* 0x00000008cc24723c */ /* 0x084fe60000001824 */
[----:B------:R-:W-:Y:S02]  /*88c0*/  FMUL.FTZ R25, R25, c[0x0][0x320] ;  /* 0x0000c80019197a20 */ /* 0x000fe40000410000 */
[----:B------:R-:W-:Y:S01]  /*88d0*/  FMUL.FTZ R26, R26, c[0x0][0x320] ;  /* 0x0000c8001a1a7a20 */ /* 0x000fe20000410000 */
[----:B------:R-:W-:Y:S01]  /*88e0*/  MUFU.TANH R18, R18 ;  /* 0x0000001200127308 */ /* 0x000fe20000002400 */
[----:B------:R-:W-:Y:S01]  /*88f0*/  FMUL.FTZ R27, R27, c[0x0][0x320] ;  /* 0x0000c8001b1b7a20 */ /* 0x000fe20000410000 */
[C---:B------:R-:W-:Y:S04]  /*8900*/  HMMA.16816.F32 R40, R188.reuse, R8, R40 ;  /* 0x00000008bc28723c */ /* 0x040fe80000001828 */
[----:B------:R-:W-:Y:S02]  /*8910*/  FMUL.FTZ R28, R28, c[0x0][0x320] ;  /* 0x0000c8001c1c7a20 */ /* 0x000fe40000410000 */
[----:B------:R-:W-:Y:S02]  /*8920*/  FMUL.FTZ R29, R29, c[0x0][0x320] ;  /* 0x0000c8001d1d7a20 */ /* 0x000fe40000410000 */
[----:B------:R-:W-:Y:S01]  /*8930*/  MUFU.TANH R19, R19 ;  /* 0x0000001300137308 */ /* 0x000fe20000002400 */
[-C--:B------:R-:W-:Y:S03]  /*8940*/  HMMA.16816.F32 R44, R188, R10.reuse, R44 ;  /* 0x0000000abc2c723c */ /* 0x080fe6000000182c */
[----:B------:R-:W-:Y:S02]  /*8950*/  FMUL.FTZ R30, R30, c[0x0][0x320] ;  /* 0x0000c8001e1e7a20 */ /* 0x000fe40000410000 */
[----:B------:R-:W-:Y:S02]  /*8960*/  FMUL.FTZ R31, R31, c[0x0][0x320] ;  /* 0x0000c8001f1f7a20 */ /* 0x000fe40000410000 */
[----:B------:R-:W-:Y:S01]  /*8970*/  FMUL.FTZ R32, R32, c[0x0][0x320] ;  /* 0x0000c80020207a20 */ /* 0x000fe20000410000 */
[C---:B------:R-:W-:Y:S01]  /*8980*/  HMMA.16816.F32 R48, R204.reuse, R10, R48 ;  /* 0x0000000acc30723c */ /* 0x040fe20000001830 */
[----:B------:R-:W-:Y:S01]  /*8990*/  MUFU.TANH R20, R20 ;  /* 0x0000001400147308 */ /* 0x000fe20000002400 */
[----:B------:R-:W2:Y:S02]  /*89a0*/  LDSM.16.M88.4 R8, [R228+0x2000] ;  /* 0x00200000e408783b */ /* 0x000ea40000000200 */
[----:B------:R-:W-:Y:S02]  /*89b0*/  FMUL.FTZ R33, R33, c[0x0][0x320] ;  /* 0x0000c80021217a20 */ /* 0x000fe40000410000 */
[----:B------:R-:W-:Y:S02]  /*89c0*/  FMUL.FTZ R34, R34, c[0x0][0x320] ;  /* 0x0000c80022227a20 */ /* 0x000fe40000410000 */
[-C--:B-1----:R-:W-:Y:S03]  /*89d0*/  HMMA.16816.F32 R52, R204, R4.reuse, R52 ;  /* 0x00000004cc34723c */ /* 0x082fe60000001834 */
[----:B------:R-:W-:Y:S01]  /*89e0*/  MUFU.TANH R21, R21 ;  /* 0x0000001500157308 */ /* 0x000fe20000002400 */
[----:B------:R-:W-:Y:S02]  /*89f0*/  FMUL.FTZ R35, R35, c[0x0][0x320] ;  /* 0x0000c80023237a20 */ /* 0x000fe40000410000 */
[----:B------:R-:W-:Y:S02]  /*8a00*/  FMUL.FTZ R36, R36, c[0x0][0x320] ;  /* 0x0000c80024247a20 */ /* 0x000fe40000410000 */
[C---:B------:R-:W-:Y:S04]  /*8a10*/  HMMA.16816.F32 R56, R188.reuse, R4, R56 ;  /* 0x00000004bc38723c */ /* 0x040fe80000001838 */
[----:B------:R-:W-:Y:S01]  /*8a20*/  FMUL.FTZ R37, R37, c[0x0][0x320] ;  /* 0x0000c80025257a20 */ /* 0x000fe20000410000 */
[----:B------:R-:W-:Y:S01]  /*8a30*/  MUFU.TANH R22, R22 ;  /* 0x0000001600167308 */ /* 0x000fe20000002400 */
[----:B------:R-:W-:Y:S02]  /*8a40*/  FMUL.FTZ R38, R38, c[0x0][0x320] ;  /* 0x0000c80026267a20 */ /* 0x000fe40000410000 */
[-C--:B------:R-:W-:Y:S04]  /*8a50*/  HMMA.16816.F32 R60, R188, R6.reuse, R60 ;  /* 0x00000006bc3c723c */ /* 0x080fe8000000183c */
[----:B------:R-:W-:Y:S02]  /*8a60*/  FMUL.FTZ R39, R39, c[0x0][0x320] ;  /* 0x0000c80027277a20 */ /* 0x000fe40000410000 */
[----:B------:R-:W-:Y:S01]  /*8a70*/  FMUL.FTZ R40, R40, c[0x0][0x320] ;  /* 0x0000c80028287a20 */ /* 0x000fe20000410000 */
[----:B------:R-:W-:Y:S01]  /*8a80*/  MUFU.TANH R23, R23 ;  /* 0x0000001700177308 */ /* 0x000fe20000002400 */
[C---:B------:R-:W-:Y:S01]  /*8a90*/  HMMA.16816.F32 R64, R204.reuse, R6, R64 ;  /* 0x00000006cc40723c */ /* 0x040fe20000001840 */
[----:B------:R-:W1:Y:S03]  /*8aa0*/  LDSM.16.M88.4 R4, [R228+0x2800] ;  /* 0x00280000e404783b */ /* 0x000e660000000200 */
[----:B------:R-:W-:Y:S02]  /*8ab0*/  FMUL.FTZ R41, R41, c[0x0][0x320] ;  /* 0x0000c80029297a20 */ /* 0x000fe40000410000 */
[----:B------:R-:W-:Y:S02]  /*8ac0*/  FMUL.FTZ R42, R42, c[0x0][0x320] ;  /* 0x0000c8002a2a7a20 */ /* 0x000fe40000410000 */
[----:B------:R-:W-:Y:S01]  /*8ad0*/  FMUL.FTZ R43, R43, c[0x0][0x320] ;  /* 0x0000c8002b2b7a20 */ /* 0x000fe20000410000 */
[----:B------:R-:W-:Y:S01]  /*8ae0*/  MUFU.TANH R24, R24 ;  /* 0x0000001800187308 */ /* 0x000fe20000002400 */
[-C--:B--2---:R-:W-:Y:S03]  /*8af0*/  HMMA.16816.F32 R68, R204, R8.reuse, R68 ;  /* 0x00000008cc44723c */ /* 0x084fe60000001844 */
[----:B------:R-:W-:Y:S02]  /*8b00*/  FMUL.FTZ R44, R44, c[0x0][0x320] ;  /* 0x0000c8002c2c7a20 */ /* 0x000fe40000410000 */
[----:B------:R-:W-:Y:S02]  /*8b10*/  FMUL.FTZ R45, R45, c[0x0][0x320] ;  /* 0x0000c8002d2d7a20 */ /* 0x000fe40000410000 */
[----:B------:R-:W-:Y:S01]  /*8b20*/  FMUL.FTZ R46, R46, c[0x0][0x320] ;  /* 0x0000c8002e2e7a20 */ /* 0x000fe20000410000 */
[C---:B------:R-:W-:Y:S01]  /*8b30*/  HMMA.16816.F32 R72, R188.reuse, R8, R72 ;  /* 0x00000008bc48723c */ /* 0x040fe20000001848 */
[----:B------:R-:W-:Y:S03]  /*8b40*/  MUFU.TANH R25, R25 ;  /* 0x0000001900197308 */ /* 0x000fe60000002400 */
[----:B------:R-:W-:Y:S02]  /*8b50*/  FMUL.FTZ R47, R47, c[0x0][0x320] ;  /* 0x0000c8002f2f7a20 */ /* 0x000fe40000410000 */
[----:B------:R-:W-:Y:S02]  /*8b60*/  FMUL.FTZ R65, R65, c[0x0][0x320] ;  /* 0x0000c80041417a20 */ /* 0x000fe40000410000 */
[-C--:B------:R-:W-:Y:S03]  /*8b70*/  HMMA.16816.F32 R76, R188, R10.reuse, R76 ;  /* 0x0000000abc4c723c */ /* 0x080fe6000000184c */
[----:B------:R-:W-:Y:S01]  /*8b80*/  MUFU.TANH R208, R65 ;  /* 0x0000004100d07308 */ /* 0x000fe20000002400 */
[----:B------:R-:W-:Y:S02]  /*8b90*/  FMUL.FTZ R48, R48, c[0x0][0x320] ;  /* 0x0000c80030307a20 */ /* 0x000fe40000410000 */
[----:B------:R-:W-:Y:S02]  /*8ba0*/  FMUL.FTZ R49, R49, c[0x0][0x320] ;  /* 0x0000c80031317a20 */ /* 0x000fe40000410000 */
[C---:B------:R-:W-:Y:S01]  /*8bb0*/  HMMA.16816.F32 R80, R204.reuse, R10, R80 ;  /* 0x0000000acc50723c */ /* 0x040fe20000001850 */
[----:B------:R-:W2:Y:S01]  /*8bc0*/  LDSM.16.M88.4 R8, [R228+0x3000] ;  /* 0x00300000e408783b */ /* 0x000ea20000000200 */
[----:B------:R-:W-:Y:S04]  /*8bd0*/  DEPBAR.LE SB0, 0x0 ;  /* 0x000080000000791a */ /* 0x000fe80000000000 */
[----:B------:R-:W-:Y:S01]  /*8be0*/  MUFU.TANH R26, R26 ;  /* 0x0000001a001a7308 */ /* 0x000fe20000002400 */
[----:B------:R-:W-:Y:S01]  /*8bf0*/  FMUL.FTZ R50, R50, c[0x0][0x320] ;  /* 0x0000c80032327a20 */ /* 0x000fe20000410000 */
[-C--:B-1----:R-:W-:Y:S01]  /*8c00*/  HMMA.16816.F32 R84, R204, R4.reuse, R84 ;  /* 0x00000004cc54723c */ /* 0x082fe20000001854 */
[----:B------:R-:W-:Y:S04]  /*8c10*/  BAR.SYNC.DEFER_BLOCKING 0x0 ;  /* 0x0000000000007b1d */ /* 0x000fe80000010000 */
[----:B------:R-:W-:Y:S02]  /*8c20*/  FMUL.FTZ R75, R75, c[0x0][0x320] ;  /* 0x0000c8004b4b7a20 */ /* 0x000fe40000410000 */
[----:B------:R-:W-:Y:S01]  /*8c30*/  FMUL.FTZ R51, R51, c[0x0][0x320] ;  /* 0x0000c80033337a20 */ /* 0x000fe20000410000 */
[----:B------:R-:W-:Y:S01]  /*8c40*/  MUFU.TANH R27, R27 ;  /* 0x0000001b001b7308 */ /* 0x000fe20000002400 */
[C---:B------:R-:W-:Y:S04]  /*8c50*/  HMMA.16816.F32 R88, R188.reuse, R4, R88 ;  /* 0x00000004bc58723c */ /* 0x040fe80000001858 */
[----:B------:R-:W-:Y:S02]  /*8c60*/  FMUL.FTZ R52, R52, c[0x0][0x320] ;  /* 0x0000c80034347a20 */ /* 0x000fe40000410000 */
[----:B------:R-:W-:Y:S02]  /*8c70*/  FMUL.FTZ R53, R53, c[0x0][0x320] ;  /* 0x0000c80035357a20 */ /* 0x000fe40000410000 */
[-C--:B------:R-:W-:Y:S01]  /*8c80*/  HMMA.16816.F32 R92, R188, R6.reuse, R92 ;  /* 0x00000006bc5c723c */ /* 0x080fe2000000185c */
[----:B------:R-:W-:Y:S03]  /*8c90*/  MUFU.TANH R65, R75 ;  /* 0x0000004b00417308 */ /* 0x000fe60000002400 */
[----:B------:R-:W-:Y:S02]  /*8ca0*/  FMUL.FTZ R54, R54, c[0x0][0x320] ;  /* 0x0000c80036367a20 */ /* 0x000fe40000410000 */
[----:B------:R-:W-:Y:S02]  /*8cb0*/  FMUL.FTZ R55, R55, c[0x0][0x320] ;  /* 0x0000c80037377a20 */ /* 0x000fe40000410000 */
[----:B------:R-:W-:Y:S01]  /*8cc0*/  FMUL.FTZ R87, R87, c[0x0][0x320] ;  /* 0x0000c80057577a20 */ /* 0x000fe20000410000 */
[C---:B------:R-:W-:Y:S02]  /*8cd0*/  HMMA.16816.F32 R96, R204.reuse, R6, R96 ;  /* 0x00000006cc60723c */ /* 0x040fe40000001860 */
[----:B------:R-:W-:Y:S02]  /*8ce0*/  MUFU.TANH R28, R28 ;  /* 0x0000001c001c7308 */ /* 0x000fe40000002400 */
[----:B------:R-:W-:Y:S02]  /*8cf0*/  FMUL.FTZ R56, R56, c[0x0][0x320] ;  /* 0x0000c80038387a20 */ /* 0x000fe40000410000 */
[----:B------:R-:W-:Y:S02]  /*8d00*/  FMUL.FTZ R57, R57, c[0x0][0x320] ;  /* 0x0000c80039397a20 */ /* 0x000fe40000410000 */
[-C--:B--2---:R-:W-:Y:S04]  /*8d10*/  HMMA.16816.F32 R100, R204, R8.reuse, R100 ;  /* 0x00000008cc64723c */ /* 0x084fe80000001864 */
[----:B------:R-:W1:Y:S01]  /*8d20*/  MUFU.TANH R0, R87 ;  /* 0x0000005700007308 */ /* 0x000e620000002400 */
[----:B------:R-:W-:Y:S02]  /*8d30*/  FMUL.FTZ R58, R58, c[0x0][0x320] ;  /* 0x0000c8003a3a7a20 */ /* 0x000fe40000410000 */
[----:B------:R-:W-:Y:S01]  /*8d40*/  FMUL.FTZ R92, R92, c[0x0][0x320] ;  /* 0x0000c8005c5c7a20 */ /* 0x000fe20000410000 */
[C---:B------:R-:W-:Y:S04]  /*8d50*/  HMMA.16816.F32 R104, R188.reuse, R8, R104 ;  /* 0x00000008bc68723c */ /* 0x040fe80000001868 */
[----:B------:R-:W-:Y:S02]  /*8d60*/  FMUL.FTZ R59, R59, c[0x0][0x320] ;  /* 0x0000c8003b3b7a20 */ /* 0x000fe40000410000 */
[----:B------:R-:W-:Y:S01]  /*8d70*/  MUFU.TANH R29, R29 ;  /* 0x0000001d001d7308 */ /* 0x000fe20000002400 */
[----:B------:R-:W-:Y:S01]  /*8d80*/  FMUL.FTZ R60, R60, c[0x0][0x320] ;  /* 0x0000c8003c3c7a20 */ /* 0x000fe20000410000 */
[-C--:B------:R-:W-:Y:S04]  /*8d90*/  HMMA.16816.F32 R108, R188, R10.reuse, R108 ;  /* 0x0000000abc6c723c */ /* 0x080fe8000000186c */
[----:B------:R-:W-:Y:S02]  /*8da0*/  FMUL.FTZ R98, R98, c[0x0][0x320] ;  /* 0x0000c80062627a20 */ /* 0x000fe40000410000 */
[----:B------:R-:W-:Y:S02]  /*8db0*/  FMUL.FTZ R99, R99, c[0x0][0x320] ;  /* 0x0000c80063637a20 */ /* 0x000fe40000410000 */
[----:B------:R-:W-:Y:S01]  /*8dc0*/  MUFU.TANH R2, R98 ;  /* 0x0000006200027308 */ /* 0x000fe20000002400 */
[----:B------:R-:W-:Y:S01]  /*8dd0*/  HMMA.16816.F32 R112, R204, R10, R112 ;  /* 0x0000000acc70723c */ /* 0x000fe20000001870 */
[----:B-1----:R1:W-:Y:S03]  /*8de0*/  STL [R1+0x8], R0 ;  /* 0x0000080001007387 */ /* 0x0023e60000100800 */
[----:B------:R-:W-:Y:S02]  /*8df0*/  FMUL.FTZ R61, R61, c[0x0][0x320] ;  /* 0x0000c8003d3d7a20 */ /* 0x000fe40000410000 */
[----:B------:R-:W-:Y:S02]  /*8e00*/  FMUL.FTZ R62, R62, c[0x0][0x320] ;  /* 0x0000c8003e3e7a20 */ /* 0x000fe40000410000 */
[----:B------:R-:W-:Y:S01]  /*8e10*/  FMUL.FTZ R63, R63, c[0x0][0x320] ;  /* 0x0000c8003f3f7a20 */ /* 0x000fe20000410000 */
[----:B------:R-:W-:Y:S03]  /*8e20*/  MUFU.TANH R30, R30 ;  /* 0x0000001e001e7308 */ /* 0x000fe60000002400 */
        /* <DEDUP_REMOVED lines=10> */
[----:B-1----:R-:W1:Y:S01]  /*8ed0*/  MUFU.TANH R0, R92 ;  /* 0x0000005c00007308 */ /* 0x002e620000002400 */
        /* <DEDUP_REMOVED lines=13> */
[----:B------:R-:W-:Y:S01]  /*8fb0*/  FMUL.FTZ R79, R79, c[0x0][0x320] ;  /* 0x0000c8004f4f7a20 */ /* 0x000fe20000410000 */
[----:B-1----:R1:W-:Y:S01]  /*8fc0*/  STL [R1+0xc], R0 ;  /* 0x00000c0001007387 */ /* 0x0023e20000100800 */
[----:B------:R-:W-:Y:S02]  /*8fd0*/  FMUL.FTZ R80, R80, c[0x0][0x320] ;  /* 0x0000c80050507a20 */ /* 0x000fe40000410000 */
[----:B------:R-:W-:Y:S01]  /*8fe0*/  FMUL.FTZ R81, R81, c[0x0][0x320] ;  /* 0x0000c80051517a20 */ /* 0x000fe20000410000 */
[----:B------:R-:W-:Y:S01]  /*8ff0*/  STL [R1+0x4], R2 ;  /* 0x0000040201007387 */ /* 0x000fe20000100800 */
        /* <DEDUP_REMOVED lines=19> */
[----:B------:R-:W2:Y:S01]  /*9130*/  MUFU.TANH R36, R36 ;  /* 0x0000002400247308 */ /* 0x000ea20000002400 */
[----:B------:R-:W-:Y:S02]  /*9140*/  FMUL.FTZ R105, R105, c[0x0][0x320] ;  /* 0x0000c80069697a20 */ /* 0x000fe40000410000 */
[----:B------:R-:W-:Y:S02]  /*9150*/  FMUL.FTZ R106, R106, c[0x0][0x320] ;  /* 0x0000c8006a6a7a20 */ /* 0x000fe40000410000 */
[----:B------:R-:W-:Y:S02]  /*9160*/  FMUL.FTZ R107, R107, c[0x0][0x320] ;  /* 0x0000c8006b6b7a20 */ /* 0x000fe40000410000 */
[----:B------:R-:W-:Y:S02]  /*9170*/  FMUL.FTZ R108, R108, c[0x0][0x320] ;  /* 0x0000c8006c6c7a20 */ /* 0x000fe40000410000 */
[----:B------:R-:W-:Y:S01]  /*9180*/  FMUL.FTZ R109, R109, c[0x0][0x320] ;  /* 0x0000c8006d6d7a20 */ /* 0x000fe20000410000 */
[----:B------:R-:W3:Y:S01]  /*9190*/  MUFU.TANH R37, R37 ;  /* 0x0000002500257308 */ /* 0x000ee20000002400 */
[----:B------:R-:W-:Y:S01]  /*91a0*/  FMUL.FTZ R114, R114, c[0x0][0x320] ;  /* 0x0000c80072727a20 */ /* 0x000fe20000410000 */
[----:B-1----:R1:W-:Y:S08]  /*91b0*/  STL [R1], R0 ;  /* 0x0000000001007387 */ /* 0x0023f00000100800 */
[----:B------:R-:W4:Y:S10]  /*91c0*/  MUFU.TANH R38, R38 ;  /* 0x0000002600267308 */ /* 0x000f340000002400 */
[----:B------:R-:W2:Y:S01]  /*91d0*/  MUFU.TANH R39, R39 ;  /* 0x0000002700277308 */ /* 0x000ea20000002400 */
[----:B-1----:R-:W-:Y:S09]  /*91e0*/  FMUL.FTZ R0, R111, c[0x0][0x320] ;  /* 0x0000c8006f007a20 */ /* 0x002ff20000410000 */
[----:B------:R-:W1:Y:S10]  /*91f0*/  MUFU.TANH R40, R40 ;  /* 0x0000002800287308 */ /* 0x000e740000002400 */
[----:B------:R-:W1:Y:S10]  /*9200*/  MUFU.TANH R41, R41 ;  /* 0x0000002900297308 */ /* 0x000e740000002400 */
[----:B------:R-:W1:Y:S10]  /*9210*/  MUFU.TANH R42, R42 ;  /* 0x0000002a002a7308 */ /* 0x000e740000002400 */
[----:B------:R-:W1:Y:S10]  /*9220*/  MUFU.TANH R43, R43 ;  /* 0x0000002b002b7308 */ /* 0x000e740000002400 */
[----:B------:R-:W1:Y:S10]  /*9230*/  MUFU.TANH R44, R44 ;  /* 0x0000002c002c7308 */ /* 0x000e740000002400 */
[----:B------:R-:W1:Y:S10]  /*9240*/  MUFU.TANH R45, R45 ;  /* 0x0000002d002d7308 */ /* 0x000e740000002400 */
[----:B------:R1:W1:Y:S10]  /*9250*/  MUFU.TANH R201, R46 ;  /* 0x0000002e00c97308 */ /* 0x0002740000002400 */
[----:B------:R-:W1:Y:S10]  /*9260*/  MUFU.TANH R47, R47 ;  /* 0x0000002f002f7308 */ /* 0x000e740000002400 */
[----:B------:R-:W1:Y:S10]  /*9270*/  MUFU.TANH R48, R48 ;  /* 0x0000003000307308 */ /* 0x000e740000002400 */
[----:B------:R-:W1:Y:S10]  /*9280*/  MUFU.TANH R49, R49 ;  /* 0x0000003100317308 */ /* 0x000e740000002400 */
[----:B------:R-:W1:Y:S10]  /*9290*/  MUFU.TANH R50, R50 ;  /* 0x0000003200327308 */ /* 0x000e740000002400 */
[----:B------:R-:W1:Y:S10]  /*92a0*/  MUFU.TANH R51, R51 ;  /* 0x0000003300337308 */ /* 0x000e740000002400 */
[----:B------:R1:W1:Y:S10]  /*92b0*/  MUFU.TANH R46, R52 ;  /* 0x00000034002e7308 */ /* 0x0002740000002400 */
        /* <DEDUP_REMOVED lines=53> */
[----:B------:R-:W1:Y:S10]  /*9610*/  MUFU.TANH R112, R112 ;  /* 0x0000007000707308 */ /* 0x000e740000002400 */
[----:B------:R-:W1:Y:S10]  /*9620*/  MUFU.TANH R113, R113 ;  /* 0x0000007100717308 */ /* 0x000e740000002400 */
[----:B------:R1:W1:Y:S10]  /*9630*/  MUFU.TANH R104, R114 ;  /* 0x0000007200687308 */ /* 0x0002740000002400 */
[----:B------:R-:W1:Y:S02]  /*9640*/  MUFU.TANH R115, R115 ;  /* 0x0000007300737308 */ /* 0x000e640000002400 */
[----:B-1234-:R-:W-:-:S05]  /*9650*/  @P2 BRA `(.L_x_5) ;  /* 0xffffe0e000002947 */ /* 0x01efca000383ffff */
.L_x_4:
[----:B------:R-:W3:Y:S01]  /*9660*/  LDL.LU R98, [R1+0x8] ;  /* 0x0000080001627983 */ /* 0x000ee20000300800 */
[----:B------:R-:W-:Y:S02]  /*9670*/  FMNMX.FTZ R73, R185, R3, !PT ;  /* 0x00000003b9497209 */ /* 0x000fe40007810000 */
[----:B------:R-:W-:Y:S01]  /*9680*/  FMNMX.FTZ R0, R186, R116, !PT ;  /* 0x00000074ba007209 */ /* 0x000fe20007810000 */
[----:B------:R-:W4:Y:S01]  /*9690*/  LDL.LU R111, [R1+0x4] ;  /* 0x00000400016f7983 */ /* 0x000f220000300800 */
[----:B------:R-:W-:Y:S02]  /*96a0*/  FMNMX.FTZ R73, R197, R73, !PT ;  /* 0x00000049c5497209 */ /* 0x000fe40007810000 */
[----:B------:R-:W-:Y:S01]  /*96b0*/  FMNMX.FTZ R0, R198, R0, !PT ;  /* 0x00000000c6007209 */ /* 0x000fe20007810000 */
[----:B--2---:R-:W2:Y:S01]  /*96c0*/  LDL.LU R103, [R1] ;  /* 0x0000000001677983 */ /* 0x004ea20000300800 */
[----:B------:R-:W-:Y:S02]  /*96d0*/  FMNMX.FTZ R73, R184, R73, !PT ;  /* 0x00000049b8497209 */ /* 0x000fe40007810000 */
[----:B------:R-:W-:Y:S01]  /*96e0*/  FMNMX.FTZ R0, R18, R0, !PT ;  /* 0x0000000012007209 */ /* 0x000fe20007810000 */
[----:B------:R-:W2:Y:S01]  /*96f0*/  LDL.LU R105, [R1+0xc] ;  /* 0x00000c0001697983 */ /* 0x000ea20000300800 */
[----:B------:R-:W-:Y:S02]  /*9700*/  FMNMX.FTZ R73, R17, R73, !PT ;  /* 0x0000004911497209 */ /* 0x000fe40007810000 */
[----:B------:R-:W-:Y:S01]  /*9710*/  FMNMX.FTZ R0, R19, R0, !PT ;  /* 0x0000000013007209 */ /* 0x000fe20007810000 */
[----:B------:R-:W-:Y:S01]  /*9720*/  STL [R1+0x74], R242 ;  /* 0x000074f201007387 */ /* 0x000fe20000100800 */
        /* <DEDUP_REMOVED lines=47> */
[----:B------:R-:W0:Y:S01]  /*9a20*/  LDGDEPBAR ;  /* 0x00000000000079af */ /* 0x000e220000000000 */
[----:B------:R-:W-:Y:S02]  /*9a30*/  FMNMX.FTZ R73, R223, R73, !PT ;  /* 0x00000049df497209 */ /* 0x000fe40007810000 */
[----:B------:R-:W-:Y:S02]  /*9a40*/  FMNMX.FTZ R0, R210, R0, !PT ;  /* 0x00000000d2007209 */ /* 0x000fe40007810000 */
[----:B------:R-:W-:Y:S02]  /*9a50*/  FMNMX.FTZ R2, R41, R2, !PT ;  /* 0x0000000229027209 */ /* 0x000fe40007810000 */
[----:B------:R-:W-:Y:S02]  /*9a60*/  FMNMX.FTZ R73, R213, R73, !PT ;  /* 0x00000049d5497209 */ /* 0x000fe40007810000 */
[----:B------:R-:W-:Y:S02]  /*9a70*/  FMNMX.FTZ R2, R44, R2, !PT ;  /* 0x000000022c027209 */ /* 0x000fe40007810000 */
[----:B------:R-:W-:Y:S02]  /*9a80*/  FMNMX.FTZ R0, R212, R0, !PT ;  /* 0x00000000d4007209 */ /* 0x000fe40007810000 */
[----:B------:R-:W-:Y:S02]  /*9a90*/  MOV R85, R63 ;  /* 0x0000003f00557202 */ /* 0x000fe40000000f00 */
        /* <DEDUP_REMOVED lines=30> */
[----:B------:R-:W-:Y:S02]  /*9c80*/  MOV R92, R52 ;  /* 0x00000034005c7202 */ /* 0x000fe40000000f00 */
[----:B------:R-:W-:Y:S02]  /*9c90*/  MOV R109, R71 ;  /* 0x00000047006d7202 */ /* 0x000fe40000000f00 */
[----:B------:R-:W-:Y:S02]  /*9ca0*/  FMNMX.FTZ R2, R62, R2, !PT ;  /* 0x000000023e027209 */ /* 0x000fe40007810000 */
[----:B------:R-:W-:Y:S02]  /*9cb0*/  FMNMX.FTZ R4, R31, R4, !PT ;  /* 0x000000041f047209 */ /* 0x000fe40007810000 */
[----:B------:R-:W-:Y:S02]  /*9cc0*/  FMNMX.FTZ R73, R113, R73, !PT ;  /* 0x0000004971497209 */ /* 0x000fe40007810000 */
[----:B------:R-:W-:Y:S02]  /*9cd0*/  MOV R90, R54 ;  /* 0x00000036005a7202 */ /* 0x000fe40000000f00 */
[----:B------:R-:W-:Y:S01]  /*9ce0*/  FMNMX.FTZ R2, R92, R2, !PT ;  /* 0x000000025c027209 */ /* 0x000fe20007810000 */
[----:B------:R-:W1:Y:S01]  /*9cf0*/  SHFL.BFLY PT, R5, R73, 0x2, 0x1f ;  /* 0x0c401f0049057f89 */ /* 0x000e6200000e0000 */
[----:B------:R-:W-:Y:S02]  /*9d00*/  FMNMX.FTZ R4, R42, R4, !PT ;  /* 0x000000042a047209 */ /* 0x000fe40007810000 */
[----:B------:R-:W-:Y:S02]  /*9d10*/  MOV R91, R53 ;  /* 0x00000035005b7202 */ /* 0x000fe40000000f00 */
[----:B------:R-:W-:Y:S02]  /*9d20*/  FMNMX.FTZ R2, R90, R2, !PT ;  /* 0x000000025a027209 */ /* 0x000fe40007810000 */
[----:B------:R-:W-:Y:S01]  /*9d30*/  FMNMX.FTZ R4, R43, R4, !PT ;  /* 0x000000042b047209 */ /* 0x000fe20007810000 */
[----:B------:R-:W-:Y:S01]  /*9d40*/  LDSM.16.MT88.4 R52, [R225+0x100] ;  /* 0x00010000e134783b */ /* 0x000fe20000004200 */
[----:B------:R-:W-:Y:S02]  /*9d50*/  FMNMX.FTZ R2, R91, R2, !PT ;  /* 0x000000025b027209 */ /* 0x000fe40007810000 */
[----:B------:R-:W-:Y:S02]  /*9d60*/  FMNMX.FTZ R4, R201, R4, !PT ;  /* 0x00000004c9047209 */ /* 0x000fe40007810000 */
[----:B------:R-:W-:Y:S02]  /*9d70*/  MOV R106, R72 ;  /* 0x00000048006a7202 */ /* 0x000fe40000000f00 */
        /* <DEDUP_REMOVED lines=14> */
[----:B------:R-:W-:Y:S02]  /*9e60*/  MOV R114, R66 ;  /* 0x0000004200727202 */ /* 0x000fe40000000f00 */
[----:B------:R-:W-:Y:S01]  /*9e70*/  ISETP.LT.AND P2, PT, RZ, UR9, PT ;  /* 0x00000009ff007c0c */ /* 0x000fe2000bf41270 */
[----:B------:R-:W-:Y:S01]  /*9e80*/  UIADD3 UR9, UR9, -0x1, URZ ;  /* 0xffffffff09097890 */ /* 0x000fe2000fffe03f */
[----:B--2---:R-:W-:Y:S02]  /*9e90*/  FMNMX.FTZ R2, R105, R2, !PT ;  /* 0x0000000269027209 */ /* 0x004fe40007810000 */
[----:B---3--:R-:W-:Y:S02]  /*9ea0*/  FMNMX.FTZ R0, R98, R0, !PT ;  /* 0x0000000062007209 */ /* 0x008fe40007810000 */
[----:B------:R-:W-:Y:S02]  /*9eb0*/  FMNMX.FTZ R2, R106, R2, !PT ;  /* 0x000000026a027209 */ /* 0x000fe40007810000 */
[----:B----4-:R-:W-:Y:S02]  /*9ec0*/  FMNMX.FTZ R0, R111, R0, !PT ;  /* 0x000000006f007209 */ /* 0x010fe40007810000 */
[----:B------:R-:W-:Y:S02]  /*9ed0*/  FMNMX.FTZ R2, R191, R2, !PT ;  /* 0x00000002bf027209 */ /* 0x000fe40007810000 */
[----:B------:R-:W-:Y:S02]  /*9ee0*/  FMNMX.FTZ R0, R103, R0, !PT ;  /* 0x0000000067007209 */ /* 0x000fe40007810000 */
[----:B------:R-:W-:Y:S02]  /*9ef0*/  FMNMX.FTZ R2, R190, R2, !PT ;  /* 0x00000002be027209 */ /* 0x000fe40007810000 */
[----:B------:R-:W-:Y:S02]  /*9f00*/  FMNMX.FTZ R0, R109, R0, !PT ;  /* 0x000000006d007209 */ /* 0x000fe40007810000 */
[----:B-1----:R-:W-:Y:S02]  /*9f10*/  FMNMX.FTZ R73, R73, R5, !PT ;  /* 0x0000000549497209 */ /* 0x002fe40007810000 */
[----:B------:R-:W-:Y:S02]  /*9f20*/  FMNMX.FTZ R0, R252, R0, !PT ;  /* 0x00000000fc007209 */ /* 0x000fe40007810000 */
[----:B------:R-:W-:Y:S01]  /*9f30*/  FMNMX.FTZ R2, R189, R2, !PT ;  /* 0x00000002bd027209 */ /* 0x000fe20007810000 */
[----:B------:R-:W1:Y:S01]  /*9f40*/  SHFL.BFLY PT, R5, R73, 0x1, 0x1f ;  /* 0x0c201f0049057f89 */ /* 0x000e6200000e0000 */
[----:B------:R-:W-:Y:S02]  /*9f50*/  FMNMX.FTZ R0, R104, R0, !PT ;  /* 0x0000000068007209 */ /* 0x000fe40007810000 */
[----:B------:R-:W-:Y:S02]  /*9f60*/  FMNMX.FTZ R2, R188, R2, !PT ;  /* 0x00000002bc027209 */ /* 0x000fe40007810000 */
[----:B------:R-:W-:Y:S03]  /*9f70*/  FMNMX.FTZ R0, R115, R0, !PT ;  /* 0x0000000073007209 */ /* 0x000fe60007810000 */
[----:B------:R-:W2:Y:S08]  /*9f80*/  SHFL.BFLY PT, R71, R2, 0x2, 0x1f ;  /* 0x0c401f0002477f89 */ /* 0x000eb000000e0000 */
[----:B------:R-:W3:Y:S01]  /*9f90*/  SHFL.BFLY PT, R72, R0, 0x2, 0x1f ;  /* 0x0c401f0000487f89 */ /* 0x000ee200000e0000 */
[----:B-1----:R-:W-:Y:S05]  /*9fa0*/  FMNMX.FTZ R73, R73, R5, !PT ;  /* 0x0000000549497209 */ /* 0x002fea0007810000 */
[----:B------:R-:W-:Y:S01]  /*9fb0*/  FMUL.FTZ R96, R73, c[0x0][0x2d0] ;  /* 0x0000b40049607a20 */ /* 0x000fe20000410000 */
[----:B--2---:R-:W-:Y:S03]  /*9fc0*/  FMNMX.FTZ R71, R2, R71, !PT ;  /* 0x0000004702477209 */ /* 0x004fe60007810000 */
[--C-:B------:R-:W-:Y:S02]  /*9fd0*/  FFMA.FTZ R9, R20, c[0x0][0x2d0], -R96.reuse ;  /* 0x0000b40014097a23 */ /* 0x100fe40000010860 */
[--C-:B------:R-:W-:Y:S02]  /*9fe0*/  FFMA.FTZ R112, R112, c[0x0][0x2d0], -R96.reuse ;  /* 0x0000b40070707a23 */ /* 0x100fe40000010860 */
[----:B------:R1:W-:Y:S01]  /*9ff0*/  MUFU.EX2 R240, R9 ;  /* 0x0000000900f07308 */ /* 0x0003e20000000800 */
[----:B------:R-:W2:Y:S01]  /*a000*/  SHFL.BFLY PT, R6, R71, 0x1, 0x1f ;  /* 0x0c201f0047067f89 */ /* 0x000ea200000e0000 */
[----:B---3--:R-:W-:Y:S02]  /*a010*/  FMNMX.FTZ R72, R0, R72, !PT ;  /* 0x0000004800487209 */ /* 0x008fe40007810000 */
[----:B------:R-:W-:Y:S04]  /*a020*/  FMNMX.FTZ R0, R88, R4, !PT ;  /* 0x0000000458007209 */ /* 0x000fe80007810000 */
[----:B------:R-:W-:Y:S02]  /*a030*/  FMNMX.FTZ R0, R87, R0, !PT ;  /* 0x0000000057007209 */ /* 0x000fe40007810000 */
[----:B------:R-:W-:Y:S01]  /*a040*/  MUFU.EX2 R112, R112 ;  /* 0x0000007000707308 */ /* 0x000fe20000000800 */
[----:B------:R-:W3:Y:S01]  /*a050*/  SHFL.BFLY PT, R4, R72, 0x1, 0x1f ;  /* 0x0c201f0048047f89 */ /* 0x000ee200000e0000 */
[----:B------:R-:W-:Y:S04]  /*a060*/  FMNMX.FTZ R0, R99, R0, !PT ;  /* 0x0000000063007209 */ /* 0x000fe80007810000 */
[----:B------:R-:W-:Y:S04]  /*a070*/  FMNMX.FTZ R0, R100, R0, !PT ;  /* 0x0000000064007209 */ /* 0x000fe80007810000 */
[----:B------:R-:W-:Y:S01]  /*a080*/  FMNMX.FTZ R0, R108, R0, !PT ;  /* 0x000000006c007209 */ /* 0x000fe20007810000 */
[--C-:B-1----:R-:W-:Y:S03]  /*a090*/  FFMA.FTZ R9, R48, c[0x0][0x2d0], -R96.reuse ;  /* 0x0000b40030097a23 */ /* 0x102fe60000010860 */
[----:B------:R-:W-:Y:S01]  /*a0a0*/  FMNMX.FTZ R2, R110, R0, !PT ;  /* 0x000000006e027209 */ /* 0x000fe20007810000 */
[----:B------:R-:W-:Y:S01]  /*a0b0*/  FADD.FTZ R0, -R73, R3 ;  /* 0x0000000349007221 */ /* 0x000fe20000010100 */
[----:B--2---:R-:W-:Y:S01]  /*a0c0*/  FMNMX.FTZ R71, R71, R6, !PT ;  /* 0x0000000647477209 */ /* 0x004fe20007810000 */
[----:B------:R-:W-:Y:S01]  /*a0d0*/  MUFU.EX2 R82, R9 ;  /* 0x0000000900527308 */ /* 0x000fe20000000800 */
[----:B------:R-:W-:Y:S01]  /*a0e0*/  FMNMX.FTZ R3, R114, R2, !PT ;  /* 0x0000000272037209 */ /* 0x000fe20007810000 */
[----:B------:R-:W-:Y:S02]  /*a0f0*/  FMUL.FTZ R2, R0, c[0x0][0x2d0] ;  /* 0x0000b40000027a20 */ /* 0x000fe40000410000 */
[--C-:B------:R-:W-:Y:S01]  /*a100*/  FFMA.FTZ R6, R33, c[0x0][0x2d0], -R96.reuse ;  /* 0x0000b40021067a23 */ /* 0x100fe20000010860 */
[----:B------:R-:W-:Y:S01]  /*a110*/  FMNMX.FTZ R0, R60, R3, !PT ;  /* 0x000000033c007209 */ /* 0x000fe20007810000 */
[--C-:B------:R-:W-:Y:S01]  /*a120*/  FFMA.FTZ R48, R46, c[0x0][0x2d0], -R96.reuse ;  /* 0x0000b4002e307a23 */ /* 0x100fe20000010860 */
[----:B---3--:R-:W-:Y:S01]  /*a130*/  FMNMX.FTZ R72, R72, R4, !PT ;  /* 0x0000000448487209 */ /* 0x008fe20007810000 */
[----:B------:R-:W-:Y:S01]  /*a140*/  FFMA.FTZ R4, R185, c[0x0][0x2d0], -R96 ;  /* 0x0000b400b9047a23 */ /* 0x000fe20000010860 */
[----:B------:R-:W-:Y:S01]  /*a150*/  FMNMX.FTZ R0, R75, R0, !PT ;  /* 0x000000004b007209 */ /* 0x000fe20007810000 */
[----:B------:R1:W2:Y:S01]  /*a160*/  MUFU.EX2 R70, R2 ;  /* 0x0000000200467308 */ /* 0x0002a20000000800 */
[----:B------:R-:W-:Y:S02]  /*a170*/  FMUL.FTZ R107, R71, c[0x0][0x2d0] ;  /* 0x0000b400476b7a20 */ /* 0x000fe40000410000 */
[----:B------:R-:W-:Y:S01]  /*a180*/  FMNMX.FTZ R0, R74, R0, !PT ;  /* 0x000000004a007209 */ /* 0x000fe20007810000 */
[----:B------:R-:W-:Y:S02]  /*a190*/  FMUL.FTZ R102, R72, c[0x0][0x2d0] ;  /* 0x0000b40048667a20 */ /* 0x000fe40000410000 */
[--C-:B------:R-:W-:Y:S02]  /*a1a0*/  FFMA.FTZ R16, R40, c[0x0][0x2d0], -R107.reuse ;  /* 0x0000b40028107a23 */ /* 0x100fe4000001086b */
[----:B------:R-:W3:Y:S01]  /*a1b0*/  SHFL.BFLY PT, R3, R0, 0x2, 0x1f ;  /* 0x0c401f0000037f89 */ /* 0x000ee200000e0000 */
[--C-:B------:R-:W-:Y:S01]  /*a1c0*/  FFMA.FTZ R5, R22, c[0x0][0x2d0], -R102.reuse ;  /* 0x0000b40016057a23 */ /* 0x100fe20000010866 */
[----:B------:R-:W4:Y:S01]  /*a1d0*/  MUFU.EX2 R8, R4 ;  /* 0x0000000400087308 */ /* 0x000f220000000800 */
[--C-:B------:R-:W-:Y:S02]  /*a1e0*/  FFMA.FTZ R103, R103, c[0x0][0x2d0], -R102.reuse ;  /* 0x0000b40067677a23 */ /* 0x100fe40000010866 */
[--C-:B------:R-:W-:Y:S02]  /*a1f0*/  FFMA.FTZ R109, R109, c[0x0][0x2d0], -R102.reuse ;  /* 0x0000b4006d6d7a23 */ /* 0x100fe40000010866 */
[----:B------:R-:W-:Y:S02]  /*a200*/  FFMA.FTZ R115, R115, c[0x0][0x2d0], -R102 ;  /* 0x0000b40073737a23 */ /* 0x000fe40000010866 */
[--C-:B------:R-:W-:Y:S02]  /*a210*/  FFMA.FTZ R105, R105, c[0x0][0x2d0], -R107.reuse ;  /* 0x0000b40069697a23 */ /* 0x100fe4000001086b */
[--C-:B------:R-:W-:Y:S01]  /*a220*/  FFMA.FTZ R106, R106, c[0x0][0x2d0], -R107.reuse ;  /* 0x0000b4006a6a7a23 */ /* 0x100fe2000001086b */
[----:B------:R4:W-:Y:S01]  /*a230*/  MUFU.EX2 R228, R6 ;  /* 0x0000000600e47308 */ /* 0x0009e20000000800 */
[----:B-1----:R-:W-:Y:S01]  /*a240*/  FADD.FTZ R2, -R72, R116 ;  /* 0x0000007448027221 */ /* 0x002fe20000010100 */
[----:B------:R-:W-:Y:S01]  /*a250*/  MOV R116, R60 ;  /* 0x0000003c00747202 */ /* 0x000fe20000000f00 */
[----:B--2---:R-:W-:Y:S02]  /*a260*/  FMUL.FTZ R33, R70, R149 ;  /* 0x0000009546217220 */ /* 0x004fe40000410000 */
[----:B------:R-:W-:Y:S05]  /*a270*/  FMUL.FTZ R2, R2, c[0x0][0x2d0] ;  /* 0x0000b40002027a20 */ /* 0x000fea0000410000 */
[----:B------:R1:W-:Y:S01]  /*a280*/  MUFU.EX2 R239, R5 ;  /* 0x0000000500ef7308 */ /* 0x0003e20000000800 */
[----:B------:R-:W-:Y:S01]  /*a290*/  FFMA.FTZ R60, R211, c[0x0][0x2d0], -R102 ;  /* 0x0000b400d33c7a23 */ /* 0x000fe20000010866 */
[----:B---3--:R-:W-:Y:S01]  /*a2a0*/  FMNMX.FTZ R0, R0, R3, !PT ;  /* 0x0000000300007209 */ /* 0x008fe20007810000 */
[--C-:B------:R-:W-:Y:S02]  /*a2b0*/  FFMA.FTZ R3, R17, c[0x0][0x2d0], -R96.reuse ;  /* 0x0000b40011037a23 */ /* 0x100fe40000010860 */
[----:B------:R-:W-:Y:S05]  /*a2c0*/  FMUL.FTZ R17, R70, R133 ;  /* 0x0000008546117220 */ /* 0x000fea0000410000 */
[----:B------:R2:W3:Y:S01]  /*a2d0*/  MUFU.EX2 R69, R2 ;  /* 0x0000000200457308 */ /* 0x0004e20000000800 */
[----:B----4-:R-:W-:Y:S09]  /*a2e0*/  FFMA.FTZ R6, R36, c[0x0][0x2d0], -R96 ;  /* 0x0000b40024067a23 */ /* 0x010ff20000010860 */
[----:B------:R4:W-:Y:S01]  /*a2f0*/  MUFU.EX2 R11, R3 ;  /* 0x00000003000b7308 */ /* 0x0009e20000000800 */
[----:B-1----:R-:W-:Y:S09]  /*a300*/  FFMA.FTZ R5, R28, c[0x0][0x2d0], -R107 ;  /* 0x0000b4001c057a23 */ /* 0x002ff2000001086b */
[----:B------:R3:W-:Y:S01]  /*a310*/  MUFU.EX2 R83, R6 ;  /* 0x0000000600537308 */ /* 0x0007e20000000800 */
[----:B--2---:R-:W-:Y:S04]  /*a320*/  FADD.FTZ R2, -R71, R117 ;  /* 0x0000007547027221 */ /* 0x004fe80000010100 */
[----:B------:R-:W-:Y:S05]  /*a330*/  FMUL.FTZ R2, R2, c[0x0][0x2d0] ;  /* 0x0000b40002027a20 */ /* 0x000fea0000410000 */
[----:B------:R1:W-:Y:S01]  /*a340*/  MUFU.EX2 R230, R5 ;  /* 0x0000000500e67308 */ /* 0x0003e20000000800 */
[----:B----4-:R-:W-:Y:S01]  /*a350*/  FFMA.FTZ R3, R186, c[0x0][0x2d0], -R102 ;  /* 0x0000b400ba037a23 */ /* 0x010fe20000010866 */
[----:B------:R-:W-:Y:S01]  /*a360*/  MOV R186, R8 ;  /* 0x0000000800ba7202 */ /* 0x000fe20000000f00 */
[--C-:B------:R-:W-:Y:S07]  /*a370*/  FFMA.FTZ R8, R21, c[0x0][0x2d0], -R96.reuse ;  /* 0x0000b40015087a23 */ /* 0x100fee0000010860 */
[----:B------:R2:W4:Y:S01]  /*a380*/  MUFU.EX2 R68, R2 ;  /* 0x0000000200447308 */ /* 0x0005220000000800 */
[----:B---3--:R-:W-:Y:S09]  /*a390*/  FMUL.FTZ R6, R69, R126 ;  /* 0x0000007e45067220 */ /* 0x008ff20000410000 */
[----:B------:R3:W-:Y:S01]  /*a3a0*/  MUFU.EX2 R206, R3 ;  /* 0x0000000300ce7308 */ /* 0x0007e20000000800 */
[----:B-1----:R-:W-:Y:S09]  /*a3b0*/  FMUL.FTZ R5, R70, R125 ;  /* 0x0000007d46057220 */ /* 0x002ff20000410000 */
[----:B------:R1:W-:Y:S01]  /*a3c0*/  MUFU.EX2 R236, R8 ;  /* 0x0000000800ec7308 */ /* 0x0003e20000000800 */
[----:B--2---:R-:W-:Y:S01]  /*a3d0*/  FFMA.FTZ R2, R197, c[0x0][0x2d0], -R96 ;  /* 0x0000b400c5027a23 */ /* 0x004fe20000010860 */
[----:B------:R-:W-:Y:S01]  /*a3e0*/  MOV R197, R91 ;  /* 0x0000005b00c57202 */ /* 0x000fe20000000f00 */
[----:B----4-:R-:W-:Y:S07]  /*a3f0*/  FMUL.FTZ R9, R68, R121 ;  /* 0x0000007944097220 */ /* 0x010fee0000410000 */
[----:B------:R2:W-:Y:S01]  /*a400*/  MUFU.EX2 R7, R2 ;  /* 0x0000000200077308 */ /* 0x0005e20000000800 */
[----:B---3--:R-:W-:Y:S01]  /*a410*/  FFMA.FTZ R3, R198, c[0x0][0x2d0], -R102 ;  /* 0x0000b400c6037a23 */ /* 0x008fe20000010866 */
[----:B------:R-:W-:Y:S08]  /*a420*/  MOV R198, R81 ;  /* 0x0000005100c67202 */ /* 0x000ff00000000f00 */
[----:B------:R3:W4:Y:S01]  /*a430*/  MUFU.EX2 R28, R16 ;  /* 0x00000010001c7308 */ /* 0x0007220000000800 */
[----:B-1----:R-:W-:Y:S09]  /*a440*/  FMUL.FTZ R8, R68, R120 ;  /* 0x0000007844087220 */ /* 0x002ff20000410000 */
[----:B------:R1:W-:Y:S01]  /*a450*/  MUFU.EX2 R121, R48 ;  /* 0x0000003000797308 */ /* 0x0003e20000000800 */
[----:B--2---:R-:W-:Y:S09]  /*a460*/  FFMA.FTZ R2, R184, c[0x0][0x2d0], -R96 ;  /* 0x0000b400b8027a23 */ /* 0x004ff20000010860 */
[----:B------:R2:W2:Y:S01]  /*a470*/  MUFU.EX2 R184, R3 ;  /* 0x0000000300b87308 */ /* 0x0004a20000000800 */
[C---:B---3--:R-:W-:Y:S01]  /*a480*/  FMUL.FTZ R16, R70.reuse, R132 ;  /* 0x0000008446107220 */ /* 0x048fe20000410000 */
[----:B----4-:R-:W-:Y:S08]  /*a490*/  MOV R133, R28 ;  /* 0x0000001c00857202 */ /* 0x010ff00000000f00 */
[----:B------:R3:W-:Y:S01]  /*a4a0*/  MUFU.EX2 R117, R2 ;  /* 0x0000000200757308 */ /* 0x0007e20000000800 */
[----:B-1----:R-:W-:Y:S09]  /*a4b0*/  FMUL.FTZ R48, R70, R164 ;  /* 0x000000a446307220 */ /* 0x002ff20000410000 */
[----:B------:R-:W-:Y:S01]  /*a4c0*/  MUFU.EX2 R105, R105 ;  /* 0x0000006900697308 */ /* 0x000fe20000000800 */
[--C-:B--2---:R-:W-:Y:S01]  /*a4d0*/  FFMA.FTZ R3, R18, c[0x0][0x2d0], -R102.reuse ;  /* 0x0000b40012037a23 */ /* 0x104fe20000010866 */
[----:B------:R-:W-:Y:S01]  /*a4e0*/  F2FP.PACK_AB R77, R184, R206 ;  /* 0x000000ceb84d723e */ /* 0x000fe200000000ff */
[----:B------:R-:W-:Y:S07]  /*a4f0*/  FMUL.FTZ R18, R69, R134 ;  /* 0x0000008645127220 */ /* 0x000fee0000410000 */
[----:B------:R1:W-:Y:S01]  /*a500*/  MUFU.EX2 R185, R3 ;  /* 0x0000000300b97308 */ /* 0x0003e20000000800 */
[----:B---3--:R-:W2:Y:S09]  /*a510*/  SHFL.BFLY PT, R2, R0, 0x1, 0x1f ;  /* 0x0c201f0000027f89 */ /* 0x008eb200000e0000 */
[----:B------:R-:W-:Y:S10]  /*a520*/  MUFU.EX2 R106, R106 ;  /* 0x0000006a006a7308 */ /* 0x000ff40000000800 */
[----:B------:R-:W-:Y:S01]  /*a530*/  MUFU.EX2 R109, R109 ;  /* 0x0000006d006d7308 */ /* 0x000fe20000000800 */
[--C-:B-1----:R-:W-:Y:S01]  /*a540*/  FFMA.FTZ R3, R196, c[0x0][0x2d0], -R107.reuse ;  /* 0x0000b400c4037a23 */ /* 0x102fe2000001086b */
[----:B------:R-:W-:Y:S02]  /*a550*/  MOV R196, R59 ;  /* 0x0000003b00c47202 */ /* 0x000fe40000000f00 */
[----:B--2---:R-:W-:Y:S01]  /*a560*/  FMNMX.FTZ R2, R0, R2, !PT ;  /* 0x0000000200027209 */ /* 0x004fe20007810000 */
[----:B------:R-:W-:Y:S05]  /*a570*/  FFMA.FTZ R0, R19, c[0x0][0x2d0], -R102 ;  /* 0x0000b40013007a23 */ /* 0x000fea0000010866 */
[----:B------:R1:W-:Y:S01]  /*a580*/  MUFU.EX2 R205, R3 ;  /* 0x0000000300cd7308 */ /* 0x0003e20000000800 */
[----:B------:R-:W-:Y:S01]  /*a590*/  FMUL.FTZ R19, R69, R135 ;  /* 0x0000008745137220 */ /* 0x000fe20000410000 */
[----:B------:R-:W-:Y:S08]  /*a5a0*/  MOV R135, R82 ;  /* 0x0000005200877202 */ /* 0x000ff00000000f00 */
[----:B------:R2:W3:Y:S10]  /*a5b0*/  MUFU.EX2 R12, R0 ;  /* 0x00000000000c7308 */ /* 0x0004f40000000800 */
[----:B------:R-:W-:Y:S01]  /*a5c0*/  MUFU.EX2 R115, R115 ;  /* 0x0000007300737308 */ /* 0x000fe20000000800 */
[--C-:B-1----:R-:W-:Y:S01]  /*a5d0*/  FFMA.FTZ R3, R199, c[0x0][0x2d0], -R107.reuse ;  /* 0x0000b400c7037a23 */ /* 0x102fe2000001086b */
[----:B------:R-:W-:Y:S01]  /*a5e0*/  MOV R199, R61 ;  /* 0x0000003d00c77202 */ /* 0x000fe20000000f00 */
[----:B------:R-:W-:Y:S07]  /*a5f0*/  FMUL.FTZ R61, R68, R177 ;  /* 0x000000b1443d7220 */ /* 0x000fee0000410000 */
[----:B------:R1:W4:Y:S01]  /*a600*/  MUFU.EX2 R207, R3 ;  /* 0x0000000300cf7308 */ /* 0x0003220000000800 */
[----:B--2---:R-:W-:Y:S01]  /*a610*/  FADD.FTZ R0, -R2, R118 ;  /* 0x0000007602007221 */ /* 0x004fe20000010100 */
[----:B------:R-:W-:Y:S01]  /*a620*/  MOV R118, R7 ;  /* 0x0000000700767202 */ /* 0x000fe20000000f00 */
[----:B------:R-:W-:Y:S01]  /*a630*/  FFMA.FTZ R7, R32, c[0x0][0x2d0], -R96 ;  /* 0x0000b40020077a23 */ /* 0x000fe20000010860 */
[----:B---3--:R-:W-:Y:S01]  /*a640*/  MOV R126, R12 ;  /* 0x0000000c007e7202 */ /* 0x008fe20000000f00 */
[----:B------:R-:W-:Y:S01]  /*a650*/  FMUL.FTZ R0, R0, c[0x0][0x2d0] ;  /* 0x0000b40000007a20 */ /* 0x000fe20000410000 */
[----:B------:R-:W-:Y:S04]  /*a660*/  F2FP.PACK_AB R76, R118, R186 ;  /* 0x000000ba764c723e */ /* 0x000fe800000000ff */
[----:B------:R2:W-:Y:S01]  /*a670*/  MUFU.EX2 R232, R7 ;  /* 0x0000000700e87308 */ /* 0x0005e20000000800 */
[----:B------:R-:W-:Y:S01]  /*a680*/  F2FP.PACK_AB R79, R126, R185 ;  /* 0x000000b97e4f723e */ /* 0x000fe200000000ff */
[--C-:B------:R-:W-:Y:S02]  /*a690*/  FFMA.FTZ R12, R51, c[0x0][0x2d0], -R102.reuse ;  /* 0x0000b400330c7a23 */ /* 0x100fe40000010866 */
[--C-:B------:R-:W-:Y:S02]  /*a6a0*/  FFMA.FTZ R32, R44, c[0x0][0x2d0], -R107.reuse ;  /* 0x0000b4002c207a23 */ /* 0x100fe4000001086b */
[----:B------:R-:W-:Y:S04]  /*a6b0*/  FMUL.FTZ R51, R69, R167 ;  /* 0x000000a745337220 */ /* 0x000fe80000410000 */
[----:B------:R-:W3:Y:S01]  /*a6c0*/  MUFU.EX2 R0, R0 ;  /* 0x0000000000007308 */ /* 0x000ee20000000800 */
[--C-:B-1----:R-:W-:Y:S01]  /*a6d0*/  FFMA.FTZ R3, R194, c[0x0][0x2d0], -R107.reuse ;  /* 0x0000b400c2037a23 */ /* 0x102fe2000001086b */
[----:B----4-:R-:W-:Y:S02]  /*a6e0*/  F2FP.PACK_AB R64, R207, R205 ;  /* 0x000000cdcf40723e */ /* 0x010fe400000000ff */
[----:B------:R-:W-:Y:S06]  /*a6f0*/  MOV R194, R62 ;  /* 0x0000003e00c27202 */ /* 0x000fec0000000f00 */
[----:B------:R1:W4:Y:S01]  /*a700*/  MUFU.EX2 R10, R3 ;  /* 0x00000003000a7308 */ /* 0x0003220000000800 */
[----:B--2---:R-:W-:Y:S01]  /*a710*/  FMUL.FTZ R7, R69, R127 ;  /* 0x0000007f45077220 */ /* 0x004fe20000410000 */
[----:B------:R-:W-:Y:S04]  /*a720*/  MOV R127, R11 ;  /* 0x0000000b007f7202 */ /* 0x000fe80000000f00 */
[----:B------:R-:W-:Y:S01]  /*a730*/  F2FP.PACK_AB R78, R127, R117 ;  /* 0x000000757f4e723e */ /* 0x000fe200000000ff */
[C---:B---3--:R-:W-:Y:S02]  /*a740*/  FMUL.FTZ R11, R0.reuse, R123 ;  /* 0x0000007b000b7220 */ /* 0x048fe40000410000 */
[C---:B------:R-:W-:Y:S01]  /*a750*/  FMUL.FTZ R15, R0.reuse, R131 ;  /* 0x00000083000f7220 */ /* 0x040fe20000410000 */
[----:B------:R-:W-:Y:S01]  /*a760*/  MOV R131, R83 ;  /* 0x0000005300837202 */ /* 0x000fe20000000f00 */
[C---:B------:R-:W-:Y:S02]  /*a770*/  FMUL.FTZ R46, R0.reuse, R162 ;  /* 0x000000a2002e7220 */ /* 0x040fe40000410000 */
[C---:B------:R-:W-:Y:S02]  /*a780*/  FMUL.FTZ R59, R0.reuse, R175 ;  /* 0x000000af003b7220 */ /* 0x040fe40000410000 */
[----:B------:R-:W-:Y:S02]  /*a790*/  FMUL.FTZ R62, R0, R178 ;  /* 0x000000b2003e7220 */ /* 0x000fe40000410000 */
[----:B-1----:R-:W-:Y:S01]  /*a7a0*/  FFMA.FTZ R3, R192, c[0x0][0x2d0], -R107 ;  /* 0x0000b400c0037a23 */ /* 0x002fe2000001086b */
[----:B----4-:R-:W-:Y:S01]  /*a7b0*/  MOV R120, R10 ;  /* 0x0000000a00787202 */ /* 0x010fe20000000f00 */
[----:B------:R-:W-:Y:S01]  /*a7c0*/  FMUL.FTZ R10, R0, R122 ;  /* 0x0000007a000a7220 */ /* 0x000fe20000410000 */
[----:B------:R-:W-:Y:S01]  /*a7d0*/  MOV R192, R92 ;  /* 0x0000005c00c07202 */ /* 0x000fe20000000f00 */
[----:B------:R1:W2:Y:S01]  /*a7e0*/  MUFU.EX2 R13, R3 ;  /* 0x00000003000d7308 */ /* 0x0002a20000000800 */
[--C-:B------:R-:W-:Y:S09]  /*a7f0*/  FFMA.FTZ R92, R212, c[0x0][0x2d0], -R102.reuse ;  /* 0x0000b400d45c7a23 */ /* 0x100ff20000010866 */
[----:B------:R3:W-:Y:S01]  /*a800*/  MUFU.EX2 R122, R60 ;  /* 0x0000003c007a7308 */ /* 0x0007e20000000800 */
[----:B-1----:R-:W-:Y:S01]  /*a810*/  FMUL.FTZ R3, R2, c[0x0][0x2d0] ;  /* 0x0000b40002037a20 */ /* 0x002fe20000410000 */
[----:B--2---:R-:W-:Y:S01]  /*a820*/  MOV R125, R13 ;  /* 0x0000000d007d7202 */ /* 0x004fe20000000f00 */
[----:B------:R-:W-:Y:S01]  /*a830*/  FMUL.FTZ R13, R68, R129 ;  /* 0x00000081440d7220 */ /* 0x000fe20000410000 */
[----:B------:R-:W-:Y:S01]  /*a840*/  MOV R129, R85 ;  /* 0x0000005500817202 */ /* 0x000fe20000000f00 */
[--C-:B------:R-:W-:Y:S01]  /*a850*/  FFMA.FTZ R4, R187, c[0x0][0x2d0], -R3.reuse ;  /* 0x0000b400bb047a23 */ /* 0x100fe20000010803 */
[----:B------:R-:W-:Y:S01]  /*a860*/  F2FP.PACK_AB R66, R125, R120 ;  /* 0x000000787d42723e */ /* 0x000fe200000000ff */
[--C-:B------:R-:W-:Y:S01]  /*a870*/  FFMA.FTZ R28, R43, c[0x0][0x2d0], -R3.reuse ;  /* 0x0000b4002b1c7a23 */ /* 0x100fe20000010803 */
[----:B------:R-:W-:Y:S02]  /*a880*/  MOV R187, R90 ;  /* 0x0000005a00bb7202 */ /* 0x000fe40000000f00 */
[----:B------:R1:W-:Y:S01]  /*a890*/  MUFU.EX2 R204, R4 ;  /* 0x0000000400cc7308 */ /* 0x0003e20000000800 */
[--C-:B------:R-:W-:Y:S02]  /*a8a0*/  FFMA.FTZ R40, R201, c[0x0][0x2d0], -R3.reuse ;  /* 0x0000b400c9287a23 */ /* 0x100fe40000010803 */
[--C-:B------:R-:W-:Y:S02]  /*a8b0*/  FFMA.FTZ R44, R47, c[0x0][0x2d0], -R3.reuse ;  /* 0x0000b4002f2c7a23 */ /* 0x100fe40000010803 */
[C---:B------:R-:W-:Y:S02]  /*a8c0*/  FMUL.FTZ R43, R0.reuse, R159 ;  /* 0x0000009f002b7220 */ /* 0x040fe40000410000 */
[----:B------:R-:W-:Y:S02]  /*a8d0*/  FMUL.FTZ R47, R0, R163 ;  /* 0x000000a3002f7220 */ /* 0x000fe40000410000 */
[----:B---3--:R-:W-:Y:S01]  /*a8e0*/  FMUL.FTZ R60, R68, R176 ;  /* 0x000000b0443c7220 */ /* 0x008fe20000410000 */
[----:B------:R2:W-:Y:S01]  /*a8f0*/  MUFU.EX2 R134, R28 ;  /* 0x0000001c00867308 */ /* 0x0005e20000000800 */
[--C-:B------:R-:W-:Y:S02]  /*a900*/  FFMA.FTZ R75, R75, c[0x0][0x2d0], -R3.reuse ;  /* 0x0000b4004b4b7a23 */ /* 0x100fe40000010803 */
[--C-:B-1----:R-:W-:Y:S01]  /*a910*/  FFMA.FTZ R4, R200, c[0x0][0x2d0], -R3.reuse ;  /* 0x0000b400c8047a23 */ /* 0x102fe20000010803 */
[----:B------:R-:W-:Y:S06]  /*a920*/  MOV R200, R89 ;  /* 0x0000005900c87202 */ /* 0x000fec0000000f00 */
[----:B------:R1:W3:Y:S01]  /*a930*/  MUFU.EX2 R242, R4 ;  /* 0x0000000400f27308 */ /* 0x0002e20000000800 */
[----:B--2---:R-:W-:Y:S09]  /*a940*/  FMUL.FTZ R28, R68, R144 ;  /* 0x00000090441c7220 */ /* 0x004ff20000410000 */
[----:B------:R2:W-:Y:S01]  /*a950*/  MUFU.EX2 R144, R40 ;  /* 0x0000002800907308 */ /* 0x0005e20000000800 */
[--C-:B-1----:R-:W-:Y:S01]  /*a960*/  FFMA.FTZ R4, R195, c[0x0][0x2d0], -R3.reuse ;  /* 0x0000b400c3047a23 */ /* 0x102fe20000010803 */
[----:B---3--:R-:W-:Y:S02]  /*a970*/  F2FP.PACK_AB R65, R242, R204 ;  /* 0x000000ccf241723e */ /* 0x008fe400000000ff */
[----:B------:R-:W-:Y:S06]  /*a980*/  MOV R195, R88 ;  /* 0x0000005800c37202 */ /* 0x000fec0000000f00 */
[----:B------:R1:W-:Y:S01]  /*a990*/  MUFU.EX2 R241, R4 ;  /* 0x0000000400f17308 */ /* 0x0003e20000000800 */
[----:B------:R-:W-:Y:S01]  /*a9a0*/  LDSM.16.MT88.4 R88, [R227+0x900] ;  /* 0x00090000e358783b */ /* 0x000fe20000004200 */
[----:B--2---:R-:W-:Y:S02]  /*a9b0*/  FMUL.FTZ R40, R68, R156 ;  /* 0x0000009c44287220 */ /* 0x004fe40000410000 */
[----:B-1----:R-:W-:Y:S01]  /*a9c0*/  FFMA.FTZ R4, R193, c[0x0][0x2d0], -R3 ;  /* 0x0000b400c1047a23 */ /* 0x002fe20000010803 */
[----:B------:R-:W-:Y:S05]  /*a9d0*/  MOV R193, R87 ;  /* 0x0000005700c17202 */ /* 0x000fea0000000f00 */
[----:B------:R1:W-:Y:S02]  /*a9e0*/  MUFU.EX2 R14, R4 ;  /* 0x00000004000e7308 */ /* 0x0003e40000000800 */
[--C-:B-1----:R-:W-:Y:S02]  /*a9f0*/  FFMA.FTZ R4, R23, c[0x0][0x2d0], -R102.reuse ;  /* 0x0000b40017047a23 */ /* 0x102fe40000010866 */
[----:B------:R-:W1:Y:S06]  /*aa00*/  LDSM.16.MT88.4 R20, [R224+0x100] ;  /* 0x00010000e014783b */ /* 0x000e6c0000004200 */
[----:B------:R2:W-:Y:S02]  /*aa10*/  MUFU.EX2 R235, R4 ;  /* 0x0000000400eb7308 */ /* 0x0005e40000000800 */
[--C-:B--2---:R-:W-:Y:S02]  /*aa20*/  FFMA.FTZ R4, R34, c[0x0][0x2d0], -R102.reuse ;  /* 0x0000b40022047a23 */ /* 0x104fe40000010866 */
[----:B------:R-:W-:Y:S06]  /*aa30*/  FMUL.FTZ R34, R69, R150 ;  /* 0x0000009645227220 */ /* 0x000fec0000410000 */
[----:B------:R2:W-:Y:S02]  /*aa40*/  MUFU.EX2 R231, R4 ;  /* 0x0000000400e77308 */ /* 0x0005e40000000800 */
[----:B--2---:R-:W-:Y:S02]  /*aa50*/  FFMA.FTZ R4, R35, c[0x0][0x2d0], -R102 ;  /* 0x0000b40023047a23 */ /* 0x004fe40000010866 */
[----:B------:R-:W-:Y:S06]  /*aa60*/  FMUL.FTZ R35, R69, R151 ;  /* 0x0000009745237220 */ /* 0x000fec0000410000 */
[----:B------:R2:W-:Y:S02]  /*aa70*/  MUFU.EX2 R119, R4 ;  /* 0x0000000400777308 */ /* 0x0005e40000000800 */
[----:B--2---:R-:W-:Y:S02]  /*aa80*/  FFMA.FTZ R4, R24, c[0x0][0x2d0], -R107 ;  /* 0x0000b40018047a23 */ /* 0x004fe4000001086b */
[----:B------:R-:W-:Y:S06]  /*aa90*/  FFMA.FTZ R24, R42, c[0x0][0x2d0], -R3 ;  /* 0x0000b4002a187a23 */ /* 0x000fec0000010803 */
[----:B------:R2:W-:Y:S01]  /*aaa0*/  MUFU.EX2 R238, R4 ;  /* 0x0000000400ee7308 */ /* 0x0005e20000000800 */
[----:B------:R-:W-:Y:S02]  /*aab0*/  FMUL.FTZ R42, R0, R158 ;  /* 0x0000009e002a7220 */ /* 0x000fe40000410000 */
[----:B--2---:R-:W-:Y:S02]  /*aac0*/  FFMA.FTZ R4, R25, c[0x0][0x2d0], -R107 ;  /* 0x0000b40019047a23 */ /* 0x004fe4000001086b */
[----:B------:R-:W-:Y:S05]  /*aad0*/  FMUL.FTZ R25, R68, R141 ;  /* 0x0000008d44197220 */ /* 0x000fea0000410000 */
[----:B------:R2:W-:Y:S02]  /*aae0*/  MUFU.EX2 R234, R4 ;  /* 0x0000000400ea7308 */ /* 0x0005e40000000800 */
[--C-:B--2---:R-:W-:Y:S08]  /*aaf0*/  FFMA.FTZ R4, R26, c[0x0][0x2d0], -R3.reuse ;  /* 0x0000b4001a047a23 */ /* 0x104ff00000010803 */
[----:B------:R2:W-:Y:S02]  /*ab00*/  MUFU.EX2 R237, R4 ;  /* 0x0000000400ed7308 */ /* 0x0005e40000000800 */
[----:B--2---:R-:W-:Y:S02]  /*ab10*/  FFMA.FTZ R4, R27, c[0x0][0x2d0], -R3 ;  /* 0x0000b4001b047a23 */ /* 0x004fe40000010803 */
[----:B------:R-:W-:Y:S06]  /*ab20*/  FMUL.FTZ R27, R0, R143 ;  /* 0x0000008f001b7220 */ /* 0x000fec0000410000 */
[----:B------:R2:W-:Y:S02]  /*ab30*/  MUFU.EX2 R233, R4 ;  /* 0x0000000400e97308 */ /* 0x0005e40000000800 */
[----:B--2---:R-:W-:Y:S02]  /*ab40*/  FFMA.FTZ R4, R29, c[0x0][0x2d0], -R107 ;  /* 0x0000b4001d047a23 */ /* 0x004fe4000001086b */
[----:B------:R-:W-:Y:S06]  /*ab50*/  FMUL.FTZ R29, R68, R145 ;  /* 0x00000091441d7220 */ /* 0x000fec0000410000 */
[----:B------:R2:W3:Y:S02]  /*ab60*/  MUFU.EX2 R93, R4 ;  /* 0x00000004005d7308 */ /* 0x0004e40000000800 */
[--C-:B--2---:R-:W-:Y:S01]  /*ab70*/  FFMA.FTZ R4, R30, c[0x0][0x2d0], -R3.reuse ;  /* 0x0000b4001e047a23 */ /* 0x104fe20000010803 */
[----:B---3--:R-:W-:Y:S01]  /*ab80*/  MOV R141, R93 ;  /* 0x0000005d008d7202 */ /* 0x008fe20000000f00 */
[----:B------:R-:W-:Y:S06]  /*ab90*/  FMUL.FTZ R30, R0, R146 ;  /* 0x00000092001e7220 */ /* 0x000fec0000410000 */
[----:B------:R2:W-:Y:S02]  /*aba0*/  MUFU.EX2 R229, R4 ;  /* 0x0000000400e57308 */ /* 0x0005e40000000800 */
[----:B--2---:R-:W-:Y:S08]  /*abb0*/  FFMA.FTZ R4, R31, c[0x0][0x2d0], -R3 ;  /* 0x0000b4001f047a23 */ /* 0x004ff00000010803 */
[----:B------:R2:W3:Y:S10]  /*abc0*/  MUFU.EX2 R31, R12 ;  /* 0x0000000c001f7308 */ /* 0x0004f40000000800 */
[----:B------:R4:W-:Y:S01]  /*abd0*/  MUFU.EX2 R94, R4 ;  /* 0x00000004005e7308 */ /* 0x0009e20000000800 */
[----:B--2---:R-:W-:Y:S01]  /*abe0*/  FMUL.FTZ R12, R68, R128 ;  /* 0x00000080440c7220 */ /* 0x004fe20000410000 */
[----:B---3--:R-:W-:Y:S01]  /*abf0*/  MOV R146, R31 ;  /* 0x0000001f00927202 */ /* 0x008fe20000000f00 */
[----:B------:R-:W-:Y:S01]  /*ac00*/  FMUL.FTZ R31, R0, R147 ;  /* 0x00000093001f7220 */ /* 0x000fe20000410000 */
[----:B------:R-:W-:Y:S01]  /*ac10*/  MOV R128, R86 ;  /* 0x0000005600807202 */ /* 0x000fe20000000f00 */
[----:B----4-:R-:W-:Y:S05]  /*ac20*/  FFMA.FTZ R4, R37, c[0x0][0x2d0], -R96 ;  /* 0x0000b40025047a23 */ /* 0x010fea0000010860 */
[----:B------:R2:W3:Y:S02]  /*ac30*/  MUFU.EX2 R63, R4 ;  /* 0x00000004003f7308 */ /* 0x0004e40000000800 */
[--C-:B--2---:R-:W-:Y:S01]  /*ac40*/  FFMA.FTZ R4, R38, c[0x0][0x2d0], -R102.reuse ;  /* 0x0000b40026047a23 */ /* 0x104fe20000010866 */
[----:B---3--:R-:W-:Y:S01]  /*ac50*/  MOV R143, R63 ;  /* 0x0000003f008f7202 */ /* 0x008fe20000000f00 */
[----:B------:R-:W-:Y:S06]  /*ac60*/  FMUL.FTZ R63, R0, R179 ;  /* 0x000000b3003f7220 */ /* 0x000fec0000410000 */
[----:B------:R2:W3:Y:S02]  /*ac70*/  MUFU.EX2 R57, R4 ;  /* 0x0000000400397308 */ /* 0x0004e40000000800 */
[----:B--2---:R-:W-:Y:S01]  /*ac80*/  FFMA.FTZ R4, R39, c[0x0][0x2d0], -R102 ;  /* 0x0000b40027047a23 */ /* 0x004fe20000010866 */
[----:B---3--:R-:W-:Y:S01]  /*ac90*/  MOV R132, R57 ;  /* 0x0000003900847202 */ /* 0x008fe20000000f00 */
[----:B------:R-:W2:Y:S01]  /*aca0*/  LDSM.16.MT88.4 R36, [R227+0x100] ;  /* 0x00010000e324783b */ /* 0x000ea20000004200 */
[----:B------:R-:W-:Y:S05]  /*acb0*/  FMUL.FTZ R57, R68, R173 ;  /* 0x000000ad44397220 */ /* 0x000fea0000410000 */
[----:B------:R3:W-:Y:S02]  /*acc0*/  MUFU.EX2 R80, R4 ;  /* 0x0000000400507308 */ /* 0x0007e40000000800 */
[----:B---3--:R-:W-:Y:S02]  /*acd0*/  FFMA.FTZ R4, R49, c[0x0][0x2d0], -R96 ;  /* 0x0000b40031047a23 */ /* 0x008fe40000010860 */
[----:B------:R-:W-:Y:S06]  /*ace0*/  FMUL.FTZ R49, R70, R165 ;  /* 0x000000a546317220 */ /* 0x000fec0000410000 */
[----:B------:R3:W4:Y:S02]  /*acf0*/  MUFU.EX2 R56, R4 ;  /* 0x0000000400387308 */ /* 0x0007240000000800 */
[--C-:B---3--:R-:W-:Y:S01]  /*ad00*/  FFMA.FTZ R4, R50, c[0x0][0x2d0], -R102.reuse ;  /* 0x0000b40032047a23 */ /* 0x108fe20000010866 */
[----:B----4-:R-:W-:Y:S01]  /*ad10*/  MOV R145, R56 ;  /* 0x0000003800917202 */ /* 0x010fe20000000f00 */
[----:B------:R-:W-:Y:S06]  /*ad20*/  FFMA.FTZ R56, R209, c[0x0][0x2d0], -R102 ;  /* 0x0000b400d1387a23 */ /* 0x000fec0000010866 */
[----:B------:R3:W-:Y:S01]  /*ad30*/  MUFU.EX2 R58, R4 ;  /* 0x00000004003a7308 */ /* 0x0007e20000000800 */
[----:B------:R-:W-:Y:S02]  /*ad40*/  FMUL.FTZ R50, R69, R166 ;  /* 0x000000a645327220 */ /* 0x000fe40000410000 */
[----:B------:R-:W-:Y:S01]  /*ad50*/  LDSM.16.MT88.4 R164, [R225+0x3100] ;  /* 0x00310000e1a4783b */ /* 0x000fe20000004200 */
[----:B---3--:R-:W-:Y:S01]  /*ad60*/  FMUL.FTZ R4, R70, R124 ;  /* 0x0000007c46047220 */ /* 0x008fe20000410000 */
[----:B------:R-:W-:Y:S01]  /*ad70*/  MOV R124, R14 ;  /* 0x0000000e007c7202 */ /* 0x000fe20000000f00 */
[----:B------:R-:W-:Y:S01]  /*ad80*/  FMUL.FTZ R14, R0, R130 ;  /* 0x00000082000e7220 */ /* 0x000fe20000410000 */
[----:B------:R-:W-:Y:S04]  /*ad90*/  MOV R130, R84 ;  /* 0x0000005400827202 */ /* 0x000fe80000000f00 */
[----:B------:R-:W-:Y:S01]  /*ada0*/  LDSM.16.MT88.4 R84, [R224+0x900] ;  /* 0x00090000e054783b */ /* 0x000fe20000004200 */
[----:B------:R-:W-:Y:S01]  /*adb0*/  F2FP.PACK_AB R67, R124, R241 ;  /* 0x000000f17c43723e */ /* 0x000fe200000000ff */
[-C--:B-1----:R-:W-:Y:S08]  /*adc0*/  HMMA.16816.F32 R4, R76, R20.reuse, R4 ;  /* 0x000000144c04723c */ /* 0x082ff00000001804 */
[C---:B------:R-:W-:Y:S07]  /*add0*/  HMMA.16816.F32 R8, R64.reuse, R20, R8 ;  /* 0x000000144008723c */ /* 0x040fee0000001808 */
[--C-:B------:R-:W-:Y:S01]  /*ade0*/  FFMA.FTZ R20, R41, c[0x0][0x2d0], -R107.reuse ;  /* 0x0000b40029147a23 */ /* 0x100fe2000001086b */
[-C--:B------:R-:W-:Y:S03]  /*adf0*/  HMMA.16816.F32 R12, R64, R22.reuse, R12 ;  /* 0x00000016400c723c */ /* 0x080fe6000000180c */
[----:B------:R1:W3:Y:S01]  /*ae00*/  MUFU.EX2 R26, R20 ;  /* 0x00000014001a7308 */ /* 0x0002e20000000800 */
[----:B------:R-:W-:Y:S02]  /*ae10*/  FMUL.FTZ R21, R70, R137 ;  /* 0x0000008946157220 */ /* 0x000fe40000410000 */
[----:B------:R-:W-:Y:S02]  /*ae20*/  FMUL.FTZ R41, R68, R157 ;  /* 0x0000009d44297220 */ /* 0x000fe40000410000 */
[C---:B------:R-:W-:Y:S05]  /*ae30*/  HMMA.16816.F32 R16, R76.reuse, R22, R16 ;  /* 0x000000164c10723c */ /* 0x040fea0000001810 */
[----:B------:R4:W-:Y:S02]  /*ae40*/  MUFU.EX2 R137, R24 ;  /* 0x0000001800897308 */ /* 0x0009e40000000800 */
[C---:B------:R-:W-:Y:S02]  /*ae50*/  FMUL.FTZ R22, R69.reuse, R138 ;  /* 0x0000008a45167220 */ /* 0x040fe40000410000 */
[----:B------:R-:W-:Y:S06]  /*ae60*/  FMUL.FTZ R23, R69, R139 ;  /* 0x0000008b45177220 */ /* 0x000fec0000410000 */
[----:B------:R4:W-:Y:S01]  /*ae70*/  MUFU.EX2 R138, R32 ;  /* 0x00000020008a7308 */ /* 0x0009e20000000800 */
[----:B-1----:R-:W-:Y:S01]  /*ae80*/  FMUL.FTZ R20, R70, R136 ;  /* 0x0000008846147220 */ /* 0x002fe20000410000 */
[----:B---3--:R-:W-:Y:S01]  /*ae90*/  MOV R139, R26 ;  /* 0x0000001a008b7202 */ /* 0x008fe20000000f00 */
[----:B------:R-:W-:Y:S01]  /*aea0*/  FMUL.FTZ R26, R0, R142 ;  /* 0x0000008e001a7220 */ /* 0x000fe20000410000 */
[----:B------:R-:W-:Y:S02]  /*aeb0*/  MOV R142, R80 ;  /* 0x00000050008e7202 */ /* 0x000fe40000000f00 */
[----:B------:R-:W1:Y:S01]  /*aec0*/  LDSM.16.MT88.4 R80, [R226+0x100] ;  /* 0x00010000e250783b */ /* 0x000e620000004200 */
[----:B------:R-:W-:Y:S01]  /*aed0*/  MOV R136, R58 ;  /* 0x0000003a00887202 */ /* 0x000fe20000000f00 */
[-C--:B--2---:R-:W-:Y:S03]  /*aee0*/  HMMA.16816.F32 R20, R76, R36.reuse, R20 ;  /* 0x000000244c14723c */ /* 0x084fe60000001814 */
[----:B----4-:R-:W-:Y:S01]  /*aef0*/  FMUL.FTZ R24, R68, R140 ;  /* 0x0000008c44187220 */ /* 0x010fe20000410000 */
[----:B------:R-:W-:Y:S01]  /*af00*/  MOV R140, R94 ;  /* 0x0000005e008c7202 */ /* 0x000fe20000000f00 */
[----:B------:R-:W-:Y:S05]  /*af10*/  FMUL.FTZ R58, R0, R174 ;  /* 0x000000ae003a7220 */ /* 0x000fea0000410000 */
[C---:B------:R-:W-:Y:S04]  /*af20*/  HMMA.16816.F32 R24, R64.reuse, R36, R24 ;  /* 0x000000244018723c */ /* 0x040fe80000001818 */
[C---:B------:R-:W-:Y:S02]  /*af30*/  FMUL.FTZ R32, R70.reuse, R148 ;  /* 0x0000009446207220 */ /* 0x040fe40000410000 */
[----:B------:R2:W-:Y:S01]  /*af40*/  MUFU.EX2 R148, R44 ;  /* 0x0000002c00947308 */ /* 0x0005e20000000800 */
[--C-:B------:R-:W-:Y:S01]  /*af50*/  FFMA.FTZ R36, R45, c[0x0][0x2d0], -R107.reuse ;  /* 0x0000b4002d247a23 */ /* 0x100fe2000001086b */
[-C--:B------:R-:W-:Y:S04]  /*af60*/  HMMA.16816.F32 R28, R64, R38.reuse, R28 ;  /* 0x00000026401c723c */ /* 0x080fe8000000181c */
[----:B------:R-:W-:Y:S02]  /*af70*/  FMUL.FTZ R37, R70, R153 ;  /* 0x0000009946257220 */ /* 0x000fe40000410000 */
[C---:B------:R-:W-:Y:S02]  /*af80*/  FMUL.FTZ R45, R68.reuse, R161 ;  /* 0x000000a1442d7220 */ /* 0x040fe40000410000 */
[C---:B------:R-:W-:Y:S01]  /*af90*/  HMMA.16816.F32 R32, R76.reuse, R38, R32 ;  /* 0x000000264c20723c */ /* 0x040fe20000001820 */
[----:B------:R3:W-:Y:S06]  /*afa0*/  MUFU.EX2 R147, R36 ;  /* 0x0000002400937308 */ /* 0x0007ec0000000800 */
[C---:B------:R-:W-:Y:S02]  /*afb0*/  FMUL.FTZ R38, R69.reuse, R154 ;  /* 0x0000009a45267220 */ /* 0x040fe40000410000 */
[----:B------:R-:W-:Y:S02]  /*afc0*/  FMUL.FTZ R39, R69, R155 ;  /* 0x0000009b45277220 */ /* 0x000fe40000410000 */
[----:B------:R4:W-:Y:S01]  /*afd0*/  MUFU.EX2 R154, R56 ;  /* 0x00000038009a7308 */ /* 0x0009e20000000800 */
[----:B--2---:R-:W-:Y:S02]  /*afe0*/  FMUL.FTZ R44, R68, R160 ;  /* 0x000000a0442c7220 */ /* 0x004fe40000410000 */
[----:B---3--:R-:W-:Y:S07]  /*aff0*/  FMUL.FTZ R36, R70, R152 ;  /* 0x0000009846247220 */ /* 0x008fee0000410000 */
[-C--:B------:R-:W-:Y:S03]  /*b000*/  HMMA.16816.F32 R36, R76, R52.reuse, R36 ;  /* 0x000000344c24723c */ /* 0x080fe60000001824 */
[----:B----4-:R-:W-:Y:S05]  /*b010*/  FMUL.FTZ R56, R68, R172 ;  /* 0x000000ac44387220 */ /* 0x010fea0000410000 */
[C---:B------:R-:W-:Y:S07]  /*b020*/  HMMA.16816.F32 R40, R64.reuse, R52, R40 ;  /* 0x000000344028723c */ /* 0x040fee0000001828 */
[--C-:B------:R-:W-:Y:S01]  /*b030*/  FFMA.FTZ R52, R203, c[0x0][0x2d0], -R96.reuse ;  /* 0x0000b400cb347a23 */ /* 0x100fe20000010860 */
[-C--:B------:R-:W-:Y:S03]  /*b040*/  HMMA.16816.F32 R44, R64, R54.reuse, R44 ;  /* 0x00000036402c723c */ /* 0x080fe6000000182c */
[----:B------:R2:W-:Y:S01]  /*b050*/  MUFU.EX2 R155, R52 ;  /* 0x00000034009b7308 */ /* 0x0005e20000000800 */
[C---:B------:R-:W-:Y:S04]  /*b060*/  FMUL.FTZ R53, R70.reuse, R169 ;  /* 0x000000a946357220 */ /* 0x040fe80000410000 */
[C---:B------:R-:W-:Y:S07]  /*b070*/  HMMA.16816.F32 R48, R76.reuse, R54, R48 ;  /* 0x000000364c30723c */ /* 0x040fee0000001830 */
[C---:B------:R-:W-:Y:S02]  /*b080*/  FMUL.FTZ R55, R69.reuse, R171 ;  /* 0x000000ab45377220 */ /* 0x040fe40000410000 */
[----:B------:R-:W-:Y:S03]  /*b090*/  FMUL.FTZ R54, R69, R170 ;  /* 0x000000aa45367220 */ /* 0x000fe60000410000 */
[----:B--2---:R-:W-:Y:S07]  /*b0a0*/  FMUL.FTZ R52, R70, R168 ;  /* 0x000000a846347220 */ /* 0x004fee0000410000 */
[-C--:B-1----:R-:W-:Y:S08]  /*b0b0*/  HMMA.16816.F32 R52, R76, R80.reuse, R52 ;  /* 0x000000504c34723c */ /* 0x082ff00000001834 */
[C---:B------:R-:W-:Y:S07]  /*b0c0*/  HMMA.16816.F32 R56, R64.reuse, R80, R56 ;  /* 0x000000504038723c */ /* 0x040fee0000001838 */
[--C-:B------:R-:W-:Y:S01]  /*b0d0*/  FFMA.FTZ R80, R202, c[0x0][0x2d0], -R96.reuse ;  /* 0x0000b400ca507a23 */ /* 0x100fe20000010860 */
[-C--:B------:R-:W-:Y:S03]  /*b0e0*/  HMMA.16816.F32 R60, R64, R82.reuse, R60 ;  /* 0x00000052403c723c */ /* 0x080fe6000000183c */
[----:B------:R1:W-:Y:S01]  /*b0f0*/  MUFU.EX2 R211, R80 ;  /* 0x0000005000d37308 */ /* 0x0003e20000000800 */
[----:B------:R-:W-:Y:S03]  /*b100*/  F2FP.PACK_AB R81, R233, R237 ;  /* 0x000000ede951723e */ /* 0x000fe600000000ff */
[C---:B------:R-:W-:Y:S02]  /*b110*/  FMUL.FTZ R64, R70.reuse, R180 ;  /* 0x000000b446407220 */ /* 0x040fe40000410000 */
[----:B------:R-:W-:Y:S03]  /*b120*/  FMUL.FTZ R65, R70, R181 ;  /* 0x000000b546417220 */ /* 0x000fe60000410000 */
[C---:B------:R-:W-:Y:S02]  /*b130*/  FMUL.FTZ R66, R69.reuse, R182 ;  /* 0x000000b645427220 */ /* 0x040fe40000410000 */
[----:B------:R-:W-:Y:S07]  /*b140*/  FMUL.FTZ R67, R69, R183 ;  /* 0x000000b745437220 */ /* 0x000fee0000410000 */
[----:B------:R-:W-:Y:S04]  /*b150*/  HMMA.16816.F32 R64, R76, R82, R64 ;  /* 0x000000524c40723c */ /* 0x000fe80000001840 */
[----:B-1----:R-:W-:Y:S03]  /*b160*/  FFMA.FTZ R80, R208, c[0x0][0x2d0], -R96 ;  /* 0x0000b400d0507a23 */ /* 0x002fe60000010860 */
[----:B------:R-:W-:Y:S02]  /*b170*/  F2FP.PACK_AB R76, R236, R240 ;  /* 0x000000f0ec4c723e */ /* 0x000fe400000000ff */
[----:B------:R-:W-:Y:S01]  /*b180*/  F2FP.PACK_AB R77, R235, R239 ;  /* 0x000000efeb4d723e */ /* 0x000fe200000000ff */
[----:B------:R1:W2:Y:S02]  /*b190*/  MUFU.EX2 R123, R80 ;  /* 0x00000050007b7308 */ /* 0x0002a40000000800 */
[----:B------:R-:W-:Y:S02]  /*b1a0*/  F2FP.PACK_AB R78, R228, R232 ;  /* 0x000000e8e44e723e */ /* 0x000fe400000000ff */
[----:B------:R-:W-:Y:S02]  /*b1b0*/  F2FP.PACK_AB R79, R119, R231 ;  /* 0x000000e7774f723e */ /* 0x000fe400000000ff */
[----:B------:R-:W-:Y:S02]  /*b1c0*/  F2FP.PACK_AB R82, R141, R230 ;  /* 0x000000e68d52723e */ /* 0x000fe400000000ff */
[----:B------:R-:W-:Y:S03]  /*b1d0*/  F2FP.PACK_AB R83, R140, R229 ;  /* 0x000000e58c53723e */ /* 0x000fe600000000ff */
[-C--:B------:R-:W-:Y:S03]  /*b1e0*/  HMMA.16816.F32 R4, R76, R84.reuse, R4 ;  /* 0x000000544c04723c */ /* 0x080fe60000001804 */
[----:B-1----:R-:W-:Y:S01]  /*b1f0*/  FFMA.FTZ R80, R210, c[0x0][0x2d0], -R102 ;  /* 0x0000b400d2507a23 */ /* 0x002fe20000010866 */
[----:B--2---:R-:W-:Y:S01]  /*b200*/  MOV R212, R123 ;  /* 0x0000007b00d47202 */ /* 0x004fe20000000f00 */
[----:B------:R1:W-:Y:S01]  /*b210*/  MUFU.EX2 R210, R92 ;  /* 0x0000005c00d27308 */ /* 0x0003e20000000800 */
[----:B------:R-:W-:Y:S02]  /*b220*/  MOV R123, R186 ;  /* 0x000000ba007b7202 */ /* 0x000fe40000000f00 */
[----:B------:R-:W-:Y:S01]  /*b230*/  MOV R186, R100 ;  /* 0x0000006400ba7202 */ /* 0x000fe20000000f00 */
[--C-:B------:R-:W-:Y:S06]  /*b240*/  FFMA.FTZ R100, R250, c[0x0][0x2d0], -R96.reuse ;  /* 0x0000b400fa647a23 */ /* 0x100fec0000010860 */
[----:B------:R2:W-:Y:S01]  /*b250*/  MUFU.EX2 R209, R80 ;  /* 0x0000005000d17308 */ /* 0x0005e20000000800 */
[----:B-1----:R-:W1:Y:S01]  /*b260*/  LDSM.16.MT88.4 R92, [R225+0x900] ;  /* 0x00090000e15c783b */ /* 0x002e620000004200 */
[----:B--2---:R-:W-:Y:S07]  /*b270*/  F2FP.PACK_AB R80, R234, R238 ;  /* 0x000000eeea50723e */ /* 0x004fee00000000ff */
[C---:B------:R-:W-:Y:S07]  /*b280*/  HMMA.16816.F32 R8, R80.reuse, R84, R8 ;  /* 0x000000545008723c */ /* 0x040fee0000001808 */
[--C-:B------:R-:W-:Y:S01]  /*b290*/  FFMA.FTZ R84, R214, c[0x0][0x2d0], -R107.reuse ;  /* 0x0000b400d6547a23 */ /* 0x100fe2000001086b */
[-C--:B------:R-:W-:Y:S03]  /*b2a0*/  HMMA.16816.F32 R12, R80, R86.reuse, R12 ;  /* 0x00000056500c723c */ /* 0x080fe6000000180c */
[----:B------:R2:W-:Y:S01]  /*b2b0*/  MUFU.EX2 R153, R84 ;  /* 0x0000005400997308 */ /* 0x0005e20000000800 */
[----:B------:R-:W-:Y:S02]  /*b2c0*/  MOV R214, R122 ;  /* 0x0000007a00d67202 */ /* 0x000fe40000000f00 */
[----:B------:R-:W-:Y:S02]  /*b2d0*/  MOV R122, R116 ;  /* 0x00000074007a7202 */ /* 0x000fe40000000f00 */
[C---:B------:R-:W-:Y:S04]  /*b2e0*/  HMMA.16816.F32 R16, R76.reuse, R86, R16 ;  /* 0x000000564c10723c */ /* 0x040fe80000001810 */
[----:B------:R-:W-:Y:S04]  /*b2f0*/  MOV R116, R99 ;  /* 0x0000006300747202 */ /* 0x000fe80000000f00 */
[-C--:B------:R-:W-:Y:S08]  /*b300*/  HMMA.16816.F32 R20, R76, R88.reuse, R20 ;  /* 0x000000584c14723c */ /* 0x080ff00000001814 */
[C---:B------:R-:W-:Y:S04]  /*b310*/  HMMA.16816.F32 R24, R80.reuse, R88, R24 ;  /* 0x000000585018723c */ /* 0x040fe80000001818 */
[--C-:B--2---:R-:W-:Y:S01]  /*b320*/  FFMA.FTZ R84, R216, c[0x0][0x2d0], -R107.reuse ;  /* 0x0000b400d8547a23 */ /* 0x104fe2000001086b */
[----:B------:R-:W-:Y:S02]  /*b330*/  MOV R216, R121 ;  /* 0x0000007900d87202 */ /* 0x000fe40000000f00 */
[----:B------:R-:W-:Y:S01]  /*b340*/  FFMA.FTZ R88, R220, c[0x0][0x2d0], -R107 ;  /* 0x0000b400dc587a23 */ /* 0x000fe2000001086b */
[-C--:B------:R-:W-:Y:S01]  /*b350*/  HMMA.16816.F32 R28, R80, R90.reuse, R28 ;  /* 0x0000005a501c723c */ /* 0x080fe2000000181c */
[----:B------:R2:W-:Y:S03]  /*b360*/  MUFU.EX2 R159, R84 ;  /* 0x00000054009f7308 */ /* 0x0005e60000000800 */
[----:B------:R-:W-:Y:S01]  /*b370*/  MOV R121, R114 ;  /* 0x0000007200797202 */ /* 0x000fe20000000f00 */
[----:B------:R-:W-:Y:S01]  /*b380*/  FFMA.FTZ R114, R113, c[0x0][0x2d0], -R96 ;  /* 0x0000b40071727a23 */ /* 0x000fe20000010860 */
[----:B------:R-:W-:Y:S01]  /*b390*/  MOV R220, R146 ;  /* 0x0000009200dc7202 */ /* 0x000fe20000000f00 */
[----:B------:R-:W-:Y:S01]  /*b3a0*/  FFMA.FTZ R113, R104, c[0x0][0x2d0], -R102 ;  /* 0x0000b40068717a23 */ /* 0x000fe20000010866 */
[C---:B------:R-:W-:Y:S03]  /*b3b0*/  HMMA.16816.F32 R32, R76.reuse, R90, R32 ;  /* 0x0000005a4c20723c */ /* 0x040fe60000001820 */
[----:B------:R3:W-:Y:S01]  /*b3c0*/  MUFU.EX2 R157, R88 ;  /* 0x00000058009d7308 */ /* 0x0007e20000000800 */
[----:B------:R-:W-:Y:S04]  /*b3d0*/  MOV R146, R143 ;  /* 0x0000008f00927202 */ /* 0x000fe80000000f00 */
[-C--:B-1----:R-:W-:Y:S05]  /*b3e0*/  HMMA.16816.F32 R36, R76, R92.reuse, R36 ;  /* 0x0000005c4c24723c */ /* 0x082fea0000001824 */
[----:B------:R-:W1:Y:S03]  /*b3f0*/  MUFU.EX2 R114, R114 ;  /* 0x0000007200727308 */ /* 0x000e660000000800 */
[C---:B------:R-:W-:Y:S04]  /*b400*/  HMMA.16816.F32 R40, R80.reuse, R92, R40 ;  /* 0x0000005c5028723c */ /* 0x040fe80000001828 */
[----:B--2---:R-:W-:Y:S01]  /*b410*/  FFMA.FTZ R84, R218, c[0x0][0x2d0], -R3 ;  /* 0x0000b400da547a23 */ /* 0x004fe20000010803 */
[----:B------:R-:W-:Y:S02]  /*b420*/  MOV R218, R148 ;  /* 0x0000009400da7202 */ /* 0x000fe40000000f00 */
[----:B------:R-:W-:Y:S01]  /*b430*/  LDSM.16.MT88.4 R148, [R227+0x3100] ;  /* 0x00310000e394783b */ /* 0x000fe20000004200 */
[-C--:B------:R-:W-:Y:S01]  /*b440*/  HMMA.16816.F32 R44, R80, R94.reuse, R44 ;  /* 0x0000005e502c723c */ /* 0x080fe2000000182c */
[----:B------:R2:W-:Y:S03]  /*b450*/  MUFU.EX2 R152, R84 ;  /* 0x0000005400987308 */ /* 0x0005e60000000800 */
[----:B---3--:R-:W-:Y:S01]  /*b460*/  FFMA.FTZ R88, R222, c[0x0][0x2d0], -R107 ;  /* 0x0000b400de587a23 */ /* 0x008fe2000001086b */
[----:B------:R-:W-:Y:S01]  /*b470*/  MOV R222, R145 ;  /* 0x0000009100de7202 */ /* 0x000fe20000000f00 */
[----:B------:R-:W-:Y:S01]  /*b480*/  FFMA.FTZ R92, R223, c[0x0][0x2d0], -R96 ;  /* 0x0000b400df5c7a23 */ /* 0x000fe20000010860 */
[----:B------:R-:W-:Y:S01]  /*b490*/  MOV R145, R142 ;  /* 0x0000008e00917202 */ /* 0x000fe20000000f00 */
[C---:B------:R-:W-:Y:S03]  /*b4a0*/  HMMA.16816.F32 R48, R76.reuse, R94, R48 ;  /* 0x0000005e4c30723c */ /* 0x040fe60000001830 */
[----:B------:R3:W-:Y:S01]  /*b4b0*/  MUFU.EX2 R208, R88 ;  /* 0x0000005800d07308 */ /* 0x0007e20000000800 */
[----:B------:R-:W-:Y:S02]  /*b4c0*/  MOV R223, R135 ;  /* 0x0000008700df7202 */ /* 0x000fe40000000f00 */
[----:B------:R-:W-:Y:S02]  /*b4d0*/  MOV R135, R121 ;  /* 0x0000007900877202 */ /* 0x000fe40000000f00 */
[----:B------:R-:W-:Y:S04]  /*b4e0*/  MOV R121, R185 ;  /* 0x000000b900797202 */ /* 0x000fe80000000f00 */
[----:B-1----:R-:W-:Y:S01]  /*b4f0*/  F2FP.PACK_AB R182, R114, R112 ;  /* 0x0000007072b6723e */ /* 0x002fe200000000ff */
[----:B------:R1:W-:Y:S01]  /*b500*/  MUFU.EX2 R203, R92 ;  /* 0x0000005c00cb7308 */ /* 0x0003e20000000800 */
[--C-:B--2---:R-:W-:Y:S01]  /*b510*/  FFMA.FTZ R84, R219, c[0x0][0x2d0], -R3.reuse ;  /* 0x0000b400db547a23 */ /* 0x104fe20000010803 */
[----:B------:R-:W-:Y:S02]  /*b520*/  MOV R219, R147 ;  /* 0x0000009300db7202 */ /* 0x000fe40000000f00 */
[----:B------:R-:W-:Y:S06]  /*b530*/  MOV R147, R137 ;  /* 0x0000008900937202 */ /* 0x000fec0000000f00 */
[----:B------:R2:W-:Y:S01]  /*b540*/  MUFU.EX2 R158, R84 ;  /* 0x00000054009e7308 */ /* 0x0005e20000000800 */
[----:B---3--:R-:W-:Y:S01]  /*b550*/  FFMA.FTZ R88, R244, c[0x0][0x2d0], -R3 ;  /* 0x0000b400f4587a23 */ /* 0x008fe20000010803 */
[----:B------:R-:W-:Y:S02]  /*b560*/  MOV R244, R144 ;  /* 0x0000009000f47202 */ /* 0x000fe40000000f00 */
[----:B------:R-:W-:Y:S02]  /*b570*/  MOV R144, R139 ;  /* 0x0000008b00907202 */ /* 0x000fe40000000f00 */
[----:B------:R-:W-:Y:S04]  /*b580*/  MOV R139, R116 ;  /* 0x00000074008b7202 */ /* 0x000fe80000000f00 */
[----:B------:R3:W-:Y:S01]  /*b590*/  MUFU.EX2 R156, R88 ;  /* 0x00000058009c7308 */ /* 0x0007e20000000800 */
[--C-:B------:R-:W-:Y:S02]  /*b5a0*/  FFMA.FTZ R116, R191, c[0x0][0x2d0], -R107.reuse ;  /* 0x0000b400bf747a23 */ /* 0x100fe4000001086b */
[----:B-1----:R-:W-:Y:S01]  /*b5b0*/  FFMA.FTZ R92, R245, c[0x0][0x2d0], -R102 ;  /* 0x0000b400f55c7a23 */ /* 0x002fe20000010866 */
[----:B------:R-:W-:Y:S02]  /*b5c0*/  MOV R245, R134 ;  /* 0x0000008600f57202 */ /* 0x000fe40000000f00 */
[----:B------:R-:W-:Y:S02]  /*b5d0*/  MOV R134, R122 ;  /* 0x0000007a00867202 */ /* 0x000fe40000000f00 */
[----:B------:R-:W-:Y:S02]  /*b5e0*/  MOV R122, R117 ;  /* 0x00000075007a7202 */ /* 0x000fe40000000f00 */
[----:B------:R1:W-:Y:S01]  /*b5f0*/  MUFU.EX2 R161, R92 ;  /* 0x0000005c00a17308 */ /* 0x0003e20000000800 */
[----:B------:R-:W-:Y:S01]  /*b600*/  FFMA.FTZ R117, R190, c[0x0][0x2d0], -R107 ;  /* 0x0000b400be757a23 */ /* 0x000fe2000001086b */
[----:B--2---:R-:W2:Y:S08]  /*b610*/  LDSM.16.MT88.4 R84, [R226+0x900] ;  /* 0x00090000e254783b */ /* 0x004eb00000004200 */
[----:B------:R-:W4:Y:S01]  /*b620*/  MUFU.EX2 R113, R113 ;  /* 0x0000007100717308 */ /* 0x000f220000000800 */
[--C-:B---3--:R-:W-:Y:S01]  /*b630*/  FFMA.FTZ R88, R247, c[0x0][0x2d0], -R3.reuse ;  /* 0x0000b400f7587a23 */ /* 0x108fe20000010803 */
[----:B------:R-:W-:Y:S02]  /*b640*/  MOV R247, R138 ;  /* 0x0000008a00f77202 */ /* 0x000fe40000000f00 */
[----:B------:R-:W-:Y:S06]  /*b650*/  MOV R138, R186 ;  /* 0x000000ba008a7202 */ /* 0x000fec0000000f00 */
[----:B------:R3:W-:Y:S01]  /*b660*/  MUFU.EX2 R163, R88 ;  /* 0x0000005800a37308 */ /* 0x0007e20000000800 */
[----:B-1----:R-:W-:Y:S09]  /*b670*/  LDSM.16.MT88.4 R92, [R227+0x1100] ;  /* 0x00110000e35c783b */ /* 0x002ff20000004200 */
[----:B------:R1:W-:Y:S01]  /*b680*/  MUFU.EX2 R186, R100 ;  /* 0x0000006400ba7308 */ /* 0x0003e20000000800 */
[----:B----4-:R-:W-:Y:S09]  /*b690*/  F2FP.PACK_AB R183, R115, R113 ;  /* 0x0000007173b7723e */ /* 0x010ff200000000ff */
[----:B------:R-:W-:Y:S01]  /*b6a0*/  MUFU.EX2 R116, R116 ;  /* 0x0000007400747308 */ /* 0x000fe20000000800 */
[-C--:B--2---:R-:W-:Y:S03]  /*b6b0*/  HMMA.16816.F32 R52, R76, R84.reuse, R52 ;  /* 0x000000544c34723c */ /* 0x084fe60000001834 */
[----:B---3--:R-:W-:Y:S01]  /*b6c0*/  FFMA.FTZ R88, R217, c[0x0][0x2d0], -R96 ;  /* 0x0000b400d9587a23 */ /* 0x008fe20000010860 */
[----:B------:R-:W-:Y:S05]  /*b6d0*/  MOV R217, R136 ;  /* 0x0000008800d97202 */ /* 0x000fea0000000f00 */
[----:B------:R-:W2:Y:S01]  /*b6e0*/  MUFU.EX2 R117, R117 ;  /* 0x0000007500757308 */ /* 0x000ea20000000800 */
[C---:B------:R-:W-:Y:S04]  /*b6f0*/  HMMA.16816.F32 R56, R80.reuse, R84, R56 ;  /* 0x000000545038723c */ /* 0x040fe80000001838 */
[----:B-1----:R-:W-:Y:S03]  /*b700*/  FFMA.FTZ R100, R135, c[0x0][0x2d0], -R3 ;  /* 0x0000b40087647a23 */ /* 0x002fe60000010803 */
[----:B------:R-:W-:Y:S01]  /*b710*/  FFMA.FTZ R84, R249, c[0x0][0x2d0], -R102 ;  /* 0x0000b400f9547a23 */ /* 0x000fe20000010866 */
[-C--:B------:R-:W-:Y:S01]  /*b720*/  HMMA.16816.F32 R60, R80, R86.reuse, R60 ;  /* 0x00000056503c723c */ /* 0x080fe2000000183c */
[----:B------:R1:W-:Y:S03]  /*b730*/  MUFU.EX2 R162, R88 ;  /* 0x0000005800a27308 */ /* 0x0003e60000000800 */
[----:B------:R-:W-:Y:S02]  /*b740*/  MOV R249, R133 ;  /* 0x0000008500f97202 */ /* 0x000fe40000000f00 */
[----:B------:R-:W-:Y:S01]  /*b750*/  MOV R133, R130 ;  /* 0x0000008200857202 */ /* 0x000fe20000000f00 */
[--C-:B------:R-:W-:Y:S01]  /*b760*/  FFMA.FTZ R80, R213, c[0x0][0x2d0], -R96.reuse ;  /* 0x0000b400d5507a23 */ /* 0x100fe20000010860 */
[----:B------:R-:W-:Y:S03]  /*b770*/  HMMA.16816.F32 R64, R76, R86, R64 ;  /* 0x000000564c40723c */ /* 0x000fe60000001840 */
[----:B------:R3:W-:Y:S01]  /*b780*/  MUFU.EX2 R201, R80 ;  /* 0x0000005000c97308 */ /* 0x0007e20000000800 */
[----:B------:R-:W-:Y:S02]  /*b790*/  MOV R130, R193 ;  /* 0x000000c100827202 */ /* 0x000fe40000000f00 */
[----:B------:R-:W-:Y:S02]  /*b7a0*/  MOV R193, R200 ;  /* 0x000000c800c17202 */ /* 0x000fe40000000f00 */
[----:B------:R-:W-:Y:S04]  /*b7b0*/  MOV R213, R132 ;  /* 0x0000008400d57202 */ /* 0x000fe80000000f00 */
[----:B------:R-:W-:Y:S01]  /*b7c0*/  F2FP.PACK_AB R77, R145, R213 ;  /* 0x000000d5914d723e */ /* 0x000fe200000000ff */
[----:B------:R4:W-:Y:S01]  /*b7d0*/  MUFU.EX2 R202, R84 ;  /* 0x0000005400ca7308 */ /* 0x0009e20000000800 */
[----:B------:R-:W-:Y:S02]  /*b7e0*/  F2FP.PACK_AB R78, R222, R223 ;  /* 0x000000dfde4e723e */ /* 0x000fe400000000ff */
[----:B------:R-:W-:Y:S01]  /*b7f0*/  F2FP.PACK_AB R79, R220, R217 ;  /* 0x000000d9dc4f723e */ /* 0x000fe200000000ff */
[----:B-1----:R-:W1:Y:S01]  /*b800*/  LDSM.16.MT88.4 R88, [R224+0x1100] ;  /* 0x00110000e058783b */ /* 0x002e620000004200 */
[----:B------:R-:W-:Y:S02]  /*b810*/  MOV R132, R192 ;  /* 0x000000c000847202 */ /* 0x000fe40000000f00 */
[----:B------:R-:W-:Y:S02]  /*b820*/  MOV R192, R199 ;  /* 0x000000c700c07202 */ /* 0x000fe40000000f00 */
[----:B------:R-:W-:Y:S01]  /*b830*/  F2FP.PACK_AB R81, R245, R147 ;  /* 0x00000093f551723e */ /* 0x000fe200000000ff */
[----:B------:R-:W-:Y:S01]  /*b840*/  MUFU.EX2 R100, R100 ;  /* 0x0000006400647308 */ /* 0x000fe20000000800 */
[----:B------:R-:W-:Y:S02]  /*b850*/  F2FP.PACK_AB R82, R219, R247 ;  /* 0x000000f7db52723e */ /* 0x000fe400000000ff */
[----:B------:R-:W-:Y:S01]  /*b860*/  F2FP.PACK_AB R83, R218, R244 ;  /* 0x000000f4da53723e */ /* 0x000fe200000000ff */
[----:B---3--:R-:W-:Y:S01]  /*b870*/  FFMA.FTZ R80, R215, c[0x0][0x2d0], -R96 ;  /* 0x0000b400d7507a23 */ /* 0x008fe20000010860 */
[----:B------:R-:W-:Y:S02]  /*b880*/  MOV R215, R131 ;  /* 0x0000008300d77202 */ /* 0x000fe40000000f00 */
[----:B------:R-:W-:Y:S02]  /*b890*/  MOV R131, R195 ;  /* 0x000000c300837202 */ /* 0x000fe40000000f00 */
[----:B------:R-:W-:Y:S01]  /*b8a0*/  F2FP.PACK_AB R76, R146, R215 ;  /* 0x000000d7924c723e */ /* 0x000fe200000000ff */
[----:B------:R3:W-:Y:S01]  /*b8b0*/  MUFU.EX2 R200, R80 ;  /* 0x0000005000c87308 */ /* 0x0007e20000000800 */
[----:B--2---:R-:W-:Y:S02]  /*b8c0*/  F2FP.PACK_AB R176, R117, R116 ;  /* 0x0000007475b0723e */ /* 0x004fe400000000ff */
[----:B------:R-:W-:Y:S01]  /*b8d0*/  MOV R195, R198 ;  /* 0x000000c600c37202 */ /* 0x000fe20000000f00 */
[--C-:B----4-:R-:W-:Y:S06]  /*b8e0*/  FFMA.FTZ R84, R221, c[0x0][0x2d0], -R102.reuse ;  /* 0x0000b400dd547a23 */ /* 0x110fec0000010866 */
[----:B------:R2:W-:Y:S01]  /*b8f0*/  MUFU.EX2 R199, R84 ;  /* 0x0000005400c77308 */ /* 0x0005e20000000800 */
[-C--:B-1----:R-:W-:Y:S03]  /*b900*/  HMMA.16816.F32 R4, R76, R88.reuse, R4 ;  /* 0x000000584c04723c */ /* 0x082fe60000001804 */
[----:B---3--:R-:W-:Y:S07]  /*b910*/  F2FP.PACK_AB R80, R144, R249 ;  /* 0x000000f99050723e */ /* 0x008fee00000000ff */
[C---:B------:R-:W-:Y:S01]  /*b920*/  HMMA.16816.F32 R8, R80.reuse, R88, R8 ;  /* 0x000000585008723c */ /* 0x040fe20000001808 */
[----:B--2---:R-:W1:Y:S06]  /*b930*/  LDSM.16.MT88.4 R84, [R225+0x1100] ;  /* 0x00110000e154783b */ /* 0x004e6c0000004200 */
[----:B------:R-:W-:Y:S01]  /*b940*/  FFMA.FTZ R88, R246, c[0x0][0x2d0], -R102 ;  /* 0x0000b400f6587a23 */ /* 0x000fe20000010866 */
[-C--:B------:R-:W-:Y:S03]  /*b950*/  HMMA.16816.F32 R12, R80, R90.reuse, R12 ;  /* 0x0000005a500c723c */ /* 0x080fe6000000180c */
[----:B------:R2:W-:Y:S05]  /*b960*/  MUFU.EX2 R198, R88 ;  /* 0x0000005800c67308 */ /* 0x0005ea0000000800 */
[C---:B------:R-:W-:Y:S08]  /*b970*/  HMMA.16816.F32 R16, R76.reuse, R90, R16 ;  /* 0x0000005a4c10723c */ /* 0x040ff00000001810 */
[-C--:B------:R-:W-:Y:S08]  /*b980*/  HMMA.16816.F32 R20, R76, R92.reuse, R20 ;  /* 0x0000005c4c14723c */ /* 0x080ff00000001814 */
[C---:B------:R-:W-:Y:S04]  /*b990*/  HMMA.16816.F32 R24, R80.reuse, R92, R24 ;  /* 0x0000005c5018723c */ /* 0x040fe80000001818 */
[----:B--2---:R-:W-:Y:S01]  /*b9a0*/  FFMA.FTZ R88, R133, c[0x0][0x2d0], -R107 ;  /* 0x0000b40085587a23 */ /* 0x004fe2000001086b */
[----:B------:R-:W-:Y:S02]  /*b9b0*/  MOV R133, R123 ;  /* 0x0000007b00857202 */ /* 0x000fe40000000f00 */
[----:B------:R-:W-:Y:S01]  /*b9c0*/  FFMA.FTZ R92, R195, c[0x0][0x2d0], -R3 ;  /* 0x0000b400c35c7a23 */ /* 0x000fe20000010803 */
[-C--:B------:R-:W-:Y:S01]  /*b9d0*/  HMMA.16816.F32 R28, R80, R94.reuse, R28 ;  /* 0x0000005e501c723c */ /* 0x080fe2000000181c */
[----:B------:R2:W-:Y:S03]  /*b9e0*/  MUFU.EX2 R160, R88 ;  /* 0x0000005800a07308 */ /* 0x0005e60000000800 */
[----:B------:R-:W-:Y:S04]  /*b9f0*/  MOV R123, R184 ;  /* 0x000000b8007b7202 */ /* 0x000fe80000000f00 */
[C---:B------:R-:W-:Y:S03]  /*ba00*/  HMMA.16816.F32 R32, R76.reuse, R94, R32 ;  /* 0x0000005e4c20723c */ /* 0x040fe60000001820 */
[----:B------:R3:W-:Y:S05]  /*ba10*/  MUFU.EX2 R195, R92 ;  /* 0x0000005c00c37308 */ /* 0x0007ea0000000800 */
[-C--:B-1----:R-:W-:Y:S05]  /*ba20*/  HMMA.16816.F32 R36, R76, R84.reuse, R36 ;  /* 0x000000544c24723c */ /* 0x082fea0000001824 */
[----:B------:R-:W-:Y:S03]  /*ba30*/  MUFU.EX2 R184, R103 ;  /* 0x0000006700b87308 */ /* 0x000fe60000000800 */
[C---:B------:R-:W-:Y:S04]  /*ba40*/  HMMA.16816.F32 R40, R80.reuse, R84, R40 ;  /* 0x000000545028723c */ /* 0x040fe80000001828 */
[----:B--2---:R-:W-:Y:S01]  /*ba50*/  FFMA.FTZ R88, R193, c[0x0][0x2d0], -R107 ;  /* 0x0000b400c1587a23 */ /* 0x004fe2000001086b */
[----:B------:R-:W-:Y:S02]  /*ba60*/  MOV R193, R197 ;  /* 0x000000c500c17202 */ /* 0x000fe40000000f00 */
[----:B------:R-:W-:Y:S01]  /*ba70*/  FFMA.FTZ R84, R131, c[0x0][0x2d0], -R3 ;  /* 0x0000b40083547a23 */ /* 0x000fe20000010803 */
[-C--:B------:R-:W-:Y:S01]  /*ba80*/  HMMA.16816.F32 R44, R80, R86.reuse, R44 ;  /* 0x00000056502c723c */ /* 0x080fe2000000182c */
[----:B------:R1:W-:Y:S03]  /*ba90*/  MUFU.EX2 R197, R88 ;  /* 0x0000005800c57308 */ /* 0x0003e60000000800 */
[----:B---3--:R-:W-:Y:S04]  /*baa0*/  FFMA.FTZ R92, R194, c[0x0][0x2d0], -R107 ;  /* 0x0000b400c25c7a23 */ /* 0x008fe8000001086b */
[C---:B------:R-:W-:Y:S03]  /*bab0*/  HMMA.16816.F32 R48, R76.reuse, R86, R48 ;  /* 0x000000564c30723c */ /* 0x040fe60000001830 */
[----:B------:R2:W-:Y:S10]  /*bac0*/  MUFU.EX2 R170, R84 ;  /* 0x0000005400aa7308 */ /* 0x0005f40000000800 */
[----:B------:R3:W-:Y:S01]  /*bad0*/  MUFU.EX2 R194, R92 ;  /* 0x0000005c00c27308 */ /* 0x0007e20000000800 */
[--C-:B-1----:R-:W-:Y:S01]  /*bae0*/  FFMA.FTZ R88, R192, c[0x0][0x2d0], -R3.reuse ;  /* 0x0000b400c0587a23 */ /* 0x102fe20000010803 */
[----:B------:R-:W-:Y:S08]  /*baf0*/  MOV R192, R196 ;  /* 0x000000c400c07202 */ /* 0x000ff00000000f00 */
[----:B------:R1:W-:Y:S01]  /*bb00*/  MUFU.EX2 R196, R88 ;  /* 0x0000005800c47308 */ /* 0x0003e20000000800 */
[----:B--2---:R-:W-:Y:S01]  /*bb10*/  FFMA.FTZ R84, R130, c[0x0][0x2d0], -R3 ;  /* 0x0000b40082547a23 */ /* 0x004fe20000010803 */
[----:B------:R-:W-:Y:S02]  /*bb20*/  MOV R130, R187 ;  /* 0x000000bb00827202 */ /* 0x000fe40000000f00 */
[----:B------:R-:W-:Y:S01]  /*bb30*/  MOV R187, R110 ;  /* 0x0000006e00bb7202 */ /* 0x000fe20000000f00 */
[----:B------:R-:W-:Y:S05]  /*bb40*/  FFMA.FTZ R110, R101, c[0x0][0x2d0], -R96 ;  /* 0x0000b400656e7a23 */ /* 0x000fea0000010860 */
[----:B------:R2:W-:Y:S01]  /*bb50*/  MUFU.EX2 R169, R84 ;  /* 0x0000005400a97308 */ /* 0x0005e20000000800 */
[----:B------:R-:W-:Y:S01]  /*bb60*/  MOV R136, R187 ;  /* 0x000000bb00887202 */ /* 0x000fe20000000f00 */
[--C-:B------:R-:W-:Y:S02]  /*bb70*/  FFMA.FTZ R101, R111, c[0x0][0x2d0], -R102.reuse ;  /* 0x0000b4006f657a23 */ /* 0x100fe40000010866 */
[--C-:B---3--:R-:W-:Y:S02]  /*bb80*/  FFMA.FTZ R92, R132, c[0x0][0x2d0], -R107.reuse ;  /* 0x0000b400845c7a23 */ /* 0x108fe4000001086b */
[----:B------:R-:W3:Y:S01]  /*bb90*/  LDL.LU R132, [R1+0x20] ;  /* 0x0000200001847983 */ /* 0x000ee20000300800 */
[----:B------:R-:W-:Y:S03]  /*bba0*/  FFMA.FTZ R111, R252, c[0x0][0x2d0], -R102 ;  /* 0x0000b400fc6f7a23 */ /* 0x000fe60000010866 */
[----:B------:R4:W-:Y:S01]  /*bbb0*/  MUFU.EX2 R171, R92 ;  /* 0x0000005c00ab7308 */ /* 0x0009e20000000800 */
[----:B------:R-:W3:Y:S04]  /*bbc0*/  LDL.LU R131, [R1+0x1c] ;  /* 0x00001c0001837983 */ /* 0x000ee80000300800 */
[----:B-1----:R-:W1:Y:S05]  /*bbd0*/  LDSM.16.MT88.4 R88, [R226+0x1100] ;  /* 0x00110000e258783b */ /* 0x002e6a0000004200 */
[----:B------:R4:W-:Y:S01]  /*bbe0*/  MUFU.EX2 R185, R101 ;  /* 0x0000006500b97308 */ /* 0x0009e20000000800 */
[--C-:B--2---:R-:W-:Y:S01]  /*bbf0*/  FFMA.FTZ R84, R129, c[0x0][0x2d0], -R96.reuse ;  /* 0x0000b40081547a23 */ /* 0x104fe20000010860 */
[----:B------:R-:W-:Y:S08]  /*bc00*/  MOV R129, R193 ;  /* 0x000000c100817202 */ /* 0x000ff00000000f00 */
[----:B------:R2:W-:Y:S01]  /*bc10*/  MUFU.EX2 R168, R84 ;  /* 0x0000005400a87308 */ /* 0x0005e20000000800 */
[----:B------:R-:W-:Y:S01]  /*bc20*/  FFMA.FTZ R104, R129, c[0x0][0x2d0], -R107 ;  /* 0x0000b40081687a23 */ /* 0x000fe2000001086b */
[----:B----4-:R-:W-:Y:S08]  /*bc30*/  LDSM.16.MT88.4 R92, [R227+0x1900] ;  /* 0x00190000e35c783b */ /* 0x010ff00000004200 */
[----:B------:R-:W-:Y:S01]  /*bc40*/  MUFU.EX2 R173, R104 ;  /* 0x0000006800ad7308 */ /* 0x000fe20000000800 */
[----:B------:R-:W-:Y:S09]  /*bc50*/  FFMA.FTZ R101, R134, c[0x0][0x2d0], -R3 ;  /* 0x0000b40086657a23 */ /* 0x000ff20000010803 */
[----:B------:R-:W4:Y:S01]  /*bc60*/  MUFU.EX2 R101, R101 ;  /* 0x0000006500657308 */ /* 0x000f220000000800 */
[--C-:B--2---:R-:W-:Y:S01]  /*bc70*/  FFMA.FTZ R84, R128, c[0x0][0x2d0], -R96.reuse ;  /* 0x0000b40080547a23 */ /* 0x104fe20000010860 */
[-C--:B-1----:R-:W-:Y:S03]  /*bc80*/  HMMA.16816.F32 R52, R76, R88.reuse, R52 ;  /* 0x000000584c34723c */ /* 0x082fe60000001834 */
[----:B------:R-:W-:Y:S05]  /*bc90*/  MOV R128, R118 ;  /* 0x0000007600807202 */ /* 0x000fea0000000f00 */
[----:B------:R1:W-:Y:S01]  /*bca0*/  MUFU.EX2 R193, R84 ;  /* 0x0000005400c17308 */ /* 0x0003e20000000800 */
[----:B------:R-:W-:Y:S03]  /*bcb0*/  MOV R118, R108 ;  /* 0x0000006c00767202 */ /* 0x000fe60000000f00 */
[--C-:B------:R-:W-:Y:S01]  /*bcc0*/  FFMA.FTZ R108, R97, c[0x0][0x2d0], -R96.reuse ;  /* 0x0000b400616c7a23 */ /* 0x100fe20000010860 */
[C---:B------:R-:W-:Y:S04]  /*bcd0*/  HMMA.16816.F32 R56, R80.reuse, R88, R56 ;  /* 0x000000585038723c */ /* 0x040fe80000001838 */
[----:B------:R-:W-:Y:S01]  /*bce0*/  MOV R137, R118 ;  /* 0x0000007600897202 */ /* 0x000fe20000000f00 */
[--C-:B------:R-:W-:Y:S02]  /*bcf0*/  FFMA.FTZ R118, R189, c[0x0][0x2d0], -R107.reuse ;  /* 0x0000b400bd767a23 */ /* 0x100fe4000001086b */
[----:B------:R-:W-:Y:S01]  /*bd00*/  FFMA.FTZ R89, R251, c[0x0][0x2d0], -R96 ;  /* 0x0000b400fb597a23 */ /* 0x000fe20000010860 */
[-C--:B------:R-:W-:Y:S01]  /*bd10*/  HMMA.16816.F32 R60, R80, R90.reuse, R60 ;  /* 0x0000005a503c723c */ /* 0x080fe2000000183c */
[----:B------:R-:W-:Y:S03]  /*bd20*/  MUFU.EX2 R108, R108 ;  /* 0x0000006c006c7308 */ /* 0x000fe60000000800 */
[--C-:B------:R-:W-:Y:S01]  /*bd30*/  FFMA.FTZ R88, R192, c[0x0][0x2d0], -R102.reuse ;  /* 0x0000b400c0587a23 */ /* 0x100fe20000010866 */
[----:B----4-:R-:W-:Y:S02]  /*bd40*/  F2FP.PACK_AB R177, R101, R100 ;  /* 0x0000006465b1723e */ /* 0x010fe400000000ff */
[----:B------:R-:W-:Y:S01]  /*bd50*/  FFMA.FTZ R80, R98, c[0x0][0x2d0], -R102 ;  /* 0x0000b40062507a23 */ /* 0x000fe20000010866 */
[----:B------:R-:W-:Y:S01]  /*bd60*/  HMMA.16816.F32 R64, R76, R90, R64 ;  /* 0x0000005a4c40723c */ /* 0x000fe20000001840 */
[----:B------:R-:W-:Y:S02]  /*bd70*/  LDSM.16.MT88.4 R96, [R225+0x1900] ;  /* 0x00190000e160783b */ /* 0x000fe40000004200 */
[----:B------:R2:W-:Y:S01]  /*bd80*/  MUFU.EX2 R175, R80 ;  /* 0x0000005000af7308 */ /* 0x0005e20000000800 */
[----:B------:R-:W-:Y:S01]  /*bd90*/  F2FP.PACK_AB R81, R158, R152 ;  /* 0x000000989e51723e */ /* 0x000fe200000000ff */
[--C-:B------:R-:W-:Y:S01]  /*bda0*/  FFMA.FTZ R102, R130, c[0x0][0x2d0], -R107.reuse ;  /* 0x0000b40082667a23 */ /* 0x100fe2000001086b */
[----:B------:R-:W-:Y:S01]  /*bdb0*/  F2FP.PACK_AB R82, R208, R157 ;  /* 0x0000009dd052723e */ /* 0x000fe200000000ff */
[----:B------:R-:W-:Y:S01]  /*bdc0*/  FFMA.FTZ R107, R188, c[0x0][0x2d0], -R107 ;  /* 0x0000b400bc6b7a23 */ /* 0x000fe2000001086b */
[----:B------:R-:W-:Y:S01]  /*bdd0*/  F2FP.PACK_AB R76, R155, R216 ;  /* 0x000000d89b4c723e */ /* 0x000fe200000000ff */
[----:B-1----:R-:W1:Y:S03]  /*bde0*/  LDSM.16.MT88.4 R84, [R224+0x1900] ;  /* 0x00190000e054783b */ /* 0x002e660000004200 */
[----:B------:R-:W-:Y:S01]  /*bdf0*/  F2FP.PACK_AB R77, R214, R154 ;  /* 0x0000009ad64d723e */ /* 0x000fe200000000ff */
[----:B------:R-:W-:Y:S01]  /*be00*/  MUFU.EX2 R192, R88 ;  /* 0x0000005800c07308 */ /* 0x000fe20000000800 */
[----:B------:R-:W-:Y:S02]  /*be10*/  F2FP.PACK_AB R78, R212, R211 ;  /* 0x000000d3d44e723e */ /* 0x000fe400000000ff */
[----:B------:R-:W-:Y:S01]  /*be20*/  F2FP.PACK_AB R79, R210, R209 ;  /* 0x000000d1d24f723e */ /* 0x000fe200000000ff */
[----:B------:R-:W4:Y:S01]  /*be30*/  LDL.LU R130, [R1+0x18] ;  /* 0x0000180001827983 */ /* 0x000f220000300800 */
[----:B------:R-:W-:Y:S03]  /*be40*/  F2FP.PACK_AB R83, R163, R156 ;  /* 0x0000009ca353723e */ /* 0x000fe600000000ff */
[----:B------:R-:W4:Y:S02]  /*be50*/  LDL.LU R129, [R1+0x14] ;  /* 0x0000140001817983 */ /* 0x000f240000300800 */
[----:B------:R1:W-:Y:S01]  /*be60*/  MUFU.EX2 R187, R89 ;  /* 0x0000005900bb7308 */ /* 0x0003e20000000800 */
[----:B--2---:R-:W-:Y:S09]  /*be70*/  F2FP.PACK_AB R80, R159, R153 ;  /* 0x000000999f50723e */ /* 0x004ff200000000ff */
[----:B------:R-:W-:Y:S10]  /*be80*/  MUFU.EX2 R107, R107 ;  /* 0x0000006b006b7308 */ /* 0x000ff40000000800 */
[----:B------:R-:W2:Y:S01]  /*be90*/  MUFU.EX2 R118, R118 ;  /* 0x0000007600767308 */ /* 0x000ea20000000800 */
[----:B-1----:R-:W1:Y:S01]  /*bea0*/  LDSM.16.MT88.4 R88, [R226+0x1900] ;  /* 0x00190000e258783b */ /* 0x002e620000004200 */
[-C--:B------:R-:W-:Y:S08]  /*beb0*/  HMMA.16816.F32 R4, R76, R84.reuse, R4 ;  /* 0x000000544c04723c */ /* 0x080ff00000001804 */
[----:B------:R-:W-:Y:S01]  /*bec0*/  MUFU.EX2 R174, R102 ;  /* 0x0000006600ae7308 */ /* 0x000fe20000000800 */
[C---:B------:R-:W-:Y:S09]  /*bed0*/  HMMA.16816.F32 R8, R80.reuse, R84, R8 ;  /* 0x000000545008723c */ /* 0x040ff20000001808 */
[----:B------:R-:W1:Y:S03]  /*bee0*/  MUFU.EX2 R110, R110 ;  /* 0x0000006e006e7308 */ /* 0x000e660000000800 */
[--C-:B------:R-:W-:Y:S01]  /*bef0*/  FFMA.FTZ R84, R139, c[0x0][0x2d0], -R3.reuse ;  /* 0x0000b4008b547a23 */ /* 0x100fe20000010803 */
[-C--:B------:R-:W-:Y:S03]  /*bf00*/  HMMA.16816.F32 R12, R80, R86.reuse, R12 ;  /* 0x00000056500c723c */ /* 0x080fe6000000180c */
[----:B--2---:R-:W-:Y:S05]  /*bf10*/  F2FP.PACK_AB R178, R107, R118 ;  /* 0x000000766bb2723e */ /* 0x004fea00000000ff */
[C---:B------:R-:W-:Y:S01]  /*bf20*/  HMMA.16816.F32 R16, R76.reuse, R86, R16 ;  /* 0x000000564c10723c */ /* 0x040fe20000001810 */
[----:B------:R2:W-:Y:S07]  /*bf30*/  MUFU.EX2 R172, R84 ;  /* 0x0000005400ac7308 */ /* 0x0005ee0000000800 */
[-C--:B------:R-:W-:Y:S03]  /*bf40*/  HMMA.16816.F32 R20, R76, R92.reuse, R20 ;  /* 0x0000005c4c14723c */ /* 0x080fe60000001814 */
[----:B------:R-:W2:Y:S01]  /*bf50*/  MUFU.EX2 R111, R111 ;  /* 0x0000006f006f7308 */ /* 0x000ea20000000800 */
[----:B-1----:R-:W-:Y:S04]  /*bf60*/  F2FP.PACK_AB R180, R110, R108 ;  /* 0x0000006c6eb4723e */ /* 0x002fe800000000ff */
[C---:B------:R-:W-:Y:S07]  /*bf70*/  HMMA.16816.F32 R24, R80.reuse, R92, R24 ;  /* 0x0000005c5018723c */ /* 0x040fee0000001818 */
[--C-:B------:R-:W-:Y:S01]  /*bf80*/  FFMA.FTZ R92, R138, c[0x0][0x2d0], -R3.reuse ;  /* 0x0000b4008a5c7a23 */ /* 0x100fe20000010803 */
[-C--:B------:R-:W-:Y:S01]  /*bf90*/  HMMA.16816.F32 R28, R80, R94.reuse, R28 ;  /* 0x0000005e501c723c */ /* 0x080fe2000000181c */
[----:B--2---:R-:W1:Y:S02]  /*bfa0*/  LDSM.16.MT88.4 R84, [R224+0x2100] ;  /* 0x00210000e054783b */ /* 0x004e640000004200 */
[----:B------:R2:W1:Y:S05]  /*bfb0*/  MUFU.EX2 R104, R92 ;  /* 0x0000005c00687308 */ /* 0x00046a0000000800 */
[C---:B------:R-:W-:Y:S04]  /*bfc0*/  HMMA.16816.F32 R32, R76.reuse, R94, R32 ;  /* 0x0000005e4c20723c */ /* 0x040fe80000001820 */
[----:B------:R-:W-:Y:S04]  /*bfd0*/  F2FP.PACK_AB R181, R111, R109 ;  /* 0x0000006d6fb5723e */ /* 0x000fe800000000ff */
[-C--:B------:R-:W-:Y:S08]  /*bfe0*/  HMMA.16816.F32 R36, R76, R96.reuse, R36 ;  /* 0x000000604c24723c */ /* 0x080ff00000001824 */
[C---:B------:R-:W-:Y:S01]  /*bff0*/  HMMA.16816.F32 R40, R80.reuse, R96, R40 ;  /* 0x000000605028723c */ /* 0x040fe20000001828 */
[----:B--2---:R-:W2:Y:S07]  /*c000*/  LDSM.16.MT88.4 R92, [R227+0x2100] ;  /* 0x00210000e35c783b */ /* 0x004eae0000004200 */
[-C--:B------:R-:W-:Y:S08]  /*c010*/  HMMA.16816.F32 R44, R80, R98.reuse, R44 ;  /* 0x00000062502c723c */ /* 0x080ff0000000182c */
[C---:B------:R-:W-:Y:S01]  /*c020*/  HMMA.16816.F32 R48, R76.reuse, R98, R48 ;  /* 0x000000624c30723c */ /* 0x040fe20000001830 */
[----:B------:R-:W1:Y:S07]  /*c030*/  LDSM.16.MT88.4 R96, [R225+0x2100] ;  /* 0x00210000e160783b */ /* 0x000e6e0000004200 */
[-C--:B------:R-:W-:Y:S08]  /*c040*/  HMMA.16816.F32 R52, R76, R88.reuse, R52 ;  /* 0x000000584c34723c */ /* 0x080ff00000001834 */
[C---:B------:R-:W-:Y:S08]  /*c050*/  HMMA.16816.F32 R56, R80.reuse, R88, R56 ;  /* 0x000000585038723c */ /* 0x040ff00000001838 */
[-C--:B------:R-:W-:Y:S07]  /*c060*/  HMMA.16816.F32 R60, R80, R90.reuse, R60 ;  /* 0x0000005a503c723c */ /* 0x080fee000000183c */
[--C-:B------:R-:W-:Y:S01]  /*c070*/  FFMA.FTZ R80, R137, c[0x0][0x2d0], -R3.reuse ;  /* 0x0000b40089507a23 */ /* 0x100fe20000010803 */
[----:B------:R-:W-:Y:S01]  /*c080*/  HMMA.16816.F32 R64, R76, R90, R64 ;  /* 0x0000005a4c40723c */ /* 0x000fe20000001840 */
[----:B------:R-:W2:Y:S02]  /*c090*/  LDSM.16.MT88.4 R88, [R226+0x2100] ;  /* 0x00210000e258783b */ /* 0x000ea40000004200 */
[----:B------:R1:W-:Y:S01]  /*c0a0*/  MUFU.EX2 R103, R80 ;  /* 0x0000005000677308 */ /* 0x0003e20000000800 */
[--C-:B------:R-:W-:Y:S01]  /*c0b0*/  FFMA.FTZ R81, R136, c[0x0][0x2d0], -R3.reuse ;  /* 0x0000b40088517a23 */ /* 0x100fe20000010803 */
[----:B------:R-:W-:Y:S01]  /*c0c0*/  F2FP.PACK_AB R82, R171, R194 ;  /* 0x000000c2ab52723e */ /* 0x000fe200000000ff */
[----:B------:R-:W-:Y:S01]  /*c0d0*/  FFMA.FTZ R3, R74, c[0x0][0x2d0], -R3 ;  /* 0x0000b4004a037a23 */ /* 0x000fe20000010803 */
[----:B------:R-:W-:Y:S02]  /*c0e0*/  F2FP.PACK_AB R76, R203, R162 ;  /* 0x000000a2cb4c723e */ /* 0x000fe400000000ff */
[----:B------:R-:W-:Y:S03]  /*c0f0*/  F2FP.PACK_AB R77, R202, R161 ;  /* 0x000000a1ca4d723e */ /* 0x000fe600000000ff */
[----:B------:R-:W-:Y:S01]  /*c100*/  F2FP.PACK_AB R78, R200, R201 ;  /* 0x000000c9c84e723e */ /* 0x000fe200000000ff */
[----:B------:R2:W2:Y:S01]  /*c110*/  MUFU.EX2 R102, R81 ;  /* 0x0000005100667308 */ /* 0x0004a20000000800 */
[----:B------:R-:W-:Y:S02]  /*c120*/  F2FP.PACK_AB R79, R198, R199 ;  /* 0x000000c7c64f723e */ /* 0x000fe400000000ff */
[----:B------:R-:W-:Y:S05]  /*c130*/  F2FP.PACK_AB R83, R169, R170 ;  /* 0x000000aaa953723e */ /* 0x000fea00000000ff */
[-C--:B-1----:R-:W-:Y:S03]  /*c140*/  HMMA.16816.F32 R4, R76, R84.reuse, R4 ;  /* 0x000000544c04723c */ /* 0x082fe60000001804 */
[----:B------:R-:W-:Y:S02]  /*c150*/  F2FP.PACK_AB R80, R197, R160 ;  /* 0x000000a0c550723e */ /* 0x000fe400000000ff */
[----:B--2---:R-:W-:Y:S07]  /*c160*/  F2FP.PACK_AB R81, R195, R196 ;  /* 0x000000c4c351723e */ /* 0x004fee00000000ff */
[C---:B------:R-:W-:Y:S08]  /*c170*/  HMMA.16816.F32 R8, R80.reuse, R84, R8 ;  /* 0x000000545008723c */ /* 0x040ff00000001808 */
[-C--:B------:R-:W-:Y:S04]  /*c180*/  HMMA.16816.F32 R12, R80, R86.reuse, R12 ;  /* 0x00000056500c723c */ /* 0x080fe8000000180c */
[----:B---3--:R-:W-:Y:S04]  /*c190*/  FFMA.FTZ R70, R70, R132, R133 ;  /* 0x0000008446467223 */ /* 0x008fe80000010085 */
[C---:B------:R-:W-:Y:S01]  /*c1a0*/  HMMA.16816.F32 R16, R76.reuse, R86, R16 ;  /* 0x000000564c10723c */ /* 0x040fe20000001810 */
[----:B------:R-:W1:Y:S03]  /*c1b0*/  LDSM.16.MT88.4 R84, [R224+0x2900] ;  /* 0x00290000e054783b */ /* 0x000e660000004200 */
[----:B------:R-:W-:Y:S02]  /*c1c0*/  FADD.FTZ R74, R128, R70 ;  /* 0x00000046804a7221 */ /* 0x000fe40000010000 */
[----:B------:R-:W-:Y:S02]  /*c1d0*/  FFMA.FTZ R69, R69, R131, R206 ;  /* 0x0000008345457223 */ /* 0x000fe400000100ce */
[-C--:B------:R-:W-:Y:S01]  /*c1e0*/  HMMA.16816.F32 R20, R76, R92.reuse, R20 ;  /* 0x0000005c4c14723c */ /* 0x080fe20000001814 */
[----:B------:R-:W-:Y:S03]  /*c1f0*/  LDSM.16.MT88.4 R132, [R224+0x3100] ;  /* 0x00310000e084783b */ /* 0x000fe60000004200 */
[----:B------:R-:W-:Y:S04]  /*c200*/  FADD.FTZ R70, R123, R69 ;  /* 0x000000457b467221 */ /* 0x000fe80000010000 */
[C---:B------:R-:W-:Y:S04]  /*c210*/  HMMA.16816.F32 R24, R80.reuse, R92, R24 ;  /* 0x0000005c5018723c */ /* 0x040fe80000001818 */
[----:B------:R-:W-:Y:S04]  /*c220*/  FADD.FTZ R70, R121, R70 ;  /* 0x0000004679467221 */ /* 0x000fe80000010000 */
[-C--:B------:R-:W-:Y:S08]  /*c230*/  HMMA.16816.F32 R28, R80, R94.reuse, R28 ;  /* 0x0000005e501c723c */ /* 0x080ff0000000181c */
[C---:B------:R-:W-:Y:S01]  /*c240*/  HMMA.16816.F32 R32, R76.reuse, R94, R32 ;  /* 0x0000005e4c20723c */ /* 0x040fe20000001820 */
[----:B------:R-:W2:Y:S07]  /*c250*/  LDSM.16.MT88.4 R92, [R227+0x2900] ;  /* 0x00290000e35c783b */ /* 0x000eae0000004200 */
[-C--:B------:R-:W-:Y:S08]  /*c260*/  HMMA.16816.F32 R36, R76, R96.reuse, R36 ;  /* 0x000000604c24723c */ /* 0x080ff00000001824 */
[C---:B------:R-:W-:Y:S08]  /*c270*/  HMMA.16816.F32 R40, R80.reuse, R96, R40 ;  /* 0x000000605028723c */ /* 0x040ff00000001828 */
[-C--:B------:R-:W-:Y:S08]  /*c280*/  HMMA.16816.F32 R44, R80, R98.reuse, R44 ;  /* 0x00000062502c723c */ /* 0x080ff0000000182c */
[C---:B------:R-:W-:Y:S01]  /*c290*/  HMMA.16816.F32 R48, R76.reuse, R98, R48 ;  /* 0x000000624c30723c */ /* 0x040fe20000001830 */
[----:B------:R-:W3:Y:S07]  /*c2a0*/  LDSM.16.MT88.4 R96, [R225+0x2900] ;  /* 0x00290000e160783b */ /* 0x000eee0000004200 */
[-C--:B------:R-:W-:Y:S08]  /*c2b0*/  HMMA.16816.F32 R52, R76, R88.reuse, R52 ;  /* 0x000000584c34723c */ /* 0x080ff00000001834 */
[C---:B------:R-:W-:Y:S08]  /*c2c0*/  HMMA.16816.F32 R56, R80.reuse, R88, R56 ;  /* 0x000000585038723c */ /* 0x040ff00000001838 */
[-C--:B------:R-:W-:Y:S04]  /*c2d0*/  HMMA.16816.F32 R60, R80, R90.reuse, R60 ;  /* 0x0000005a503c723c */ /* 0x080fe8000000183c */
[----:B----4-:R-:W-:Y:S02]  /*c2e0*/  FFMA.FTZ R0, R0, R129, R204 ;  /* 0x0000008100007223 */ /* 0x010fe400000100cc */
[----:B------:R-:W-:Y:S01]  /*c2f0*/  FFMA.FTZ R68, R68, R130, R205 ;  /* 0x0000008244447223 */ /* 0x000fe200000100cd */
[----:B------:R-:W-:Y:S01]  /*c300*/  F2FP.PACK_AB R80, R173, R174 ;  /* 0x000000aead50723e */ /* 0x000fe200000000ff */
[----:B------:R-:W-:Y:S01]  /*c310*/  HMMA.16816.F32 R64, R76, R90, R64 ;  /* 0x0000005a4c40723c */ /* 0x000fe20000001840 */
[----:B------:R-:W4:Y:S03]  /*c320*/  LDSM.16.MT88.4 R88, [R226+0x2900] ;  /* 0x00290000e258783b */ /* 0x000f260000004200 */
[----:B------:R-:W-:Y:S01]  /*c330*/  F2FP.PACK_AB R81, R104, R172 ;  /* 0x000000ac6851723e */ /* 0x000fe200000000ff */
[----:B------:R-:W-:Y:S01]  /*c340*/  FADD.FTZ R0, R242, R0 ;  /* 0x00000000f2007221 */ /* 0x000fe20000010000 */
[----:B------:R-:W-:Y:S01]  /*c350*/  F2FP.PACK_AB R82, R106, R105 ;  /* 0x000000696a52723e */ /* 0x000fe200000000ff */
[----:B------:R-:W-:Y:S01]  /*c360*/  FADD.FTZ R69, R207, R68 ;  /* 0x00000044cf457221 */ /* 0x000fe20000010000 */
[----:B------:R-:W-:Y:S01]  /*c370*/  F2FP.PACK_AB R76, R193, R168 ;  /* 0x000000a8c14c723e */ /* 0x000fe200000000ff */
[----:B------:R-:W-:Y:S01]  /*c380*/  FADD.FTZ R68, R122, R74 ;  /* 0x0000004a7a447221 */ /* 0x000fe20000010000 */
[----:B------:R2:W5:Y:S02]  /*c390*/  LDL.LU R242, [R1+0x74] ;  /* 0x0000740001f27983 */ /* 0x0005640000300800 */
[----:B------:R-:W-:Y:S01]  /*c3a0*/  F2FP.PACK_AB R77, R175, R192 ;  /* 0x000000c0af4d723e */ /* 0x000fe200000000ff */
[----:B------:R-:W-:Y:S01]  /*c3b0*/  FADD.FTZ R0, R241, R0 ;  /* 0x00000000f1007221 */ /* 0x000fe20000010000 */
[----:B------:R-:W-:Y:S01]  /*c3c0*/  F2FP.PACK_AB R78, R186, R187 ;  /* 0x000000bbba4e723e */ /* 0x000fe200000000ff */
[----:B------:R-:W-:Y:S01]  /*c3d0*/  FADD.FTZ R69, R120, R69 ;  /* 0x0000004578457221 */ /* 0x000fe20000010000 */
[----:B------:R-:W-:Y:S01]  /*c3e0*/  F2FP.PACK_AB R79, R184, R185 ;  /* 0x000000b9b84f723e */ /* 0x000fe200000000ff */
[----:B------:R2:W5:Y:S01]  /*c3f0*/  LDL.LU R241, [R1+0x70] ;  /* 0x0000700001f17983 */ /* 0x0005620000300800 */
[----:B------:R-:W-:Y:S01]  /*c400*/  FADD.FTZ R74, R127, R68 ;  /* 0x000000447f4a7221 */ /* 0x000fe20000010000 */
[----:B------:R-:W-:Y:S01]  /*c410*/  F2FP.PACK_AB R83, R102, R103 ;  /* 0x000000676653723e */ /* 0x000fe200000000ff */
[----:B------:R-:W-:Y:S02]  /*c420*/  FADD.FTZ R68, R126, R70 ;  /* 0x000000467e447221 */ /* 0x000fe40000010000 */
[----:B------:R-:W-:Y:S01]  /*c430*/  FADD.FTZ R70, R125, R69 ;  /* 0x000000457d467221 */ /* 0x000fe20000010000 */
[-C--:B-1----:R-:W-:Y:S03]  /*c440*/  HMMA.16816.F32 R4, R76, R84.reuse, R4 ;  /* 0x000000544c04723c */ /* 0x082fe60000001804 */
[----:B------:R-:W-:Y:S02]  /*c450*/  FADD.FTZ R69, R240, R74 ;  /* 0x0000004af0457221 */ /* 0x000fe40000010000 */
[----:B------:R1:W5:Y:S01]  /*c460*/  LDL.LU R240, [R1+0x6c] ;  /* 0x00006c0001f07983 */ /* 0x0003620000300800 */
[----:B------:R-:W-:Y:S02]  /*c470*/  FADD.FTZ R68, R239, R68 ;  /* 0x00000044ef447221 */ /* 0x000fe40000010000 */
[C---:B------:R-:W-:Y:S01]  /*c480*/  HMMA.16816.F32 R8, R80.reuse, R84, R8 ;  /* 0x000000545008723c */ /* 0x040fe20000001808 */
[----:B------:R1:W5:Y:S01]  /*c490*/  LDL.LU R239, [R1+0x68] ;  /* 0x0000680001ef7983 */ /* 0x0003620000300800 */
[----:B------:R-:W-:Y:S02]  /*c4a0*/  MUFU.EX2 R84, R75 ;  /* 0x0000004b00547308 */ /* 0x000fe40000000800 */
[----:B------:R-:W-:Y:S02]  /*c4b0*/  FADD.FTZ R69, R236, R69 ;  /* 0x00000045ec457221 */ /* 0x000fe40000010000 */
[----:B------:R-:W-:Y:S02]  /*c4c0*/  FADD.FTZ R68, R235, R68 ;  /* 0x00000044eb447221 */ /* 0x000fe40000010000 */
[-C--:B------:R-:W-:Y:S04]  /*c4d0*/  HMMA.16816.F32 R12, R80, R86.reuse, R12 ;  /* 0x00000056500c723c */ /* 0x080fe8000000180c */
[----:B------:R1:W1:Y:S01]  /*c4e0*/  MUFU.EX2 R75, R3 ;  /* 0x00000003004b7308 */ /* 0x0002620000000800 */
[----:B------:R-:W-:Y:S03]  /*c4f0*/  FADD.FTZ R0, R124, R0 ;  /* 0x000000007c007221 */ /* 0x000fe60000010000 */
[C---:B------:R-:W-:Y:S04]  /*c500*/  HMMA.16816.F32 R16, R76.reuse, R86, R16 ;  /* 0x000000564c10723c */ /* 0x040fe80000001810 */
[----:B------:R-:W-:Y:S04]  /*c510*/  FADD.FTZ R0, R237, R0 ;  /* 0x00000000ed007221 */ /* 0x000fe80000010000 */
[-C--:B--2---:R-:W-:Y:S04]  /*c520*/  HMMA.16816.F32 R20, R76, R92.reuse, R20 ;  /* 0x0000005c4c14723c */ /* 0x084fe80000001814 */
[----:B------:R-:W-:Y:S04]  /*c530*/  FADD.FTZ R0, R233, R0 ;  /* 0x00000000e9007221 */ /* 0x000fe80000010000 */
[C---:B------:R-:W-:Y:S04]  /*c540*/  HMMA.16816.F32 R24, R80.reuse, R92, R24 ;  /* 0x0000005c5018723c */ /* 0x040fe80000001818 */
[----:B-1----:R-:W-:Y:S01]  /*c550*/  FADD.FTZ R3, R238, R70 ;  /* 0x00000046ee037221 */ /* 0x002fe20000010000 */
[----:B------:R-:W-:Y:S01]  /*c560*/  F2FP.PACK_AB R179, R75, R84 ;  /* 0x000000544bb3723e */ /* 0x000fe200000000ff */
[----:B------:R1:W5:Y:S01]  /*c570*/  LDL.LU R238, [R1+0x64] ;  /* 0x0000640001ee7983 */ /* 0x0003620000300800 */
[----:B------:R-:W-:Y:S01]  /*c580*/  FADD.FTZ R0, R229, R0 ;  /* 0x00000000e5007221 */ /* 0x000fe20000010000 */
[-C--:B------:R-:W-:Y:S02]  /*c590*/  HMMA.16816.F32 R28, R80, R94.reuse, R28 ;  /* 0x0000005e501c723c */ /* 0x080fe4000000181c */
[----:B------:R1:W5:Y:S02]  /*c5a0*/  LDL.LU R237, [R1+0x60] ;  /* 0x0000600001ed7983 */ /* 0x0003640000300800 */
[----:B------:R-:W-:Y:S02]  /*c5b0*/  FADD.FTZ R3, R234, R3 ;  /* 0x00000003ea037221 */ /* 0x000fe40000010000 */
[----:B------:R1:W5:Y:S02]  /*c5c0*/  LDL.LU R236, [R1+0x5c] ;  /* 0x00005c0001ec7983 */ /* 0x0003640000300800 */
[C---:B------:R-:W-:Y:S02]  /*c5d0*/  HMMA.16816.F32 R32, R76.reuse, R94, R32 ;  /* 0x0000005e4c20723c */ /* 0x040fe40000001820 */
[----:B------:R1:W5:Y:S02]  /*c5e0*/  LDL.LU R235, [R1+0x58] ;  /* 0x0000580001eb7983 */ /* 0x0003640000300800 */
[----:B------:R-:W-:Y:S02]  /*c5f0*/  FADD.FTZ R3, R230, R3 ;  /* 0x00000003e6037221 */ /* 0x000fe40000010000 */
[----:B------:R1:W5:Y:S02]  /*c600*/  LDL.LU R234, [R1+0x54] ;  /* 0x0000540001ea7983 */ /* 0x0003640000300800 */
[-C--:B---3--:R-:W-:Y:S02]  /*c610*/  HMMA.16816.F32 R36, R76, R96.reuse, R36 ;  /* 0x000000604c24723c */ /* 0x088fe40000001824 */
[----:B------:R1:W5:Y:S06]  /*c620*/  LDL.LU R233, [R1+0x50] ;  /* 0x0000500001e97983 */ /* 0x00036c0000300800 */
[C---:B------:R-:W-:Y:S08]  /*c630*/  HMMA.16816.F32 R40, R80.reuse, R96, R40 ;  /* 0x000000605028723c */ /* 0x040ff00000001828 */
[-C--:B------:R-:W-:Y:S08]  /*c640*/  HMMA.16816.F32 R44, R80, R98.reuse, R44 ;  /* 0x00000062502c723c */ /* 0x080ff0000000182c */
[C---:B------:R-:W-:Y:S08]  /*c650*/  HMMA.16816.F32 R48, R76.reuse, R98, R48 ;  /* 0x000000624c30723c */ /* 0x040ff00000001830 */
[-C--:B----4-:R-:W-:Y:S08]  /*c660*/  HMMA.16816.F32 R52, R76, R88.reuse, R52 ;  /* 0x000000584c34723c */ /* 0x090ff00000001834 */
[C---:B------:R-:W-:Y:S08]  /*c670*/  HMMA.16816.F32 R56, R80.reuse, R88, R56 ;  /* 0x000000585038723c */ /* 0x040ff00000001838 */
[-C--:B------:R-:W-:Y:S08]  /*c680*/  HMMA.16816.F32 R60, R80, R90.reuse, R60 ;  /* 0x0000005a503c723c */ /* 0x080ff0000000183c */
[----:B------:R-:W-:Y:S08]  /*c690*/  HMMA.16816.F32 R64, R76, R90, R64 ;  /* 0x0000005a4c40723c */ /* 0x000ff00000001840 */
[-C--:B------:R-:W-:Y:S07]  /*c6a0*/  HMMA.16816.F32 R124, R180, R132.reuse, R4 ;  /* 0x00000084b47c723c */ /* 0x080fee0000001804 */
[----:B------:R-:W-:Y:S01]  /*c6b0*/  FADD.FTZ R5, R232, R69 ;  /* 0x00000045e8057221 */ /* 0x000fe20000010000 */
[C---:B------:R-:W-:Y:S01]  /*c6c0*/  HMMA.16816.F32 R120, R176.reuse, R132, R8 ;  /* 0x00000084b078723c */ /* 0x040fe20000001808 */
[----:B------:R1:W5:Y:S03]  /*c6d0*/  LDL.LU R232, [R1+0x4c] ;  /* 0x00004c0001e87983 */ /* 0x0003660000300800 */
[----:B------:R-:W-:Y:S02]  /*c6e0*/  FADD.FTZ R4, R231, R68 ;  /* 0x00000044e7047221 */ /* 0x000fe40000010000 */
[----:B------:R-:W-:Y:S01]  /*c6f0*/  FADD.FTZ R6, R141, R3 ;  /* 0x000000038d067221 */ /* 0x000fe20000010000 */
[----:B------:R1:W5:Y:S01]  /*c700*/  LDL.LU R231, [R1+0x48] ;  /* 0x0000480001e77983 */ /* 0x0003620000300800 */
[----:B------:R-:W-:Y:S01]  /*c710*/  FADD.FTZ R8, R228, R5 ;  /* 0x00000005e4087221 */ /* 0x000fe20000010000 */
[-C--:B------:R-:W-:Y:S02]  /*c720*/  HMMA.16816.F32 R128, R176, R134.reuse, R12 ;  /* 0x00000086b080723c */ /* 0x080fe4000000180c */
[----:B------:R1:W5:Y:S01]  /*c730*/  LDL.LU R230, [R1+0x44] ;  /* 0x0000440001e67983 */ /* 0x0003620000300800 */
[----:B------:R-:W-:Y:S02]  /*c740*/  FADD.FTZ R7, R119, R4 ;  /* 0x0000000477077221 */ /* 0x000fe40000010000 */
[----:B------:R-:W-:Y:S01]  /*c750*/  FADD.FTZ R5, R140, R0 ;  /* 0x000000008c057221 */ /* 0x000fe20000010000 */
[----:B------:R1:W5:Y:S01]  /*c760*/  LDL.LU R229, [R1+0x40] ;  /* 0x0000400001e57983 */ /* 0x0003620000300800 */
[----:B------:R-:W-:Y:S01]  /*c770*/  FADD.FTZ R4, R215, R8 ;  /* 0x00000008d7047221 */ /* 0x000fe20000010000 */
[C---:B------:R-:W-:Y:S02]  /*c780*/  HMMA.16816.F32 R132, R180.reuse, R134, R16 ;  /* 0x00000086b484723c */ /* 0x040fe40000001810 */
[----:B------:R1:W5:Y:S02]  /*c790*/  LDL.LU R228, [R1+0x3c] ;  /* 0x00003c0001e47983 */ /* 0x0003640000300800 */
[----:B------:R-:W-:Y:S02]  /*c7a0*/  FADD.FTZ R3, R213, R7 ;  /* 0x00000007d5037221 */ /* 0x000fe40000010000 */
[----:B------:R-:W-:Y:S01]  /*c7b0*/  FADD.FTZ R0, R249, R6 ;  /* 0x00000006f9007221 */ /* 0x000fe20000010000 */
[----:B------:R1:W5:Y:S01]  /*c7c0*/  LDL.LU R119, [R1+0x38] ;  /* 0x0000380001777983 */ /* 0x0003620000300800 */
[----:B------:R-:W-:Y:S01]  /*c7d0*/  FADD.FTZ R8, R147, R5 ;  /* 0x0000000593087221 */ /* 0x000fe20000010000 */
[-C--:B------:R-:W-:Y:S03]  /*c7e0*/  HMMA.16816.F32 R136, R180, R148.reuse, R20 ;  /* 0x00000094b488723c */ /* 0x080fe60000001814 */
[----:B------:R-:W-:Y:S02]  /*c7f0*/  FADD.FTZ R7, R146, R4 ;  /* 0x0000000492077221 */ /* 0x000fe40000010000 */
[----:B------:R-:W-:Y:S02]  /*c800*/  FADD.FTZ R6, R145, R3 ;  /* 0x0000000391067221 */ /* 0x000fe40000010000 */
[----:B------:R-:W-:Y:S01]  /*c810*/  FADD.FTZ R5, R144, R0 ;  /* 0x0000000090057221 */ /* 0x000fe20000010000 */
[C---:B------:R-:W-:Y:S04]  /*c820*/  HMMA.16816.F32 R140, R176.reuse, R148, R24 ;  /* 0x00000094b08c723c */ /* 0x040fe80000001818 */
[----:B------:R-:W-:Y:S02]  /*c830*/  FADD.FTZ R4, R245, R8 ;  /* 0x00000008f5047221 */ /* 0x000fe40000010000 */
[----:B------:R-:W-:Y:S02]  /*c840*/  FADD.FTZ R3, R223, R7 ;  /* 0x00000007df037221 */ /* 0x000fe40000010000 */
[----:B------:R-:W-:Y:S01]  /*c850*/  FADD.FTZ R0, R217, R6 ;  /* 0x00000006d9007221 */ /* 0x000fe20000010000 */
[-C--:B------:R-:W-:Y:S03]  /*c860*/  HMMA.16816.F32 R144, R176, R150.reuse, R28 ;  /* 0x00000096b090723c */ /* 0x080fe6000000181c */
[----:B------:R-:W-:Y:S02]  /*c870*/  FADD.FTZ R8, R247, R5 ;  /* 0x00000005f7087221 */ /* 0x000fe40000010000 */
[----:B------:R-:W-:Y:S02]  /*c880*/  FADD.FTZ R11, R244, R4 ;  /* 0x00000004f40b7221 */ /* 0x000fe40000010000 */
[----:B------:R-:W-:Y:S01]  /*c890*/  FADD.FTZ R10, R222, R3 ;  /* 0x00000003de0a7221 */ /* 0x000fe20000010000 */
[----:B------:R-:W2:Y:S01]  /*c8a0*/  LDSM.16.MT88.4 R4, [R226+0x3100] ;  /* 0x00310000e204783b */ /* 0x000ea20000004200 */
[----:B------:R-:W-:Y:S01]  /*c8b0*/  FADD.FTZ R9, R220, R0 ;  /* 0x00000000dc097221 */ /* 0x000fe20000010000 */
[C---:B------:R-:W-:Y:S04]  /*c8c0*/  HMMA.16816.F32 R148, R180.reuse, R150, R32 ;  /* 0x00000096b494723c */ /* 0x040fe80000001820 */
[----:B------:R-:W-:Y:S02]  /*c8d0*/  FADD.FTZ R8, R219, R8 ;  /* 0x00000008db087221 */ /* 0x000fe40000010000 */
[----:B------:R-:W-:Y:S02]  /*c8e0*/  FADD.FTZ R3, R218, R11 ;  /* 0x0000000bda037221 */ /* 0x000fe40000010000 */
[----:B------:R-:W-:Y:S04]  /*c8f0*/  FADD.FTZ R0, R216, R10 ;  /* 0x0000000ad8007221 */ /* 0x000fe80000010000 */
[----:B------:R-:W-:Y:S02]  /*c900*/  FADD.FTZ R12, R154, R9 ;  /* 0x000000099a0c7221 */ /* 0x000fe40000010000 */
[----:B------:R-:W-:Y:S02]  /*c910*/  FADD.FTZ R11, R153, R8 ;  /* 0x00000008990b7221 */ /* 0x000fe40000010000 */
[----:B------:R-:W-:Y:S02]  /*c920*/  FADD.FTZ R10, R152, R3 ;  /* 0x00000003980a7221 */ /* 0x000fe40000010000 */
[----:B------:R-:W-:Y:S02]  /*c930*/  FADD.FTZ R9, R155, R0 ;  /* 0x000000009b097221 */ /* 0x000fe40000010000 */
[----:B------:R-:W-:Y:S01]  /*c940*/  FADD.FTZ R8, R214, R12 ;  /* 0x0000000cd6087221 */ /* 0x000fe20000010000 */
[-C--:B------:R-:W-:Y:S03]  /*c950*/  HMMA.16816.F32 R152, R180, R164.reuse, R36 ;  /* 0x000000a4b498723c */ /* 0x080fe60000001824 */
[----:B------:R-:W-:Y:S02]  /*c960*/  FADD.FTZ R3, R159, R11 ;  /* 0x0000000b9f037221 */ /* 0x000fe40000010000 */
[----:B------:R-:W-:Y:S02]  /*c970*/  FADD.FTZ R0, R158, R10 ;  /* 0x0000000a9e007221 */ /* 0x000fe40000010000 */
[----:B------:R-:W-:Y:S02]  /*c980*/  FADD.FTZ R12, R211, R9 ;  /* 0x00000009d30c7221 */ /* 0x000fe40000010000 */
[----:B------:R-:W-:Y:S03]  /*c990*/  FADD.FTZ R11, R209, R8 ;  /* 0x00000008d10b7221 */ /* 0x000fe60000010000 */
[----:B------:R-:W-:Y:S02]  /*c9a0*/  FADD.FTZ R10, R157, R3 ;  /* 0x000000039d0a7221 */ /* 0x000fe40000010000 */
[----:B------:R-:W-:Y:S02]  /*c9b0*/  FADD.FTZ R9, R156, R0 ;  /* 0x000000009c097221 */ /* 0x000fe40000010000 */
        /* <DEDUP_REMOVED lines=21> */
[----:B------:R-:W-:Y:S02]  /*cb10*/  FADD.FTZ R11, R171, R8 ;  /* 0x00000008ab0b7221 */ /* 0x000fe40000010000 */
[----:B------:R-:W-:Y:S02]  /*cb20*/  FADD.FTZ R10, R169, R3 ;  /* 0x00000003a90a7221 */ /* 0x000fe40000010000 */
[----:B------:R-:W-:Y:S02]  /*cb30*/  FADD.FTZ R9, R168, R0 ;  /* 0x00000000a8097221 */ /* 0x000fe40000010000 */
[----:B------:R-:W-:Y:S01]  /*cb40*/  FADD.FTZ R8, R192, R12 ;  /* 0x0000000cc0087221 */ /* 0x000fe20000010000 */
[-C--:B--2---:R-:W-:Y:S03]  /*cb50*/  HMMA.16816.F32 R168, R180, R4.reuse, R52 ;  /* 0x00000004b4a8723c */ /* 0x084fe60000001834 */
[----:B------:R-:W-:Y:S02]  /*cb60*/  FADD.FTZ R3, R174, R11 ;  /* 0x0000000bae037221 */ /* 0x000fe40000010000 */
[----:B------:R-:W-:Y:S02]  /*cb70*/  FADD.FTZ R0, R172, R10 ;  /* 0x0000000aac007221 */ /* 0x000fe40000010000 */
[----:B------:R-:W-:Y:S02]  /*cb80*/  FADD.FTZ R11, R193, R9 ;  /* 0x00000009c10b7221 */ /* 0x000fe40000010000 */
[----:B------:R-:W-:Y:S03]  /*cb90*/  FADD.FTZ R10, R175, R8 ;  /* 0x00000008af0a7221 */ /* 0x000fe60000010000 */
        /* <DEDUP_REMOVED lines=10> */
[----:B------:R-:W-:Y:S04]  /*cc40*/  HMMA.16816.F32 R180, R180, R6, R64 ;  /* 0x00000006b4b4723c */ /* 0x000fe80000001840 */
[----:B------:R-:W-:Y:S02]  /*cc50*/  FADD.FTZ R3, R108, R9 ;  /* 0x000000096c037221 */ /* 0x000fe40000010000 */
[----:B------:R-:W-:Y:S02]  /*cc60*/  FADD.FTZ R8, R106, R0 ;  /* 0x000000006a087221 */ /* 0x000fe40000010000 */
[----:B------:R-:W-:Y:S04]  /*cc70*/  FADD.FTZ R4, R102, R10 ;  /* 0x0000000a66047221 */ /* 0x000fe80000010000 */
[----:B------:R-:W-:Y:S02]  /*cc80*/  FADD.FTZ R0, R109, R5 ;  /* 0x000000056d007221 */ /* 0x000fe40000010000 */
[----:B------:R-:W-:Y:S02]  /*cc90*/  FADD.FTZ R3, R110, R3 ;  /* 0x000000036e037221 */ /* 0x000fe40000010000 */
[----:B------:R-:W-:Y:S01]  /*cca0*/  FADD.FTZ R8, R116, R8 ;  /* 0x0000000874087221 */ /* 0x000fe20000010000 */
[----:B------:R-:W-:Y:S01]  /*ccb0*/  MOV R116, R72 ;  /* 0x0000004800747202 */ /* 0x000fe20000000f00 */
[----:B------:R-:W-:Y:S02]  /*ccc0*/  FADD.FTZ R4, R100, R4 ;  /* 0x0000000464047221 */ /* 0x000fe40000010000 */
[----:B------:R-:W-:Y:S02]  /*ccd0*/  FADD.FTZ R5, R111, R0 ;  /* 0x000000006f057221 */ /* 0x000fe40000010000 */
[----:B------:R-:W-:Y:S02]  /*cce0*/  FADD.FTZ R6, R112, R3 ;  /* 0x0000000370067221 */ /* 0x000fe40000010000 */
[----:B------:R-:W-:Y:S01]  /*ccf0*/  FADD.FTZ R0, R117, R8 ;  /* 0x0000000875007221 */ /* 0x000fe20000010000 */
[----:B------:R-:W-:Y:S01]  /*cd00*/  MOV R117, R71 ;  /* 0x0000004700757202 */ /* 0x000fe20000000f00 */
[----:B------:R-:W-:Y:S02]  /*cd10*/  FADD.FTZ R6, R114, R6 ;  /* 0x0000000672067221 */ /* 0x000fe40000010000 */
[----:B------:R-:W-:Y:S02]  /*cd20*/  FADD.FTZ R4, R101, R4 ;  /* 0x0000000465047221 */ /* 0x000fe40000010000 */
[----:B------:R-:W-:Y:S01]  /*cd30*/  FADD.FTZ R5, R113, R5 ;  /* 0x0000000571057221 */ /* 0x000fe20000010000 */
[----:B------:R-:W-:Y:S01]  /*cd40*/  STL [R1+0x20], R6 ;  /* 0x0000200601007387 */ /* 0x000fe20000100800 */
[----:B------:R-:W-:Y:S01]  /*cd50*/  FADD.FTZ R3, R118, R0 ;  /* 0x0000000076037221 */ /* 0x000fe20000010000 */
[----:B------:R-:W-:Y:S01]  /*cd60*/  MOV R118, R2 ;  /* 0x0000000200767202 */ /* 0x000fe20000000f00 */
[----:B------:R-:W-:Y:S02]  /*cd70*/  FADD.FTZ R0, R84, R4 ;  /* 0x0000000454007221 */ /* 0x000fe40000010000 */
[----:B------:R-:W-:Y:S02]  /*cd80*/  FADD.FTZ R4, R115, R5 ;  /* 0x0000000573047221 */ /* 0x000fe40000010000 */
[----:B------:R-:W-:Y:S02]  /*cd90*/  FADD.FTZ R3, R107, R3 ;  /* 0x000000036b037221 */ /* 0x000fe40000010000 */
[----:B------:R-:W-:Y:S01]  /*cda0*/  FADD.FTZ R0, R75, R0 ;  /* 0x000000004b007221 */ /* 0x000fe20000010000 */
[----:B------:R-:W-:Y:S04]  /*cdb0*/  STL [R1+0x1c], R4 ;  /* 0x00001c0401007387 */ /* 0x000fe80000100800 */
[----:B------:R2:W-:Y:S04]  /*cdc0*/  STL [R1+0x18], R3 ;  /* 0x0000180301007387 */ /* 0x0005e80000100800 */
[----:B------:R1:W-:Y:S01]  /*cdd0*/  STL [R1+0x14], R0 ;  /* 0x0000140001007387 */ /* 0x0003e20000100800 */
[----:B--2---:R-:W-:Y:S01]  /*cde0*/  MOV R3, R73 ;  /* 0x0000004900037202 */ /* 0x004fe20000000f00 */
[----:B-1---5:R-:W-:-:S05]  /*cdf0*/  @P2 BRA `(.L_x_3) ;  /* 0xffffad5000002947 */ /* 0x022fca000383ffff */
.L_x_2:
[----:B---3--:R-:W2:Y:S04]  /*ce00*/  LDL.LU R5, [R1+0x20] ;  /* 0x0000200001057983 */ /* 0x008ea80000300800 */
[----:B------:R-:W1:Y:S01]  /*ce10*/  S2R R8, SR_TID.X ;  /* 0x0000000000087919 */ /* 0x000e620000002100 */
[----:B------:R-:W-:Y:S01]  /*ce20*/  IMAD.MOV.U32 R57, RZ, RZ, c[0x0][0x4e8] ;  /* 0x00013a00ff397624 */ /* 0x000fe200078e00ff */
[----:B------:R-:W3:Y:S01]  /*ce30*/  S2UR UR7, SR_CTAID.Y ;  /* 0x00000000000779c3 */ /* 0x000ee20000002600 */
[----:B------:R-:W-:Y:S01]  /*ce40*/  ULDC.64 UR4, c[0x0][0x490] ;  /* 0x0001240000047ab9 */ /* 0x000fe20000000a00 */
[----:B------:R-:W4:Y:S04]  /*ce50*/  LDL.LU R6, [R1+0x1c] ;  /* 0x00001c0001067983 */ /* 0x000f280000300800 */
[----:B------:R-:W4:Y:S04]  /*ce60*/  LDL.LU R4, [R1+0x18] ;  /* 0x0000180001047983 */ /* 0x000f280000300800 */
[----:B------:R-:W4:Y:S04]  /*ce70*/  LDL.LU R0, [R1+0x14] ;  /* 0x0000140001007983 */ /* 0x000f280000300800 */
[----:B------:R-:W4:Y:S01]  /*ce80*/  LDL.LU R9, [R1+0x30] ;  /* 0x0000300001097983 */ /* 0x000f220000300800 */
[----:B------:R-:W-:-:S03]  /*ce90*/  ISETP.NE.AND P0, PT, R57, 0x1, PT ;  /* 0x000000013900780c */ /* 0x000fc60003f05270 */
[----:B------:R-:W4:Y:S01]  /*cea0*/  LDL.LU R58, [R1+0x34] ;  /* 0x00003400013a7983 */ /* 0x000f220000300800 */
[----:B-1----:R-:W-:-:S03]  /*ceb0*/  SHF.R.S32.HI R54, RZ, 0x1f, R8 ;  /* 0x0000001fff367819 */ /* 0x002fc60000011408 */
[----:B------:R-:W4:Y:S01]  /*cec0*/  LDL.LU R59, [R1+0x28] ;  /* 0x00002800013b7983 */ /* 0x000f220000300800 */
[----:B------:R-:W-:Y:S01]  /*ced0*/  LEA.HI R22, R54, R8, RZ, 0x5 ;  /* 0x0000000836167211 */ /* 0x000fe200078f28ff */
[----:B---3--:R-:W-:-:S04]  /*cee0*/  USHF.R.S32.HI UR6, URZ, 0x1f, UR7 ;  /* 0x0000001f3f067899 */ /* 0x008fc80008011407 */
[----:B------:R-:W-:Y:S02]  /*cef0*/  UIMAD UR8, UR6, UR4, URZ ;  /* 0x00000004060872a4 */ /* 0x000fe4000f8e023f */
[----:B------:R-:W-:Y:S02]  /*cf00*/  UIMAD.WIDE.U32 UR10, UR7, UR4, URZ ;  /* 0x00000004070a72a5 */ /* 0x000fe4000f8e003f */
[----:B------:R-:W-:-:S03]  /*cf10*/  UIMAD UR8, UR7, UR5, UR8 ;  /* 0x00000005070872a4 */ /* 0x000fc6000f8e0208 */
[----:B------:R-:W-:Y:S02]  /*cf20*/  ULDC.64 UR4, c[0x0][0x3e8] ;  /* 0x0000fa0000047ab9 */ /* 0x000fe40000000a00 */
[----:B------:R-:W-:Y:S01]  /*cf30*/  UIMAD.WIDE.U32 UR14, UR7, UR4, URZ ;  /* 0x00000004070e72a5 */ /* 0x000fe2000f8e003f */
[----:B------:R-:W-:Y:S01]  /*cf40*/  IMAD.MOV.U32 R53, RZ, RZ, -0x800000 ;  /* 0xff800000ff357424 */ /* 0x000fe200078e00ff */
[----:B------:R-:W-:Y:S01]  /*cf50*/  UIMAD UR6, UR6, UR4, URZ ;  /* 0x00000004060672a4 */ /* 0x000fe2000f8e023f */
[----:B------:R-:W-:-:S03]  /*cf60*/  MOV R51, 0xff800000 ;  /* 0xff80000000337802 */ /* 0x000fc60000000f00 */
[----:B------:R-:W-:Y:S01]  /*cf70*/  UIMAD UR5, UR7, UR5, UR6 ;  /* 0x00000005070572a4 */ /* 0x000fe2000f8e0206 */
[----:B------:R-:W-:-:S03]  /*cf80*/  IMAD.MOV.U32 R50, RZ, RZ, -0x800000 ;  /* 0xff800000ff327424 */ /* 0x000fc600078e00ff */
[----:B------:R-:W-:Y:S01]  /*cf90*/  UIADD3 UR5, UR15, UR5, URZ ;  /* 0x000000050f057290 */ /* 0x000fe2000fffe03f */
[----:B------:R-:W1:Y:S01]  /*cfa0*/  S2R R56, SR_CTAID.X ;  /* 0x0000000000387919 */ /* 0x000e620000002500 */
[----:B------:R-:W-:-:S03]  /*cfb0*/  IMAD.MOV.U32 R52, RZ, RZ, -0x800000 ;  /* 0xff800000ff347424 */ /* 0x000fc600078e00ff */
[----:B------:R-:W-:Y:S06]  /*cfc0*/  BAR.SYNC.DEFER_BLOCKING 0x1, 0x80 ;  /* 0x0042000000007b1d */ /* 0x000fec0000010000 */
[----:B--2---:R-:W2:Y:S04]  /*cfd0*/  SHFL.BFLY PT, R16, R5, 0x2, 0x1f ;  /* 0x0c401f0005107f89 */ /* 0x004ea800000e0000 */
[----:B----4-:R-:W3:Y:S04]  /*cfe0*/  SHFL.BFLY PT, R13, R6, 0x2, 0x1f ;  /* 0x0c401f00060d7f89 */ /* 0x010ee800000e0000 */
[----:B------:R-:W4:Y:S04]  /*cff0*/  SHFL.BFLY PT, R10, R4, 0x2, 0x1f ;  /* 0x0c401f00040a7f89 */ /* 0x000f2800000e0000 */
[----:B------:R-:W1:Y:S01]  /*d000*/  SHFL.BFLY PT, R15, R0, 0x2, 0x1f ;  /* 0x0c401f00000f7f89 */ /* 0x000e6200000e0000 */
[----:B------:R-:W-:Y:S01]  /*d010*/  MOV R25, R9 ;  /* 0x0000000900197202 */ /* 0x000fe20000000f00 */
[----:B--2---:R-:W-:-:S05]  /*d020*/  FADD.FTZ R16, R16, R5 ;  /* 0x0000000510107221 */ /* 0x004fca0000010000 */
[----:B------:R-:W2:Y:S01]  /*d030*/  SHFL.BFLY PT, R5, R16, 0x1, 0x1f ;  /* 0x0c201f0010057f89 */ /* 0x000ea200000e0000 */
[----:B---3--:R-:W-:Y:S02]  /*d040*/  FADD.FTZ R13, R13, R6 ;  /* 0x000000060d0d7221 */ /* 0x008fe40000010000 */
[----:B----4-:R-:W-:Y:S02]  /*d050*/  FADD.FTZ R10, R10, R4 ;  /* 0x000000040a0a7221 */ /* 0x010fe40000010000 */
[----:B-1----:R-:W-:-:S03]  /*d060*/  FADD.FTZ R15, R15, R0 ;  /* 0x000000000f0f7221 */ /* 0x002fc60000010000 */
[----:B------:R-:W1:Y:S04]  /*d070*/  SHFL.BFLY PT, R3, R10, 0x1, 0x1f ;  /* 0x0c201f000a037f89 */ /* 0x000e6800000e0000 */
[----:B------:R-:W3:Y:S04]  /*d080*/  SHFL.BFLY PT, R4, R15, 0x1, 0x1f ;  /* 0x0c201f000f047f89 */ /* 0x000ee800000e0000 */
[----:B------:R-:W4:Y:S01]  /*d090*/  SHFL.BFLY PT, R0, R13, 0x1, 0x1f ;  /* 0x0c201f000d007f89 */ /* 0x000f2200000e0000 */
[----:B--2---:R-:W-:Y:S01]  /*d0a0*/  FADD.FTZ R16, R16, R5 ;  /* 0x0000000510107221 */ /* 0x004fe20000010000 */
[----:B------:R-:W-:-:S02]  /*d0b0*/  LEA.HI R5, R54, R8, RZ, 0x2 ;  /* 0x0000000836057211 */ /* 0x000fc400078f10ff */
[----:B------:R-:W-:Y:S02]  /*d0c0*/  LEA.HI R54, R54, R8, RZ, 0x3 ;  /* 0x0000000836367211 */ /* 0x000fe400078f18ff */
[----:B------:R-:W-:Y:S02]  /*d0d0*/  FSETP.NE.FTZ.AND P4, PT, R16, RZ, PT ;  /* 0x000000ff1000720b */ /* 0x000fe40003f95000 */
[----:B------:R-:W-:Y:S02]  /*d0e0*/  LOP3.LUT R7, R54, 0xfffffff8, RZ, 0xc0, !PT ;  /* 0xfffffff836077812 */ /* 0x000fe400078ec0ff */
[----:B------:R-:W-:Y:S01]  /*d0f0*/  LOP3.LUT R17, R5, 0xfffffffc, RZ, 0xc0, !PT ;  /* 0xfffffffc05117812 */ /* 0x000fe200078ec0ff */
[----:B-1----:R-:W-:-:S03]  /*d100*/  FADD.FTZ R10, R10, R3 ;  /* 0x000000030a0a7221 */ /* 0x002fc60000010000 */
[----:B------:R-:W-:Y:S01]  /*d110*/  IADD3 R17, -R17, R8, RZ ;  /* 0x0000000811117210 */ /* 0x000fe20007ffe1ff */
[----:B------:R-:W-:-:S04]  /*d120*/  @P0 IMAD.HI.U32 R3, R9, c[0x0][0x4ec], RZ ;  /* 0x00013b0009030a27 */ /* 0x000fc800078e00ff */
[----:B---3--:R-:W-:Y:S01]  /*d130*/  FADD.FTZ R15, R15, R4 ;  /* 0x000000040f0f7221 */ /* 0x008fe20000010000 */
[----:B------:R-:W-:Y:S01]  /*d140*/  LOP3.LUT R4, R22, 0xffffffe0, RZ, 0xc0, !PT ;  /* 0xffffffe016047812 */ /* 0x000fe200078ec0ff */
[----:B----4-:R-:W-:Y:S01]  /*d150*/  FADD.FTZ R13, R13, R0 ;  /* 0x000000000d0d7221 */ /* 0x010fe20000010000 */
[----:B------:R-:W-:Y:S01]  /*d160*/  @P0 SHF.R.U32.HI R25, RZ, c[0x0][0x4f0], R3 ;  /* 0x00013c00ff190a19 */ /* 0x000fe20000011603 */
[----:B------:R-:W-:Y:S01]  /*d170*/  IMAD.MOV.U32 R0, RZ, RZ, RZ ;  /* 0x000000ffff007224 */ /* 0x000fe200078e00ff */
[----:B------:R-:W-:Y:S01]  /*d180*/  FSETP.NE.FTZ.AND P2, PT, R10, RZ, PT ;  /* 0x000000ff0a00720b */ /* 0x000fe20003f55000 */
[C---:B------:R-:W-:Y:S01]  /*d190*/  IMAD.IADD R3, R8.reuse, 0x1, -R4 ;  /* 0x0000000108037824 */ /* 0x040fe200078e0a04 */
[----:B------:R-:W-:Y:S01]  /*d1a0*/  FSETP.NE.FTZ.AND P3, PT, R13, RZ, PT ;  /* 0x000000ff0d00720b */ /* 0x000fe20003f75000 */
[----:B------:R-:W-:Y:S02]  /*d1b0*/  IMAD.MOV.U32 R4, RZ, RZ, RZ ;  /* 0x000000ffff047224 */ /* 0x000fe400078e00ff */
[----:B------:R-:W1:Y:S01]  /*d1c0*/  @P4 MUFU.RCP R0, R16 ;  /* 0x0000001000004308 */ /* 0x000e620000001000 */
[----:B------:R-:W-:Y:S01]  /*d1d0*/  LOP3.LUT P6, RZ, R3, 0x3, RZ, 0xc0, !PT ;  /* 0x0000000303ff7812 */ /* 0x000fe200078cc0ff */
[----:B------:R-:W-:Y:S01]  /*d1e0*/  IMAD.IADD R55, R8, 0x1, -R7 ;  /* 0x0000000108377824 */ /* 0x000fe200078e0a07 */
[----:B------:R-:W-:Y:S01]  /*d1f0*/  MOV R3, RZ ;  /* 0x000000ff00037202 */ /* 0x000fe20000000f00 */
[----:B------:R-:W-:Y:S01]  /*d200*/  IMAD.MOV R6, RZ, RZ, -R25 ;  /* 0x000000ffff067224 */ /* 0x000fe200078e0a19 */
[----:B------:R-:W-:-:S05]  /*d210*/  FSETP.NE.FTZ.AND P1, PT, R15, RZ, PT ;  /* 0x000000ff0f00720b */ /* 0x000fca0003f35000 */
[----:B------:R-:W-:Y:S01]  /*d220*/  @P3 MUFU.RCP R4, R13 ;  /* 0x0000000d00043308 */ /* 0x000fe20000001000 */
[----:B------:R-:W-:Y:S01]  /*d230*/  SHF.R.S32.HI R8, RZ, 0x2, R5 ;  /* 0x00000002ff087819 */ /* 0x000fe20000011405 */
[----:B------:R-:W-:-:S06]  /*d240*/  IMAD R49, R6, c[0x0][0x4e8], R9 ;  /* 0x00013a0006317a24 */ /* 0x000fcc00078e0209 */
[----:B------:R-:W2:Y:S01]  /*d250*/  @P2 MUFU.RCP R3, R10 ;  /* 0x0000000a00032308 */ /* 0x000ea20000001000 */
[C---:B-1----:R-:W-:Y:S02]  /*d260*/  FMUL.FTZ R125, R0.reuse, R125 ;  /* 0x0000007d007d7220 */ /* 0x042fe40000410000 */
[C---:B------:R-:W-:Y:S02]  /*d270*/  FMUL.FTZ R18, R0.reuse, R124 ;  /* 0x0000007c00127220 */ /* 0x040fe40000410000 */
[C---:B------:R-:W-:Y:S02]  /*d280*/  FMUL.FTZ R133, R0.reuse, R133 ;  /* 0x0000008500857220 */ /* 0x040fe40000410000 */
[C---:B------:R-:W-:Y:S02]  /*d290*/  FMUL.FTZ R21, R0.reuse, R132 ;  /* 0x0000008400157220 */ /* 0x040fe40000410000 */
[C---:B------:R-:W-:Y:S02]  /*d2a0*/  FMUL.FTZ R137, R0.reuse, R137 ;  /* 0x0000008900897220 */ /* 0x040fe40000410000 */
[----:B------:R-:W-:-:S02]  /*d2b0*/  FMUL.FTZ R29, R0, R136 ;  /* 0x00000088001d7220 */ /* 0x000fc40000410000 */
[C---:B------:R-:W-:Y:S02]  /*d2c0*/  FMUL.FTZ R149, R0.reuse, R149 ;  /* 0x0000009500957220 */ /* 0x040fe40000410000 */
        /* <DEDUP_REMOVED lines=8> */
[----:B------:R-:W-:Y:S02]  /*d350*/  FMUL.FTZ R40, R0, R180 ;  /* 0x000000b400287220 */ /* 0x000fe40000410000 */
[----:B------:R-:W-:Y:S02]  /*d360*/  IMAD.MOV.U32 R0, RZ, RZ, RZ ;  /* 0x000000ffff007224 */ /* 0x000fe400078e00ff */
[----:B--2---:R-:W-:-:S02]  /*d370*/  FMUL.FTZ R121, R3, R121 ;  /* 0x0000007903797220 */ /* 0x004fc40000410000 */
        /* <DEDUP_REMOVED lines=14> */
[----:B------:R-:W-:Y:S01]  /*d460*/  FMUL.FTZ R38, R3, R176 ;  /* 0x000000b003267220 */ /* 0x000fe20000410000 */
[----:B------:R-:W-:Y:S01]  /*d470*/  SHF.R.S32.HI R3, RZ, 0x1f, R5 ;  /* 0x0000001fff037819 */ /* 0x000fe20000011405 */
[----:B------:R-:W1:Y:S03]  /*d480*/  @P1 MUFU.RCP R0, R15 ;  /* 0x0000000f00001308 */ /* 0x000e660000001000 */
[----:B------:R-:W-:Y:S01]  /*d490*/  LEA.HI R3, R3, R8, RZ, 0x3 ;  /* 0x0000000803037211 */ /* 0x000fe200078f18ff */
[----:B------:R-:W-:-:S04]  /*d4a0*/  IMAD.U32 R6, RZ, RZ, UR10 ;  /* 0x0000000aff067e24 */ /* 0x000fc8000f8e00ff */
[----:B------:R-:W2:Y:S01]  /*d4b0*/  @P1 MUFU.LG2 R15, R15 ;  /* 0x0000000f000f1308 */ /* 0x000ea20000000c00 */
[----:B------:R-:W-:Y:S01]  /*d4c0*/  LOP3.LUT R3, R3, 0xfffffff8, RZ, 0xc0, !PT ;  /* 0xfffffff803037812 */ /* 0x000fe200078ec0ff */
        /* <DEDUP_REMOVED lines=15> */
[----:B------:R-:W-:Y:S02]  /*d5c0*/  FMUL.FTZ R39, R4, R182 ;  /* 0x000000b604277220 */ /* 0x000fe40000410000 */
[----:B------:R-:W-:-:S02]  /*d5d0*/  IMAD.U32 R4, RZ, RZ, UR14 ;  /* 0x0000000eff047e24 */ /* 0x000fc4000f8e00ff */
[----:B------:R-:W-:Y:S01]  /*d5e0*/  IMAD.IADD R12, R8, 0x1, -R3 ;  /* 0x00000001080c7824 */ /* 0x000fe200078e0a03 */
[----:B------:R-:W-:Y:S01]  /*d5f0*/  MOV R8, R6 ;  /* 0x0000000600087202 */ /* 0x000fe20000000f00 */
[----:B------:R-:W-:Y:S01]  /*d600*/  IMAD.MOV.U32 R6, RZ, RZ, R4 ;  /* 0x000000ffff067224 */ /* 0x000fe200078e0004 */
[----:B------:R-:W-:Y:S01]  /*d610*/  @P4 MOV R4, 0x3f317218 ;  /* 0x3f31721800044802 */ /* 0x000fe20000000f00 */
[----:B------:R-:W3:Y:S01]  /*d620*/  @P3 MUFU.LG2 R13, R13 ;  /* 0x0000000d000d3308 */ /* 0x000ee20000000c00 */
[C---:B-1----:R-:W-:Y:S01]  /*d630*/  FMUL.FTZ R123, R0.reuse, R123 ;  /* 0x0000007b007b7220 */ /* 0x042fe20000410000 */
[----:B------:R-:W-:Y:S01]  /*d640*/  @P1 MOV R11, 0x3f317218 ;  /* 0x3f317218000b1802 */ /* 0x000fe20000000f00 */
        /* <DEDUP_REMOVED lines=15> */
[----:B------:R-:W-:Y:S01]  /*d740*/  @P3 IMAD.MOV.U32 R3, RZ, RZ, 0x3f317218 ;  /* 0x3f317218ff033424 */ /* 0x000fe200078e00ff */
[----:B------:R-:W1:Y:S01]  /*d750*/  @P2 MUFU.LG2 R10, R10 ;  /* 0x0000000a000a2308 */ /* 0x000e620000000c00 */
[----:B------:R-:W-:Y:S02]  /*d760*/  @P2 IMAD.MOV.U32 R0, RZ, RZ, 0x3f317218 ;  /* 0x3f317218ff002424 */ /* 0x000fe400078e00ff */
[----:B------:R-:W-:Y:S02]  /*d770*/  IMAD.U32 R5, RZ, RZ, UR15 ;  /* 0x0000000fff057e24 */ /* 0x000fe4000f8e00ff */
[----:B------:R-:W-:Y:S02]  /*d780*/  @P4 FMUL.FTZ R14, R4, c[0x0][0x2d0] ;  /* 0x0000b400040e4a20 */ /* 0x000fe40000410000 */
[----:B------:R-:W-:Y:S02]  /*d790*/  @P3 FMUL.FTZ R5, R3, c[0x0][0x2d0] ;  /* 0x0000b40003053a20 */ /* 0x000fe40000410000 */
[----:B--2---:R-:W-:-:S02]  /*d7a0*/  @P1 FMUL.FTZ R4, R15, 0.69314718246459960938 ;  /* 0x3f3172180f041820 */ /* 0x004fc40000410000 */
[----:B------:R-:W-:Y:S01]  /*d7b0*/  @P2 FMUL.FTZ R3, R0, c[0x0][0x2d0] ;  /* 0x0000b40000032a20 */ /* 0x000fe20000410000 */
[----:B------:R-:W2:Y:S01]  /*d7c0*/  S2R R15, SR_CTAID.Z ;  /* 0x00000000000f7919 */ /* 0x000ea20000002700 */
[----:B------:R-:W-:-:S04]  /*d7d0*/  @P1 FMUL.FTZ R0, R11, c[0x0][0x2d0] ;  /* 0x0000b4000b001a20 */ /* 0x000fc80000410000 */
[----:B------:R-:W-:Y:S01]  /*d7e0*/  @P1 FFMA.FTZ R53, R0, R2, R4 ;  /* 0x0000000200351223 */ /* 0x000fe20000010004 */
[----:B------:R-:W-:Y:S01]  /*d7f0*/  SHF.R.S32.HI R0, RZ, 0x5, R22 ;  /* 0x00000005ff007819 */ /* 0x000fe20000011416 */
[----:B---3--:R-:W-:-:S03]  /*d800*/  @P3 FMUL.FTZ R13, R13, 0.69314718246459960938 ;  /* 0x3f3172180d0d3820 */ /* 0x008fc60000410000 */
[----:B------:R-:W-:Y:S01]  /*d810*/  SHF.R.S32.HI R2, RZ, 0x1f, R0 ;  /* 0x0000001fff027819 */ /* 0x000fe20000011400 */
[----:B-1----:R-:W-:Y:S02]  /*d820*/  @P2 FMUL.FTZ R10, R10, 0.69314718246459960938 ;  /* 0x3f3172180a0a2820 */ /* 0x002fe40000410000 */
[----:B------:R-:W-:Y:S01]  /*d830*/  @P3 FFMA.FTZ R51, R5, R72, R13 ;  /* 0x0000004805333223 */ /* 0x000fe2000001000d */
[----:B------:R-:W-:Y:S02]  /*d840*/  LEA.HI R2, R2, R0, RZ, 0x2 ;  /* 0x0000000002027211 */ /* 0x000fe400078f10ff */
[----:B------:R-:W-:Y:S01]  /*d850*/  LEA.HI R5, R17, R17, RZ, 0x1 ;  /* 0x0000001111057211 */ /* 0x000fe200078f08ff */
[----:B------:R-:W-:Y:S01]  /*d860*/  @P2 FFMA.FTZ R50, R3, R71, R10 ;  /* 0x0000004703322223 */ /* 0x000fe2000001000a */
[----:B------:R-:W-:Y:S02]  /*d870*/  LOP3.LUT R3, R2, 0xffffffc, RZ, 0xc0, !PT ;  /* 0x0ffffffc02037812 */ /* 0x000fe400078ec0ff */
[----:B------:R-:W-:Y:S01]  /*d880*/  MOV R7, UR11 ;  /* 0x0000000b00077c02 */ /* 0x000fe20008000f00 */
[----:B------:R-:W-:Y:S01]  /*d890*/  IMAD.U32 R7, RZ, RZ, UR5 ;  /* 0x00000005ff077e24 */ /* 0x000fe2000f8e00ff */
[----:B------:R-:W-:Y:S01]  /*d8a0*/  LOP3.LUT R2, R5, 0x1ffffffe, RZ, 0xc0, !PT ;  /* 0x1ffffffe05027812 */ /* 0x000fe200078ec0ff */
[----:B------:R-:W-:-:S03]  /*d8b0*/  IMAD.IADD R13, R0, 0x1, -R3 ;  /* 0x00000001000d7824 */ /* 0x000fc600078e0a03 */
[----:B------:R-:W-:Y:S01]  /*d8c0*/  IADD3 R11, R17, -R2, RZ ;  /* 0x80000002110b7210 */ /* 0x000fe20007ffe0ff */
[----:B--2---:R-:W-:Y:S01]  /*d8d0*/  IMAD.WIDE.U32 R2, R15, c[0x0][0x3f0], R6 ;  /* 0x0000fc000f027a25 */ /* 0x004fe200078e0006 */
[----:B------:R-:W-:Y:S02]  /*d8e0*/  SHF.R.S32.HI R7, RZ, 0x2, R58 ;  /* 0x00000002ff077819 */ /* 0x000fe4000001143a */
[----:B------:R-:W2:Y:S01]  /*d8f0*/  LDL R58, [R1+0x2c] ;  /* 0x00002c00013a7983 */ /* 0x000ea20000100800 */
[----:B------:R-:W1:Y:S01]  /*d900*/  @P4 MUFU.LG2 R16, R16 ;  /* 0x0000001000104308 */ /* 0x000e620000000c00 */
[----:B------:R-:W-:Y:S02]  /*d910*/  SHF.R.S32.HI R4, RZ, 0x1f, R15 ;  /* 0x0000001fff047819 */ /* 0x000fe4000001140f */
[----:B------:R-:W-:-:S03]  /*d920*/  LOP3.LUT R6, R12, 0x1, RZ, 0xc0, !PT ;  /* 0x000000010c067812 */ /* 0x000fc600078ec0ff */
[C---:B------:R-:W-:Y:S02]  /*d930*/  IMAD R48, R4.reuse, c[0x0][0x498], RZ ;  /* 0x0001260004307a24 */ /* 0x040fe400078e02ff */
[----:B------:R-:W-:Y:S02]  /*d940*/  IMAD R10, R4, c[0x0][0x3f0], RZ ;  /* 0x0000fc00040a7a24 */ /* 0x000fe400078e02ff */
[----:B-1----:R-:W-:-:S04]  /*d950*/  @P4 FMUL.FTZ R16, R16, 0.69314718246459960938 ;  /* 0x3f31721810104820 */ /* 0x002fc80000410000 */
[----:B------:R-:W-:Y:S02]  /*d960*/  @P4 FFMA.FTZ R52, R14, R73, R16 ;  /* 0x000000490e344223 */ /* 0x000fe40000010010 */
[----:B------:R-:W-:Y:S02]  /*d970*/  IMAD R14, R0, 0x200, R17 ;  /* 0x00000200000e7824 */ /* 0x000fe400078e0211 */
[----:B------:R-:W-:Y:S02]  /*d980*/  IMAD.SHL.U32 R0, R5, 0x20, RZ ;  /* 0x0000002005007824 */ /* 0x000fe400078e00ff */
[----:B------:R-:W-:-:S03]  /*d990*/  IMAD.SHL.U32 R4, R12, 0x40, RZ ;  /* 0x000000400c047824 */ /* 0x000fc600078e00ff */
[----:B------:R-:W-:Y:S02]  /*d9a0*/  LOP3.LUT R5, R0, 0xffffffc0, RZ, 0xc0, !PT ;  /* 0xffffffc000057812 */ /* 0x000fe400078ec0ff */
[----:B------:R-:W-:Y:S02]  /*d9b0*/  R2P PR, R12, 0x6 ;  /* 0x000000060c007804 */ /* 0x000fe40000000000 */
[----:B------:R-:W-:Y:S01]  /*d9c0*/  LOP3.LUT R4, R4, 0x1c0, RZ, 0xc0, !PT ;  /* 0x000001c004047812 */ /* 0x000fe200078ec0ff */
[----:B------:R-:W-:Y:S01]  /*d9d0*/  IMAD R0, R13, 0x10, R7 ;  /* 0x000000100d007824 */ /* 0x000fe200078e0207 */
[----:B------:R-:W-:Y:S01]  /*d9e0*/  ISETP.NE.U32.AND P3, PT, R6, 0x1, PT ;  /* 0x000000010600780c */ /* 0x000fe20003f65070 */
[----:B------:R-:W-:Y:S01]  /*d9f0*/  IMAD R6, R11, 0x8, R5 ;  /* 0x000000080b067824 */ /* 0x000fe200078e0205 */
[----:B------:R-:W-:Y:S01]  /*da00*/  UIADD3 UR8, UR11, UR8, URZ ;  /* 0x000000080b087290 */ /* 0x000fe2000fffe03f */
[----:B------:R-:W-:Y:S02]  /*da10*/  LEA.HI R4, R4, R4, RZ, 0x1d ;  /* 0x0000000404047211 */ /* 0x000fe400078fe8ff */
[----:B------:R-:W-:Y:S01]  /*da20*/  IMAD.IADD R6, R0, 0x1, R6 ;  /* 0x0000000100067824 */ /* 0x000fe200078e0206 */
[----:B------:R-:W-:Y:S01]  /*da30*/  SHF.R.S32.HI R5, RZ, 0x3, R54 ;  /* 0x00000003ff057819 */ /* 0x000fe20000011436 */
[----:B------:R-:W-:Y:S01]  /*da40*/  IMAD R0, R56, 0x80, R0 ;  /* 0x0000008038007824 */ /* 0x000fe200078e0200 */
[----:B------:R-:W-:-:S02]  /*da50*/  LEA R7, R14, R4, 0x1 ;  /* 0x000000040e077211 */ /* 0x000fc400078e08ff */
[----:B------:R-:W-:Y:S01]  /*da60*/  SHF.R.S32.HI R4, RZ, 0x1f, R25 ;  /* 0x0000001fff047819 */ /* 0x000fe20000011419 */
[----:B------:R-:W-:Y:S01]  /*da70*/  IMAD R10, R15, c[0x0][0x3f4], R10 ;  /* 0x0000fd000f0a7a24 */ /* 0x000fe200078e020a */
[----:B------:R-:W-:Y:S01]  /*da80*/  MOV R9, UR8 ;  /* 0x0000000800097c02 */ /* 0x000fe20008000f00 */
[----:B------:R-:W-:Y:S01]  /*da90*/  IMAD R54, R57, c[0x0][0x388], RZ ;  /* 0x0000e20039367a24 */ /* 0x000fe200078e02ff */
[----:B------:R-:W-:Y:S02]  /*daa0*/  LEA R22, R56, R5, 0x7 ;  /* 0x0000000538167211 */ /* 0x000fe400078e38ff */
[----:B------:R-:W-:Y:S01]  /*dab0*/  IADD3 R5, R0, 0x8, RZ ;  /* 0x0000000800057810 */ /* 0x000fe20007ffe0ff */
[----:B------:R-:W-:Y:S01]  /*dac0*/  IMAD R4, R4, c[0x0][0x3e0], RZ ;  /* 0x0000f80004047a24 */ /* 0x000fe200078e02ff */
[----:B------:R-:W-:Y:S01]  /*dad0*/  IADD3 R3, R3, R10, RZ ;  /* 0x0000000a03037210 */ /* 0x000fe20007ffe0ff */
[----:B------:R-:W-:Y:S01]  /*dae0*/  IMAD R48, R15, c[0x0][0x49c], R48 ;  /* 0x000127000f307a24 */ /* 0x000fe200078e0230 */
[----:B------:R-:W-:Y:S01]  /*daf0*/  ISETP.GE.OR P4, PT, R5, R54, P6 ;  /* 0x000000360500720c */ /* 0x000fe20003786670 */
[----:B------:R-:W-:Y:S01]  /*db00*/  IMAD.WIDE.U32 R16, R15, c[0x0][0x498], R8 ;  /* 0x000126000f107a25 */ /* 0x000fe200078e0008 */
[----:B------:R-:W-:-:S02]  /*db10*/  MOV R15, 0xfffffff0 ;  /* 0xfffffff0000f7802 */ /* 0x000fc40000000f00 */
[----:B------:R-:W-:Y:S01]  /*db20*/  IADD3 R5, R0, 0x40, RZ ;  /* 0x0000004000057810 */ /* 0x000fe20007ffe0ff */
[----:B------:R-:W-:Y:S01]  /*db30*/  IMAD R10, R56, 0x80, R6 ;  /* 0x00000080380a7824 */ /* 0x000fe200078e0206 */
[CC--:B------:R-:W-:Y:S01]  /*db40*/  ISETP.GE.OR P5, PT, R0.reuse, R54.reuse, P6 ;  /* 0x000000360000720c */ /* 0x0c0fe200037a6670 */
[----:B------:R-:W-:Y:S01]  /*db50*/  IMAD R6, R25, c[0x0][0x3e4], R4 ;  /* 0x0000f90019067a24 */ /* 0x000fe200078e0204 */
[----:B------:R-:W-:Y:S01]  /*db60*/  IADD3 R4, R0, 0x48, RZ ;  /* 0x0000004800047810 */ /* 0x000fe20007ffe0ff */
[----:B------:R-:W-:Y:S01]  /*db70*/  IMAD.SHL.U32 R0, R7, 0x2, RZ ;  /* 0x0000000207007824 */ /* 0x000fe200078e00ff */
[----:B------:R-:W-:Y:S02]  /*db80*/  SEL R15, R15, 0x10, !P3 ;  /* 0x000000100f0f7807 */ /* 0x000fe40005800000 */
[----:B------:R-:W-:Y:S01]  /*db90*/  ISETP.GE.OR P3, PT, R5, R54, P6 ;  /* 0x000000360500720c */ /* 0x000fe20003766670 */
[----:B------:R-:W-:Y:S01]  /*dba0*/  @P0 IMAD.HI.U32 R5, R10, c[0x0][0x4ec], RZ ;  /* 0x00013b000a050a27 */ /* 0x000fe200078e00ff */
[----:B------:R-:W-:-:S02]  /*dbb0*/  SHF.R.S32.HI R7, RZ, 0x1f, R49 ;  /* 0x0000001fff077819 */ /* 0x000fc40000011431 */
[----:B------:R-:W-:Y:S02]  /*dbc0*/  ISETP.GE.OR P6, PT, R4, R54, P6 ;  /* 0x000000360400720c */ /* 0x000fe400037c6670 */
[----:B------:R-:W-:Y:S01]  /*dbd0*/  MOV R4, R10 ;  /* 0x0000000a00047202 */ /* 0x000fe20000000f00 */
[----:B------:R-:W-:Y:S01]  /*dbe0*/  IMAD R7, R7, c[0x0][0x3d8], RZ ;  /* 0x0000f60007077a24 */ /* 0x000fe200078e02ff */
[C---:B------:R-:W-:Y:S02]  /*dbf0*/  IADD3 R8, R0.reuse, 0x80, RZ ;  /* 0x0000008000087810 */ /* 0x040fe40007ffe0ff */
[----:B------:R-:W-:Y:S01]  /*dc00*/  @P0 SHF.R.U32.HI R4, RZ, c[0x0][0x4f0], R5 ;  /* 0x00013c00ff040a19 */ /* 0x000fe20000011605 */
[----:B------:R-:W-:Y:S01]  /*dc10*/  IMAD R11, R49, c[0x0][0x3dc], R7 ;  /* 0x0000f700310b7a24 */ /* 0x000fe200078e0207 */
[----:B------:R-:W-:Y:S02]  /*dc20*/  IADD3 R5, R0, 0xc0, RZ ;  /* 0x000000c000057810 */ /* 0x000fe40007ffe0ff */
[----:B------:R-:W-:-:S02]  /*dc30*/  @P2 IADD3 R5, R8, -0x40, RZ ;  /* 0xffffffc008052810 */ /* 0x000fc40007ffe0ff */
[----:B------:R-:W-:Y:S02]  /*dc40*/  SHF.R.S32.HI R7, RZ, 0x1f, R4 ;  /* 0x0000001fff077819 */ /* 0x000fe40000011404 */
[C---:B------:R-:W-:Y:S01]  /*dc50*/  IADD3 R8, P0, R4.reuse, R16, RZ ;  /* 0x0000001004087210 */ /* 0x040fe20007f1e0ff */
[----:B------:R-:W-:Y:S01]  /*dc60*/  IMAD.WIDE.U32 R2, R25, c[0x0][0x3e0], R2 ;  /* 0x0000f80019027a25 */ /* 0x000fe200078e0002 */
[----:B------:R-:W-:-:S03]  /*dc70*/  IADD3 R4, -R4, RZ, RZ ;  /* 0x000000ff04047210 */ /* 0x000fc60007ffe1ff */
[----:B------:R-:W-:Y:S02]  /*dc80*/  IMAD.IADD R3, R3, 0x1, R6 ;  /* 0x0000000103037824 */ /* 0x000fe400078e0206 */
[----:B------:R-:W-:Y:S01]  /*dc90*/  IMAD R4, R4, c[0x0][0x4e8], R10 ;  /* 0x00013a0004047a24 */ /* 0x000fe200078e020a */
[----:B------:R-:W-:Y:S01]  /*dca0*/  F2FP.PACK_AB R18, R125, R18 ;  /* 0x000000127d12723e */ /* 0x000fe200000000ff */
[----:B------:R-:W-:Y:S01]  /*dcb0*/  IMAD.MOV.U32 R16, RZ, RZ, 0x20 ;  /* 0x00000020ff107424 */ /* 0x000fe200078e00ff */
[----:B------:R-:W-:Y:S01]  /*dcc0*/  F2FP.PACK_AB R19, R127, R19 ;  /* 0x000000137f13723e */ /* 0x000fe200000000ff */
[----:B------:R-:W-:Y:S01]  /*dcd0*/  IMAD.WIDE.U32 R2, R49, c[0x0][0x3d8], R2 ;  /* 0x0000f60031027a25 */ /* 0x000fe200078e0002 */
[----:B------:R-:W-:Y:S02]  /*dce0*/  F2FP.PACK_AB R21, R133, R21 ;  /* 0x000000158515723e */ /* 0x000fe400000000ff */
[----:B------:R-:W-:Y:S02]  /*dcf0*/  IADD3 R6, R0, R15, RZ ;  /* 0x0000000f00067210 */ /* 0x000fe40007ffe0ff */
[----:B------:R-:W-:-:S02]  /*dd00*/  F2FP.PACK_AB R20, R135, R20 ;  /* 0x000000148714723e */ /* 0x000fc400000000ff */
[----:B------:R-:W-:Y:S02]  /*dd10*/  IADD3.X R9, R7, R17, R48, P0, !PT ;  /* 0x0000001107097210 */ /* 0x000fe400007fe430 */
[----:B------:R-:W-:Y:S02]  /*dd20*/  F2FP.PACK_AB R23, R121, R23 ;  /* 0x000000177917723e */ /* 0x000fe400000000ff */
[----:B------:R-:W-:Y:S02]  /*dd30*/  F2FP.PACK_AB R24, R123, R24 ;  /* 0x000000187b18723e */ /* 0x000fe400000000ff */
[----:B------:R-:W-:Y:S01]  /*dd40*/  SHF.R.S32.HI R7, RZ, 0x1f, R4 ;  /* 0x0000001fff077819 */ /* 0x000fe20000011404 */
[----:B------:R-:W-:Y:S01]  /*dd50*/  STS [R0+0x80], R18 ;  /* 0x0000801200007388 */ /* 0x000fe20000000800 */
[----:B------:R-:W-:Y:S02]  /*dd60*/  F2FP.PACK_AB R26, R129, R26 ;  /* 0x0000001a811a723e */ /* 0x000fe400000000ff */
[----:B------:R-:W-:Y:S01]  /*dd70*/  F2FP.PACK_AB R27, R131, R27 ;  /* 0x0000001b831b723e */ /* 0x000fe200000000ff */
[----:B------:R-:W-:Y:S01]  /*dd80*/  STS [R0+0x480], R19 ;  /* 0x0004801300007388 */ /* 0x000fe20000000800 */
[----:B------:R-:W-:Y:S01]  /*dd90*/  SEL R16, R16, 0xffffffe0, !P1 ;  /* 0xffffffe010107807 */ /* 0x000fe20004800000 */
[----:B------:R-:W-:Y:S01]  /*dda0*/  IMAD R7, R7, c[0x0][0x488], RZ ;  /* 0x0001220007077a24 */ /* 0x000fe200078e02ff */
[----:B------:R-:W-:Y:S01]  /*ddb0*/  IADD3 R3, R3, R11, RZ ;  /* 0x0000000b03037210 */ /* 0x000fe20007ffe0ff */
[----:B------:R1:W-:Y:S01]  /*ddc0*/  STS [R6+0x80], R21 ;  /* 0x0000801506007388 */ /* 0x0003e20000000800 */
[----:B------:R-:W-:-:S03]  /*ddd0*/  F2FP.PACK_AB R29, R137, R29 ;  /* 0x0000001d891d723e */ /* 0x000fc600000000ff */
[----:B------:R3:W-:Y:S01]  /*dde0*/  STS [R6+0x480], R20 ;  /* 0x0004801406007388 */ /* 0x0007e20000000800 */
[----:B------:R-:W-:-:S03]  /*ddf0*/  F2FP.PACK_AB R28, R139, R28 ;  /* 0x0000001c8b1c723e */ /* 0x000fc600000000ff */
[----:B------:R-:W-:Y:S01]  /*de00*/  STS [R0+0x2080], R23 ;  /* 0x0020801700007388 */ /* 0x000fe20000000800 */
[----:B------:R-:W-:-:S03]  /*de10*/  F2FP.PACK_AB R30, R149, R30 ;  /* 0x0000001e951e723e */ /* 0x000fc600000000ff */
[----:B------:R4:W-:Y:S01]  /*de20*/  STS [R0+0x2480], R24 ;  /* 0x0024801800007388 */ /* 0x0009e20000000800 */
[----:B------:R-:W-:-:S03]  /*de30*/  F2FP.PACK_AB R31, R151, R31 ;  /* 0x0000001f971f723e */ /* 0x000fc600000000ff */
[----:B------:R-:W-:Y:S01]  /*de40*/  STS [R6+0x2080], R26 ;  /* 0x0020801a06007388 */ /* 0x000fe20000000800 */
[----:B------:R-:W-:-:S03]  /*de50*/  F2FP.PACK_AB R33, R141, R33 ;  /* 0x000000218d21723e */ /* 0x000fc600000000ff */
[----:B------:R4:W-:Y:S01]  /*de60*/  STS [R6+0x2480], R27 ;  /* 0x0024801b06007388 */ /* 0x0009e20000000800 */
[----:B------:R-:W-:Y:S02]  /*de70*/  F2FP.PACK_AB R32, R143, R32 ;  /* 0x000000208f20723e */ /* 0x000fe400000000ff */
[----:B-1----:R-:W-:Y:S01]  /*de80*/  LEA R21, P0, R2, c[0x0][0x380], 0x1 ;  /* 0x0000e00002157a11 */ /* 0x002fe200078008ff */
[----:B------:R-:W-:-:S03]  /*de90*/  IMAD R7, R4, c[0x0][0x48c], R7 ;  /* 0x0001230004077a24 */ /* 0x000fc600078e0207 */
[----:B---3--:R-:W-:Y:S01]  /*dea0*/  LEA.HI.X R20, R2, c[0x0][0x384], R3, 0x1, P0 ;  /* 0x0000e10002147a11 */ /* 0x008fe200000f0c03 */
[----:B------:R-:W-:-:S04]  /*deb0*/  IMAD.WIDE.U32 R2, R4, c[0x0][0x488], R8 ;  /* 0x0001220004027a25 */ /* 0x000fc800078e0008 */
[----:B----4-:R-:W-:Y:S01]  /*dec0*/  IMAD.IADD R0, R0, 0x1, R16 ;  /* 0x0000000100007824 */ /* 0x010fe200078e0210 */
[----:B------:R-:W-:Y:S01]  /*ded0*/  LEA R4, P0, R2, c[0x0][0x450], 0x2 ;  /* 0x0001140002047a11 */ /* 0x000fe200078010ff */
[----:B------:R-:W-:-:S03]  /*dee0*/  IMAD.IADD R6, R16, 0x1, R6 ;  /* 0x0000000110067824 */ /* 0x000fc600078e0206 */
[----:B------:R-:W-:Y:S04]  /*def0*/  STS [R0+0x80], R29 ;  /* 0x0000801d00007388 */ /* 0x000fe80000000800 */
[----:B------:R-:W-:Y:S04]  /*df00*/  STS [R0+0x480], R28 ;  /* 0x0004801c00007388 */ /* 0x000fe80000000800 */
[----:B------:R-:W-:Y:S04]  /*df10*/  STS [R6+0x80], R30 ;  /* 0x0000801e06007388 */ /* 0x000fe80000000800 */
[----:B------:R-:W-:Y:S04]  /*df20*/  STS [R6+0x480], R31 ;  /* 0x0004801f06007388 */ /* 0x000fe80000000800 */
[----:B------:R-:W-:Y:S04]  /*df30*/  STS [R0+0x2080], R33 ;  /* 0x0020802100007388 */ /* 0x000fe80000000800 */
[----:B------:R1:W-:Y:S01]  /*df40*/  STS [R0+0x2480], R32 ;  /* 0x0024802000007388 */ /* 0x0003e20000000800 */
[----:B------:R-:W-:-:S02]  /*df50*/  F2FP.PACK_AB R35, R145, R35 ;  /* 0x000000239123723e */ /* 0x000fc400000000ff */
[----:B------:R-:W-:Y:S02]  /*df60*/  F2FP.PACK_AB R34, R147, R34 ;  /* 0x000000229322723e */ /* 0x000fe400000000ff */
[----:B------:R-:W-:Y:S02]  /*df70*/  F2FP.PACK_AB R37, R153, R37 ;  /* 0x000000259925723e */ /* 0x000fe400000000ff */
[----:B------:R-:W-:Y:S02]  /*df80*/  F2FP.PACK_AB R36, R155, R36 ;  /* 0x000000249b24723e */ /* 0x000fe400000000ff */
[----:B------:R-:W-:Y:S02]  /*df90*/  F2FP.PACK_AB R42, R165, R42 ;  /* 0x0000002aa52a723e */ /* 0x000fe400000000ff */
[----:B------:R-:W-:Y:S02]  /*dfa0*/  F2FP.PACK_AB R41, R167, R41 ;  /* 0x00000029a729723e */ /* 0x000fe400000000ff */
[----:B------:R-:W-:-:S02]  /*dfb0*/  F2FP.PACK_AB R47, R157, R47 ;  /* 0x0000002f9d2f723e */ /* 0x000fc400000000ff */
[----:B------:R-:W-:Y:S02]  /*dfc0*/  F2FP.PACK_AB R158, R159, R158 ;  /* 0x0000009e9f9e723e */ /* 0x000fe400000000ff */
[----:B-1----:R-:W-:Y:S02]  /*dfd0*/  IADD3 R0, R3, R7, RZ ;  /* 0x0000000703007210 */ /* 0x002fe40007ffe0ff */
[----:B------:R-:W-:Y:S02]  /*dfe0*/  IADD3 R3, R16, 0x400, R5 ;  /* 0x0000040010037810 */ /* 0x000fe40007ffe005 */
[----:B------:R-:W-:Y:S02]  /*dff0*/  LEA.HI.X R2, R2, c[0x0][0x454], R0, 0x2, P0 ;  /* 0x0001150002027a11 */ /* 0x000fe400000f1400 */
[----:B------:R-:W-:Y:S01]  /*e000*/  IADD3 R0, R15, R5, RZ ;  /* 0x000000050f007210 */ /* 0x000fe20007ffe0ff */
[----:B------:R-:W-:Y:S01]  /*e010*/  STS [R6+0x2080], R35 ;  /* 0x0020802306007388 */ /* 0x000fe20000000800 */
[----:B------:R-:W-:Y:S01]  /*e020*/  F2FP.PACK_AB R46, R161, R46 ;  /* 0x0000002ea12e723e */ /* 0x000fe200000000ff */
[----:B------:R-:W-:Y:S01]  /*e030*/  IMAD.IADD R14, R15, 0x1, R3 ;  /* 0x000000010f0e7824 */ /* 0x000fe200078e0203 */
[----:B------:R-:W-:Y:S01]  /*e040*/  F2FP.PACK_AB R162, R163, R162 ;  /* 0x000000a2a3a2723e */ /* 0x000fe200000000ff */
[----:B------:R-:W-:Y:S01]  /*e050*/  SHFL.IDX PT, R13, R2, RZ, 0x1c1f ;  /* 0x001c1fff020d7589 */ /* 0x000fe200000e0000 */
[----:B------:R-:W-:-:S02]  /*e060*/  F2FP.PACK_AB R45, R169, R45 ;  /* 0x0000002da92d723e */ /* 0x000fc400000000ff */
[----:B------:R-:W-:Y:S01]  /*e070*/  F2FP.PACK_AB R44, R171, R44 ;  /* 0x0000002cab2c723e */ /* 0x000fe200000000ff */
[----:B------:R-:W-:Y:S01]  /*e080*/  SHFL.IDX PT, R11, R2, 0x1, 0x1c1f ;  /* 0x003c1f00020b7f89 */ /* 0x000fe200000e0000 */
[----:B------:R-:W-:-:S03]  /*e090*/  F2FP.PACK_AB R40, R181, R40 ;  /* 0x00000028b528723e */ /* 0x000fc600000000ff */
[----:B------:R-:W-:Y:S01]  /*e0a0*/  SHFL.IDX PT, R9, R2, 0x2, 0x1c1f ;  /* 0x005c1f0002097f89 */ /* 0x000fe200000e0000 */
[----:B------:R-:W-:-:S03]  /*e0b0*/  IADD3 R3, R16, R0, RZ ;  /* 0x0000000010037210 */ /* 0x000fc60007ffe0ff */
[----:B------:R1:W-:Y:S01]  /*e0c0*/  SHFL.IDX PT, R7, R2, 0x3, 0x1c1f ;  /* 0x007c1f0002077f89 */ /* 0x0003e200000e0000 */
[----:B------:R-:W-:-:S03]  /*e0d0*/  F2FP.PACK_AB R39, R183, R39 ;  /* 0x00000027b727723e */ /* 0x000fc600000000ff */
[----:B------:R-:W-:Y:S01]  /*e0e0*/  STS [R6+0x2480], R34 ;  /* 0x0024802206007388 */ /* 0x000fe20000000800 */
[----:B------:R-:W-:-:S03]  /*e0f0*/  F2FP.PACK_AB R43, R173, R43 ;  /* 0x0000002bad2b723e */ /* 0x000fc600000000ff */
[----:B------:R-:W-:Y:S01]  /*e100*/  STS [R5], R37 ;  /* 0x0000002505007388 */ /* 0x000fe20000000800 */
[----:B------:R-:W-:-:S03]  /*e110*/  F2FP.PACK_AB R174, R175, R174 ;  /* 0x000000aeafae723e */ /* 0x000fc600000000ff */
[----:B------:R-:W-:Y:S01]  /*e120*/  STS [R5+0x400], R36 ;  /* 0x0004002405007388 */ /* 0x000fe20000000800 */
[----:B------:R-:W-:-:S03]  /*e130*/  F2FP.PACK_AB R38, R177, R38 ;  /* 0x00000026b126723e */ /* 0x000fc600000000ff */
[----:B------:R-:W-:Y:S01]  /*e140*/  STS [R0], R42 ;  /* 0x0000002a00007388 */ /* 0x000fe20000000800 */
[----:B------:R-:W-:-:S03]  /*e150*/  F2FP.PACK_AB R178, R179, R178 ;  /* 0x000000b2b3b2723e */ /* 0x000fc600000000ff */
[----:B------:R-:W-:Y:S01]  /*e160*/  STS [R0+0x400], R41 ;  /* 0x0004002900007388 */ /* 0x000fe20000000800 */
[----:B-1----:R-:W-:-:S03]  /*e170*/  IMAD.IADD R2, R16, 0x1, R5 ;  /* 0x0000000110027824 */ /* 0x002fc600078e0205 */
[----:B------:R-:W-:Y:S04]  /*e180*/  STS [R5+0x2000], R47 ;  /* 0x0020002f05007388 */ /* 0x000fe80000000800 */
[----:B------:R-:W-:Y:S04]  /*e190*/  STS [R5+0x2400], R158 ;  /* 0x0024009e05007388 */ /* 0x000fe80000000800 */
[----:B------:R-:W-:Y:S04]  /*e1a0*/  STS [R0+0x2000], R46 ;  /* 0x0020002e00007388 */ /* 0x000fe80000000800 */
[----:B------:R-:W-:Y:S04]  /*e1b0*/  STS [R0+0x2400], R162 ;  /* 0x002400a200007388 */ /* 0x000fe80000000800 */
[----:B------:R-:W-:Y:S04]  /*e1c0*/  STS [R2], R45 ;  /* 0x0000002d02007388 */ /* 0x000fe80000000800 */
[----:B------:R-:W-:Y:S04]  /*e1d0*/  STS [R2+0x400], R44 ;  /* 0x0004002c02007388 */ /* 0x000fe80000000800 */
[----:B------:R-:W-:Y:S04]  /*e1e0*/  STS [R3], R40 ;  /* 0x0000002803007388 */ /* 0x000fe80000000800 */
[----:B------:R-:W-:Y:S04]  /*e1f0*/  STS [R14], R39 ;  /* 0x000000270e007388 */ /* 0x000fe80000000800 */
[----:B------:R-:W-:Y:S04]  /*e200*/  STS [R2+0x2000], R43 ;  /* 0x0020002b02007388 */ /* 0x000fe80000000800 */
[----:B------:R1:W-:Y:S04]  /*e210*/  STS [R2+0x2400], R174 ;  /* 0x002400ae02007388 */ /* 0x0003e80000000800 */
[----:B------:R-:W-:Y:S04]  /*e220*/  STS [R3+0x2000], R38 ;  /* 0x0020002603007388 */ /* 0x000fe80000000800 */
[----:B------:R-:W-:Y:S04]  /*e230*/  STS [R14+0x2000], R178 ;  /* 0x002000b20e007388 */ /* 0x000fe80000000800 */
[----:B------:R-:W3:Y:S04]  /*e240*/  SHFL.IDX PT, R12, R4, RZ, 0x1c1f ;  /* 0x001c1fff040c7589 */ /* 0x000ee800000e0000 */
[----:B------:R-:W-:Y:S06]  /*e250*/  BAR.SYNC.DEFER_BLOCKING 0x1, 0x80 ;  /* 0x0042000000007b1d */ /* 0x000fec0000010000 */
[----:B------:R-:W4:Y:S04]  /*e260*/  SHFL.IDX PT, R10, R4, 0x1, 0x1c1f ;  /* 0x003c1f00040a7f89 */ /* 0x000f2800000e0000 */
[----:B------:R-:W2:Y:S04]  /*e270*/  SHFL.IDX PT, R8, R4, 0x2, 0x1c1f ;  /* 0x005c1f0004087f89 */ /* 0x000ea800000e0000 */
[----:B------:R-:W2:Y:S01]  /*e280*/  SHFL.IDX PT, R6, R4, 0x3, 0x1c1f ;  /* 0x007c1f0004067f89 */ /* 0x000ea200000e0000 */
[----:B-1----:R-:W-:Y:S01]  /*e290*/  SHF.L.U32 R2, R59, 0x1, RZ ;  /* 0x000000013b027819 */ /* 0x002fe200000006ff */
[----:B------:R-:W-:-:S02]  /*e2a0*/  IMAD.SHL.U32 R0, R55, 0x8, RZ ;  /* 0x0000000837007824 */ /* 0x000fc400078e00ff */
[----:B------:R-:W1:Y:S04]  /*e2b0*/  SHFL.IDX PT, R3, R21, RZ, 0x181f ;  /* 0x00181fff15037589 */ /* 0x000e6800000e0000 */
[----:B---3--:R-:W-:Y:S04]  /*e2c0*/  @!P5 ST.E [R12.64], R52 ;  /* 0x000000340c00d985 */ /* 0x008fe8000c10190c */
[----:B------:R-:W3:Y:S04]  /*e2d0*/  SHFL.IDX PT, R5, R20, RZ, 0x181f ;  /* 0x00181fff14057589 */ /* 0x000ee800000e0000 */
[----:B----4-:R-:W-:Y:S04]  /*e2e0*/  @!P4 ST.E [R10.64], R51 ;  /* 0x000000330a00c985 */ /* 0x010fe8000c10190c */
[----:B--2---:R-:W-:Y:S04]  /*e2f0*/  @!P3 ST.E [R8.64], R50 ;  /* 0x000000320800b985 */ /* 0x004fe8000c10190c */
[----:B------:R2:W-:Y:S01]  /*e300*/  @!P6 ST.E [R6.64], R53 ;  /* 0x000000350600e985 */ /* 0x0005e2000c10190c */
[----:B------:R-:W-:-:S03]  /*e310*/  ISETP.GE.AND P6, PT, R0, c[0x0][0x3c8], PT ;  /* 0x0000f20000007a0c */ /* 0x000fc60003fc6270 */
[----:B------:R-:W4:Y:S04]  /*e320*/  SHFL.IDX PT, R4, R21, 0x1, 0x181f ;  /* 0x00381f0015047f89 */ /* 0x000f2800000e0000 */
[----:B------:R-:W-:Y:S01]  /*e330*/  LDS.128 R16, [R2+0x80] ;  /* 0x0000800002107984 */ /* 0x000fe20000000c00 */
[----:B------:R-:W-:-:S03]  /*e340*/  ISETP.GE.OR P3, PT, R22, R54, P6 ;  /* 0x000000361600720c */ /* 0x000fc60003766670 */
[----:B------:R-:W-:Y:S04]  /*e350*/  LDS.128 R12, [R2+0x880] ;  /* 0x00088000020c7984 */ /* 0x000fe80000000c00 */
[----:B------:R-:W3:Y:S04]  /*e360*/  SHFL.IDX PT, R9, R20, 0x1, 0x181f ;  /* 0x00381f0014097f89 */ /* 0x000ee800000e0000 */
[----:B------:R-:W3:Y:S04]  /*e370*/  SHFL.IDX PT, R8, R21, 0x2, 0x181f ;  /* 0x00581f0015087f89 */ /* 0x000ee800000e0000 */
[----:B------:R-:W4:Y:S01]  /*e380*/  SHFL.IDX PT, R10, R20, 0x2, 0x181f ;  /* 0x00581f00140a7f89 */ /* 0x000f2200000e0000 */
[----:B--2---:R-:W-:-:S03]  /*e390*/  IADD3 R6, R22, 0x10, RZ ;  /* 0x0000001016067810 */ /* 0x004fc60007ffe0ff */
[----:B------:R-:W2:Y:S01]  /*e3a0*/  LDS.128 R24, [R2+0x1080] ;  /* 0x0010800002187984 */ /* 0x000ea20000000c00 */
[----:B------:R-:W-:Y:S02]  /*e3b0*/  IADD3 R7, R22, 0x20, RZ ;  /* 0x0000002016077810 */ /* 0x000fe40007ffe0ff */
[-C--:B------:R-:W-:Y:S01]  /*e3c0*/  ISETP.GE.OR P1, PT, R6, R54.reuse, P6 ;  /* 0x000000360600720c */ /* 0x080fe20003726670 */
[----:B------:R-:W-:Y:S01]  /*e3d0*/  LDS.128 R28, [R2+0x1880] ;  /* 0x00188000021c7984 */ /* 0x000fe20000000c00 */
[----:B------:R-:W-:Y:S02]  /*e3e0*/  IADD3 R6, R22, 0x30, RZ ;  /* 0x0000003016067810 */ /* 0x000fe40007ffe0ff */
[-C--:B------:R-:W-:Y:S01]  /*e3f0*/  ISETP.GE.OR P2, PT, R7, R54.reuse, P6 ;  /* 0x000000360700720c */ /* 0x080fe20003746670 */
[----:B------:R-:W-:Y:S01]  /*e400*/  LDS.128 R32, [R2+0x2080] ;  /* 0x0020800002207984 */ /* 0x000fe20000000c00 */
[----:B------:R-:W-:Y:S02]  /*e410*/  ISETP.GE.OR P0, PT, R6, R54, P6 ;  /* 0x000000360600720c */ /* 0x000fe40003706670 */
[----:B-1----:R-:W-:Y:S01]  /*e420*/  @!P3 LEA R6, P4, R0, R3, 0x1 ;  /* 0x000000030006b211 */ /* 0x002fe200078808ff */
[----:B------:R-:W-:Y:S01]  /*e430*/  LDS.128 R36, [R2+0x2880] ;  /* 0x0028800002247984 */ /* 0x000fe20000000c00 */
[----:B------:R-:W-:-:S03]  /*e440*/  IADD3 R11, R22, 0x40, RZ ;  /* 0x00000040160b7810 */ /* 0x000fc60007ffe0ff */
[----:B------:R-:W1:Y:S01]  /*e450*/  SHFL.IDX PT, R3, R21, 0x3, 0x181f ;  /* 0x00781f0015037f89 */ /* 0x000e6200000e0000 */
[C-C-:B---3--:R-:W-:Y:S02]  /*e460*/  @!P3 LEA.HI.X R7, R0.reuse, R5, R58.reuse, 0x1, P4 ;  /* 0x000000050007b211 */ /* 0x148fe400020f0c3a */
[C---:B----4-:R-:W-:Y:S01]  /*e470*/  @!P1 LEA R4, P4, R0.reuse, R4, 0x1 ;  /* 0x0000000400049211 */ /* 0x050fe200078808ff */
[----:B------:R-:W-:Y:S04]  /*e480*/  LDS.128 R40, [R2+0x3080] ;  /* 0x0030800002287984 */ /* 0x000fe80000000c00 */
[----:B------:R-:W3:Y:S01]  /*e490*/  SHFL.IDX PT, R48, R20, 0x3, 0x181f ;  /* 0x00781f0014307f89 */ /* 0x000ee200000e0000 */
[----:B------:R-:W-:Y:S02]  /*e4a0*/  ISETP.GE.OR P5, PT, R11, R54, P6 ;  /* 0x000000360b00720c */ /* 0x000fe400037a6670 */
[C---:B------:R-:W-:Y:S01]  /*e4b0*/  @!P1 LEA.HI.X R5, R0.reuse, R9, R58, 0x1, P4 ;  /* 0x0000000900059211 */ /* 0x040fe200020f0c3a */
[----:B------:R-:W4:Y:S01]  /*e4c0*/  SHFL.IDX PT, R23, R21, 0x4, 0x181f ;  /* 0x00981f0015177f89 */ /* 0x000f2200000e0000 */
[----:B------:R-:W-:-:S03]  /*e4d0*/  @!P2 LEA R8, P4, R0, R8, 0x1 ;  /* 0x000000080008a211 */ /* 0x000fc600078808ff */
[----:B------:R-:W1:Y:S01]  /*e4e0*/  SHFL.IDX PT, R11, R21, 0x5, 0x181f ;  /* 0x00b81f00150b7f89 */ /* 0x000e6200000e0000 */
[----:B------:R-:W-:-:S03]  /*e4f0*/  IADD3 R44, R22, 0x50, RZ ;  /* 0x00000050162c7810 */ /* 0x000fc60007ffe0ff */
[----:B------:R-:W-:Y:S01]  /*e500*/  SHFL.IDX PT, R49, R21, 0x6, 0x181f ;  /* 0x00d81f0015317f89 */ /* 0x000fe200000e0000 */
[----:B------:R-:W-:-:S03]  /*e510*/  @!P2 LEA.HI.X R9, R0, R10, R58, 0x1, P4 ;  /* 0x0000000a0009a211 */ /* 0x000fc600020f0c3a */
[----:B------:R-:W1:Y:S04]  /*e520*/  SHFL.IDX PT, R51, R20, 0x4, 0x181f ;  /* 0x00981f0014337f89 */ /* 0x000e6800000e0000 */
[----:B------:R-:W1:Y:S01]  /*e530*/  SHFL.IDX PT, R50, R20, 0x5, 0x181f ;  /* 0x00b81f0014327f89 */ /* 0x000e6200000e0000 */
[----:B------:R-:W-:-:S03]  /*e540*/  IADD3 R52, R22, 0x60, RZ ;  /* 0x0000006016347810 */ /* 0x000fc60007ffe0ff */
[----:B------:R-:W1:Y:S01]  /*e550*/  SHFL.IDX PT, R10, R20, 0x6, 0x181f ;  /* 0x00d81f00140a7f89 */ /* 0x000e6200000e0000 */
[----:B------:R-:W-:-:S03]  /*e560*/  ISETP.GE.OR P4, PT, R44, R54, P6 ;  /* 0x000000362c00720c */ /* 0x000fc60003786670 */
[----:B------:R1:W4:Y:S04]  /*e570*/  LDS.128 R44, [R2+0x3880] ;  /* 0x00388000022c7984 */ /* 0x0003280000000c00 */
[----:B------:R4:W-:Y:S01]  /*e580*/  @!P3 ST.E.128 [R6.64], R16 ;  /* 0x000000100600b985 */ /* 0x0009e2000c101d0c */
[----:B------:R-:W-:-:S03]  /*e590*/  ISETP.GE.OR P3, PT, R52, R54, P6 ;  /* 0x000000363400720c */ /* 0x000fc60003766670 */
[----:B------:R4:W-:Y:S04]  /*e5a0*/  @!P1 ST.E.128 [R4.64], R12 ;  /* 0x0000000c04009985 */ /* 0x0009e8000c101d0c */
[----:B--2---:R-:W-:Y:S01]  /*e5b0*/  @!P2 ST.E.128 [R8.64], R24 ;  /* 0x000000180800a985 */ /* 0x004fe2000c101d0c */
[----:B-1----:R-:W-:-:S04]  /*e5c0*/  @!P0 LEA R2, P1, R0, R3, 0x1 ;  /* 0x0000000300028211 */ /* 0x002fc800078208ff */
[----:B---3--:R-:W-:-:S05]  /*e5d0*/  @!P0 LEA.HI.X R3, R0, R48, R58, 0x1, P1 ;  /* 0x0000003000038211 */ /* 0x008fca00008f0c3a */
[----:B------:R1:W-:Y:S01]  /*e5e0*/  @!P0 ST.E.128 [R2.64], R28 ;  /* 0x0000001c02008985 */ /* 0x0003e2000c101d0c */
[C---:B----4-:R-:W-:Y:S02]  /*e5f0*/  @!P5 LEA R6, P2, R0.reuse, R23, 0x1 ;  /* 0x000000170006d211 */ /* 0x050fe400078408ff */
[C---:B------:R-:W-:Y:S02]  /*e600*/  @!P4 LEA R4, P1, R0.reuse, R11, 0x1 ;  /* 0x0000000b0004c211 */ /* 0x040fe400078208ff */
[C-C-:B------:R-:W-:Y:S02]  /*e610*/  @!P5 LEA.HI.X R7, R0.reuse, R51, R58.reuse, 0x1, P2 ;  /* 0x000000330007d211 */ /* 0x140fe400010f0c3a */
[----:B------:R-:W-:-:S03]  /*e620*/  @!P4 LEA.HI.X R5, R0, R50, R58, 0x1, P1 ;  /* 0x000000320005c211 */ /* 0x000fc600008f0c3a */
[----:B------:R-:W-:Y:S04]  /*e630*/  @!P5 ST.E.128 [R6.64], R32 ;  /* 0x000000200600d985 */ /* 0x000fe8000c101d0c */
[----:B------:R-:W-:Y:S01]  /*e640*/  @!P4 ST.E.128 [R4.64], R36 ;  /* 0x000000240400c985 */ /* 0x000fe2000c101d0c */
[----:B-1----:R-:W-:-:S04]  /*e650*/  @!P3 LEA R2, P0, R0, R49, 0x1 ;  /* 0x000000310002b211 */ /* 0x002fc800078008ff */
[----:B------:R-:W-:-:S05]  /*e660*/  @!P3 LEA.HI.X R3, R0, R10, R58, 0x1, P0 ;  /* 0x0000000a0003b211 */ /* 0x000fca00000f0c3a */
[----:B------:R1:W-:Y:S04]  /*e670*/  @!P3 ST.E.128 [R2.64], R40 ;  /* 0x000000280200b985 */ /* 0x0003e8000c101d0c */
[----:B------:R2:W3:Y:S04]  /*e680*/  SHFL.IDX PT, R6, R21, 0x7, 0x181f ;  /* 0x00f81f0015067f89 */ /* 0x0004e800000e0000 */
[----:B------:R2:W4:Y:S01]  /*e690*/  SHFL.IDX PT, R4, R20, 0x7, 0x181f ;  /* 0x00f81f0014047f89 */ /* 0x00052200000e0000 */
[----:B-1----:R-:W-:-:S04]  /*e6a0*/  IADD3 R2, R22, 0x70, RZ ;  /* 0x0000007016027810 */ /* 0x002fc80007ffe0ff */
[----:B------:R-:W-:-:S13]  /*e6b0*/  ISETP.GE.OR P6, PT, R2, R54, P6 ;  /* 0x000000360200720c */ /* 0x000fda00037c6670 */
[----:B------:R-:W-:Y:S05]  /*e6c0*/  @P6 EXIT ;  /* 0x000000000000694d */ /* 0x000fea0003800000 */
[----:B--234-:R-:W-:-:S04]  /*e6d0*/  LEA R2, P0, R0, R6, 0x1 ;  /* 0x0000000600027211 */ /* 0x01cfc800078008ff */
[----:B------:R-:W-:-:S05]  /*e6e0*/  LEA.HI.X R3, R0, R4, R58, 0x1, P0 ;  /* 0x0000000400037211 */ /* 0x000fca00000f0c3a */
[----:B------:R-:W-:Y:S01]  /*e6f0*/  ST.E.128 [R2.64], R44 ;  /* 0x0000002c02007985 */ /* 0x000fe2000c101d0c */
[----:B------:R-:W-:Y:S05]  /*e700*/  EXIT ;  /* 0x000000000000794d */ /* 0x000fea0003800000 */
.L_x_6:
[----:B------:R-:W-:-:S00]  /*e710*/  BRA `(.L_x_6) ;  /* 0xfffffff000007947 */ /* 0x000fc0000383ffff */
[----:B------:R-:W-:-:S00]  /*e720*/  NOP ;  /* 0x0000000000007918 */ /* 0x000fc00000000000 */
        /* <DEDUP_REMOVED lines=13> */
.L_x_798:


//--------------------- .text._ZN7cutlass13device_kernelIN5flash19enable_sm80_to_sm89INS1_16FlashAttnFwdSm80INS1_25CollectiveMainloopFwdSm80ILi4ELi1ELb0EN4cute5tupleIJNS5_1CILi128EEENS7_ILi112EEENS7_ILi64EEEEEELi64ENS_6half_tEfNS_4arch4Sm80ELb0ELb0ELb1ELb1ELb1ELb0ELb1ELb0EEENS1_21CollectiveEpilogueFwdINS6_IJS8_SA_S9_EEENS6_IJNS7_ILi1EEESI_SI_EEESC_SE_Li128ELb1ELb1ELb0ELb0EEENS1_19SingleTileSchedulerILb1ELb0ELb1ELi128EEEEEEEEEvNT_6ParamsE --------------------------
	.section	.text._ZN7cutlass13device_kernelIN5flash19enable_sm80_to_sm89INS1_16FlashAttnFwdSm80INS1_25CollectiveMainloopFwdSm80ILi4ELi1ELb0EN4cute5tupleIJNS5_1CILi128EEENS7_ILi112EEENS7_ILi64EEEEEELi64ENS_6half_tEfNS_4arch4Sm80ELb0ELb0ELb1ELb1ELb1ELb0ELb1ELb0EEENS1_21CollectiveEpilogueFwdINS6_IJS8_SA_S9_EEENS6_IJNS7_ILi1EEESI_SI_EEESC_SE_Li128ELb1ELb1ELb0ELb0EEENS1_19SingleTileSchedulerILb1ELb0ELb1ELi128EEEEEEEEEvNT_6ParamsE,"ax",@progbits
	.sectioninfo	@"SHI_REGISTERS=255"
	.align	128
.text._ZN7cutlass13device_kernelIN5flash19enable_sm80_to_sm89INS1_16FlashAttnFwdSm80INS1_25CollectiveMainloopFwdSm80ILi4ELi1ELb0EN4cute5tupleIJNS5_1CILi128EEENS7_ILi112EEENS7_ILi64EEEEEELi64ENS_6half_tEfNS_4arch4Sm80ELb0ELb0ELb1ELb1ELb1ELb0ELb1ELb0EEENS1_21CollectiveEpilogueFwdINS6_IJS8_SA_S9_EEENS6_IJNS7_ILi1EEESI_SI_EEESC_SE_Li128ELb1ELb1ELb0ELb0EEENS1_19SingleTileSchedulerILb1ELb0ELb1ELi128EEEEEEEEEvNT_6ParamsE:
        .type           _ZN7cutlass13device_kernelIN5flash19enable_sm80_to_sm89INS1_16FlashAttnFwdSm80INS1_25CollectiveMainloopFwdSm80ILi4ELi1ELb0EN4cute5tupleIJNS5_1CILi128EEENS7_ILi112EEENS7_ILi64EEEEEELi64ENS_6half_tEfNS_4arch4Sm80ELb0ELb0ELb1ELb1ELb1ELb0ELb1ELb0EEENS1_21CollectiveEpilogueFwdINS6_IJS8_SA_S9_EEENS6_IJNS7_ILi1EEESI_SI_EEESC_SE_Li128ELb1ELb1ELb0ELb0EEENS1_19SingleTileSchedulerILb1ELb0ELb1ELi128EEEEEEEEEvNT_6ParamsE,@function
        .size           _ZN7cutlass13device_kernelIN5flash19enable_sm80_to_sm89INS1_16FlashAttnFwdSm80INS1_25CollectiveMainloopFwdSm80ILi4ELi1ELb0EN4cute5tupleIJNS5_1CILi128EEENS7_ILi112EEENS7_ILi64EEEEEELi64ENS_6half_tEfNS_4arch4Sm80ELb0ELb0ELb1ELb1ELb1ELb0ELb1ELb0EEENS1_21CollectiveEpilogueFwdINS6_IJS8_SA_S9_EEENS6_IJNS7_ILi1EEESI_SI_EEESC_SE_Li128ELb1ELb1ELb0ELb0EEENS1_19SingleTileSchedulerILb1ELb0ELb1ELi128EEEEEEEEEvNT_6ParamsE,(.L_x_799 - _ZN7cutlass13device_kernelIN5flash19enable_sm80_to_sm89INS1_16FlashAttnFwdSm80INS1_25CollectiveMainloopFwdSm80ILi4ELi1ELb0EN4cute5tupleIJNS5_1CILi128EEENS7_ILi112EEENS7_ILi64EEEEEELi64ENS_6half_tEfNS_4arch4Sm80ELb0ELb0ELb1ELb1ELb1ELb0ELb1ELb0EEENS1_21CollectiveEpilogueFwdINS6_IJS8_SA_S9_EEENS6_IJNS7_ILi1EEESI_SI_EEESC_SE_Li128ELb1ELb1ELb0ELb0EEENS1_19SingleTileSchedulerILb1ELb0ELb1ELi128EEEEEEEEEvNT_6ParamsE)
        .other          _ZN7cutlass13device_kernelIN5flash19enable_sm80_to_sm89INS1_16FlashAttnFwdSm80INS1_25CollectiveMainloopFwdSm80ILi4ELi1ELb0EN4cute5tupleIJNS5_1CILi128EEENS7_ILi112EEENS7_ILi64EEEEEELi64ENS_6half_tEfNS_4arch4Sm80ELb0ELb0ELb1ELb1ELb1ELb0ELb1ELb0EEENS1_21CollectiveEpilogueFwdINS6_IJS8_SA_S9_EEENS6_IJNS7_ILi1EEESI_SI_EEESC_SE_Li128ELb1ELb1ELb0ELb0EEENS1_19SingleTileSchedulerILb1ELb0ELb1ELi128EEEEEEEEEvNT_6ParamsE,@"STO_CUDA_ENTRY STV_DEFAULT"
_ZN7cutlass13device_kernelIN5flash19enable_sm80_to_sm89INS1_16FlashAttnFwdSm80INS1_25CollectiveMainloopFwdSm80ILi4ELi1ELb0EN4cute5tupleIJNS5_1CILi128EEENS7_ILi112EEENS7_ILi64EEEEEELi64ENS_6half_tEfNS_4arch4Sm80ELb0ELb0ELb1ELb1ELb1ELb0ELb1ELb0EEENS1_21CollectiveEpilogueFwdINS6_IJS8_SA_S9_EEENS6_IJNS7_ILi1EEESI_SI_EEESC_SE_Li128ELb1ELb1ELb0ELb0EEENS1_19SingleTileSchedulerILb1ELb0ELb1ELi128EEEEEEEEEvNT_6ParamsE:
[----:B------:R-:W-:Y:S02]  /*0000*/  MOV R1, c[0x0][0x28] ;  /* 0x00000a0000017a02 */ /* 0x000fe40000000f00 */
[----:B------:R-:W1:Y:S01]  /*0010*/  S2R R196, SR_TID.X ;  /* 0x0000000000c47919 */ /* 0x000e620000002100 */
[----:B------:R-:W2:Y:S01]  /*0020*/  S2UR UR11, SR_CTAID.Z ;  /* 0x00000000000b79c3 */ /* 0x000ea20000002700 */
[----:B------:R-:W-:Y:S01]  /*0030*/  UMOV UR15, 0x4 ;  /* 0x00000004000f7882 */ /* 0x000fe20000000000 */
[----:B------:R-:W-:Y:S01]  /*0040*/  IADD3 R1, R1, -0x48, RZ ;  /* 0xffffffb801017810 */ /* 0x000fe20007ffe0ff */
[----:B------:R-:W-:Y:S02]  /*0050*/  ULDC.64 UR6, c[0x0][0x568] ;  /* 0x00015a0000067ab9 */ /* 0x000fe40000000a00 */
[----:B------:R-:W-:-:S03]  /*0060*/  ULDC.64 UR12, c[0x0][0x118] ;  /* 0x00004600000c7ab9 */ /* 0x000fc60000000a00 */
[----:B------:R-:W3:Y:S01]  /*0070*/  S2UR UR5, SR_CTAID.X ;  /* 0x00000000000579c3 */ /* 0x000ee20000002500 */
[----:B-1----:R-:W-:Y:S01]  /*0080*/  SHF.R.U32.HI R0, RZ, 0x5, R196 ;  /* 0x00000005ff007819 */ /* 0x002fe200000116c4 */
[----:B--2---:R-:W-:-:S05]  /*0090*/  UIMAD.WIDE UR6, UR11, UR15, UR6 ;  /* 0x0000000f0b0672a5 */ /* 0x004fca000f8e0206 */
[----:B------:R-:W1:Y:S02]  /*00a0*/  SHFL.IDX PT, R0, R0, RZ, 0x1f ;  /* 0x00001fff00007589 */ /* 0x000e6400000e0000 */
[----:B-1----:R-:W-:-:S13]  /*00b0*/  ISETP.NE.AND P0, PT, R0, RZ, PT ;  /* 0x000000ff0000720c */ /* 0x002fda0003f05270 */
[----:B---3--:R-:W-:Y:S05]  /*00c0*/  @!P0 BRA `(.L_x_7) ;  /* 0x000001c000008947 */ /* 0x008fea0003800000 */
[----:B------:R-:W-:-:S04]  /*00d0*/  ISETP.NE.U32.AND P0, PT, RZ, c[0x0][0x568], PT ;  /* 0x00015a00ff007a0c */ /* 0x000fc80003f05070 */
[----:B------:R-:W-:-:S13]  /*00e0*/  ISETP.NE.AND.EX P0, PT, RZ, c[0x0][0x56c], PT, P0 ;  /* 0x00015b00ff007a0c */ /* 0x000fda0003f05300 */
[----:B------:R-:W-:Y:S05]  /*00f0*/  @!P0 BRA `(.L_x_8) ;  /* 0x0000005000008947 */ /* 0x000fea0003800000 */
[----:B------:R-:W-:Y:S02]  /*0100*/  MOV R2, UR6 ;  /* 0x0000000600027c02 */ /* 0x000fe40008000f00 */
[----:B------:R-:W-:-:S05]  /*0110*/  MOV R3, UR7 ;  /* 0x0000000700037c02 */ /* 0x000fca0008000f00 */
[----:B------:R-:W2:Y:S02]  /*0120*/  LDG.E R0, [R2.64] ;  /* 0x0000000c02007981 */ /* 0x000ea4000c1e1900 */
[----:B--2---:R1:W2:Y:S02]  /*0130*/  R2UR UR6, R0 ;  /* 0x00000000000673c2 */ /* 0x0042a400000e0000 */
[----:B-12---:R-:W-:Y:S05]  /*0140*/  BRA `(.L_x_9) ;  /* 0x000000e000007947 */ /* 0x006fea0003800000 */
.L_x_8:
[----:B------:R-:W-:-:S04]  /*0150*/  ISETP.NE.U32.AND P0, PT, RZ, c[0x0][0x560], PT ;  /* 0x00015800ff007a0c */ /* 0x000fc80003f05070 */
[----:B------:R-:W-:-:S13]  /*0160*/  ISETP.NE.AND.EX P0, PT, RZ, c[0x0][0x564], PT, P0 ;  /* 0x00015900ff007a0c */ /* 0x000fda0003f05300 */
[----:B------:R-:W-:Y:S05]  /*0170*/  @!P0 BRA `(.L_x_10) ;  /* 0x000000a000008947 */ /* 0x000fea0003800000 */
[----:B------:R-:W-:Y:S02]  /*0180*/  ULDC.64 UR6, c[0x0][0x560] ;  /* 0x0001580000067ab9 */ /* 0x000fe40000000a00 */
[----:B------:R-:W-:-:S06]  /*0190*/  UIMAD.WIDE UR6, UR11, UR15, UR6 ;  /* 0x0000000f0b0672a5 */ /* 0x000fcc000f8e0206 */
[----:B------:R-:W-:Y:S02]  /*01a0*/  MOV R2, UR6 ;  /* 0x0000000600027c02 */ /* 0x000fe40008000f00 */
[----:B------:R-:W-:-:S05]  /*01b0*/  MOV R3, UR7 ;  /* 0x0000000700037c02 */ /* 0x000fca0008000f00 */
[----:B------:R1:W2:Y:S04]  /*01c0*/  LDG.E R0, [R2.64] ;  /* 0x0000000c02007981 */ /* 0x0002a8000c1e1900 */
[----:B-1----:R-:W3:Y:S01]  /*01d0*/  LDG.E R2, [R2.64+0x4] ;  /* 0x0000040c02027981 */ /* 0x002ee2000c1e1900 */
[----:B--2---:R-:W1:Y:S08]  /*01e0*/  R2UR UR4, R0 ;  /* 0x00000000000473c2 */ /* 0x004e7000000e0000 */
[----:B---3--:R-:W1:Y:S02]  /*01f0*/  R2UR UR6, R2 ;  /* 0x00000000020673c2 */ /* 0x008e6400000e0000 */
[----:B-1----:R-:W-:Y:S01]  /*0200*/  UIADD3 UR6, -UR4, UR6, URZ ;  /* 0x0000000604067290 */ /* 0x002fe2000fffe13f */
[----:B------:R-:W-:Y:S05]  /*0210*/  BRA `(.L_x_9) ;  /* 0x0000001000007947 */ /* 0x000fea0003800000 */
.L_x_10:
[----:B------:R-:W-:Y:S02]  /*0220*/  ULDC UR6, c[0x0][0x54c] ;  /* 0x0001530000067ab9 */ /* 0x000fe40000000800 */
.L_x_9:
[----:B------:R-:W-:Y:S02]  /*0230*/  ULDC UR4, c[0x0][0x548] ;  /* 0x0001520000047ab9 */ /* 0x000fe40000000800 */
[----:B------:R-:W-:-:S02]  /*0240*/  USHF.L.U32 UR5, UR5, 0x7, URZ ;  /* 0x0000000705057899 */ /* 0x000fc4000800063f */
[----:B------:R-:W-:-:S04]  /*0250*/  UIMAD UR4, UR6, UR4, URZ ;  /* 0x00000004060472a4 */ /* 0x000fc8000f8e023f */
[----:B------:R-:W-:-:S04]  /*0260*/  UISETP.GE.AND UP0, UPT, UR5, UR4, UPT ;  /* 0x000000040500728c */ /* 0x000fc8000bf06270 */
[----:B------:R-:W-:Y:S01]  /*0270*/  USEL UR11, UR11, 0xffffffff, !UP0 ;  /* 0xffffffff0b0b7887 */ /* 0x000fe2000c000000 */
[----:B------:R-:W-:Y:S05]  /*0280*/  BRA `(.L_x_11) ;  /* 0x000001b000007947 */ /* 0x000fea0003800000 */
.L_x_7:
        /* <DEDUP_REMOVED lines=8> */
.L_x_12:
        /* <DEDUP_REMOVED lines=13> */
.L_x_14:
[----:B------:R-:W-:Y:S02]  /*03e0*/  ULDC UR6, c[0x0][0x54c] ;  /* 0x0001530000067ab9 */ /* 0x000fe40000000800 */
.L_x_13:
[----:B------:R-:W-:Y:S02]  /*03f0*/  ULDC UR4, c[0x0][0x548] ;  /* 0x0001520000047ab9 */ /* 0x000fe40000000800 */
[----:B------:R-:W-:-:S02]  /*0400*/  USHF.L.U32 UR5, UR5, 0x7, URZ ;  /* 0x0000000705057899 */ /* 0x000fc4000800063f */
[----:B------:R-:W-:-:S04]  /*0410*/  UIMAD UR4, UR6, UR4, URZ ;  /* 0x00000004060472a4 */ /* 0x000fc8000f8e023f */
[----:B------:R-:W-:-:S04]  /*0420*/  UISETP.GE.AND UP0, UPT, UR5, UR4, UPT ;  /* 0x000000040500728c */ /* 0x000fc8000bf06270 */
[----:B------:R-:W-:-:S06]  /*0430*/  USEL UR11, UR11, 0xffffffff, !UP0 ;  /* 0xffffffff0b0b7887 */ /* 0x000fcc000c000000 */
.L_x_11:
[----:B------:R-:W-:-:S13]  /*0440*/  ISETP.LE.AND P0, PT, RZ, UR11, PT ;  /* 0x0000000bff007c0c */ /* 0x000fda000bf03270 */
[----:B------:R-:W-:Y:S05]  /*0450*/  @!P0 EXIT ;  /* 0x000000000000894d */ /* 0x000fea0003800000 */
[----:B------:R-:W-:Y:S02]  /*0460*/  ULDC.64 UR4, c[0x0][0x370] ;  /* 0x0000dc0000047ab9 */ /* 0x000fe40000000a00 */
[----:B------:R-:W-:Y:S02]  /*0470*/  UISETP.NE.U32.AND UP0, UPT, URZ, UR4, UPT ;  /* 0x000000043f00728c */ /* 0x000fe4000bf05070 */
[----:B------:R-:W-:Y:S02]  /*0480*/  ULDC.64 UR6, c[0x0][0x370] ;  /* 0x0000dc0000067ab9 */ /* 0x000fe40000000a00 */
[----:B------:R-:W-:-:S03]  /*0490*/  UISETP.NE.AND.EX UP0, UPT, URZ, UR5, UPT, UP0 ;  /* 0x000000053f00728c */ /* 0x000fc6000bf05300 */
[----:B------:R-:W-:Y:S02]  /*04a0*/  ULDC.64 UR4, c[0x0][0x348] ;  /* 0x0000d20000047ab9 */ /* 0x000fe40000000a00 */
[----:B------:R-:W-:Y:S01]  /*04b0*/  UISETP.NE.U32.AND UP1, UPT, URZ, UR4, UPT ;  /* 0x000000043f00728c */ /* 0x000fe2000bf25070 */
[----:B------:R-:W-:-:S03]  /*04c0*/  PLOP3.LUT P2, PT, PT, PT, UP0, 0x80, 0x0 ;  /* 0x000000000000781c */ /* 0x000fc60003f4f008 */
[----:B------:R-:W-:Y:S02]  /*04d0*/  UISETP.NE.AND.EX UP1, UPT, URZ, UR5, UPT, UP1 ;  /* 0x000000053f00728c */ /* 0x000fe4000bf25310 */
[----:B------:R-:W-:Y:S02]  /*04e0*/  @UP0 UIMAD.WIDE UR6, UR11, UR15, UR6 ;  /* 0x0000000f0b0602a5 */ /* 0x000fe4000f8e0206 */
[----:B------:R-:W-:Y:S02]  /*04f0*/  ULDC.64 UR4, c[0x0][0x348] ;  /* 0x0000d20000047ab9 */ /* 0x000fe40000000a00 */
[----:B------:R-:W-:Y:S01]  /*0500*/  UIMAD.WIDE UR4, UR11, UR15, UR4 ;  /* 0x0000000f0b0472a5 */ /* 0x000fe2000f8e0204 */
[----:B------:R-:W-:Y:S01]  /*0510*/  PLOP3.LUT P1, PT, PT, PT, UP1, 0x80, 0x0 ;  /* 0x000000000000781c */ /* 0x000fe20003f2f018 */
[----:B------:R-:W-:Y:S02]  /*0520*/  IMAD.U32 R2, RZ, RZ, UR6 ;  /* 0x00000006ff027e24 */ /* 0x000fe4000f8e00ff */
[----:B------:R-:W-:-:S02]  /*0530*/  IMAD.U32 R3, RZ, RZ, UR7 ;  /* 0x00000007ff037e24 */ /* 0x000fc4000f8e00ff */
[----:B------:R-:W-:Y:S01]  /*0540*/  MOV R6, UR4 ;  /* 0x0000000400067c02 */ /* 0x000fe20008000f00 */
[----:B------:R-:W-:Y:S01]  /*0550*/  IMAD.U32 R7, RZ, RZ, UR5 ;  /* 0x00000005ff077e24 */ /* 0x000fe2000f8e00ff */
[----:B------:R-:W-:Y:S01]  /*0560*/  ULDC.64 UR4, c[0x0][0x360] ;  /* 0x0000d80000047ab9 */ /* 0x000fe20000000a00 */
[----:B------:R-:W2:Y:S01]  /*0570*/  @P2 LDG.E R2, [R2.64] ;  /* 0x0000000c02022981 */ /* 0x000ea2000c1e1900 */
[----:B------:R-:W-:-:S04]  /*0580*/  UISETP.NE.U32.AND UP0, UPT, URZ, UR4, UPT ;  /* 0x000000043f00728c */ /* 0x000fc8000bf05070 */
[----:B------:R-:W-:Y:S01]  /*0590*/  UISETP.NE.AND.EX UP0, UPT, URZ, UR5, UPT, UP0 ;  /* 0x000000053f00728c */ /* 0x000fe2000bf05300 */
[----:B------:R-:W3:Y:S02]  /*05a0*/  @P1 LDG.E R0, [R6.64] ;  /* 0x0000000c06001981 */ /* 0x000ee4000c1e1900 */
[----:B------:R-:W-:-:S03]  /*05b0*/  ULDC.64 UR4, c[0x0][0x360] ;  /* 0x0000d80000047ab9 */ /* 0x000fc60000000a00 */
[----:B------:R-:W-:-:S05]  /*05c0*/  PLOP3.LUT P0, PT, PT, PT, UP0, 0x80, 0x0 ;  /* 0x000000000000781c */ /* 0x000fca0003f0f008 */
[----:B------:R-:W-:Y:S01]  /*05d0*/  @UP0 UIMAD.WIDE UR4, UR11, UR15, UR4 ;  /* 0x0000000f0b0402a5 */ /* 0x000fe2000f8e0204 */
[----:B------:R-:W-:-:S05]  /*05e0*/  MOV R8, c[0x0][0x168] ;  /* 0x00005a0000087a02 */ /* 0x000fca0000000f00 */
[----:B------:R-:W-:Y:S01]  /*05f0*/  IMAD.U32 R4, RZ, RZ, UR4 ;  /* 0x00000004ff047e24 */ /* 0x000fe2000f8e00ff */
[----:B------:R-:W-:-:S05]  /*0600*/  MOV R5, UR5 ;  /* 0x0000000500057c02 */ /* 0x000fca0008000f00 */
[----:B------:R1:W5:Y:S01]  /*0610*/  @P0 LDG.E R8, [R4.64] ;  /* 0x0000000c04080981 */ /* 0x000362000c1e1900 */
[----:B------:R-:W4:Y:S01]  /*0620*/  S2UR UR9, SR_CTAID.Y ;  /* 0x00000000000979c3 */ /* 0x000f220000002600 */
[----:B------:R-:W-:Y:S02]  /*0630*/  UMOV UR10, URZ ;  /* 0x0000003f000a7c82 */ /* 0x000fe40008000000 */
[----:B------:R-:W-:Y:S02]  /*0640*/  UMOV UR14, URZ ;  /* 0x0000003f000e7c82 */ /* 0x000fe40008000000 */
[----:B------:R-:W-:Y:S02]  /*0650*/  ULDC UR5, c[0x0][0x2ac] ;  /* 0x0000ab0000057ab9 */ /* 0x000fe40000000800 */
[----:B------:R-:W-:Y:S02]  /*0660*/  ULDC UR4, c[0x0][0x1d0] ;  /* 0x0000740000047ab9 */ /* 0x000fe40000000800 */
[----:B------:R-:W-:-:S02]  /*0670*/  UIMAD UR4, UR5, UR4, URZ ;  /* 0x00000004050472a4 */ /* 0x000fc4000f8e023f */
[----:B----4-:R-:W-:Y:S01]  /*0680*/  USHF.R.S32.HI UR8, URZ, 0x1f, UR9 ;  /* 0x0000001f3f087899 */ /* 0x010fe20008011409 */
[----:B--2---:R1:W2:Y:S08]  /*0690*/  @P2 R2UR UR10, R2 ;  /* 0x00000000020a23c2 */ /* 0x0042b000000e0000 */
[----:B---3--:R1:W3:Y:S02]  /*06a0*/  @P1 R2UR UR14, R0 ;  /* 0x00000000000e13c2 */ /* 0x0082e400000e0000 */
[----:B-1-3--:R-:W-:Y:S05]  /*06b0*/  @P0 BRA `(.L_x_15) ;  /* 0x0000004000000947 */ /* 0x00afea0003800000 */
[----:B------:R-:W-:Y:S05]  /*06c0*/  @!P1 BRA `(.L_x_15) ;  /* 0x0000003000009947 */ /* 0x000fea0003800000 */
[----:B------:R-:W3:Y:S04]  /*06d0*/  LDG.E R0, [R6.64] ;  /* 0x0000000c06007981 */ /* 0x000ee8000c1e1900 */
[----:B------:R-:W3:Y:S02]  /*06e0*/  LDG.E R2, [R6.64+0x4] ;  /* 0x0000040c06027981 */ /* 0x000ee4000c1e1900 */
[----:B---3-5:R-:W-:-:S02]  /*06f0*/  IADD3 R8, -R0, R2, RZ ;  /* 0x0000000200087210 */ /* 0x028fc40007ffe1ff */
.L_x_15:
[----:B------:R-:W-:-:S04]  /*0700*/  ISETP.NE.U32.AND P0, PT, RZ, c[0x0][0x368], PT ;  /* 0x0000da00ff007a0c */ /* 0x000fc80003f05070 */
[----:B------:R-:W-:-:S13]  /*0710*/  ISETP.NE.AND.EX P0, PT, RZ, c[0x0][0x36c], PT, P0 ;  /* 0x0000db00ff007a0c */ /* 0x000fda0003f05300 */
[----:B------:R-:W-:Y:S05]  /*0720*/  @!P0 BRA `(.L_x_16) ;  /* 0x0000007000008947 */ /* 0x000fea0003800000 */
[----:B------:R-:W-:Y:S02]  /*0730*/  ULDC.64 UR4, c[0x0][0x368] ;  /* 0x0000da0000047ab9 */ /* 0x000fe40000000a00 */
[----:B------:R-:W-:-:S06]  /*0740*/  UIMAD.WIDE UR4, UR11, UR15, UR4 ;  /* 0x0000000f0b0472a5 */ /* 0x000fcc000f8e0204 */
[----:B------:R-:W-:Y:S02]  /*0750*/  MOV R2, UR4 ;  /* 0x0000000400027c02 */ /* 0x000fe40008000f00 */
[----:B------:R-:W-:-:S05]  /*0760*/  MOV R3, UR5 ;  /* 0x0000000500037c02 */ /* 0x000fca0008000f00 */
[----:B------:R-:W3:Y:S02]  /*0770*/  LDG.E R0, [R2.64] ;  /* 0x0000000c02007981 */ /* 0x000ee4000c1e1900 */
[----:B---3--:R1:W3:Y:S02]  /*0780*/  R2UR UR4, R0 ;  /* 0x00000000000473c2 */ /* 0x0082e400000e0000 */
[----:B-1-3--:R-:W-:Y:S05]  /*0790*/  BRA `(.L_x_17) ;  /* 0x000000c000007947 */ /* 0x00afea0003800000 */
.L_x_16:
[----:B------:R-:W-:-:S04]  /*07a0*/  ISETP.NE.U32.AND P0, PT, RZ, c[0x0][0x350], PT ;  /* 0x0000d400ff007a0c */ /* 0x000fc80003f05070 */
[----:B------:R-:W-:-:S13]  /*07b0*/  ISETP.NE.AND.EX P0, PT, RZ, c[0x0][0x354], PT, P0 ;  /* 0x0000d500ff007a0c */ /* 0x000fda0003f05300 */
[----:B------:R-:W-:Y:S05]  /*07c0*/  @!P0 BRA `(.L_x_17) ;  /* 0x0000009000008947 */ /* 0x000fea0003800000 */
[----:B------:R-:W-:Y:S02]  /*07d0*/  ULDC.64 UR4, c[0x0][0x350] ;  /* 0x0000d40000047ab9 */ /* 0x000fe40000000a00 */
[----:B------:R-:W-:-:S06]  /*07e0*/  UIMAD.WIDE UR4, UR11, UR15, UR4 ;  /* 0x0000000f0b0472a5 */ /* 0x000fcc000f8e0204 */
[----:B------:R-:W-:Y:S02]  /*07f0*/  MOV R2, UR4 ;  /* 0x0000000400027c02 */ /* 0x000fe40008000f00 */
[----:B------:R-:W-:-:S05]  /*0800*/  MOV R3, UR5 ;  /* 0x0000000500037c02 */ /* 0x000fca0008000f00 */
[----:B------:R-:W3:Y:S04]  /*0810*/  LDG.E R4, [R2.64] ;  /* 0x0000000c02047981 */ /* 0x000ee8000c1e1900 */
[----:B------:R-:W4:Y:S01]  /*0820*/  LDG.E R0, [R2.64+0x4] ;  /* 0x0000040c02007981 */ /* 0x000f22000c1e1900 */
[----:B---3--:R-:W1:Y:S08]  /*0830*/  R2UR UR5, R4 ;  /* 0x00000000040573c2 */ /* 0x008e7000000e0000 */
[----:B----4-:R-:W1:Y:S02]  /*0840*/  R2UR UR4, R0 ;  /* 0x00000000000473c2 */ /* 0x010e6400000e0000 */
[----:B-1----:R-:W-:-:S06]  /*0850*/  UIADD3 UR4, -UR5, UR4, URZ ;  /* 0x0000000405047290 */ /* 0x002fcc000fffe13f */
.L_x_17:
[----:B--2---:R-:W-:Y:S01]  /*0860*/  UIADD3 UR7, -UR10, UR4, URZ ;  /* 0x000000040a077290 */ /* 0x004fe2000fffe13f */
[----:B------:R-:W-:Y:S01]  /*0870*/  PLOP3.LUT P4, PT, PT, PT, PT, 0x80, 0x0 ;  /* 0x000000000000781c */ /* 0x000fe20003f8f070 */
[----:B------:R-:W-:Y:S01]  /*0880*/  CS2R R178, SRZ ;  /* 0x0000000000b27805 */ /* 0x000fe2000001ff00 */
[----:B------:R-:W-:Y:S01]  /*0890*/  UMOV UR4, URZ ;  /* 0x0000003f00047c82 */ /* 0x000fe20008000000 */
[----:B------:R-:W-:Y:S01]  /*08a0*/  CS2R R176, SRZ ;  /* 0x0000000000b07805 */ /* 0x000fe2000001ff00 */
[----:B------:R-:W-:Y:S01]  /*08b0*/  UISETP.GE.AND UP0, UPT, UR7, 0x1, UPT ;  /* 0x000000010700788c */ /* 0x000fe2000bf06270 */
[----:B------:R-:W-:Y:S01]  /*08c0*/  CS2R R182, SRZ ;  /* 0x0000000000b67805 */ /* 0x000fe2000001ff00 */
[----:B------:R-:W-:Y:S01]  /*08d0*/  UIADD3 UR5, UR7, 0x6f, URZ ;  /* 0x0000006f07057890 */ /* 0x000fe2000fffe03f */
[----:B------:R-:W-:Y:S01]  /*08e0*/  CS2R R180, SRZ ;  /* 0x0000000000b47805 */ /* 0x000fe2000001ff00 */
[----:B------:R-:W-:Y:S01]  /*08f0*/  IMAD.MOV.U32 R15, RZ, RZ, RZ ;  /* 0x000000ffff0f7224 */ /* 0x000fe200078e00ff */
[----:B------:R-:W-:Y:S01]  /*0900*/  CS2R R172, SRZ ;  /* 0x0000000000ac7805 */ /* 0x000fe2000001ff00 */
[----:B------:R-:W-:Y:S01]  /*0910*/  PLOP3.LUT P0, PT, PT, PT, UP0, 0x80, 0x0 ;  /* 0x000000000000781c */ /* 0x000fe20003f0f008 */
[----:B------:R-:W-:Y:S01]  /*0920*/  UIMAD.WIDE UR4, UR5, -0x6db6db6d, UR4 ;  /* 0x92492493050478a5 */ /* 0x000fe2000f8e0204 */
[----:B------:R-:W-:Y:S01]  /*0930*/  IMAD.MOV.U32 R174, RZ, RZ, RZ ;  /* 0x000000ffffae7224 */ /* 0x000fe200078e00ff */
[----:B------:R-:W-:Y:S01]  /*0940*/  CS2R R16, SRZ ;  /* 0x0000000000107805 */ /* 0x000fe2000001ff00 */
[----:B------:R-:W-:Y:S01]  /*0950*/  MOV R170, RZ ;  /* 0x000000ff00aa7202 */ /* 0x000fe20000000f00 */
[----:B------:R-:W-:Y:S01]  /*0960*/  USHF.R.U32.HI UR6, URZ, 0x1f, UR5 ;  /* 0x0000001f3f067899 */ /* 0x000fe20008011605 */
[----:B------:R-:W-:Y:S01]  /*0970*/  IMAD.MOV.U32 R168, RZ, RZ, RZ ;  /* 0x000000ffffa87224 */ /* 0x000fe200078e00ff */
[----:B------:R-:W-:Y:S01]  /*0980*/  CS2R R20, SRZ ;  /* 0x0000000000147805 */ /* 0x000fe2000001ff00 */
[----:B------:R-:W-:Y:S01]  /*0990*/  MOV R162, RZ ;  /* 0x000000ff00a27202 */ /* 0x000fe20000000f00 */
[----:B------:R-:W-:Y:S01]  /*09a0*/  ULEA.HI.SX32 UR6, UR5, UR6, 0x1a ;  /* 0x0000000605067291 */ /* 0x000fe2000f8fd23f */
[----:B------:R-:W-:Y:S01]  /*09b0*/  CS2R R12, SRZ ;  /* 0x00000000000c7805 */ /* 0x000fe2000001ff00 */
[----:B------:R-:W-:Y:S01]  /*09c0*/  IMAD.MOV.U32 R160, RZ, RZ, RZ ;  /* 0x000000ffffa07224 */ /* 0x000fe200078e00ff */
[----:B------:R-:W-:Y:S01]  /*09d0*/  MOV R166, RZ ;  /* 0x000000ff00a67202 */ /* 0x000fe20000000f00 */
[----:B------:R-:W-:Y:S01]  /*09e0*/  CS2R R18, SRZ ;  /* 0x0000000000127805 */ /* 0x000fe2000001ff00 */
[----:B------:R-:W-:Y:S01]  /*09f0*/  IMAD.MOV.U32 R164, RZ, RZ, RZ ;  /* 0x000000ffffa47224 */ /* 0x000fe200078e00ff */
[----:B------:R-:W-:Y:S01]  /*0a00*/  CS2R R158, SRZ ;  /* 0x00000000009e7805 */ /* 0x000fe2000001ff00 */
[----:B------:R-:W-:Y:S01]  /*0a10*/  CS2R R22, SRZ ;  /* 0x0000000000167805 */ /* 0x000fe2000001ff00 */
[----:B------:R-:W-:Y:S01]  /*0a20*/  MOV R156, RZ ;  /* 0x000000ff009c7202 */ /* 0x000fe20000000f00 */
[----:B------:R-:W-:Y:S01]  /*0a30*/  IMAD.MOV.U32 R154, RZ, RZ, RZ ;  /* 0x000000ffff9a7224 */ /* 0x000fe200078e00ff */
[----:B------:R-:W-:Y:S01]  /*0a40*/  CS2R R24, SRZ ;  /* 0x0000000000187805 */ /* 0x000fe2000001ff00 */
[----:B------:R-:W-:Y:S01]  /*0a50*/  MOV R152, RZ ;  /* 0x000000ff00987202 */ /* 0x000fe20000000f00 */
[----:B------:R-:W-:Y:S01]  /*0a60*/  CS2R R146, SRZ ;  /* 0x0000000000927805 */ /* 0x000fe2000001ff00 */
[----:B------:R-:W-:Y:S01]  /*0a70*/  IMAD.MOV.U32 R144, RZ, RZ, RZ ;  /* 0x000000ffff907224 */ /* 0x000fe200078e00ff */
[----:B------:R-:W-:Y:S01]  /*0a80*/  MOV R150, RZ ;  /* 0x000000ff00967202 */ /* 0x000fe20000000f00 */
        /* <DEDUP_REMOVED lines=8> */
[----:B------:R-:W-:Y:S01]  /*0b10*/  CS2R R32, SRZ ;  /* 0x0000000000207805 */ /* 0x000fe2000001ff00 */
[----:B------:R-:W-:Y:S01]  /*0b20*/  IMAD.MOV.U32 R128, RZ, RZ, RZ ;  /* 0x000000ffff807224 */ /* 0x000fe200078e00ff */
[----:B------:R-:W-:Y:S01]  /*0b30*/  MOV R134, RZ ;  /* 0x000000ff00867202 */ /* 0x000fe20000000f00 */
[----:B------:R-:W-:Y:S01]  /*0b40*/  CS2R R26, SRZ ;  /* 0x00000000001a7805 */ /* 0x000fe2000001ff00 */
[----:B------:R-:W-:Y:S01]  /*0b50*/  IMAD.MOV.U32 R132, RZ, RZ, RZ ;  /* 0x000000ffff847224 */ /* 0x000fe200078e00ff */
[----:B------:R-:W-:Y:S01]  /*0b60*/  CS2R R122, SRZ ;  /* 0x00000000007a7805 */ /* 0x000fe2000001ff00 */
[----:B------:R-:W-:Y:S01]  /*0b70*/  MOV R120, RZ ;  /* 0x000000ff00787202 */ /* 0x000fe20000000f00 */
[----:B------:R-:W-:Y:S01]  /*0b80*/  IMAD.MOV.U32 R126, RZ, RZ, RZ ;  /* 0x000000ffff7e7224 */ /* 0x000fe200078e00ff */
[----:B------:R-:W-:Y:S01]  /*0b90*/  CS2R R124, SRZ ;  /* 0x00000000007c7805 */ /* 0x000fe2000001ff00 */
[----:B------:R-:W-:Y:S01]  /*0ba0*/  CS2R R38, SRZ ;  /* 0x0000000000267805 */ /* 0x000fe2000001ff00 */
[----:B------:R-:W-:Y:S01]  /*0bb0*/  CS2R R36, SRZ ;  /* 0x0000000000247805 */ /* 0x000fe2000001ff00 */
[----:B------:R-:W-:Y:S05]  /*0bc0*/  @!P0 BRA `(.L_x_18) ;  /* 0x0000cdb000008947 */ /* 0x000fea0003800000 */
[----:B------:R-:W-:Y:S02]  /*0bd0*/  ULDC.64 UR4, c[0x0][0x340] ;  /* 0x0000d00000047ab9 */ /* 0x000fe40000000a00 */
[----:B------:R-:W-:-:S04]  /*0be0*/  UISETP.NE.U32.AND UP0, UPT, URZ, UR4, UPT ;  /* 0x000000043f00728c */ /* 0x000fc8000bf05070 */
[----:B------:R-:W-:-:S03]  /*0bf0*/  UISETP.NE.AND.EX UP0, UPT, URZ, UR5, UPT, UP0 ;  /* 0x000000053f00728c */ /* 0x000fc6000bf05300 */
[----:B------:R-:W-:-:S03]  /*0c00*/  ULDC.64 UR4, c[0x0][0x340] ;  /* 0x0000d00000047ab9 */ /* 0x000fc60000000a00 */
[----:B------:R-:W-:-:S05]  /*0c10*/  PLOP3.LUT P0, PT, PT, PT, UP0, 0x80, 0x0 ;  /* 0x000000000000781c */ /* 0x000fca0003f0f008 */
[----:B------:R-:W-:-:S06]  /*0c20*/  @UP0 UIMAD.WIDE UR4, UR11, UR15, UR4 ;  /* 0x0000000f0b0402a5 */ /* 0x000fcc000f8e0204 */
[----:B------:R-:W-:Y:S02]  /*0c30*/  IMAD.U32 R2, RZ, RZ, UR4 ;  /* 0x00000004ff027e24 */ /* 0x000fe4000f8e00ff */
[----:B------:R-:W-:Y:S01]  /*0c40*/  IMAD.U32 R3, RZ, RZ, UR5 ;  /* 0x00000005ff037e24 */ /* 0x000fe2000f8e00ff */
[----:B------:R-:W1:Y:S01]  /*0c50*/  S2R R13, SR_CTAID.X ;  /* 0x00000000000d7919 */ /* 0x000e620000002500 */
[----:B------:R-:W-:Y:S01]  /*0c60*/  SHF.R.S32.HI R27, RZ, 0x1f, R196 ;  /* 0x0000001fff1b7819 */ /* 0x000fe200000114c4 */
[----:B------:R-:W-:Y:S02]  /*0c70*/  USHF.R.S32.HI UR15, URZ, 0x1f, UR14 ;  /* 0x0000001f3f0f7899 */ /* 0x000fe4000801140e */
[----:B------:R2:W3:Y:S01]  /*0c80*/  @P0 LDG.E R7, [R2.64] ;  /* 0x0000000c02070981 */ /* 0x0004e2000c1e1900 */
[----:B------:R-:W-:Y:S01]  /*0c90*/  ULDC.64 UR4, c[0x0][0x178] ;  /* 0x00005e0000047ab9 */ /* 0x000fe20000000a00 */
[CC--:B------:R-:W-:Y:S01]  /*0ca0*/  LEA.HI R15, R27.reuse, R196.reuse, RZ, 0x4 ;  /* 0x000000c41b0f7211 */ /* 0x0c0fe200078f20ff */
[----:B------:R-:W-:Y:S01]  /*0cb0*/  UIMAD UR15, UR15, UR4, URZ ;  /* 0x000000040f0f72a4 */ /* 0x000fe2000f8e023f */
[----:B-----5:R-:W-:Y:S01]  /*0cc0*/  IMAD R8, R8, c[0x0][0x2c4], RZ ;  /* 0x0000b10008087a24 */ /* 0x020fe200078e02ff */
[----:B------:R-:W-:Y:S01]  /*0cd0*/  UIMAD.WIDE.U32 UR16, UR14, UR4, URZ ;  /* 0x000000040e1072a5 */ /* 0x000fe2000f8e003f */
[----:B------:R-:W-:Y:S01]  /*0ce0*/  LEA.HI R10, R27, R196, RZ, 0x6 ;  /* 0x000000c41b0a7211 */ /* 0x000fe200078f30ff */
[----:B------:R-:W-:Y:S01]  /*0cf0*/  UIMAD UR15, UR14, UR5, UR15 ;  /* 0x000000050e0f72a4 */ /* 0x000fe2000f8e020f */
[----:B------:R-:W-:Y:S02]  /*0d00*/  BSSY B0, `(.L_x_19) ;  /* 0x000004d000007945 */ /* 0x000fe40003800000 */
[----:B------:R-:W-:-:S02]  /*0d10*/  ULDC.64 UR4, c[0x0][0x1b8] ;  /* 0x00006e0000047ab9 */ /* 0x000fc40000000a00 */
[----:B------:R-:W-:Y:S02]  /*0d20*/  UIADD3 UR17, UR17, UR15, URZ ;  /* 0x0000000f11117290 */ /* 0x000fe4000fffe03f */
[----:B------:R-:W-:Y:S02]  /*0d30*/  USHF.R.S32.HI UR15, URZ, 0x1f, UR11 ;  /* 0x0000001f3f0f7899 */ /* 0x000fe4000801140b */
[----:B------:R-:W-:Y:S02]  /*0d40*/  UIMAD UR14, UR8, UR4, URZ ;  /* 0x00000004080e72a4 */ /* 0x000fe4000f8e023f */
[----:B------:R-:W-:Y:S02]  /*0d50*/  USEL UR15, UR15, URZ, !UP1 ;  /* 0x0000003f0f0f7287 */ /* 0x000fe4000c800000 */
[----:B------:R-:W-:Y:S02]  /*0d60*/  UIMAD UR14, UR9, UR5, UR14 ;  /* 0x00000005090e72a4 */ /* 0x000fe4000f8e020e */
[----:B------:R-:W-:-:S02]  /*0d70*/  UIMAD.WIDE.U32 UR18, UR9, UR4, UR16 ;  /* 0x00000004091272a5 */ /* 0x000fc4000f8e0010 */
[----:B------:R-:W-:Y:S01]  /*0d80*/  USEL UR16, UR11, URZ, !UP1 ;  /* 0x0000003f0b107287 */ /* 0x000fe2000c800000 */
[----:B--2---:R-:W-:Y:S01]  /*0d90*/  LEA.HI R2, R27, R196, RZ, 0x3 ;  /* 0x000000c41b027211 */ /* 0x004fe200078f18ff */
[----:B------:R-:W-:Y:S01]  /*0da0*/  IMAD.MOV.U32 R3, RZ, RZ, c[0x0][0x2c4] ;  /* 0x0000b100ff037624 */ /* 0x000fe200078e00ff */
[----:B------:R-:W-:Y:S02]  /*0db0*/  ULDC.64 UR4, c[0x0][0x1c0] ;  /* 0x0000700000047ab9 */ /* 0x000fe40000000a00 */
[----:B------:R-:W-:Y:S01]  /*0dc0*/  LOP3.LUT R0, R2, 0xfffffff8, RZ, 0xc0, !PT ;  /* 0xfffffff802007812 */ /* 0x000fe200078ec0ff */
[----:B------:R-:W-:Y:S01]  /*0dd0*/  UIMAD UR15, UR15, UR4, URZ ;  /* 0x000000040f0f72a4 */ /* 0x000fe2000f8e023f */
[----:B------:R-:W-:Y:S01]  /*0de0*/  ISETP.NE.AND P1, PT, R3, 0x1, PT ;  /* 0x000000010300780c */ /* 0x000fe20003f25270 */
[----:B------:R-:W-:Y:S01]  /*0df0*/  UIADD3 UR19, UR19, UR14, URZ ;  /* 0x0000000e13137290 */ /* 0x000fe2000fffe03f */
[----:B------:R-:W-:Y:S01]  /*0e00*/  SHF.R.S32.HI R12, RZ, 0x3, R2 ;  /* 0x00000003ff0c7819 */ /* 0x000fe20000011402 */
[----:B------:R-:W-:Y:S01]  /*0e10*/  IMAD.IADD R17, R196, 0x1, -R0 ;  /* 0x00000001c4117824 */ /* 0x000fe200078e0a00 */
[----:B------:R-:W-:-:S02]  /*0e20*/  UIMAD UR5, UR16, UR5, UR15 ;  /* 0x00000005100572a4 */ /* 0x000fc4000f8e020f */
[----:B------:R-:W-:Y:S01]  /*0e30*/  UIMAD.WIDE.U32 UR16, UR16, UR4, UR18 ;  /* 0x00000004101072a5 */ /* 0x000fe2000f8e0012 */
[C---:B------:R-:W-:Y:S02]  /*0e40*/  IMAD R198, R17.reuse, 0x10, R12 ;  /* 0x0000001011c67824 */ /* 0x040fe400078e020c */
[----:B------:R-:W-:Y:S01]  /*0e50*/  IMAD.SHL.U32 R14, R17, 0x8, RZ ;  /* 0x00000008110e7824 */ /* 0x000fe200078e00ff */
[----:B------:R-:W-:Y:S01]  /*0e60*/  UIADD3 UR5, UR17, UR5, URZ ;  /* 0x0000000511057290 */ /* 0x000fe2000fffe03f */
[C---:B-1----:R-:W-:Y:S01]  /*0e70*/  IMAD R4, R13.reuse, 0x80, R198 ;  /* 0x000000800d047824 */ /* 0x042fe200078e02c6 */
[----:B------:R1:W-:Y:S01]  /*0e80*/  STL [R1+0x20], R198 ;  /* 0x000020c601007387 */ /* 0x0003e20000100800 */
[----:B------:R-:W-:Y:S01]  /*0e90*/  IMAD.U32 R3, RZ, RZ, UR17 ;  /* 0x00000011ff037e24 */ /* 0x000fe2000f8e00ff */
[----:B------:R-:W-:Y:S01]  /*0ea0*/  LEA R13, R13, R12, 0x7 ;  /* 0x0000000c0d0d7211 */ /* 0x000fe200078e38ff */
[----:B------:R-:W-:Y:S01]  /*0eb0*/  @P1 IMAD.HI.U32 R2, R4, c[0x0][0x2c8], RZ ;  /* 0x0000b20004021a27 */ /* 0x000fe200078e00ff */
[----:B------:R-:W-:-:S02]  /*0ec0*/  MOV R3, UR5 ;  /* 0x0000000500037c02 */ /* 0x000fc40008000f00 */
[----:B------:R-:W-:Y:S01]  /*0ed0*/  ISETP.GE.AND P3, PT, R13, R8, PT ;  /* 0x000000080d00720c */ /* 0x000fe20003f66270 */
[----:B------:R-:W-:Y:S01]  /*0ee0*/  IMAD.MOV.U32 R0, RZ, RZ, R4 ;  /* 0x000000ffff007224 */ /* 0x000fe200078e0004 */
[----:B------:R-:W-:Y:S01]  /*0ef0*/  @P1 SHF.R.U32.HI R0, RZ, c[0x0][0x2cc], R2 ;  /* 0x0000b300ff001a19 */ /* 0x000fe20000011602 */
[----:B------:R-:W-:Y:S01]  /*0f00*/  IMAD.U32 R2, RZ, RZ, UR16 ;  /* 0x00000010ff027e24 */ /* 0x000fe2000f8e00ff */
[----:B------:R-:W-:Y:S02]  /*0f10*/  SHF.R.S32.HI R241, RZ, 0x1f, R14 ;  /* 0x0000001ffff17819 */ /* 0x000fe4000001140e */
[--C-:B------:R-:W-:Y:S01]  /*0f20*/  SHF.R.S32.HI R6, RZ, 0x1f, R0.reuse ;  /* 0x0000001fff067819 */ /* 0x100fe20000011400 */
[----:B------:R-:W-:Y:S02]  /*0f30*/  IMAD.MOV R5, RZ, RZ, -R0 ;  /* 0x000000ffff057224 */ /* 0x000fe400078e0a00 */
[----:B------:R-:W-:-:S04]  /*0f40*/  IMAD.WIDE.U32 R2, R0, c[0x0][0x1b0], R2 ;  /* 0x00006c0000027a25 */ /* 0x000fc800078e0002 */
[----:B------:R-:W-:Y:S02]  /*0f50*/  IMAD R4, R5, c[0x0][0x2c4], R4 ;  /* 0x0000b10005047a24 */ /* 0x000fe400078e0204 */
[----:B------:R-:W-:-:S04]  /*0f60*/  IMAD R5, R6, c[0x0][0x1b0], RZ ;  /* 0x00006c0006057a24 */ /* 0x000fc800078e02ff */
[----:B------:R-:W-:Y:S01]  /*0f70*/  IMAD R6, R0, c[0x0][0x1b4], R5 ;  /* 0x00006d0000067a24 */ /* 0x000fe200078e0205 */
[----:B------:R-:W-:-:S03]  /*0f80*/  SHF.R.S32.HI R5, RZ, 0x1f, R4 ;  /* 0x0000001fff057819 */ /* 0x000fc60000011404 */
[----:B------:R-:W-:Y:S02]  /*0f90*/  IMAD.IADD R3, R3, 0x1, R6 ;  /* 0x0000000103037824 */ /* 0x000fe400078e0206 */
[----:B------:R-:W-:Y:S02]  /*0fa0*/  IMAD R0, R5, c[0x0][0x1a8], RZ ;  /* 0x00006a0005007a24 */ /* 0x000fe400078e02ff */
[----:B------:R-:W-:-:S04]  /*0fb0*/  IMAD.WIDE.U32 R2, R4, c[0x0][0x1a8], R2 ;  /* 0x00006a0004027a25 */ /* 0x000fc800078e0002 */
[----:B------:R-:W-:Y:S01]  /*0fc0*/  IMAD R5, R4, c[0x0][0x1ac], R0 ;  /* 0x00006b0004057a24 */ /* 0x000fe200078e0200 */
[----:B------:R-:W-:Y:S02]  /*0fd0*/  LOP3.LUT R0, R15, 0xfffffff0, RZ, 0xc0, !PT ;  /* 0xfffffff00f007812 */ /* 0x000fe400078ec0ff */
[----:B------:R-:W-:Y:S01]  /*0fe0*/  LEA R9, P1, R2, c[0x0][0x160], 0x1 ;  /* 0x0000580002097a11 */ /* 0x000fe200078208ff */
[----:B------:R-:W-:Y:S02]  /*0ff0*/  IMAD.IADD R4, R3, 0x1, R5 ;  /* 0x0000000103047824 */ /* 0x000fe400078e0205 */
[----:B------:R-:W-:Y:S02]  /*1000*/  IMAD.IADD R3, R196, 0x1, -R0 ;  /* 0x00000001c4037824 */ /* 0x000fe400078e0a00 */
[----:B------:R-:W-:Y:S01]  /*1010*/  IMAD.SHL.U32 R0, R12, 0x40, RZ ;  /* 0x000000400c007824 */ /* 0x000fe200078e00ff */
[----:B------:R-:W-:Y:S01]  /*1020*/  LEA.HI.X R5, R2, c[0x0][0x164], R4, 0x1, P1 ;  /* 0x0000590002057a11 */ /* 0x000fe200008f0c04 */
[----:B------:R1:W2:Y:S01]  /*1030*/  SHFL.IDX PT, R6, R9, RZ, 0x181f ;  /* 0x00181fff09067589 */ /* 0x0002a200000e0000 */
[----:B------:R-:W-:-:S02]  /*1040*/  SHF.R.S32.HI R2, RZ, 0x1f, R3 ;  /* 0x0000001fff027819 */ /* 0x000fc40000011403 */
[----:B------:R-:W-:Y:S02]  /*1050*/  LOP3.LUT R0, R0, 0x1c0, RZ, 0xc0, !PT ;  /* 0x000001c000007812 */ /* 0x000fe400078ec0ff */
[----:B------:R-:W-:Y:S02]  /*1060*/  LEA.HI R26, R2, R3, RZ, 0x3 ;  /* 0x00000003021a7211 */ /* 0x000fe400078f18ff */
[----:B------:R-:W-:Y:S02]  /*1070*/  LOP3.LUT R2, R0, 0x38, R14, 0xf8, !PT ;  /* 0x0000003800027812 */ /* 0x000fe400078ef80e */
[----:B------:R-:W-:Y:S02]  /*1080*/  LOP3.LUT R4, R26, 0xfffffff8, RZ, 0xc0, !PT ;  /* 0xfffffff81a047812 */ /* 0x000fe400078ec0ff */
[----:B------:R-:W-:-:S03]  /*1090*/  SHF.R.U32.HI R0, RZ, 0x3, R0 ;  /* 0x00000003ff007819 */ /* 0x000fc60000011600 */
[----:B------:R-:W-:Y:S01]  /*10a0*/  IMAD.IADD R25, R3, 0x1, -R4 ;  /* 0x0000000103197824 */ /* 0x000fe200078e0a04 */
[----:B------:R-:W-:Y:S01]  /*10b0*/  LOP3.LUT R2, R2, R0, RZ, 0x3c, !PT ;  /* 0x0000000002027212 */ /* 0x000fe200078e3cff */
[----:B------:R-:W-:Y:S02]  /*10c0*/  IMAD.SHL.U32 R0, R10, 0x8, RZ ;  /* 0x000000080a007824 */ /* 0x000fe400078e00ff */
[----:B------:R-:W-:Y:S02]  /*10d0*/  IMAD.MOV.U32 R3, RZ, RZ, 0x10 ;  /* 0x00000010ff037424 */ /* 0x000fe400078e00ff */
[----:B------:R-:W-:Y:S01]  /*10e0*/  IMAD.MOV.U32 R4, RZ, RZ, 0x20 ;  /* 0x00000020ff047424 */ /* 0x000fe200078e00ff */
[----:B------:R-:W-:Y:S01]  /*10f0*/  LOP3.LUT R10, R2, 0xfffffe00, R0, 0xf8, !PT ;  /* 0xfffffe00020a7812 */ /* 0x000fe200078ef800 */
[----:B---3--:R3:W4:Y:S01]  /*1100*/  @P0 R2UR UR18, R7 ;  /* 0x00000000071203c2 */ /* 0x00872200000e0000 */
[----:B------:R-:W-:Y:S01]  /*1110*/  ISETP.GE.AND P0, PT, R14, c[0x0][0x198], PT ;  /* 0x000066000e007a0c */ /* 0x000fe20003f06270 */
[----:B----4-:R-:W-:-:S03]  /*1120*/  @!UP0 UMOV UR18, UR11 ;  /* 0x0000000b00128c82 */ /* 0x010fc60008000000 */
[----:B------:R-:W-:-:S05]  /*1130*/  R2P PR, R25, 0x6 ;  /* 0x0000000619007804 */ /* 0x000fca0000000000 */
[----:B------:R-:W-:Y:S02]  /*1140*/  SEL R3, R3, 0xfffffff0, !P1 ;  /* 0xfffffff003037807 */ /* 0x000fe40004800000 */
[----:B------:R-:W-:Y:S01]  /*1150*/  SEL R4, R4, 0xffffffe0, !P2 ;  /* 0xffffffe004047807 */ /* 0x000fe20005000000 */
[----:B---3--:R1:W3:Y:S01]  /*1160*/  SHFL.IDX PT, R7, R5, RZ, 0x181f ;  /* 0x00181fff05077589 */ /* 0x0082e200000e0000 */
[----:B------:R-:W-:Y:S05]  /*1170*/  @P3 BRA `(.L_x_20) ;  /* 0x0000005000003947 */ /* 0x000fea0003800000 */
[----:B--2---:R-:W-:Y:S01]  /*1180*/  LEA R6, P1, R14, R6, 0x1 ;  /* 0x000000060e067211 */ /* 0x004fe200078208ff */
[----:B------:R-:W-:-:S03]  /*1190*/  IMAD.SHL.U32 R0, R10, 0x2, RZ ;  /* 0x000000020a007824 */ /* 0x000fc600078e00ff */
[----:B---3--:R-:W-:-:S05]  /*11a0*/  LEA.HI.X R7, R14, R7, R241, 0x1, P1 ;  /* 0x000000070e077211 */ /* 0x008fca00008f0cf1 */
[----:B------:R-:W-:Y:S01]  /*11b0*/  @!PT LDS RZ, [RZ] ;  /* 0x00000000fffff984 */ /* 0x000fe20000000800 */
[----:B------:R2:W-:Y:S04]  /*11c0*/  LDGSTS.E.BYPASS.LTC128B.128 [R0+0x7100], [R6.64], !P0 ;  /* 0x0710000006007fae */ /* 0x0005e8000c101d4c */
.L_x_20:
[----:B--2---:R-:W-:Y:S05]  /*11d0*/  BSYNC B0 ;  /* 0x0000000000007941 */ /* 0x004fea0003800000 */
.L_x_19:
[----:B------:R-:W-:Y:S01]  /*11e0*/  IADD3 R2, R13, 0x10, RZ ;  /* 0x000000100d027810 */ /* 0x000fe20007ffe0ff */
[----:B------:R2:W4:Y:S01]  /*11f0*/  SHFL.IDX PT, R0, R5, 0x1, 0x181f ;  /* 0x00381f0005007f89 */ /* 0x00052200000e0000 */
[----:B------:R-:W-:Y:S02]  /*1200*/  BSSY B0, `(.L_x_21) ;  /* 0x0000009000007945 */ /* 0x000fe40003800000 */
[----:B------:R-:W-:Y:S01]  /*1210*/  ISETP.GE.AND P1, PT, R2, R8, PT ;  /* 0x000000080200720c */ /* 0x000fe20003f26270 */
[----:B------:R2:W1:-:S12]  /*1220*/  SHFL.IDX PT, R6, R9, 0x1, 0x181f ;  /* 0x00381f0009067f89 */ /* 0x00045800000e0000 */
[----:B------:R-:W-:Y:S05]  /*1230*/  @P1 BRA `(.L_x_22) ;  /* 0x0000005000001947 */ /* 0x000fea0003800000 */
[----:B-1----:R-:W-:-:S04]  /*1240*/  LEA R6, P1, R14, R6, 0x1 ;  /* 0x000000060e067211 */ /* 0x002fc800078208ff */
[----:B---34-:R-:W-:Y:S01]  /*1250*/  LEA.HI.X R7, R14, R0, R241, 0x1, P1 ;  /* 0x000000000e077211 */ /* 0x018fe200008f0cf1 */
[----:B------:R-:W-:-:S05]  /*1260*/  IMAD.SHL.U32 R0, R10, 0x2, RZ ;  /* 0x000000020a007824 */ /* 0x000fca00078e00ff */
[----:B------:R-:W-:Y:S01]  /*1270*/  @!PT LDS RZ, [RZ] ;  /* 0x00000000fffff984 */ /* 0x000fe20000000800 */
[----:B------:R1:W-:Y:S03]  /*1280*/  LDGSTS.E.BYPASS.LTC128B.128 [R0+0x7900], [R6.64], !P0 ;  /* 0x0790000006007fae */ /* 0x0003e6000c101d4c */
.L_x_22:
[----:B------:R-:W-:Y:S05]  /*1290*/  BSYNC B0 ;  /* 0x0000000000007941 */ /* 0x000fea0003800000 */
.L_x_21:
[----:B------:R-:W-:Y:S01]  /*12a0*/  IADD3 R2, R13, 0x20, RZ ;  /* 0x000000200d027810 */ /* 0x000fe20007ffe0ff */
[----:B-1--4-:R1:W4:Y:S01]  /*12b0*/  SHFL.IDX PT, R0, R5, 0x2, 0x181f ;  /* 0x00581f0005007f89 */ /* 0x01232200000e0000 */
[----:B------:R-:W-:Y:S02]  /*12c0*/  BSSY B0, `(.L_x_23) ;  /* 0x0000009000007945 */ /* 0x000fe40003800000 */
[----:B------:R-:W-:Y:S01]  /*12d0*/  ISETP.GE.AND P1, PT, R2, R8, PT ;  /* 0x000000080200720c */ /* 0x000fe20003f26270 */
[----:B------:R1:W2:-:S12]  /*12e0*/  SHFL.IDX PT, R6, R9, 0x2, 0x181f ;  /* 0x00581f0009067f89 */ /* 0x00029800000e0000 */
[----:B------:R-:W-:Y:S05]  /*12f0*/  @P1 BRA `(.L_x_24) ;  /* 0x0000005000001947 */ /* 0x000fea0003800000 */
[----:B--2---:R-:W-:-:S04]  /*1300*/  LEA R6, P1, R14, R6, 0x1 ;  /* 0x000000060e067211 */ /* 0x004fc800078208ff */
[----:B---34-:R-:W-:Y:S01]  /*1310*/  LEA.HI.X R7, R14, R0, R241, 0x1, P1 ;  /* 0x000000000e077211 */ /* 0x018fe200008f0cf1 */
[----:B------:R-:W-:-:S05]  /*1320*/  IMAD.SHL.U32 R0, R10, 0x2, RZ ;  /* 0x000000020a007824 */ /* 0x000fca00078e00ff */
[----:B------:R-:W-:Y:S01]  /*1330*/  @!PT LDS RZ, [RZ] ;  /* 0x00000000fffff984 */ /* 0x000fe20000000800 */
[----:B------:R2:W-:Y:S03]  /*1340*/  LDGSTS.E.BYPASS.LTC128B.128 [R0+0x8100], [R6.64], !P0 ;  /* 0x0810000006007fae */ /* 0x0005e6000c101d4c */
.L_x_24:
[----:B------:R-:W-:Y:S05]  /*1350*/  BSYNC B0 ;  /* 0x0000000000007941 */ /* 0x000fea0003800000 */
.L_x_23:
[----:B------:R-:W-:Y:S01]  /*1360*/  IADD3 R2, R13, 0x30, RZ ;  /* 0x000000300d027810 */ /* 0x000fe20007ffe0ff */
[----:B--2-4-:R2:W4:Y:S01]  /*1370*/  SHFL.IDX PT, R0, R5, 0x3, 0x181f ;  /* 0x00781f0005007f89 */ /* 0x01452200000e0000 */
        /* <DEDUP_REMOVED lines=9> */
.L_x_26:
[----:B------:R-:W-:Y:S05]  /*1410*/  BSYNC B0 ;  /* 0x0000000000007941 */ /* 0x000fea0003800000 */
.L_x_25:
        /* <DEDUP_REMOVED lines=11> */
.L_x_28:
[----:B------:R-:W-:Y:S05]  /*14d0*/  BSYNC B0 ;  /* 0x0000000000007941 */ /* 0x000fea0003800000 */
.L_x_27:
        /* <DEDUP_REMOVED lines=11> */
.L_x_30:
[----:B------:R-:W-:Y:S05]  /*1590*/  BSYNC B0 ;  /* 0x0000000000007941 */ /* 0x000fea0003800000 */
.L_x_29:
        /* <DEDUP_REMOVED lines=11> */
.L_x_32:
[----:B------:R-:W-:Y:S05]  /*1650*/  BSYNC B0 ;  /* 0x0000000000007941 */ /* 0x000fea0003800000 */
.L_x_31:
[----:B-12---:R-:W1:Y:S01]  /*1660*/  SHFL.IDX PT, R9, R9, 0x7, 0x181f ;  /* 0x00f81f0009097f89 */ /* 0x006e6200000e0000 */
[----:B------:R-:W-:Y:S01]  /*1670*/  UMOV UR14, 0x70 ;  /* 0x00000070000e7882 */ /* 0x000fe20000000000 */
[----:B----4-:R-:W-:Y:S01]  /*1680*/  MOV R0, c[0x0][0x2b8] ;  /* 0x0000ae0000007a02 */ /* 0x010fe20000000f00 */
[----:B------:R-:W-:Y:S01]  /*1690*/  UIMAD UR14, UR6, UR14, -0x70 ;  /* 0xffffff90060e74a4 */ /* 0x000fe2000f8e020e */
[----:B------:R2:W4:Y:S01]  /*16a0*/  SHFL.IDX PT, R11, R5, 0x7, 0x181f ;  /* 0x00f81f00050b7f89 */ /* 0x00052200000e0000 */
[----:B------:R-:W-:Y:S01]  /*16b0*/  SHF.L.U32 R197, R10, 0x1, RZ ;  /* 0x000000010ac57819 */ /* 0x000fe200000006ff */
[----:B------:R-:W-:Y:S01]  /*16c0*/  USHF.R.S32.HI UR15, URZ, 0x1f, UR18 ;  /* 0x0000001f3f0f7899 */ /* 0x000fe20008011412 */
[----:B------:R-:W-:Y:S01]  /*16d0*/  ISETP.NE.AND P5, PT, R0, 0x1, PT ;  /* 0x000000010000780c */ /* 0x000fe20003fa5270 */
[----:B------:R-:W-:Y:S01]  /*16e0*/  ULDC.64 UR4, c[0x0][0x2b0] ;  /* 0x0000ac0000047ab9 */ /* 0x000fe20000000a00 */
[----:B------:R-:W-:Y:S01]  /*16f0*/  IADD3 R0, R198, UR14, RZ ;  /* 0x0000000ec6007c10 */ /* 0x000fe2000fffe0ff */
[----:B------:R-:W-:Y:S01]  /*1700*/  UIMAD UR15, UR15, UR4, URZ ;  /* 0x000000040f0f72a4 */ /* 0x000fe2000f8e023f */
[----:B------:R-:W-:Y:S01]  /*1710*/  MOV R243, RZ ;  /* 0x000000ff00f37202 */ /* 0x000fe20000000f00 */
[----:B------:R-:W-:Y:S01]  /*1720*/  UIMAD.WIDE.U32 UR16, UR18, UR4, URZ ;  /* 0x00000004121072a5 */ /* 0x000fe2000f8e003f */
[C---:B------:R-:W-:Y:S01]  /*1730*/  ISETP.GE.AND P4, PT, R0.reuse, UR7, PT ;  /* 0x0000000700007c0c */ /* 0x040fe2000bf86270 */
[----:B------:R-:W-:Y:S01]  /*1740*/  UIMAD UR15, UR18, UR5, UR15 ;  /* 0x00000005120f72a4 */ /* 0x000fe2000f8e020f */
[----:B------:R-:W-:Y:S01]  /*1750*/  IADD3 R2, R0, UR10, RZ ;  /* 0x0000000a00027c10 */ /* 0x000fe2000fffe0ff */
[----:B------:R-:W-:Y:S01]  /*1760*/  STL [R1], R197 ;  /* 0x000000c501007387 */ /* 0x000fe20000100800 */
[----:B------:R-:W-:Y:S01]  /*1770*/  ISETP.GT.OR P4, PT, R198, 0x6f, P4 ;  /* 0x0000006fc600780c */ /* 0x000fe20002784670 */
[----:B------:R-:W-:Y:S01]  /*1780*/  UIADD3 UR15, UR17, UR15, URZ ;  /* 0x0000000f110f7290 */ /* 0x000fe2000fffe03f */
[----:B------:R-:W-:Y:S01]  /*1790*/  MOV R0, R2 ;  /* 0x0000000200007202 */ /* 0x000fe20000000f00 */
[----:B------:R-:W-:Y:S01]  /*17a0*/  ULDC.64 UR4, c[0x0][0x1e8] ;  /* 0x00007a0000047ab9 */ /* 0x000fe20000000a00 */
[----:B--2---:R-:W-:-:S04]  /*17b0*/  IADD3 R5, R13, 0x70, RZ ;  /* 0x000000700d057810 */ /* 0x004fc80007ffe0ff */
[----:B------:R-:W-:Y:S01]  /*17c0*/  ISETP.GE.AND P3, PT, R5, R8, PT ;  /* 0x000000080500720c */ /* 0x000fe20003f66270 */
[----:B------:R-:W-:-:S05]  /*17d0*/  @P5 IMAD.HI.U32 R5, R2, c[0x0][0x2bc], RZ ;  /* 0x0000af0002055a27 */ /* 0x000fca00078e00ff */
[----:B------:R-:W-:-:S04]  /*17e0*/  @P5 SHF.R.U32.HI R0, RZ, c[0x0][0x2c0], R5 ;  /* 0x0000b000ff005a19 */ /* 0x000fc80000011605 */
[----:B------:R-:W-:-:S03]  /*17f0*/  @!P4 IADD3 R5, P1, R0, UR16, RZ ;  /* 0x000000100005cc10 */ /* 0x000fc6000ff3e0ff */
[----:B-1----:R-:W-:Y:S02]  /*1800*/  @!P3 LEA R8, P2, R14, R9, 0x1 ;  /* 0x000000090e08b211 */ /* 0x002fe400078408ff */
[----:B---3--:R-:W-:Y:S02]  /*1810*/  @!P4 LEA.HI.X.SX32 R7, R0, UR15, 0x1, P1 ;  /* 0x0000000f0007cc11 */ /* 0x008fe400088f0eff */
[----:B----4-:R-:W-:Y:S02]  /*1820*/  @!P3 LEA.HI.X R9, R14, R11, R241, 0x1, P2 ;  /* 0x0000000b0e09b211 */ /* 0x010fe400010f0cf1 */
[----:B------:R-:W-:-:S03]  /*1830*/  @!P4 LEA R6, P1, R5, c[0x0][0x2a0], 0x2 ;  /* 0x0000a8000506ca11 */ /* 0x000fc600078210ff */
[----:B------:R-:W-:Y:S01]  /*1840*/  @!PT LDS RZ, [RZ] ;  /* 0x00000000fffff984 */ /* 0x000fe20000000800 */
[----:B------:R1:W-:Y:S01]  /*1850*/  @!P3 LDGSTS.E.BYPASS.LTC128B.128 [R197+0xa900], [R8.64], !P0 ;  /* 0x0a90000008c5bfae */ /* 0x0003e2000c101d4c */
[----:B------:R-:W-:-:S03]  /*1860*/  @!P4 LEA.HI.X R7, R5, c[0x0][0x2a4], R7, 0x2, P1 ;  /* 0x0000a9000507ca11 */ /* 0x000fc600008f1407 */
[----:B------:R-:W0:Y:S04]  /*1870*/  LDGDEPBAR ;  /* 0x00000000000079af */ /* 0x000e280000000000 */
[----:B------:R-:W-:Y:S06]  /*1880*/  BAR.SYNC.DEFER_BLOCKING 0x0 ;  /* 0x0000000000007b1d */ /* 0x000fec0000010000 */
[----:B------:R2:W3:Y:S01]  /*1890*/  @!P4 LDG.E R243, [R6.64] ;  /* 0x0000000c06f3c981 */ /* 0x0004e2000c1e1900 */
[----:B------:R-:W-:Y:S01]  /*18a0*/  IADD3 R0, -R0, RZ, RZ ;  /* 0x000000ff00007210 */ /* 0x000fe20007ffe1ff */
[----:B------:R-:W-:Y:S01]  /*18b0*/  UIMAD UR18, UR8, UR4, URZ ;  /* 0x00000004081272a4 */ /* 0x000fe2000f8e023f */
[----:B-1----:R-:W-:Y:S01]  /*18c0*/  SHF.L.U32 R9, R12, 0x3, RZ ;  /* 0x000000030c097819 */ /* 0x002fe200000006ff */
[----:B------:R-:W-:Y:S01]  /*18d0*/  UIMAD.WIDE.U32 UR20, UR9, UR4, URZ ;  /* 0x00000004091472a5 */ /* 0x000fe2000f8e003f */
[----:B------:R-:W-:Y:S01]  /*18e0*/  SHF.L.U32 R5, R17, 0x6, RZ ;  /* 0x0000000611057819 */ /* 0x000fe200000006ff */
[----:B------:R-:W-:Y:S01]  /*18f0*/  IMAD R16, R0, c[0x0][0x2b8], R2 ;  /* 0x0000ae0000107a24 */ /* 0x000fe200078e0202 */
[----:B------:R-:W-:Y:S01]  /*1900*/  UIMAD UR5, UR9, UR5, UR18 ;  /* 0x00000005090572a4 */ /* 0x000fe2000f8e0212 */
[----:B------:R-:W-:Y:S01]  /*1910*/  SHF.R.S32.HI R22, RZ, 0x4, R15 ;  /* 0x00000004ff167819 */ /* 0x000fe2000001140f */
[----:B------:R-:W-:Y:S01]  /*1920*/  UIADD3 UR18, UR6, -0x1, URZ ;  /* 0xffffffff06127890 */ /* 0x000fe2000fffe03f */
[----:B------:R-:W-:Y:S01]  /*1930*/  LOP3.LUT R5, R5, 0x1c0, RZ, 0xc0, !PT ;  /* 0x000001c005057812 */ /* 0x000fe200078ec0ff */
[----:B------:R-:W-:Y:S01]  /*1940*/  UIADD3 UR19, UR21, UR5, URZ ;  /* 0x0000000515137290 */ /* 0x000fe2000fffe03f */
[----:B------:R-:W-:Y:S01]  /*1950*/  SHF.R.S32.HI R8, RZ, 0x1f, R16 ;  /* 0x0000001fff087819 */ /* 0x000fe20000011410 */
[----:B------:R-:W-:Y:S01]  /*1960*/  UIMAD UR18, UR18, -0x70, UR7 ;  /* 0xffffff90121278a4 */ /* 0x000fe2000f8e0207 */
[----:B------:R-:W-:Y:S01]  /*1970*/  LOP3.LUT R9, R5, 0x8, R9, 0xf8, !PT ;  /* 0x0000000805097812 */ /* 0x000fe200078ef809 */
[----:B------:R-:W-:Y:S01]  /*1980*/  STL [R1+0x4], R16 ;  /* 0x0000041001007387 */ /* 0x000fe20000100800 */
[----:B------:R-:W-:Y:S01]  /*1990*/  SHF.R.U32.HI R5, RZ, 0x3, R5 ;  /* 0x00000003ff057819 */ /* 0x000fe20000011605 */
[----:B------:R-:W-:Y:S01]  /*19a0*/  IMAD R0, R8, c[0x0][0x1e0], RZ ;  /* 0x0000780008007a24 */ /* 0x000fe200078e02ff */
[----:B------:R-:W-:Y:S01]  /*19b0*/  ISETP.GE.AND P6, PT, R14, c[0x0][0x1d4], PT ;  /* 0x000075000e007a0c */ /* 0x000fe20003fc6270 */
[----:B------:R-:W-:Y:S01]  /*19c0*/  IMAD R8, R8, c[0x0][0x208], RZ ;  /* 0x0000820008087a24 */ /* 0x000fe200078e02ff */
[----:B------:R-:W-:Y:S01]  /*19d0*/  IADD3 R18, -R12, UR18, RZ ;  /* 0x000000120c127c10 */ /* 0x000fe2000fffe1ff */
[C---:B------:R-:W-:Y:S01]  /*19e0*/  IMAD R0, R16.reuse, c[0x0][0x1e4], R0 ;  /* 0x0000790010007a24 */ /* 0x040fe200078e0200 */
[----:B------:R-:W-:Y:S01]  /*19f0*/  LOP3.LUT R24, R9, R5, RZ, 0x3c, !PT ;  /* 0x0000000509187212 */ /* 0x000fe200078e3cff */
[----:B------:R-:W-:Y:S01]  /*1a00*/  IMAD R8, R16, c[0x0][0x20c], R8 ;  /* 0x0000830010087a24 */ /* 0x000fe200078e0208 */
[----:B------:R-:W-:Y:S01]  /*1a10*/  ISETP.GE.AND P4, PT, R18, 0x1, PT ;  /* 0x000000011200780c */ /* 0x000fe20003f86270 */
[----:B--2---:R-:W-:Y:S01]  /*1a20*/  IMAD.WIDE.U32 R6, R16, c[0x0][0x1e0], RZ ;  /* 0x0000780010067a25 */ /* 0x004fe200078e00ff */
[C---:B------:R-:W-:Y:S01]  /*1a30*/  ISETP.GE.AND P3, PT, R18.reuse, 0x11, PT ;  /* 0x000000111200780c */ /* 0x040fe20003f66270 */
[----:B------:R-:W-:Y:S01]  /*1a40*/  ULDC.64 UR4, c[0x0][0x210] ;  /* 0x0000840000047ab9 */ /* 0x000fe20000000a00 */
[----:B------:R-:W-:Y:S01]  /*1a50*/  ISETP.GE.AND P2, PT, R18, 0x21, PT ;  /* 0x000000211200780c */ /* 0x000fe20003f46270 */
[----:B------:R-:W-:Y:S01]  /*1a60*/  IMAD R5, R16, c[0x0][0x1e0], RZ ;  /* 0x0000780010057a24 */ /* 0x000fe200078e02ff */
[----:B------:R-:W-:Y:S01]  /*1a70*/  IADD3 R7, R7, R0, RZ ;  /* 0x0000000007077210 */ /* 0x000fe20007ffe0ff */
[----:B------:R-:W-:Y:S01]  /*1a80*/  UIMAD.WIDE.U32 UR22, UR9, UR4, URZ ;  /* 0x00000004091672a5 */ /* 0x000fe2000f8e003f */
[----:B------:R-:W-:Y:S01]  /*1a90*/  MOV R9, UR9 ;  /* 0x0000000900097c02 */ /* 0x000fe20008000f00 */
[----:B------:R-:W-:Y:S01]  /*1aa0*/  UIMAD UR4, UR8, UR4, URZ ;  /* 0x00000004080472a4 */ /* 0x000fe2000f8e023f */
[----:B------:R-:W-:Y:S01]  /*1ab0*/  LEA.HI R195, R27, R196, RZ, 0x5 ;  /* 0x000000c41bc37211 */ /* 0x000fe200078f28ff */
[----:B------:R-:W-:Y:S01]  /*1ac0*/  UISETP.GE.AND UP0, UPT, UR7, 0x71, UPT ;  /* 0x000000710700788c */ /* 0x000fe2000bf06270 */
[----:B------:R-:W-:Y:S01]  /*1ad0*/  SHF.L.U32 R242, R14, 0x1, RZ ;  /* 0x000000010ef27819 */ /* 0x000fe200000006ff */
[----:B------:R-:W-:-:S04]  /*1ae0*/  UIMAD UR4, UR9, UR5, UR4 ;  /* 0x00000005090472a4 */ /* 0x000fc8000f8e0204 */
[----:B------:R-:W-:Y:S01]  /*1af0*/  UIADD3 UR4, UR23, UR4, URZ ;  /* 0x0000000417047290 */ /* 0x000fe2000fffe03f */
[----:B---3--:R-:W-:Y:S01]  /*1b00*/  SHF.R.S32.HI R23, RZ, 0x1f, R243 ;  /* 0x0000001fff177819 */ /* 0x008fe200000114f3 */
[----:B------:R-:W-:-:S04]  /*1b10*/  IMAD.WIDE.U32 R6, R243, c[0x0][0x1f0], R6 ;  /* 0x00007c00f3067a25 */ /* 0x000fc800078e0006 */
[----:B------:R-:W-:Y:S01]  /*1b20*/  IMAD R2, R23, c[0x0][0x1f0], RZ ;  /* 0x00007c0017027a24 */ /* 0x000fe200078e02ff */
[----:B------:R-:W-:Y:S01]  /*1b30*/  IADD3 R0, P0, R6, UR20, RZ ;  /* 0x0000001406007c10 */ /* 0x000fe2000ff1e0ff */
[C---:B------:R-:W-:Y:S02]  /*1b40*/  IMAD R5, R243.reuse, c[0x0][0x1f0], R5 ;  /* 0x00007c00f3057a24 */ /* 0x040fe400078e0205 */
[----:B------:R-:W-:Y:S02]  /*1b50*/  IMAD R2, R243, c[0x0][0x1f4], R2 ;  /* 0x00007d00f3027a24 */ /* 0x000fe400078e0202 */
[----:B------:R-:W-:-:S03]  /*1b60*/  IMAD R5, R9, c[0x0][0x1e8], R5 ;  /* 0x00007a0009057a24 */ /* 0x000fc600078e0205 */
[----:B------:R-:W-:Y:S02]  /*1b70*/  IADD3.X R6, R7, UR19, R2, P0, !PT ;  /* 0x0000001307067c10 */ /* 0x000fe400087fe402 */
[C---:B------:R-:W-:Y:S02]  /*1b80*/  LEA R2, P0, R0.reuse, c[0x0][0x1c8], 0x1 ;  /* 0x0000720000027a11 */ /* 0x040fe400078008ff */
[----:B------:R-:W-:Y:S02]  /*1b90*/  LEA R5, R5, c[0x0][0x1c8], 0x1 ;  /* 0x0000720005057a11 */ /* 0x000fe400078e08ff */
[----:B------:R-:W-:Y:S01]  /*1ba0*/  LEA.HI.X R0, R0, c[0x0][0x1cc], R6, 0x1, P0 ;  /* 0x0000730000007a11 */ /* 0x000fe200000f0c06 */
[----:B------:R-:W1:Y:S01]  /*1bb0*/  SHFL.IDX PT, R12, R2, RZ, 0x181f ;  /* 0x00181fff020c7589 */ /* 0x000e6200000e0000 */
[----:B------:R-:W-:-:S03]  /*1bc0*/  LEA.HI R6, R15, R22, RZ, 0x1 ;  /* 0x000000160f067211 */ /* 0x000fc600078f08ff */
[----:B------:R-:W2:Y:S01]  /*1bd0*/  SHFL.IDX PT, R11, R2, 0x1, 0x181f ;  /* 0x00381f00020b7f89 */ /* 0x000ea200000e0000 */
[----:B------:R-:W-:Y:S01]  /*1be0*/  LOP3.LUT R10, R6, 0xfffffffe, RZ, 0xc0, !PT ;  /* 0xfffffffe060a7812 */ /* 0x000fe200078ec0ff */
[----:B------:R-:W-:Y:S02]  /*1bf0*/  IMAD.WIDE.U32 R6, R16, c[0x0][0x208], RZ ;  /* 0x0000820010067a25 */ /* 0x000fe400078e00ff */
[----:B------:R-:W3:Y:S01]  /*1c00*/  SHFL.IDX PT, R13, R0, RZ, 0x181f ;  /* 0x00181fff000d7589 */ /* 0x000ee200000e0000 */
[----:B------:R-:W-:Y:S02]  /*1c10*/  IADD3 R22, R22, -R10, RZ ;  /* 0x8000000a16167210 */ /* 0x000fe40007ffe0ff */
[----:B------:R-:W-:Y:S01]  /*1c20*/  IADD3 R7, R7, R8, RZ ;  /* 0x0000000807077210 */ /* 0x000fe20007ffe0ff */
[----:B------:R-:W4:Y:S04]  /*1c30*/  SHFL.IDX PT, R21, R0, 0x1, 0x181f ;  /* 0x00381f0000157f89 */ /* 0x000f2800000e0000 */
[----:B------:R-:W5:Y:S01]  /*1c40*/  SHFL.IDX PT, R19, R2, 0x2, 0x181f ;  /* 0x00581f0002137f89 */ /* 0x000f6200000e0000 */
[----:B------:R-:W-:-:S03]  /*1c50*/  IMAD.WIDE.U32 R6, R243, c[0x0][0x218], R6 ;  /* 0x00008600f3067a25 */ /* 0x000fc600078e0006 */
[----:B------:R-:W5:Y:S04]  /*1c60*/  SHFL.IDX PT, R20, R0, 0x2, 0x181f ;  /* 0x00581f0000147f89 */ /* 0x000f6800000e0000 */
[----:B------:R-:W5:Y:S01]  /*1c70*/  SHFL.IDX PT, R15, R2, 0x3, 0x181f ;  /* 0x00781f00020f7f89 */ /* 0x000f6200000e0000 */
[----:B-1----:R-:W-:-:S03]  /*1c80*/  @P4 LEA R12, P1, R14, R12, 0x1 ;  /* 0x0000000c0e0c4211 */ /* 0x002fc600078208ff */
[----:B------:R-:W1:Y:S01]  /*1c90*/  SHFL.IDX PT, R16, R0, 0x3, 0x181f ;  /* 0x00781f0000107f89 */ /* 0x000e6200000e0000 */
[C---:B--2---:R-:W-:Y:S02]  /*1ca0*/  @P3 LEA R10, P0, R14.reuse, R11, 0x1 ;  /* 0x0000000b0e0a3211 */ /* 0x044fe400078008ff */
[C-C-:B---3--:R-:W-:Y:S02]  /*1cb0*/  @P4 LEA.HI.X R13, R14.reuse, R13, R241.reuse, 0x1, P1 ;  /* 0x0000000d0e0d4211 */ /* 0x148fe400008f0cf1 */
[----:B----4-:R-:W-:-:S03]  /*1cc0*/  @P3 LEA.HI.X R11, R14, R21, R241, 0x1, P0 ;  /* 0x000000150e0b3211 */ /* 0x010fc600000f0cf1 */
[----:B------:R2:W-:Y:S01]  /*1cd0*/  @P4 LDGSTS.E.BYPASS.LTC128B.128 [R197+0x3900], [R12.64], !P6 ;  /* 0x039000000cc54fae */ /* 0x0005e2000f101d4c */
[----:B------:R-:W-:Y:S02]  /*1ce0*/  ISETP.GE.AND P0, PT, R18, 0x31, PT ;  /* 0x000000311200780c */ /* 0x000fe40003f06270 */
[----:B-----5:R-:W-:Y:S01]  /*1cf0*/  @P2 LEA R8, P1, R14, R19, 0x1 ;  /* 0x000000130e082211 */ /* 0x020fe200078208ff */
[----:B------:R3:W-:Y:S01]  /*1d00*/  @P3 LDGSTS.E.BYPASS.LTC128B.128 [R197+0x4100], [R10.64], !P6 ;  /* 0x041000000ac53fae */ /* 0x0007e2000f101d4c */
[----:B------:R-:W-:Y:S02]  /*1d10*/  ISETP.GE.AND P4, PT, R18, 0x41, PT ;  /* 0x000000411200780c */ /* 0x000fe40003f86270 */
[----:B------:R-:W-:Y:S01]  /*1d20*/  @P2 LEA.HI.X R9, R14, R20, R241, 0x1, P1 ;  /* 0x000000140e092211 */ /* 0x000fe200008f0cf1 */
[----:B------:R-:W-:Y:S01]  /*1d30*/  SHFL.IDX PT, R19, R0, 0x5, 0x181f ;  /* 0x00b81f0000137f89 */ /* 0x000fe200000e0000 */
[----:B------:R-:W-:-:S03]  /*1d40*/  ISETP.GE.AND P3, PT, R18, 0x51, PT ;  /* 0x000000511200780c */ /* 0x000fc60003f66270 */
[----:B------:R4:W-:Y:S01]  /*1d50*/  @P2 LDGSTS.E.BYPASS.LTC128B.128 [R197+0x4900], [R8.64], !P6 ;  /* 0x0490000008c52fae */ /* 0x0009e2000f101d4c */
[----:B------:R-:W-:-:S03]  /*1d60*/  ISETP.GE.AND P2, PT, R18, 0x61, PT ;  /* 0x000000611200780c */ /* 0x000fc60003f46270 */
[----:B--2---:R-:W-:Y:S04]  /*1d70*/  SHFL.IDX PT, R12, R2, 0x5, 0x181f ;  /* 0x00b81f00020c7f89 */ /* 0x004fe800000e0000 */
[----:B---3--:R2:W3:Y:S04]  /*1d80*/  SHFL.IDX PT, R10, R2, 0x4, 0x181f ;  /* 0x00981f00020a7f89 */ /* 0x0084e800000e0000 */
[----:B------:R-:W5:Y:S01]  /*1d90*/  SHFL.IDX PT, R11, R0, 0x4, 0x181f ;  /* 0x00981f00000b7f89 */ /* 0x000f6200000e0000 */
[----:B----4-:R-:W-:-:S03]  /*1da0*/  @P0 LEA R8, P1, R14, R15, 0x1 ;  /* 0x0000000f0e080211 */ /* 0x010fc600078208ff */
[----:B------:R-:W4:Y:S01]  /*1db0*/  SHFL.IDX PT, R15, R5, 0x6, 0x181f ;  /* 0x00d81f00050f7f89 */ /* 0x000f2200000e0000 */
[----:B-1----:R-:W-:-:S03]  /*1dc0*/  @P0 LEA.HI.X R9, R14, R16, R241, 0x1, P1 ;  /* 0x000000100e090211 */ /* 0x002fc600008f0cf1 */
[----:B------:R1:W4:Y:S04]  /*1dd0*/  SHFL.IDX PT, R16, R0, 0x6, 0x181f ;  /* 0x00d81f0000107f89 */ /* 0x00032800000e0000 */
[----:B------:R4:W-:Y:S01]  /*1de0*/  @P0 LDGSTS.E.BYPASS.LTC128B.128 [R197+0x5100], [R8.64], !P6 ;  /* 0x0510000008c50fae */ /* 0x0009e2000f101d4c */
[----:B--2---:R-:W-:Y:S02]  /*1df0*/  SHF.L.U32 R2, R25, 0x6, RZ ;  /* 0x0000000619027819 */ /* 0x004fe400000006ff */
[----:B---3--:R-:W-:-:S04]  /*1e00*/  @P4 LEA R10, P1, R14, R10, 0x1 ;  /* 0x0000000a0e0a4211 */ /* 0x008fc800078208ff */
[----:B-----5:R-:W-:-:S05]  /*1e10*/  @P4 LEA.HI.X R11, R14, R11, R241, 0x1, P1 ;  /* 0x0000000b0e0b4211 */ /* 0x020fca00008f0cf1 */
[----:B------:R2:W-:Y:S01]  /*1e20*/  @P4 LDGSTS.E.BYPASS.LTC128B.128 [R197+0x5900], [R10.64], !P6 ;  /* 0x059000000ac54fae */ /* 0x0005e2000f101d4c */
[----:B-1----:R-:W-:Y:S01]  /*1e30*/  LOP3.LUT R0, R2, 0x1c0, RZ, 0xc0, !PT ;  /* 0x000001c002007812 */ /* 0x002fe200078ec0ff */
[----:B------:R-:W-:-:S04]  /*1e40*/  IMAD R2, R23, c[0x0][0x218], RZ ;  /* 0x0000860017027a24 */ /* 0x000fc800078e02ff */
[----:B------:R-:W-:Y:S01]  /*1e50*/  IMAD R5, R243, c[0x0][0x21c], R2 ;  /* 0x00008700f3057a24 */ /* 0x000fe200078e0202 */
[----:B------:R-:W-:Y:S02]  /*1e60*/  IADD3 R2, P0, R6, UR22, RZ ;  /* 0x0000001606027c10 */ /* 0x000fe4000ff1e0ff */
[----:B------:R-:W-:Y:S02]  /*1e70*/  SHF.L.U32 R6, R22, 0x3, RZ ;  /* 0x0000000316067819 */ /* 0x000fe400000006ff */
[----:B----4-:R-:W-:Y:S02]  /*1e80*/  @P3 LEA R8, P1, R14, R12, 0x1 ;  /* 0x0000000c0e083211 */ /* 0x010fe400078208ff */
[----:B------:R-:W-:Y:S02]  /*1e90*/  IADD3.X R13, R7, UR4, R5, P0, !PT ;  /* 0x00000004070d7c10 */ /* 0x000fe400087fe405 */
[----:B------:R-:W-:Y:S02]  /*1ea0*/  LOP3.LUT R12, R0, 0x8, R6, 0xf8, !PT ;  /* 0x00000008000c7812 */ /* 0x000fe400078ef806 */
[----:B------:R-:W-:-:S02]  /*1eb0*/  SHF.R.U32.HI R7, RZ, 0x3, R0 ;  /* 0x00000003ff077819 */ /* 0x000fc40000011600 */
[C-C-:B------:R-:W-:Y:S02]  /*1ec0*/  @P3 LEA.HI.X R9, R14.reuse, R19, R241.reuse, 0x1, P1 ;  /* 0x000000130e093211 */ /* 0x140fe400008f0cf1 */
[----:B------:R-:W-:Y:S02]  /*1ed0*/  @P2 LEA R6, P1, R14, R15, 0x1 ;  /* 0x0000000f0e062211 */ /* 0x000fe400078208ff */
[----:B------:R-:W-:Y:S01]  /*1ee0*/  LOP3.LUT R117, R12, R7, RZ, 0x3c, !PT ;  /* 0x000000070c757212 */ /* 0x000fe200078e3cff */
[----:B------:R1:W-:Y:S01]  /*1ef0*/  @P3 LDGSTS.E.BYPASS.LTC128B.128 [R197+0x6100], [R8.64], !P6 ;  /* 0x0610000008c53fae */ /* 0x0003e2000f101d4c */
[----:B------:R-:W-:Y:S02]  /*1f00*/  @P2 LEA.HI.X R7, R14, R16, R241, 0x1, P1 ;  /* 0x000000100e072211 */ /* 0x000fe400008f0cf1 */
[----:B------:R-:W-:Y:S02]  /*1f10*/  LEA R5, P0, R2, c[0x0][0x1f8], 0x1 ;  /* 0x00007e0002057a11 */ /* 0x000fe400078008ff */
[----:B------:R-:W-:Y:S01]  /*1f20*/  LEA R0, R22, R24, 0x9 ;  /* 0x0000001816007211 */ /* 0x000fe200078e48ff */
[----:B------:R3:W-:Y:S01]  /*1f30*/  @P2 LDGSTS.E.BYPASS.LTC128B.128 [R197+0x6900], [R6.64], !P6 ;  /* 0x0690000006c52fae */ /* 0x0007e2000f101d4c */
[----:B------:R-:W-:-:S02]  /*1f40*/  LEA.HI.X R2, R2, c[0x0][0x1fc], R13, 0x1, P0 ;  /* 0x00007f0002027a11 */ /* 0x000fc400000f0c0d */
[----:B------:R-:W-:Y:S01]  /*1f50*/  LOP3.LUT P0, RZ, R17, 0x2, RZ, 0xc0, !PT ;  /* 0x0000000211ff7812 */ /* 0x000fe2000780c0ff */
[----:B------:R-:W0:Y:S01]  /*1f60*/  LDGDEPBAR ;  /* 0x00000000000079af */ /* 0x000e220000000000 */
[----:B------:R-:W-:Y:S02]  /*1f70*/  SHF.L.U32 R119, R0, 0x1, RZ ;  /* 0x0000000100777819 */ /* 0x000fe400000006ff */
[C---:B------:R-:W-:Y:S01]  /*1f80*/  SHF.L.U64.HI R241, R14.reuse, 0x1, R241 ;  /* 0x000000010ef17819 */ /* 0x040fe200000102f1 */
[----:B--2---:R-:W2:Y:S01]  /*1f90*/  SHFL.IDX PT, R10, R5, RZ, 0x181f ;  /* 0x00181fff050a7589 */ /* 0x004ea200000e0000 */
[C---:B------:R-:W-:Y:S02]  /*1fa0*/  IADD3 R0, R119.reuse, 0x3900, RZ ;  /* 0x0000390077007810 */ /* 0x040fe40007ffe0ff */
[----:B------:R-:W-:Y:S01]  /*1fb0*/  IADD3 R234, R119, 0x3920, RZ ;  /* 0x0000392077ea7810 */ /* 0x000fe20007ffe0ff */
[----:B------:R-:W-:Y:S01]  /*1fc0*/  SHFL.IDX PT, R11, R2, RZ, 0x181f ;  /* 0x00181fff020b7589 */ /* 0x000fe200000e0000 */
[----:B------:R-:W-:-:S03]  /*1fd0*/  ISETP.GE.AND P3, PT, R14, c[0x0][0x1d4], PT ;  /* 0x000075000e007a0c */ /* 0x000fc60003f66270 */
[----:B------:R-:W-:Y:S01]  /*1fe0*/  @P0 IADD3 R234, R0, -0x20, RZ ;  /* 0xffffffe000ea0810 */ /* 0x000fe20007ffe0ff */
[----:B------:R-:W-:Y:S01]  /*1ff0*/  SHFL.IDX PT, R13, R2, 0x1, 0x181f ;  /* 0x00381f00020d7f89 */ /* 0x000fe200000e0000 */
[C---:B------:R-:W-:Y:S02]  /*2000*/  ISETP.LT.OR P0, PT, R18.reuse, 0x1, P3 ;  /* 0x000000011200780c */ /* 0x040fe40001f01670 */
[----:B------:R-:W-:Y:S01]  /*2010*/  ISETP.LT.OR P2, PT, R18, 0x11, P3 ;  /* 0x000000111200780c */ /* 0x000fe20001f41670 */
[----:B-1----:R-:W1:Y:S01]  /*2020*/  SHFL.IDX PT, R9, R5, 0x1, 0x181f ;  /* 0x00381f0005097f89 */ /* 0x002e6200000e0000 */
[C---:B------:R-:W-:Y:S02]  /*2030*/  IADD3 R240, R234.reuse, 0x800, RZ ;  /* 0x00000800eaf07810 */ /* 0x040fe40007ffe0ff */
[C---:B------:R-:W-:Y:S01]  /*2040*/  IADD3 R239, R234.reuse, 0x1000, RZ ;  /* 0x00001000eaef7810 */ /* 0x040fe20007ffe0ff */
[----:B------:R-:W4:Y:S01]  /*2050*/  SHFL.IDX PT, R8, R5, 0x2, 0x181f ;  /* 0x00581f0005087f89 */ /* 0x000f2200000e0000 */
[----:B------:R-:W-:Y:S01]  /*2060*/  IADD3 R238, R234, 0x1800, RZ ;  /* 0x00001800eaee7810 */ /* 0x000fe20007ffe0ff */
[----:B------:R-:W-:-:S04]  /*2070*/  DEPBAR.LE SB0, 0x1 ;  /* 0x000080400000791a */ /* 0x000fc80000000000 */
[----:B------:R-:W-:-:S04]  /*2080*/  DEPBAR.LE SB0, 0x0 ;  /* 0x000080000000791a */ /* 0x000fc80000000000 */
[----:B------:R-:W-:Y:S01]  /*2090*/  BAR.SYNC.DEFER_BLOCKING 0x0 ;  /* 0x0000000000007b1d */ /* 0x000fe20000010000 */
[----:B---3--:R-:W-:Y:S02]  /*20a0*/  SHF.L.U32 R7, R26, 0x6, RZ ;  /* 0x000000061a077819 */ /* 0x008fe400000006ff */
[----:B------:R-:W-:Y:S02]  /*20b0*/  SHF.L.U32 R6, R195, 0x5, RZ ;  /* 0x00000005c3067819 */ /* 0x000fe400000006ff */
[----:B------:R-:W-:Y:S01]  /*20c0*/  LOP3.LUT R116, R7, 0xfffffe00, RZ, 0xc0, !PT ;  /* 0xfffffe0007747812 */ /* 0x000fe200078ec0ff */
[----:B------:R-:W3:Y:S01]  /*20d0*/  SHFL.IDX PT, R16, R5, 0x3, 0x181f ;  /* 0x00781f0005107f89 */ /* 0x000ee200000e0000 */
[----:B------:R-:W-:Y:S02]  /*20e0*/  LOP3.LUT R0, R6, 0x7ffffc00, RZ, 0xc0, !PT ;  /* 0x7ffffc0006007812 */ /* 0x000fe400078ec0ff */
[----:B--2---:R-:W-:Y:S01]  /*20f0*/  IADD3 R14, P1, R10, R242, RZ ;  /* 0x000000f20a0e7210 */ /* 0x004fe20007f3e0ff */
[----:B------:R-:W2:Y:S01]  /*2100*/  SHFL.IDX PT, R20, R2, 0x2, 0x181f ;  /* 0x00581f0002147f89 */ /* 0x000ea200000e0000 */
[----:B------:R-:W-:-:S02]  /*2110*/  IADD3 R0, R117, R116, R0 ;  /* 0x0000007475007210 */ /* 0x000fc40007ffe000 */
[-C--:B-1----:R-:W-:Y:S01]  /*2120*/  IADD3 R12, P4, R9, R242.reuse, RZ ;  /* 0x000000f2090c7210 */ /* 0x082fe20007f9e0ff */
[----:B------:R-:W1:Y:S01]  /*2130*/  SHFL.IDX PT, R19, R5, 0x4, 0x181f ;  /* 0x00981f0005137f89 */ /* 0x000e6200000e0000 */
[----:B------:R-:W-:Y:S02]  /*2140*/  SHF.L.U32 R230, R0, 0x1, RZ ;  /* 0x0000000100e67819 */ /* 0x000fe400000006ff */
[-C--:B------:R-:W-:Y:S01]  /*2150*/  IADD3.X R15, R11, R241.reuse, RZ, P1, !PT ;  /* 0x000000f10b0f7210 */ /* 0x080fe20000ffe4ff */
[----:B------:R-:W5:Y:S01]  /*2160*/  SHFL.IDX PT, R22, R2, 0x3, 0x181f ;  /* 0x00781f0002167f89 */ /* 0x000f6200000e0000 */
[----:B----4-:R-:W-:Y:S02]  /*2170*/  IADD3 R8, P1, R8, R242, RZ ;  /* 0x000000f208087210 */ /* 0x010fe40007f3e0ff */
[----:B------:R-:W-:Y:S01]  /*2180*/  IADD3.X R13, R13, R241, RZ, P4, !PT ;  /* 0x000000f10d0d7210 */ /* 0x000fe200027fe4ff */
[----:B------:R-:W4:Y:S01]  /*2190*/  SHFL.IDX PT, R21, R2, 0x4, 0x181f ;  /* 0x00981f0002157f89 */ /* 0x000f2200000e0000 */
[----:B------:R-:W-:-:S02]  /*21a0*/  LEA R233, R3, R230, 0x1 ;  /* 0x000000e603e97211 */ /* 0x000fc400078e08ff */
[----:B------:R-:W-:Y:S01]  /*21b0*/  LEA R231, R4, R230, 0x1 ;  /* 0x000000e604e77211 */ /* 0x000fe200078e08ff */
[----:B------:R-:W-:Y:S01]  /*21c0*/  LDSM.16.M88.4 R36, [R230+0x7100] ;  /* 0x00710000e624783b */ /* 0x000fe20000000200 */
[----:B------:R-:W-:Y:S02]  /*21d0*/  IADD3 R237, R234, 0x2000, RZ ;  /* 0x00002000eaed7810 */ /* 0x000fe40007ffe0ff */
[----:B------:R-:W-:Y:S01]  /*21e0*/  LEA R232, R3, R231, 0x1 ;  /* 0x000000e703e87211 */ /* 0x000fe200078e08ff */
[----:B------:R-:W4:Y:S01]  /*21f0*/  LDSM.16.M88.4 R48, [R119+0x3900] ;  /* 0x003900007730783b */ /* 0x000f220000000200 */
[----:B---3--:R-:W-:Y:S02]  /*2200*/  IADD3 R6, P4, R16, R242, RZ ;  /* 0x000000f210067210 */ /* 0x008fe40007f9e0ff */
[----:B------:R-:W-:Y:S01]  /*2210*/  IADD3 R236, R234, 0x2800, RZ ;  /* 0x00002800eaec7810 */ /* 0x000fe20007ffe0ff */
[----:B------:R-:W-:Y:S01]  /*2220*/  SHFL.IDX PT, R0, R5, 0x5, 0x181f ;  /* 0x00b81f0005007f89 */ /* 0x000fe200000e0000 */
[----:B--2---:R-:W-:-:S02]  /*2230*/  IADD3.X R9, R20, R241, RZ, P1, !PT ;  /* 0x000000f114097210 */ /* 0x004fc40000ffe4ff */
[----:B------:R-:W-:Y:S01]  /*2240*/  IADD3 R235, R234, 0x3000, RZ ;  /* 0x00003000eaeb7810 */ /* 0x000fe20007ffe0ff */
[----:B------:R-:W-:Y:S01]  /*2250*/  SHFL.IDX PT, R5, R5, 0x6, 0x181f ;  /* 0x00d81f0005057f89 */ /* 0x000fe200000e0000 */
[----:B-1----:R-:W-:-:S03]  /*2260*/  IADD3 R10, P1, R19, R242, RZ ;  /* 0x000000f2130a7210 */ /* 0x002fc60007f3e0ff */
[----:B------:R-:W1:Y:S01]  /*2270*/  LDSM.16.M88.4 R32, [R230+0x9100] ;  /* 0x00910000e620783b */ /* 0x000e620000000200 */
[-C--:B-----5:R-:W-:Y:S02]  /*2280*/  IADD3.X R7, R22, R241.reuse, RZ, P4, !PT ;  /* 0x000000f116077210 */ /* 0x0a0fe400027fe4ff */
[C---:B------:R-:W-:Y:S01]  /*2290*/  ISETP.LT.OR P4, PT, R18.reuse, 0x21, P3 ;  /* 0x000000211200780c */ /* 0x040fe20001f81670 */
[----:B------:R-:W-:Y:S01]  /*22a0*/  SHFL.IDX PT, R16, R2, 0x5, 0x181f ;  /* 0x00b81f0002107f89 */ /* 0x000fe200000e0000 */
[----:B----4-:R-:W-:Y:S02]  /*22b0*/  IADD3.X R11, R21, R241, RZ, P1, !PT ;  /* 0x000000f1150b7210 */ /* 0x010fe40000ffe4ff */
[C---:B------:R-:W-:Y:S01]  /*22c0*/  ISETP.LT.OR P1, PT, R18.reuse, 0x31, P3 ;  /* 0x000000311200780c */ /* 0x040fe20001f21670 */
[----:B------:R-:W-:Y:S04]  /*22d0*/  SHFL.IDX PT, R2, R2, 0x6, 0x181f ;  /* 0x00d81f0002027f89 */ /* 0x000fe800000e0000 */
[----:B------:R-:W-:Y:S04]  /*22e0*/  LDSM.16.M88.4 R80, [R119+0x4100] ;  /* 0x004100007750783b */ /* 0x000fe80000000200 */
[----:B------:R-:W-:Y:S04]  /*22f0*/  LDSM.16.M88.4 R88, [R119+0x4900] ;  /* 0x004900007758783b */ /* 0x000fe80000000200 */
[----:B------:R-:W-:Y:S04]  /*2300*/  LDSM.16.M88.4 R96, [R119+0x5100] ;  /* 0x005100007760783b */ /* 0x000fe80000000200 */
[----:B------:R-:W-:Y:S04]  /*2310*/  LDSM.16.M88.4 R104, [R119+0x5900] ;  /* 0x005900007768783b */ /* 0x000fe80000000200 */
[----:B------:R-:W-:Y:S01]  /*2320*/  LDSM.16.M88.4 R112, [R119+0x6100] ;  /* 0x006100007770783b */ /* 0x000fe20000000200 */
[----:B------:R-:W-:Y:S03]  /*2330*/  HMMA.16816.F32 R68, R36, R50, RZ ;  /* 0x000000322444723c */ /* 0x000fe600000018ff */
[----:B------:R-:W-:Y:S04]  /*2340*/  LDSM.16.M88.4 R124, [R119+0x6900] ;  /* 0x00690000777c783b */ /* 0x000fe80000000200 */
[----:B------:R-:W-:Y:S04]  /*2350*/  LDSM.16.M88.4 R28, [R233+0x7100] ;  /* 0x00710000e91c783b */ /* 0x000fe80000000200 */
[----:B------:R-:W-:Y:S01]  /*2360*/  LDSM.16.M88.4 R24, [R233+0x9100] ;  /* 0x00910000e918783b */ /* 0x000fe20000000200 */
[----:B-1----:R-:W-:Y:S03]  /*2370*/  HMMA.16816.F32 R56, R32, R48, RZ ;  /* 0x000000302038723c */ /* 0x002fe600000018ff */
[----:B------:R-:W1:Y:S04]  /*2380*/  LDSM.16.M88.4 R52, [R234] ;  /* 0x00000000ea34783b */ /* 0x000e680000000200 */
[----:B------:R-:W-:Y:S04]  /*2390*/  LDSM.16.M88.4 R84, [R234+0x800] ;  /* 0x00080000ea54783b */ /* 0x000fe80000000200 */
[----:B------:R-:W-:Y:S04]  /*23a0*/  LDSM.16.M88.4 R92, [R234+0x1000] ;  /* 0x00100000ea5c783b */ /* 0x000fe80000000200 */
[----:B------:R-:W-:Y:S04]  /*23b0*/  LDSM.16.M88.4 R100, [R234+0x1800] ;  /* 0x00180000ea64783b */ /* 0x000fe80000000200 */
[----:B------:R-:W-:Y:S04]  /*23c0*/  LDSM.16.M88.4 R108, [R234+0x2000] ;  /* 0x00200000ea6c783b */ /* 0x000fe80000000200 */
[----:B------:R-:W-:Y:S04]  /*23d0*/  LDSM.16.M88.4 R120, [R234+0x2800] ;  /* 0x00280000ea78783b */ /* 0x000fe80000000200 */
[----:B------:R-:W-:Y:S04]  /*23e0*/  LDSM.16.M88.4 R128, [R234+0x3000] ;  /* 0x00300000ea80783b */ /* 0x000fe80000000200 */
[----:B------:R-:W-:Y:S01]  /*23f0*/  @!PT LDS RZ, [RZ] ;  /* 0x00000000fffff984 */ /* 0x000fe20000000800 */
[----:B------:R-:W-:Y:S01]  /*2400*/  @!PT LDS RZ, [RZ] ;  /* 0x00000000fffff984 */ /* 0x000fe20000000800 */
[----:B------:R-:W-:Y:S01]  /*2410*/  @!PT LDS RZ, [RZ] ;  /* 0x00000000fffff984 */ /* 0x000fe20000000800 */
[----:B------:R2:W-:Y:S01]  /*2420*/  LDGSTS.E.BYPASS.LTC128B.128 [R197+0x100], [R14.64], !P0 ;  /* 0x001000000ec57fae */ /* 0x0005e2000c101d4c */
[----:B------:R-:W-:-:S03]  /*2430*/  ISETP.LT.OR P0, PT, R18, 0x41, P3 ;  /* 0x000000411200780c */ /* 0x000fc60001f01670 */
[----:B------:R2:W-:Y:S01]  /*2440*/  LDGSTS.E.BYPASS.LTC128B.128 [R197+0x900], [R12.64], !P2 ;  /* 0x009000000cc57fae */ /* 0x0005e2000d101d4c */
[----:B------:R-:W-:-:S03]  /*2450*/  LOP3.LUT P2, RZ, R17, 0x4, RZ, 0xc0, !PT ;  /* 0x0000000411ff7812 */ /* 0x000fc6000784c0ff */
[----:B------:R3:W-:Y:S01]  /*2460*/  LDGSTS.E.BYPASS.LTC128B.128 [R197+0x1100], [R8.64], !P4 ;  /* 0x0110000008c57fae */ /* 0x0007e2000e101d4c */
[C---:B------:R-:W-:Y:S02]  /*2470*/  ISETP.LT.OR P4, PT, R18.reuse, 0x51, P3 ;  /* 0x000000511200780c */ /* 0x040fe40001f81670 */
[----:B------:R-:W-:Y:S01]  /*2480*/  ISETP.LT.OR P3, PT, R18, 0x61, P3 ;  /* 0x000000611200780c */ /* 0x000fe20001f61670 */
[----:B------:R4:W-:Y:S01]  /*2490*/  LDGSTS.E.BYPASS.LTC128B.128 [R197+0x1900], [R6.64], !P1 ;  /* 0x0190000006c57fae */ /* 0x0009e2000c901d4c */
[----:B-1----:R-:W-:Y:S03]  /*24a0*/  HMMA.16816.F32 R56, R24, R52, R56 ;  /* 0x000000341838723c */ /* 0x002fe60000001838 */
[----:B------:R1:W-:Y:S05]  /*24b0*/  LDGSTS.E.BYPASS.LTC128B.128 [R197+0x2100], [R10.64], !P0 ;  /* 0x021000000ac57fae */ /* 0x0003ea000c101d4c */
[----:B--2---:R-:W-:Y:S01]  /*24c0*/  HMMA.16816.F32 R12, R36, R48, RZ ;  /* 0x00000030240c723c */ /* 0x004fe200000018ff */
[----:B---3--:R-:W-:-:S02]  /*24d0*/  IADD3 R8, P1, R0, R242, RZ ;  /* 0x000000f200087210 */ /* 0x008fc40007f3e0ff */
[----:B----4-:R-:W-:Y:S02]  /*24e0*/  MOV R7, 0x40 ;  /* 0x0000004000077802 */ /* 0x010fe40000000f00 */
[----:B------:R-:W-:Y:S02]  /*24f0*/  IADD3 R6, P0, R5, R242, RZ ;  /* 0x000000f205067210 */ /* 0x000fe40007f1e0ff */
[----:B------:R-:W-:Y:S02]  /*2500*/  SEL R0, R7, 0xffffffc0, !P2 ;  /* 0xffffffc007007807 */ /* 0x000fe40005000000 */
[-C--:B------:R-:W-:Y:S02]  /*2510*/  IADD3.X R9, R16, R241.reuse, RZ, P1, !PT ;  /* 0x000000f110097210 */ /* 0x080fe40000ffe4ff */
[----:B------:R-:W-:Y:S02]  /*2520*/  IADD3.X R7, R2, R241, RZ, P0, !PT ;  /* 0x000000f102077210 */ /* 0x000fe400007fe4ff */
[----:B------:R-:W-:Y:S01]  /*2530*/  IADD3 R229, R119, R0, RZ ;  /* 0x0000000077e57210 */ /* 0x000fe20007ffe0ff */
[----:B------:R1:W-:Y:S01]  /*2540*/  LDGSTS.E.BYPASS.LTC128B.128 [R197+0x2900], [R8.64], !P4 ;  /* 0x0290000008c57fae */ /* 0x0003e2000e101d4c */
[----:B------:R-:W-:-:S02]  /*2550*/  IADD3 R228, R0, R234, RZ ;  /* 0x000000ea00e47210 */ /* 0x000fc40007ffe0ff */
[----:B------:R-:W-:Y:S01]  /*2560*/  IADD3 R2, R197, 0x100, RZ ;  /* 0x00000100c5027810 */ /* 0x000fe20007ffe0ff */
[----:B------:R2:W-:Y:S06]  /*2570*/  LDGSTS.E.BYPASS.LTC128B.128 [R197+0x3100], [R6.64], !P3 ;  /* 0x0310000006c57fae */ /* 0x0005ec000d901d4c */
[----:B------:R-:W-:Y:S01]  /*2580*/  HMMA.16816.F32 R60, R28, R52, R12 ;  /* 0x000000341c3c723c */ /* 0x000fe2000000180c */
[----:B------:R-:W-:Y:S01]  /*2590*/  PLOP3.LUT P0, PT, PT, PT, UP0, 0x80, 0x0 ;  /* 0x000000000000781c */ /* 0x000fe20003f0f008 */
[----:B------:R-:W-:Y:S01]  /*25a0*/  LDSM.16.M88.4 R40, [R229+0x3900] ;  /* 0x00390000e528783b */ /* 0x000fe20000000200 */
[----:B------:R-:W-:-:S03]  /*25b0*/  ISETP.GT.AND P4, PT, R198, 0x6f, PT ;  /* 0x0000006fc600780c */ /* 0x000fc60003f84270 */
[----:B------:R-:W3:Y:S04]  /*25c0*/  LDSM.16.M88.4 R20, [R231+0x7100] ;  /* 0x00710000e714783b */ /* 0x000ee80000000200 */
[----:B------:R-:W4:Y:S04]  /*25d0*/  LDSM.16.M88.4 R16, [R231+0x9100] ;  /* 0x00910000e710783b */ /* 0x000f280000000200 */
[----:B------:R-:W-:Y:S04]  /*25e0*/  LDSM.16.M88.4 R44, [R228] ;  /* 0x00000000e42c783b */ /* 0x000fe80000000200 */
[----:B------:R-:W5:Y:S04]  /*25f0*/  LDSM.16.M88.4 R12, [R232+0x7100] ;  /* 0x00710000e80c783b */ /* 0x000f680000000200 */
[----:B-1----:R-:W1:Y:S04]  /*2600*/  LDSM.16.M88.4 R8, [R232+0x9100] ;  /* 0x00910000e808783b */ /* 0x002e680000000200 */
[----:B------:R-:W0:Y:S04]  /*2610*/  LDGDEPBAR ;  /* 0x00000000000079af */ /* 0x000e280000000000 */
[----:B------:R-:W-:Y:S01]  /*2620*/  STL [R1+0x8], R2 ;  /* 0x0000080201007387 */ /* 0x000fe20000100800 */
[----:B---3--:R-:W-:Y:S08]  /*2630*/  HMMA.16816.F32 R64, R20, R40, R60 ;  /* 0x000000281440723c */ /* 0x008ff0000000183c */
[----:B------:R-:W-:Y:S08]  /*2640*/  HMMA.16816.F32 R60, R32, R50, RZ ;  /* 0x00000032203c723c */ /* 0x000ff000000018ff */
[----:B----4-:R-:W-:Y:S08]  /*2650*/  HMMA.16816.F32 R48, R16, R40, R56 ;  /* 0x000000281030723c */ /* 0x010ff00000001838 */
[----:B------:R-:W-:Y:S08]  /*2660*/  HMMA.16816.F32 R56, R28, R54, R68 ;  /* 0x000000361c38723c */ /* 0x000ff00000001844 */
[----:B-----5:R-:W-:Y:S08]  /*2670*/  HMMA.16816.F32 R68, R12, R44, R64 ;  /* 0x0000002c0c44723c */ /* 0x020ff00000001840 */
[----:B------:R-:W-:Y:S08]  /*2680*/  HMMA.16816.F32 R64, R24, R54, R60 ;  /* 0x000000361840723c */ /* 0x000ff0000000183c */
[----:B------:R-:W-:Y:S08]  /*2690*/  HMMA.16816.F32 R60, R36, R80, RZ ;  /* 0x00000050243c723c */ /* 0x000ff000000018ff */
[----:B-1----:R-:W-:Y:S01]  /*26a0*/  HMMA.16816.F32 R76, R8, R44, R48 ;  /* 0x0000002c084c723c */ /* 0x002fe20000001830 */
[----:B------:R-:W1:Y:S01]  /*26b0*/  LDSM.16.M88.4 R48, [R229+0x4100] ;  /* 0x00410000e530783b */ /* 0x000e620000000200 */
[----:B------:R-:W-:-:S04]  /*26c0*/  FMUL.FTZ R0, R68, c[0x0][0x320] ;  /* 0x0000c80044007a20 */ /* 0x000fc80000410000 */
[----:B------:R3:W4:Y:S02]  /*26d0*/  MUFU.TANH R194, R0 ;  /* 0x0000000000c27308 */ /* 0x0007240000002400 */
[----:B------:R-:W-:Y:S08]  /*26e0*/  HMMA.16816.F32 R52, R20, R42, R56 ;  /* 0x0000002a1434723c */ /* 0x000ff00000001838 */
[----:B------:R-:W-:Y:S01]  /*26f0*/  HMMA.16816.F32 R56, R32, R80, RZ ;  /* 0x000000502038723c */ /* 0x000fe200000018ff */
[----:B---3--:R-:W-:-:S07]  /*2700*/  FMUL.FTZ R0, R69, c[0x0][0x320] ;  /* 0x0000c80045007a20 */ /* 0x008fce0000410000 */
[----:B------:R-:W-:Y:S01]  /*2710*/  HMMA.16816.F32 R60, R28, R84, R60 ;  /* 0x000000541c3c723c */ /* 0x000fe2000000183c */
[----:B------:R3:W1:Y:S07]  /*2720*/  MUFU.TANH R193, R0 ;  /* 0x0000000000c17308 */ /* 0x00066e0000002400 */
[----:B------:R-:W-:Y:S01]  /*2730*/  HMMA.16816.F32 R64, R16, R42, R64 ;  /* 0x0000002a1040723c */ /* 0x000fe20000001840 */
[----:B------:R-:W5:Y:S01]  /*2740*/  LDSM.16.M88.4 R40, [R228+0x800] ;  /* 0x00080000e428783b */ /* 0x000f620000000200 */
[----:B---3--:R-:W-:-:S04]  /*2750*/  FMUL.FTZ R0, R70, c[0x0][0x320] ;  /* 0x0000c80046007a20 */ /* 0x008fc80000410000 */
[----:B------:R3:W2:Y:S10]  /*2760*/  MUFU.TANH R192, R0 ;  /* 0x0000000000c07308 */ /* 0x0006b40000002400 */
[----:B-1----:R-:W-:Y:S08]  /*2770*/  HMMA.16816.F32 R60, R20, R48, R60 ;  /* 0x00000030143c723c */ /* 0x002ff0000000183c */
[----:B------:R-:W-:Y:S01]  /*2780*/  HMMA.16816.F32 R72, R8, R46, R64 ;  /* 0x0000002e0848723c */ /* 0x000fe20000001840 */
[----:B---3--:R-:W-:-:S07]  /*2790*/  FMUL.FTZ R0, R71, c[0x0][0x320] ;  /* 0x0000c80047007a20 */ /* 0x008fce0000410000 */
[----:B------:R-:W-:Y:S01]  /*27a0*/  HMMA.16816.F32 R68, R12, R46, R52 ;  /* 0x0000002e0c44723c */ /* 0x000fe20000001834 */
[----:B------:R1:W3:Y:S07]  /*27b0*/  MUFU.TANH R191, R0 ;  /* 0x0000000000bf7308 */ /* 0x0002ee0000002400 */
[----:B------:R-:W-:Y:S08]  /*27c0*/  HMMA.16816.F32 R52, R24, R84, R56 ;  /* 0x000000541834723c */ /* 0x000ff00000001838 */
[----:B------:R-:W-:Y:S01]  /*27d0*/  HMMA.16816.F32 R56, R36, R82, RZ ;  /* 0x000000522438723c */ /* 0x000fe200000018ff */
[----:B-1----:R-:W-:-:S04]  /*27e0*/  FMUL.FTZ R0, R76, c[0x0][0x320] ;  /* 0x0000c8004c007a20 */ /* 0x002fc80000410000 */
[----:B------:R1:W1:Y:S03]  /*27f0*/  MUFU.TANH R190, R0 ;  /* 0x0000000000be7308 */ /* 0x0002660000002400 */
[----:B------:R-:W-:Y:S08]  /*2800*/  HMMA.16816.F32 R64, R32, R82, RZ ;  /* 0x000000522040723c */ /* 0x000ff000000018ff */
[----:B------:R-:W-:Y:S01]  /*2810*/  HMMA.16816.F32 R44, R16, R48, R52 ;  /* 0x00000030102c723c */ /* 0x000fe20000001834 */
[----:B-1----:R-:W-:-:S07]  /*2820*/  FMUL.FTZ R0, R77, c[0x0][0x320] ;  /* 0x0000c8004d007a20 */ /* 0x002fce0000410000 */
[-C--:B------:R-:W-:Y:S01]  /*2830*/  HMMA.16816.F32 R52, R28, R86.reuse, R56 ;  /* 0x000000561c34723c */ /* 0x080fe20000001838 */
[----:B------:R1:W1:Y:S07]  /*2840*/  MUFU.TANH R189, R0 ;  /* 0x0000000000bd7308 */ /* 0x00026e0000002400 */
[----:B------:R-:W-:Y:S08]  /*2850*/  HMMA.16816.F32 R64, R24, R86, R64 ;  /* 0x000000561840723c */ /* 0x000ff00000001840 */
[----:B------:R-:W-:Y:S01]  /*2860*/  HMMA.16816.F32 R56, R32, R88, RZ ;  /* 0x000000582038723c */ /* 0x000fe200000018ff */
[----:B-1----:R-:W-:-:S04]  /*2870*/  FMUL.FTZ R0, R78, c[0x0][0x320] ;  /* 0x0000c8004e007a20 */ /* 0x002fc80000410000 */
[----:B------:R1:W1:Y:S03]  /*2880*/  MUFU.TANH R185, R0 ;  /* 0x0000000000b97308 */ /* 0x0002660000002400 */
[-C--:B------:R-:W-:Y:S08]  /*2890*/  HMMA.16816.F32 R52, R20, R50.reuse, R52 ;  /* 0x000000321434723c */ /* 0x080ff00000001834 */
        /* <DEDUP_REMOVED lines=239> */
[----:B------:R-:W-:Y:S07]  /*3790*/  HMMA.16816.F32 R36, R24, R130, R52 ;  /* 0x000000821824723c */ /* 0x000fee0000001834 */
        /* <DEDUP_REMOVED lines=10> */
[----:B------:R-:W-:Y:S01]  /*3840*/  HMMA.16816.F32 R56, R32, R124, RZ ;  /* 0x0000007c2038723c */ /* 0x000fe200000018ff */
[----:B-----5:R-:W-:-:S06]  /*3850*/  FMUL.FTZ R0, R72, c[0x0][0x320] ;  /* 0x0000c80048007a20 */ /* 0x020fcc0000410000 */
[----:B------:R5:W1:Y:S11]  /*3860*/  MUFU.TANH R86, R0 ;  /* 0x0000000000567308 */ /* 0x000a760000002400 */
[----:B------:R-:W-:Y:S06]  /*3870*/  @!UPT UIADD3 URZ, URZ, URZ, URZ ;  /* 0x0000003f3f3ff290 */ /* 0x000fec000fffe03f */
        /* <DEDUP_REMOVED lines=29> */
[----:B------:R-:W2:Y:S01]  /*3a50*/  MUFU.TANH R62, R68 ;  /* 0x00000044003e7308 */ /* 0x000ea20000002400 */
[----:B-----5:R-:W-:-:S07]  /*3a60*/  FMUL.FTZ R0, R67, c[0x0][0x320] ;  /* 0x0000c80043007a20 */ /* 0x020fce0000410000 */
[----:B------:R-:W2:Y:S01]  /*3a70*/  MUFU.TANH R61, R69 ;  /* 0x00000045003d7308 */ /* 0x000ea20000002400 */
[-C--:B-1----:R-:W-:Y:S07]  /*3a80*/  HMMA.16816.F32 R40, R12, R48.reuse, R40 ;  /* 0x000000300c28723c */ /* 0x082fee0000001828 */
[----:B------:R-:W1:Y:S01]  /*3a90*/  MUFU.TANH R60, R70 ;  /* 0x00000046003c7308 */ /* 0x000e620000002400 */
[----:B------:R-:W-:Y:S07]  /*3aa0*/  HMMA.16816.F32 R24, R8, R48, R32 ;  /* 0x000000300818723c */ /* 0x000fee0000001820 */
[----:B------:R-:W1:Y:S01]  /*3ab0*/  MUFU.TANH R71, R71 ;  /* 0x0000004700477308 */ /* 0x000e620000002400 */
[-C--:B------:R-:W-:Y:S07]  /*3ac0*/  HMMA.16816.F32 R12, R12, R50.reuse, R20 ;  /* 0x000000320c0c723c */ /* 0x080fee0000001814 */
[----:B------:R5:W1:Y:S01]  /*3ad0*/  MUFU.TANH R30, R0 ;  /* 0x00000000001e7308 */ /* 0x000a620000002400 */
[----:B------:R-:W-:Y:S01]  /*3ae0*/  HMMA.16816.F32 R8, R8, R50, R16 ;  /* 0x000000320808723c */ /* 0x000fe20000001810 */
[----:B------:R-:W-:-:S02]  /*3af0*/  FMUL.FTZ R40, R40, c[0x0][0x320] ;  /* 0x0000c80028287a20 */ /* 0x000fc40000410000 */
[----:B------:R-:W-:Y:S02]  /*3b00*/  FMUL.FTZ R41, R41, c[0x0][0x320] ;  /* 0x0000c80029297a20 */ /* 0x000fe40000410000 */
[----:B------:R-:W-:Y:S02]  /*3b10*/  FMUL.FTZ R42, R42, c[0x0][0x320] ;  /* 0x0000c8002a2a7a20 */ /* 0x000fe40000410000 */
[----:B------:R-:W-:Y:S01]  /*3b20*/  FMUL.FTZ R43, R43, c[0x0][0x320] ;  /* 0x0000c8002b2b7a20 */ /* 0x000fe20000410000 */
[----:B------:R-:W1:Y:S01]  /*3b30*/  MUFU.TANH R40, R40 ;  /* 0x0000002800287308 */ /* 0x000e620000002400 */
[----:B------:R-:W-:Y:S02]  /*3b40*/  FMUL.FTZ R24, R24, c[0x0][0x320] ;  /* 0x0000c80018187a20 */ /* 0x000fe40000410000 */
[----:B------:R-:W-:Y:S02]  /*3b50*/  FMUL.FTZ R25, R25, c[0x0][0x320] ;  /* 0x0000c80019197a20 */ /* 0x000fe40000410000 */
[----:B------:R-:W-:Y:S01]  /*3b60*/  FMUL.FTZ R26, R26, c[0x0][0x320] ;  /* 0x0000c8001a1a7a20 */ /* 0x000fe20000410000 */
[----:B-----5:R-:W-:Y:S01]  /*3b70*/  LOP3.LUT R0, R117, R116, RZ, 0xfc, !PT ;  /* 0x0000007475007212 */ /* 0x020fe200078efcff */
[----:B------:R-:W-:Y:S01]  /*3b80*/  FMUL.FTZ R27, R27, c[0x0][0x320] ;  /* 0x0000c8001b1b7a20 */ /* 0x000fe20000410000 */
[----:B------:R1:W1:Y:S01]  /*3b90*/  MUFU.TANH R47, R43 ;  /* 0x0000002b002f7308 */ /* 0x0002620000002400 */
[----:B------:R-:W-:-:S02]  /*3ba0*/  FMUL.FTZ R12, R12, c[0x0][0x320] ;  /* 0x0000c8000c0c7a20 */ /* 0x000fc40000410000 */
[----:B------:R-:W-:Y:S02]  /*3bb0*/  FMUL.FTZ R13, R13, c[0x0][0x320] ;  /* 0x0000c8000d0d7a20 */ /* 0x000fe40000410000 */
[----:B------:R-:W-:Y:S02]  /*3bc0*/  FMUL.FTZ R14, R14, c[0x0][0x320] ;  /* 0x0000c8000e0e7a20 */ /* 0x000fe40000410000 */
[----:B------:R-:W-:Y:S01]  /*3bd0*/  FMUL.FTZ R15, R15, c[0x0][0x320] ;  /* 0x0000c8000f0f7a20 */ /* 0x000fe20000410000 */
[----:B------:R-:W1:Y:S01]  /*3be0*/  MUFU.TANH R41, R41 ;  /* 0x0000002900297308 */ /* 0x000e620000002400 */
[----:B------:R-:W-:Y:S02]  /*3bf0*/  FMUL.FTZ R8, R8, c[0x0][0x320] ;  /* 0x0000c80008087a20 */ /* 0x000fe40000410000 */
[----:B------:R-:W-:Y:S02]  /*3c00*/  FMUL.FTZ R9, R9, c[0x0][0x320] ;  /* 0x0000c80009097a20 */ /* 0x000fe40000410000 */
[----:B------:R-:W-:-:S02]  /*3c10*/  FMUL.FTZ R10, R10, c[0x0][0x320] ;  /* 0x0000c8000a0a7a20 */ /* 0x000fc40000410000 */
[----:B------:R-:W-:Y:S01]  /*3c20*/  FMUL.FTZ R11, R11, c[0x0][0x320] ;  /* 0x0000c8000b0b7a20 */ /* 0x000fe20000410000 */
        /* <DEDUP_REMOVED lines=37> */
[----:B------:R-:W-:Y:S01]  /*3e80*/  IMAD R5, R5, c[0x0][0x1f0], RZ ;  /* 0x00007c0005057a24 */ /* 0x000fe200078e02ff */
[----:B------:R-:W-:-:S03]  /*3e90*/  IADD3 R2, P2, R6, UR20, RZ ;  /* 0x0000001406027c10 */ /* 0x000fc6000ff5e0ff */
[----:B------:R-:W-:Y:S01]  /*3ea0*/  IMAD R6, R243, c[0x0][0x1f4], R5 ;  /* 0x00007d00f3067a24 */ /* 0x000fe200078e0205 */
[----:B------:R-:W-:-:S04]  /*3eb0*/  LEA R5, P1, R2, c[0x0][0x1c8], 0x1 ;  /* 0x0000720002057a11 */ /* 0x000fc800078208ff */
[----:B------:R-:W-:Y:S01]  /*3ec0*/  IADD3.X R6, R7, UR19, R6, P2, !PT ;  /* 0x0000001307067c10 */ /* 0x000fe200097fe406 */
[----:B------:R-:W1:Y:S03]  /*3ed0*/  SHFL.IDX PT, R8, R5, RZ, 0x181f ;  /* 0x00181fff05087589 */ /* 0x000e6600000e0000 */
[----:B------:R-:W-:Y:S01]  /*3ee0*/  LEA.HI.X R2, R2, c[0x0][0x1cc], R6, 0x1, P1 ;  /* 0x0000730002027a11 */ /* 0x000fe200008f0c06 */
[----:B------:R-:W-:Y:S04]  /*3ef0*/  SHFL.IDX PT, R14, R5, 0x2, 0x181f ;  /* 0x00581f00050e7f89 */ /* 0x000fe800000e0000 */
[----:B------:R-:W2:Y:S04]  /*3f00*/  SHFL.IDX PT, R6, R5, 0x1, 0x181f ;  /* 0x00381f0005067f89 */ /* 0x000ea800000e0000 */
[----:B------:R-:W3:Y:S04]  /*3f10*/  SHFL.IDX PT, R9, R2, RZ, 0x181f ;  /* 0x00181fff02097589 */ /* 0x000ee800000e0000 */
[----:B------:R-:W4:Y:S04]  /*3f20*/  SHFL.IDX PT, R7, R2, 0x1, 0x181f ;  /* 0x00381f0002077f89 */ /* 0x000f2800000e0000 */
[----:B------:R-:W5:Y:S04]  /*3f30*/  SHFL.IDX PT, R12, R5, 0x3, 0x181f ;  /* 0x00781f00050c7f89 */ /* 0x000f6800000e0000 */
[----:B------:R-:W5:Y:S01]  /*3f40*/  SHFL.IDX PT, R11, R2, 0x2, 0x181f ;  /* 0x00581f00020b7f89 */ /* 0x000f6200000e0000 */
[----:B-1----:R-:W-:-:S03]  /*3f50*/  IADD3 R8, P2, R8, R242, RZ ;  /* 0x000000f208087210 */ /* 0x002fc60007f5e0ff */
[----:B------:R-:W1:Y:S04]  /*3f60*/  SHFL.IDX PT, R10, R5, 0x4, 0x181f ;  /* 0x00981f00050a7f89 */ /* 0x000e6800000e0000 */
[----:B------:R-:W-:Y:S01]  /*3f70*/  SHFL.IDX PT, R13, R5, 0x5, 0x181f ;  /* 0x00b81f00050d7f89 */ /* 0x000fe200000e0000 */
[----:B--2---:R-:W-:-:S03]  /*3f80*/  IADD3 R6, P1, R6, R242, RZ ;  /* 0x000000f206067210 */ /* 0x004fc60007f3e0ff */
[----:B------:R-:W-:Y:S01]  /*3f90*/  SHFL.IDX PT, R18, R2, 0x3, 0x181f ;  /* 0x00781f0002127f89 */ /* 0x000fe200000e0000 */
[--C-:B---3--:R-:W-:Y:S01]  /*3fa0*/  IMAD.X R9, R9, 0x1, R241.reuse, P2 ;  /* 0x0000000109097824 */ /* 0x108fe200010e06f1 */
[----:B------:R-:W-:Y:S02]  /*3fb0*/  IADD3 R14, P2, R14, R242, RZ ;  /* 0x000000f20e0e7210 */ /* 0x000fe40007f5e0ff */
[----:B------:R-:W-:Y:S01]  /*3fc0*/  SHFL.IDX PT, R5, R5, 0x6, 0x181f ;  /* 0x00d81f0005057f89 */ /* 0x000fe200000e0000 */
[----:B----4-:R-:W-:-:S03]  /*3fd0*/  IMAD.X R7, R7, 0x1, R241, P1 ;  /* 0x0000000107077824 */ /* 0x010fc600008e06f1 */
[----:B------:R-:W2:Y:S01]  /*3fe0*/  SHFL.IDX PT, R17, R2, 0x4, 0x181f ;  /* 0x00981f0002117f89 */ /* 0x000ea200000e0000 */
[----:B-----5:R-:W-:-:S03]  /*3ff0*/  IADD3 R12, P1, R12, R242, RZ ;  /* 0x000000f20c0c7210 */ /* 0x020fc60007f3e0ff */
[----:B------:R-:W3:Y:S01]  /*4000*/  SHFL.IDX PT, R16, R2, 0x5, 0x181f ;  /* 0x00b81f0002107f89 */ /* 0x000ee200000e0000 */
[----:B------:R-:W-:-:S03]  /*4010*/  IMAD.X R15, R11, 0x1, R241, P2 ;  /* 0x000000010b0f7824 */ /* 0x000fc600010e06f1 */
[----:B------:R-:W4:Y:S01]  /*4020*/  SHFL.IDX PT, R2, R2, 0x6, 0x181f ;  /* 0x00d81f0002027f89 */ /* 0x000f2200000e0000 */
[----:B-1----:R-:W-:-:S03]  /*4030*/  IADD3 R10, P3, R10, R242, RZ ;  /* 0x000000f20a0a7210 */ /* 0x002fc60007f7e0ff */
[----:B------:R1:W-:Y:S04]  /*4040*/  LDGSTS.E.BYPASS.LTC128B.128 [R197+0x3900], [R8.64], !P6 ;  /* 0x0390000008c57fae */ /* 0x0003e8000f101d4c */
[----:B------:R5:W-:Y:S04]  /*4050*/  LDGSTS.E.BYPASS.LTC128B.128 [R197+0x4100], [R6.64], !P6 ;  /* 0x0410000006c57fae */ /* 0x000be8000f101d4c */
[----:B------:R4:W-:Y:S01]  /*4060*/  LDGSTS.E.BYPASS.LTC128B.128 [R197+0x4900], [R14.64], !P6 ;  /* 0x049000000ec57fae */ /* 0x0009e2000f101d4c */
[--C-:B--2---:R-:W-:Y:S01]  /*4070*/  IMAD.X R11, R17, 0x1, R241.reuse, P3 ;  /* 0x00000001110b7824 */ /* 0x104fe200018e06f1 */
[-C--:B-1----:R-:W-:Y:S01]  /*4080*/  IADD3 R8, P2, R13, R242.reuse, RZ ;  /* 0x000000f20d087210 */ /* 0x082fe20007f5e0ff */
[----:B------:R-:W-:Y:S01]  /*4090*/  IMAD.X R13, R18, 0x1, R241, P1 ;  /* 0x00000001120d7824 */ /* 0x000fe200008e06f1 */
[----:B-----5:R-:W-:-:S03]  /*40a0*/  IADD3 R6, P1, R5, R242, RZ ;  /* 0x000000f205067210 */ /* 0x020fc60007f3e0ff */
[--C-:B---3--:R-:W-:Y:S01]  /*40b0*/  IMAD.X R9, R16, 0x1, R241.reuse, P2 ;  /* 0x0000000110097824 */ /* 0x108fe200010e06f1 */
[----:B------:R1:W-:Y:S01]  /*40c0*/  LDGSTS.E.BYPASS.LTC128B.128 [R197+0x5100], [R12.64], !P6 ;  /* 0x051000000cc57fae */ /* 0x0003e2000f101d4c */
[----:B----4-:R-:W-:-:S03]  /*40d0*/  IMAD.X R7, R2, 0x1, R241, P1 ;  /* 0x0000000102077824 */ /* 0x010fc600008e06f1 */
[----:B------:R1:W-:Y:S04]  /*40e0*/  LDGSTS.E.BYPASS.LTC128B.128 [R197+0x5900], [R10.64], !P6 ;  /* 0x059000000ac57fae */ /* 0x0003e8000f101d4c */
[----:B------:R1:W-:Y:S04]  /*40f0*/  LDGSTS.E.BYPASS.LTC128B.128 [R197+0x6100], [R8.64], !P6 ;  /* 0x0610000008c57fae */ /* 0x0003e8000f101d4c */
[----:B------:R1:W-:Y:S02]  /*4100*/  LDGSTS.E.BYPASS.LTC128B.128 [R197+0x6900], [R6.64], !P6 ;  /* 0x0690000006c57fae */ /* 0x0003e4000f101d4c */
.L_x_33:
[----:B--234-:R-:W-:Y:S01]  /*4110*/  LOP3.LUT R2, R195, 0xffffffe0, RZ, 0xc0, !PT ;  /* 0xffffffe0c3027812 */ /* 0x01cfe200078ec0ff */
[----:B-1----:R-:W-:Y:S01]  /*4120*/  IMAD.MOV.U32 R7, RZ, RZ, -0x2 ;  /* 0xfffffffeff077424 */ /* 0x002fe200078e00ff */
[----:B------:R-:W0:Y:S01]  /*4130*/  LDGDEPBAR ;  /* 0x00000000000079af */ /* 0x000e220000000000 */
[----:B------:R-:W-:-:S02]  /*4140*/  IMAD.SHL.U32 R224, R0, 0x2, RZ ;  /* 0x0000000200e07824 */ /* 0x000fc400078e00ff */
[----:B------:R-:W-:Y:S02]  /*4150*/  IMAD.IADD R2, R196, 0x1, -R2 ;  /* 0x00000001c4027824 */ /* 0x000fe400078e0a02 */
[--C-:B------:R-:W-:Y:S02]  /*4160*/  IMAD R225, R4, 0x2, R224.reuse ;  /* 0x0000000204e17824 */ /* 0x100fe400078e02e0 */
[C---:B------:R-:W-:Y:S01]  /*4170*/  IMAD R227, R3.reuse, 0x2, R224 ;  /* 0x0000000203e37824 */ /* 0x040fe200078e02e0 */
[----:B------:R-:W-:Y:S01]  /*4180*/  SHF.R.S32.HI R5, RZ, 0x1f, R2 ;  /* 0x0000001fff057819 */ /* 0x000fe20000011402 */
[----:B------:R-:W-:-:S03]  /*4190*/  IMAD R226, R3, 0x2, R225 ;  /* 0x0000000203e27824 */ /* 0x000fc600078e02e1 */
[----:B------:R-:W-:-:S04]  /*41a0*/  LEA.HI R5, R5, R2, RZ, 0x2 ;  /* 0x0000000205057211 */ /* 0x000fc800078f10ff */
[----:B------:R-:W-:-:S05]  /*41b0*/  LOP3.LUT R5, R5, 0x7ffffffc, RZ, 0xc0, !PT ;  /* 0x7ffffffc05057812 */ /* 0x000fca00078ec0ff */
[----:B------:R-:W-:-:S04]  /*41c0*/  IMAD.IADD R2, R2, 0x1, -R5 ;  /* 0x0000000102027824 */ /* 0x000fc800078e0a05 */
[----:B------:R-:W-:-:S05]  /*41d0*/  IMAD R2, R2, R7, UR18 ;  /* 0x0000001202027e24 */ /* 0x000fca000f8e0207 */
[C---:B------:R-:W-:Y:S02]  /*41e0*/  ISETP.GT.AND P3, PT, R2.reuse, 0x8, PT ;  /* 0x000000080200780c */ /* 0x040fe40003f64270 */
[C---:B------:R-:W-:Y:S02]  /*41f0*/  ISETP.GT.AND P2, PT, R2.reuse, RZ, PT ;  /* 0x000000ff0200720c */ /* 0x040fe40003f44270 */
        /* <DEDUP_REMOVED lines=25> */
[----:B------:R-:W-:Y:S02]  /*4390*/  ISETP.GT.AND P2, PT, R2, 0x18, PT ;  /* 0x000000180200780c */ /* 0x000fe40003f44270 */
[----:B------:R-:W-:Y:S02]  /*43a0*/  FSEL R68, R169, -INF , P1 ;  /* 0xff800000a9447808 */ /* 0x000fe40000800000 */
[----:B------:R-:W-:-:S02]  /*43b0*/  FSEL R36, R174, -INF , P1 ;  /* 0xff800000ae247808 */ /* 0x000fc40000800000 */
[----:B------:R-:W-:Y:S02]  /*43c0*/  FSEL R99, R176, -INF , P1 ;  /* 0xff800000b0637808 */ /* 0x000fe40000800000 */
[----:B------:R-:W-:Y:S02]  /*43d0*/  FSEL R75, R180, -INF , P1 ;  /* 0xff800000b44b7808 */ /* 0x000fe40000800000 */
        /* <DEDUP_REMOVED lines=30> */
[----:B------:R-:W-:Y:S02]  /*45c0*/  FMNMX.FTZ R5, R11, R12, !PT ;  /* 0x0000000c0b057209 */ /* 0x000fe40007810000 */
[----:B------:R-:W-:Y:S02]  /*45d0*/  FSEL R193, R73, -INF , P3 ;  /* 0xff80000049c17808 */ /* 0x000fe40001800000 */
[----:B------:R-:W-:Y:S02]  /*45e0*/  FMNMX.FTZ R73, R10, R25, !PT ;  /* 0x000000190a497209 */ /* 0x000fe40007810000 */
[----:B------:R-:W-:-:S02]  /*45f0*/  FMNMX.FTZ R5, R13, R5, !PT ;  /* 0x000000050d057209 */ /* 0x000fc40007810000 */
[----:B------:R-:W-:Y:S02]  /*4600*/  FMNMX.FTZ R73, R26, R73, !PT ;  /* 0x000000491a497209 */ /* 0x000fe40007810000 */
[----:B------:R-:W-:Y:S02]  /*4610*/  FMNMX.FTZ R5, R14, R5, !PT ;  /* 0x000000050e057209 */ /* 0x000fe40007810000 */
[----:B------:R-:W-:Y:S02]  /*4620*/  FMNMX.FTZ R73, R27, R73, !PT ;  /* 0x000000491b497209 */ /* 0x000fe40007810000 */
[----:B------:R-:W-:Y:S02]  /*4630*/  FMNMX.FTZ R5, R36, R5, !PT ;  /* 0x0000000524057209 */ /* 0x000fe40007810000 */
[----:B------:R-:W-:Y:S02]  /*4640*/  FMNMX.FTZ R73, R75, R73, !PT ;  /* 0x000000494b497209 */ /* 0x000fe40007810000 */
[----:B------:R-:W-:-:S02]  /*4650*/  FSEL R38, R166, -INF , P2 ;  /* 0xff800000a6267808 */ /* 0x000fc40001000000 */
[----:B------:R-:W-:Y:S02]  /*4660*/  FSEL R117, R168, -INF , P2 ;  /* 0xff800000a8757808 */ /* 0x000fe40001000000 */
[----:B------:R-:W-:Y:S02]  /*4670*/  ISETP.GT.AND P2, PT, R2, 0x21, PT ;  /* 0x000000210200780c */ /* 0x000fe40003f44270 */
[----:B------:R-:W-:Y:S02]  /*4680*/  FMNMX.FTZ R73, R96, R73, !PT ;  /* 0x0000004960497209 */ /* 0x000fe40007810000 */
[----:B------:R-:W-:Y:S02]  /*4690*/  FMNMX.FTZ R5, R37, R5, !PT ;  /* 0x0000000525057209 */ /* 0x000fe40007810000 */
[----:B------:R-:W-:Y:S02]  /*46a0*/  FSEL R130, R137, -INF , P2 ;  /* 0xff80000089827808 */ /* 0x000fe40001000000 */
[----:B------:R-:W-:-:S02]  /*46b0*/  FMNMX.FTZ R73, R97, R73, !PT ;  /* 0x0000004961497209 */ /* 0x000fc40007810000 */
[----:B------:R-:W-:Y:S02]  /*46c0*/  FMNMX.FTZ R5, R38, R5, !PT ;  /* 0x0000000526057209 */ /* 0x000fe40007810000 */
[----:B------:R-:W-:Y:S02]  /*46d0*/  FSEL R134, R134, -INF , P2 ;  /* 0xff80000086867808 */ /* 0x000fe40001000000 */
[----:B------:R-:W-:Y:S02]  /*46e0*/  FSEL R142, R142, -INF , P2 ;  /* 0xff8000008e8e7808 */ /* 0x000fe40001000000 */
[----:B------:R-:W-:Y:S02]  /*46f0*/  FSEL R137, R161, -INF , P2 ;  /* 0xff800000a1897808 */ /* 0x000fe40001000000 */
        /* <DEDUP_REMOVED lines=36> */
[----:B------:R-:W-:Y:S02]  /*4940*/  FMNMX.FTZ R73, R138, R73, !PT ;  /* 0x000000498a497209 */ /* 0x000fe40007810000 */
[----:B------:R-:W-:-:S02]  /*4950*/  FMNMX.FTZ R5, R131, R5, !PT ;  /* 0x0000000583057209 */ /* 0x000fc40007810000 */
[C---:B------:R-:W-:Y:S02]  /*4960*/  ISETP.GT.AND P1, PT, R2.reuse, 0x49, PT ;  /* 0x000000490200780c */ /* 0x040fe40003f24270 */
[----:B------:R-:W-:Y:S02]  /*4970*/  ISETP.GT.AND P2, PT, R2, 0x51, PT ;  /* 0x000000510200780c */ /* 0x000fe40003f44270 */
[----:B------:R-:W-:Y:S02]  /*4980*/  FMNMX.FTZ R6, R68, R6, !PT ;  /* 0x0000000644067209 */ /* 0x000fe40007810000 */
[----:B------:R-:W-:Y:S02]  /*4990*/  FMNMX.FTZ R73, R139, R73, !PT ;  /* 0x000000498b497209 */ /* 0x000fe40007810000 */
[----:B------:R-:W-:Y:S02]  /*49a0*/  FMNMX.FTZ R5, R132, R5, !PT ;  /* 0x0000000584057209 */ /* 0x000fe40007810000 */
        /* <DEDUP_REMOVED lines=12> */
[----:B------:R-:W-:-:S02]  /*4a70*/  ISETP.GT.AND P1, PT, R2, 0x58, PT ;  /* 0x000000580200780c */ /* 0x000fc40003f24270 */
        /* <DEDUP_REMOVED lines=17> */
[----:B------:R-:W-:-:S02]  /*4b90*/  ISETP.GT.AND P1, PT, R2, 0x61, PT ;  /* 0x000000610200780c */ /* 0x000fc40003f24270 */
[C---:B------:R-:W-:Y:S02]  /*4ba0*/  ISETP.GT.AND P3, PT, R2.reuse, 0x68, PT ;  /* 0x000000680200780c */ /* 0x040fe40003f64270 */
[----:B------:R-:W-:Y:S02]  /*4bb0*/  ISETP.GT.AND P2, PT, R2, 0x69, PT ;  /* 0x000000690200780c */ /* 0x000fe40003f44270 */
        /* <DEDUP_REMOVED lines=52> */
[----:B------:R-:W-:Y:S01]  /*4f00*/  FSEL R184, R28, -INF , P2 ;  /* 0xff8000001cb87808 */ /* 0x000fe20001000000 */
[----:B------:R-:W-:Y:S01]  /*4f10*/  LDSM.16.MT88.4 R20, [R224+0x100] ;  /* 0x00010000e014783b */ /* 0x000fe20000004200 */
[----:B------:R-:W-:Y:S02]  /*4f20*/  FMNMX.FTZ R73, R192, R73, !PT ;  /* 0x00000049c0497209 */ /* 0x000fe40007810000 */
[----:B------:R-:W-:Y:S02]  /*4f30*/  FMNMX.FTZ R2, R209, R2, !PT ;  /* 0x00000002d1027209 */ /* 0x000fe40007810000 */
[----:B------:R-:W-:Y:S02]  /*4f40*/  FMNMX.FTZ R5, R180, R5, !PT ;  /* 0x00000005b4057209 */ /* 0x000fe40007810000 */
[----:B------:R-:W-:Y:S02]  /*4f50*/  FMNMX.FTZ R6, R142, R6, !PT ;  /* 0x000000068e067209 */ /* 0x000fe40007810000 */
[----:B------:R-:W-:-:S02]  /*4f60*/  FMNMX.FTZ R73, R184, R73, !PT ;  /* 0x00000049b8497209 */ /* 0x000fc40007810000 */
[----:B------:R-:W-:Y:S02]  /*4f70*/  FMNMX.FTZ R2, R251, R2, !PT ;  /* 0x00000002fb027209 */ /* 0x000fe40007810000 */
[----:B------:R-:W-:Y:S01]  /*4f80*/  FMNMX.FTZ R5, R183, R5, !PT ;  /* 0x00000005b7057209 */ /* 0x000fe20007810000 */
[----:B------:R-:W1:Y:S01]  /*4f90*/  SHFL.BFLY PT, R7, R73, 0x2, 0x1f ;  /* 0x0c401f0049077f89 */ /* 0x000e6200000e0000 */
[----:B------:R-:W-:Y:S02]  /*4fa0*/  FMNMX.FTZ R6, R143, R6, !PT ;  /* 0x000000068f067209 */ /* 0x000fe40007810000 */
[----:B------:R-:W-:Y:S01]  /*4fb0*/  FMNMX.FTZ R5, R182, R5, !PT ;  /* 0x00000005b6057209 */ /* 0x000fe20007810000 */
[----:B------:R-:W2:Y:S01]  /*4fc0*/  SHFL.BFLY PT, R8, R2, 0x2, 0x1f ;  /* 0x0c401f0002087f89 */ /* 0x000ea200000e0000 */
[----:B------:R-:W-:Y:S02]  /*4fd0*/  FMNMX.FTZ R6, R144, R6, !PT ;  /* 0x0000000690067209 */ /* 0x000fe40007810000 */
[----:B------:R-:W-:-:S02]  /*4fe0*/  FMNMX.FTZ R5, R181, R5, !PT ;  /* 0x00000005b5057209 */ /* 0x000fc40007810000 */
[----:B------:R-:W-:Y:S02]  /*4ff0*/  FMNMX.FTZ R6, R159, R6, !PT ;  /* 0x000000069f067209 */ /* 0x000fe40007810000 */
[----:B------:R-:W-:Y:S02]  /*5000*/  FSEL R211, R44, -INF , P1 ;  /* 0xff8000002cd37808 */ /* 0x000fe40000800000 */
[----:B------:R-:W-:Y:S02]  /*5010*/  FMNMX.FTZ R5, R188, R5, !PT ;  /* 0x00000005bc057209 */ /* 0x000fe40007810000 */
[----:B------:R-:W-:Y:S02]  /*5020*/  FMNMX.FTZ R6, R160, R6, !PT ;  /* 0x00000006a0067209 */ /* 0x000fe40007810000 */
[----:B------:R-:W-:Y:S02]  /*5030*/  FSEL R212, R43, -INF , P3 ;  /* 0xff8000002bd47808 */ /* 0x000fe40001800000 */
[----:B------:R-:W-:Y:S01]  /*5040*/  FMNMX.FTZ R5, R211, R5, !PT ;  /* 0x00000005d3057209 */ /* 0x000fe20007810000 */
[----:B------:R-:W-:Y:S01]  /*5050*/  LDSM.16.MT88.4 R40, [R226+0x100] ;  /* 0x00010000e228783b */ /* 0x000fe20000004200 */
[----:B------:R-:W-:-:S02]  /*5060*/  FMNMX.FTZ R6, R162, R6, !PT ;  /* 0x00000006a2067209 */ /* 0x000fc40007810000 */
[----:B------:R-:W-:Y:S02]  /*5070*/  FSEL R223, R31, -INF , P2 ;  /* 0xff8000001fdf7808 */ /* 0x000fe40001000000 */
[----:B------:R-:W-:Y:S01]  /*5080*/  FMNMX.FTZ R5, R212, R5, !PT ;  /* 0x00000005d4057209 */ /* 0x000fe20007810000 */
[----:B------:R-:W-:Y:S01]  /*5090*/  LDSM.16.MT88.4 R28, [R225+0x100] ;  /* 0x00010000e11c783b */ /* 0x000fe20000004200 */
[----:B------:R-:W-:Y:S02]  /*50a0*/  FMNMX.FTZ R6, R163, R6, !PT ;  /* 0x00000006a3067209 */ /* 0x000fe40007810000 */
[----:B------:R-:W-:Y:S02]  /*50b0*/  FMNMX.FTZ R5, R223, R5, !PT ;  /* 0x00000005df057209 */ /* 0x000fe40007810000 */
[----:B------:R-:W-:Y:S02]  /*50c0*/  FMNMX.FTZ R6, R173, R6, !PT ;  /* 0x00000006ad067209 */ /* 0x000fe40007810000 */
[----:B-1----:R-:W-:-:S02]  /*50d0*/  FMNMX.FTZ R73, R73, R7, !PT ;  /* 0x0000000749497209 */ /* 0x002fc40007810000 */
[----:B--2---:R-:W-:Y:S01]  /*50e0*/  FMNMX.FTZ R2, R2, R8, !PT ;  /* 0x0000000802027209 */ /* 0x004fe20007810000 */
[----:B------:R-:W1:Y:S01]  /*50f0*/  SHFL.BFLY PT, R7, R5, 0x2, 0x1f ;  /* 0x0c401f0005077f89 */ /* 0x000e6200000e0000 */
[----:B------:R-:W-:Y:S02]  /*5100*/  FMNMX.FTZ R6, R172, R6, !PT ;  /* 0x00000006ac067209 */ /* 0x000fe40007810000 */
[----:B------:R-:W-:Y:S01]  /*5110*/  FSEL R219, R47, -INF , P1 ;  /* 0xff8000002fdb7808 */ /* 0x000fe20000800000 */
[----:B------:R-:W2:Y:S01]  /*5120*/  SHFL.BFLY PT, R8, R73, 0x1, 0x1f ;  /* 0x0c201f0049087f89 */ /* 0x000ea200000e0000 */
[----:B------:R-:W-:Y:S02]  /*5130*/  FMNMX.FTZ R6, R174, R6, !PT ;  /* 0x00000006ae067209 */ /* 0x000fe40007810000 */
[----:B------:R-:W-:Y:S01]  /*5140*/  FSEL R215, R45, -INF , P3 ;  /* 0xff8000002dd77808 */ /* 0x000fe20001800000 */
[----:B------:R-:W3:Y:S01]  /*5150*/  SHFL.BFLY PT, R71, R2, 0x1, 0x1f ;  /* 0x0c201f0002477f89 */ /* 0x000ee200000e0000 */
[----:B------:R-:W-:-:S02]  /*5160*/  FMNMX.FTZ R6, R175, R6, !PT ;  /* 0x00000006af067209 */ /* 0x000fc40007810000 */
[----:B------:R-:W-:Y:S02]  /*5170*/  FSEL R213, R46, -INF , P2 ;  /* 0xff8000002ed57808 */ /* 0x000fe40001000000 */
[----:B------:R-:W-:-:S04]  /*5180*/  FMNMX.FTZ R6, R193, R6, !PT ;  /* 0x00000006c1067209 */ /* 0x000fc80007810000 */
[----:B------:R-:W-:-:S04]  /*5190*/  FMNMX.FTZ R6, R187, R6, !PT ;  /* 0x00000006bb067209 */ /* 0x000fc80007810000 */
[----:B------:R-:W-:Y:S02]  /*51a0*/  FMNMX.FTZ R6, R203, R6, !PT ;  /* 0x00000006cb067209 */ /* 0x000fe40007810000 */
[----:B-1----:R-:W-:Y:S02]  /*51b0*/  FMNMX.FTZ R5, R5, R7, !PT ;  /* 0x0000000705057209 */ /* 0x002fe40007810000 */
[----:B------:R-:W-:Y:S02]  /*51c0*/  FMNMX.FTZ R6, R196, R6, !PT ;  /* 0x00000006c4067209 */ /* 0x000fe40007810000 */
[----:B--2---:R-:W-:Y:S01]  /*51d0*/  FMNMX.FTZ R73, R73, R8, !PT ;  /* 0x0000000849497209 */ /* 0x004fe20007810000 */
[----:B------:R-:W-:Y:S01]  /*51e0*/  SHFL.BFLY PT, R9, R5, 0x1, 0x1f ;  /* 0x0c201f0005097f89 */ /* 0x000fe200000e0000 */
[----:B---3--:R-:W-:-:S03]  /*51f0*/  FMNMX.FTZ R71, R2, R71, !PT ;  /* 0x0000004702477209 */ /* 0x008fc60007810000 */
[----:B------:R-:W-:Y:S01]  /*5200*/  FMUL.FTZ R7, R73, c[0x0][0x2d0] ;  /* 0x0000b40049077a20 */ /* 0x000fe20000410000 */
[----:B------:R-:W-:Y:S02]  /*5210*/  FMNMX.FTZ R2, R195, R6, !PT ;  /* 0x00000006c3027209 */ /* 0x000fe40007810000 */
[----:B------:R-:W-:Y:S01]  /*5220*/  FSETP.NEU.FTZ.AND P1, PT, R73, -INF , PT ;  /* 0xff8000004900780b */ /* 0x000fe20003f3d000 */
[----:B------:R-:W-:Y:S01]  /*5230*/  FMUL.FTZ R6, R71, c[0x0][0x2d0] ;  /* 0x0000b40047067a20 */ /* 0x000fe20000410000 */
[----:B------:R-:W-:Y:S02]  /*5240*/  FMNMX.FTZ R2, R219, R2, !PT ;  /* 0x00000002db027209 */ /* 0x000fe40007810000 */
[----:B------:R-:W-:Y:S02]  /*5250*/  FSEL R7, R7, RZ, P1 ;  /* 0x000000ff07077208 */ /* 0x000fe40000800000 */
[----:B------:R-:W-:Y:S02]  /*5260*/  FMNMX.FTZ R8, R215, R2, !PT ;  /* 0x00000002d7087209 */ /* 0x000fe40007810000 */
[----:B------:R-:W-:Y:S01]  /*5270*/  FSETP.NEU.FTZ.AND P1, PT, R71, -INF , PT ;  /* 0xff8000004700780b */ /* 0x000fe20003f3d000 */
[----:B------:R-:W-:Y:S01]  /*5280*/  FFMA.FTZ R2, R10, c[0x0][0x2d0], -R7 ;  /* 0x0000b4000a027a23 */ /* 0x000fe20000010807 */
[----:B------:R-:W-:-:S02]  /*5290*/  FMNMX.FTZ R8, R213, R8, !PT ;  /* 0x00000008d5087209 */ /* 0x000fc40007810000 */
[----:B------:R-:W-:Y:S01]  /*52a0*/  FSEL R6, R6, RZ, P1 ;  /* 0x000000ff06067208 */ /* 0x000fe20000800000 */
[----:B------:R1:W-:Y:S02]  /*52b0*/  MUFU.EX2 R199, R2 ;  /* 0x0000000200c77308 */ /* 0x0003e40000000800 */
[----:B------:R-:W2:Y:S02]  /*52c0*/  SHFL.BFLY PT, R10, R8, 0x2, 0x1f ;  /* 0x0c401f00080a7f89 */ /* 0x000ea400000e0000 */
[----:B-1----:R-:W-:-:S04]  /*52d0*/  FFMA.FTZ R2, R11, c[0x0][0x2d0], -R6 ;  /* 0x0000b4000b027a23 */ /* 0x002fc80000010806 */
[----:B------:R1:W3:Y:S01]  /*52e0*/  MUFU.EX2 R18, R2 ;  /* 0x0000000200127308 */ /* 0x0002e20000000800 */
[----:B--2---:R-:W-:Y:S02]  /*52f0*/  FMNMX.FTZ R8, R8, R10, !PT ;  /* 0x0000000a08087209 */ /* 0x004fe40007810000 */
[----:B-1----:R-:W-:Y:S01]  /*5300*/  FMNMX.FTZ R2, R9, R5, !PT ;  /* 0x0000000509027209 */ /* 0x002fe20007810000 */
[--C-:B------:R-:W-:Y:S02]  /*5310*/  FFMA.FTZ R5, R12, c[0x0][0x2d0], -R6.reuse ;  /* 0x0000b4000c057a23 */ /* 0x100fe40000010806 */
[----:B------:R-:W-:Y:S01]  /*5320*/  FFMA.FTZ R9, R13, c[0x0][0x2d0], -R6 ;  /* 0x0000b4000d097a23 */ /* 0x000fe20000010806 */
[----:B------:R-:W-:Y:S01]  /*5330*/  FSETP.NEU.FTZ.AND P1, PT, R2, -INF , PT ;  /* 0xff8000000200780b */ /* 0x000fe20003f3d000 */
[----:B------:R1:W-:Y:S01]  /*5340*/  MUFU.EX2 R204, R5 ;  /* 0x0000000500cc7308 */ /* 0x0003e20000000800 */
[----:B---3--:R-:W-:-:S07]  /*5350*/  IMAD.MOV.U32 R4, RZ, RZ, R18 ;  /* 0x000000ffff047224 */ /* 0x008fce00078e0012 */
[----:B------:R2:W-:Y:S01]  /*5360*/  MUFU.EX2 R105, R9 ;  /* 0x0000000900697308 */ /* 0x0005e20000000800 */
[----:B-1----:R-:W-:-:S05]  /*5370*/  FMUL.FTZ R5, R2, c[0x0][0x2d0] ;  /* 0x0000b40002057a20 */ /* 0x002fca0000410000 */
[----:B------:R-:W-:Y:S01]  /*5380*/  FSEL R5, R5, RZ, P1 ;  /* 0x000000ff05057208 */ /* 0x000fe20000800000 */
[----:B--2---:R-:W-:-:S04]  /*5390*/  FFMA.FTZ R9, R14, c[0x0][0x2d0], -R6 ;  /* 0x0000b4000e097a23 */ /* 0x004fc80000010806 */
[--C-:B------:R-:W-:Y:S01]  /*53a0*/  FFMA.FTZ R0, R16, c[0x0][0x2d0], -R5.reuse ;  /* 0x0000b40010007a23 */ /* 0x100fe20000010805 */
[----:B------:R1:W2:Y:S08]  /*53b0*/  MUFU.EX2 R185, R9 ;  /* 0x0000000900b97308 */ /* 0x0002b00000000800 */
[----:B------:R3:W-:Y:S01]  /*53c0*/  MUFU.EX2 R250, R0 ;  /* 0x0000000000fa7308 */ /* 0x0007e20000000800 */
[----:B-1----:R-:W-:Y:S01]  /*53d0*/  FFMA.FTZ R9, R15, c[0x0][0x2d0], -R5 ;  /* 0x0000b4000f097a23 */ /* 0x002fe20000010805 */
[----:B--2---:R-:W-:-:S06]  /*53e0*/  F2FP.PACK_AB R10, R185, R105 ;  /* 0x00000069b90a723e */ /* 0x004fcc00000000ff */
[----:B------:R1:W2:Y:S01]  /*53f0*/  MUFU.EX2 R190, R9 ;  /* 0x0000000900be7308 */ /* 0x0002a20000000800 */
[--C-:B---3--:R-:W-:Y:S02]  /*5400*/  FFMA.FTZ R0, R17, c[0x0][0x2d0], -R5.reuse ;  /* 0x0000b40011007a23 */ /* 0x108fe40000010805 */
[----:B------:R-:W-:Y:S05]  /*5410*/  LDSM.16.MT88.4 R16, [R227+0x100] ;  /* 0x00010000e310783b */ /* 0x000fea0000004200 */
[----:B------:R3:W-:Y:S01]  /*5420*/  MUFU.EX2 R198, R0 ;  /* 0x0000000000c67308 */ /* 0x0007e20000000800 */
[----:B-1----:R-:W1:Y:S01]  /*5430*/  SHFL.BFLY PT, R9, R8, 0x1, 0x1f ;  /* 0x0c201f0008097f89 */ /* 0x002e6200000e0000 */
[----:B---3--:R-:W-:-:S06]  /*5440*/  FFMA.FTZ R0, R24, c[0x0][0x2d0], -R5 ;  /* 0x0000b40018007a23 */ /* 0x008fcc0000010805 */
[----:B------:R3:W4:Y:S01]  /*5450*/  MUFU.EX2 R202, R0 ;  /* 0x0000000000ca7308 */ /* 0x0007220000000800 */
[----:B-1----:R-:W-:Y:S02]  /*5460*/  FMNMX.FTZ R72, R8, R9, !PT ;  /* 0x0000000908487209 */ /* 0x002fe40007810000 */
[----:B------:R-:W-:Y:S01]  /*5470*/  F2FP.PACK_AB R8, R204, R4 ;  /* 0x00000004cc08723e */ /* 0x000fe200000000ff */
[----:B---3--:R-:W-:Y:S01]  /*5480*/  FFMA.FTZ R0, R25, c[0x0][0x2d0], -R7 ;  /* 0x0000b40019007a23 */ /* 0x008fe20000010807 */
[C---:B------:R-:W-:Y:S01]  /*5490*/  FSETP.NEU.FTZ.AND P1, PT, R72.reuse, -INF , PT ;  /* 0xff8000004800780b */ /* 0x040fe20003f3d000 */
[----:B------:R-:W-:Y:S01]  /*54a0*/  FMUL.FTZ R3, R72, c[0x0][0x2d0] ;  /* 0x0000b40048037a20 */ /* 0x000fe20000410000 */
[----:B--2---:R-:W-:Y:S01]  /*54b0*/  F2FP.PACK_AB R9, R250, R190 ;  /* 0x000000befa09723e */ /* 0x004fe200000000ff */
[----:B------:R1:W2:Y:S01]  /*54c0*/  MUFU.EX2 R245, R0 ;  /* 0x0000000000f57308 */ /* 0x0002a20000000800 */
[----:B----4-:R-:W-:-:S07]  /*54d0*/  F2FP.PACK_AB R11, R202, R198 ;  /* 0x000000c6ca0b723e */ /* 0x010fce00000000ff */
[----:B------:R-:W-:Y:S01]  /*54e0*/  HMMA.16816.F32 R56, R8, R28, RZ ;  /* 0x0000001c0838723c */ /* 0x000fe200000018ff */
[----:B-1----:R-:W-:Y:S01]  /*54f0*/  FFMA.FTZ R0, R26, c[0x0][0x2d0], -R7 ;  /* 0x0000b4001a007a23 */ /* 0x002fe20000010807 */
[----:B--2---:R-:W-:-:S06]  /*5500*/  F2FP.PACK_AB R12, R245, R199 ;  /* 0x000000c7f50c723e */ /* 0x004fcc00000000ff */
[C---:B------:R-:W-:Y:S01]  /*5510*/  HMMA.16816.F32 R80, R8.reuse, R20, RZ ;  /* 0x000000140850723c */ /* 0x040fe200000018ff */
[----:B------:R1:W-:Y:S07]  /*5520*/  MUFU.EX2 R249, R0 ;  /* 0x0000000000f97308 */ /* 0x0003ee0000000800 */
[C---:B------:R-:W-:Y:S08]  /*5530*/  HMMA.16816.F32 R76, R8.reuse, R22, RZ ;  /* 0x00000016084c723c */ /* 0x040ff000000018ff */
[----:B------:R-:W-:Y:S01]  /*5540*/  HMMA.16816.F32 R64, R8, R16, RZ ;  /* 0x000000100840723c */ /* 0x000fe200000018ff */
[----:B-1----:R-:W-:Y:S01]  /*5550*/  FSEL R0, R3, RZ, P1 ;  /* 0x000000ff03007208 */ /* 0x002fe20000800000 */
[----:B------:R-:W-:-:S02]  /*5560*/  FFMA.FTZ R3, R27, c[0x0][0x2d0], -R7 ;  /* 0x0000b4001b037a23 */ /* 0x000fc40000010807 */
[----:B------:R-:W-:Y:S02]  /*5570*/  LDSM.16.MT88.4 R24, [R224+0x900] ;  /* 0x00090000e018783b */ /* 0x000fe40000004200 */
[----:B------:R1:W2:Y:S02]  /*5580*/  MUFU.EX2 R201, R3 ;  /* 0x0000000300c97308 */ /* 0x0002a40000000800 */
[C---:B------:R-:W-:Y:S08]  /*5590*/  HMMA.16816.F32 R60, R8.reuse, R18, RZ ;  /* 0x00000012083c723c */ /* 0x040ff000000018ff */
[----:B------:R-:W-:Y:S01]  /*55a0*/  HMMA.16816.F32 R48, R8, R40, RZ ;  /* 0x000000280830723c */ /* 0x000fe200000018ff */
[----:B-1----:R-:W-:Y:S01]  /*55b0*/  FFMA.FTZ R3, R32, c[0x0][0x2d0], -R0 ;  /* 0x0000b40020037a23 */ /* 0x002fe20000010800 */
[----:B--2---:R-:W-:-:S06]  /*55c0*/  F2FP.PACK_AB R14, R201, R249 ;  /* 0x000000f9c90e723e */ /* 0x004fcc00000000ff */
[C---:B------:R-:W-:Y:S01]  /*55d0*/  HMMA.16816.F32 R52, R8.reuse, R30, RZ ;  /* 0x0000001e0834723c */ /* 0x040fe200000018ff */
[----:B------:R1:W-:Y:S07]  /*55e0*/  MUFU.EX2 R222, R3 ;  /* 0x0000000300de7308 */ /* 0x0003ee0000000800 */
[----:B------:R-:W-:Y:S01]  /*55f0*/  HMMA.16816.F32 R44, R8, R42, RZ ;  /* 0x0000002a082c723c */ /* 0x000fe200000018ff */
[----:B-1----:R-:W-:-:S04]  /*5600*/  FFMA.FTZ R3, R33, c[0x0][0x2d0], -R0 ;  /* 0x0000b40021037a23 */ /* 0x002fc80000010800 */
        /* <DEDUP_REMOVED lines=12> */
[----:B------:R-:W-:Y:S01]  /*56d0*/  LDSM.16.MT88.4 R20, [R225+0x900] ;  /* 0x00090000e114783b */ /* 0x000fe20000004200 */
[----:B-1----:R-:W-:-:S04]  /*56e0*/  FFMA.FTZ R3, R37, c[0x0][0x2d0], -R6 ;  /* 0x0000b40025037a23 */ /* 0x002fc80000010806 */
[----:B------:R1:W-:Y:S02]  /*56f0*/  MUFU.EX2 R186, R3 ;  /* 0x0000000300ba7308 */ /* 0x0003e40000000800 */
[C---:B------:R-:W-:Y:S08]  /*5700*/  HMMA.16816.F32 R88, R12.reuse, R16, RZ ;  /* 0x000000100c58723c */ /* 0x040ff000000018ff */
[----:B------:R-:W-:Y:S01]  /*5710*/  HMMA.16816.F32 R112, R12, R18, RZ ;  /* 0x000000120c70723c */ /* 0x000fe200000018ff */
[----:B-1----:R-:W-:-:S07]  /*5720*/  FFMA.FTZ R3, R38, c[0x0][0x2d0], -R6 ;  /* 0x0000b40026037a23 */ /* 0x002fce0000010806 */
[C---:B------:R-:W-:Y:S01]  /*5730*/  HMMA.16816.F32 R16, R12.reuse, R40, RZ ;  /* 0x000000280c10723c */ /* 0x040fe200000018ff */
[----:B------:R1:W2:Y:S07]  /*5740*/  MUFU.EX2 R84, R3 ;  /* 0x0000000300547308 */ /* 0x0002ae0000000800 */
[C---:B------:R-:W-:Y:S08]  /*5750*/  HMMA.16816.F32 R124, R12.reuse, R30, RZ ;  /* 0x0000001e0c7c723c */ /* 0x040ff000000018ff */
[----:B------:R-:W-:Y:S01]  /*5760*/  HMMA.16816.F32 R108, R12, R42, RZ ;  /* 0x0000002a0c6c723c */ /* 0x000fe200000018ff */
[----:B-1----:R-:W-:-:S02]  /*5770*/  FFMA.FTZ R3, R39, c[0x0][0x2d0], -R6 ;  /* 0x0000b40027037a23 */ /* 0x002fc40000010806 */
[----:B------:R-:W1:Y:S02]  /*5780*/  LDSM.16.MT88.4 R36, [R227+0x900] ;  /* 0x00090000e324783b */ /* 0x000e640000004200 */
[----:B------:R3:W4:Y:S02]  /*5790*/  MUFU.EX2 R200, R3 ;  /* 0x0000000300c87308 */ /* 0x0007240000000800 */
[----:B---3--:R-:W-:Y:S02]  /*57a0*/  FFMA.FTZ R3, R68, c[0x0][0x2d0], -R5 ;  /* 0x0000b40044037a23 */ /* 0x008fe40000010805 */
[----:B------:R-:W-:-:S04]  /*57b0*/  IMAD.MOV.U32 R68, RZ, RZ, R105 ;  /* 0x000000ffff447224 */ /* 0x000fc800078e0069 */
[----:B------:R3:W-:Y:S02]  /*57c0*/  MUFU.EX2 R106, R3 ;  /* 0x00000003006a7308 */ /* 0x0007e40000000800 */
[--C-:B---3--:R-:W-:Y:S01]  /*57d0*/  FFMA.FTZ R3, R69, c[0x0][0x2d0], -R5.reuse ;  /* 0x0000b40045037a23 */ /* 0x108fe20000010805 */
[----:B--2---:R-:W-:Y:S02]  /*57e0*/  MOV R69, R84 ;  /* 0x0000005400457202 */ /* 0x004fe40000000f00 */
[----:B------:R-:W-:Y:S03]  /*57f0*/  HMMA.16816.F32 R84, R12, R28, RZ ;  /* 0x0000001c0c54723c */ /* 0x000fe600000018ff */
[----:B------:R2:W-:Y:S01]  /*5800*/  MUFU.EX2 R252, R3 ;  /* 0x0000000300fc7308 */ /* 0x0005e20000000800 */
[----:B----4-:R-:W-:Y:S01]  /*5810*/  F2FP.PACK_AB R10, R200, R69 ;  /* 0x00000045c80a723e */ /* 0x010fe200000000ff */
[----:B------:R-:W-:Y:S01]  /*5820*/  LDSM.16.MT88.4 R12, [R227+0x1100] ;  /* 0x00110000e30c783b */ /* 0x000fe20000004200 */
[----:B--2---:R-:W-:-:S02]  /*5830*/  FFMA.FTZ R3, R70, c[0x0][0x2d0], -R5 ;  /* 0x0000b40046037a23 */ /* 0x004fc40000010805 */
[----:B------:R-:W-:-:S03]  /*5840*/  IMAD.MOV.U32 R70, RZ, RZ, R104 ;  /* 0x000000ffff467224 */ /* 0x000fc600078e0068 */
[----:B------:R2:W-:Y:S02]  /*5850*/  MUFU.EX2 R194, R3 ;  /* 0x0000000300c27308 */ /* 0x0005e40000000800 */
[----:B--2---:R-:W-:Y:S02]  /*5860*/  FFMA.FTZ R3, R74, c[0x0][0x2d0], -R5 ;  /* 0x0000b4004a037a23 */ /* 0x004fe40000010805 */
[----:B------:R-:W-:-:S04]  /*5870*/  IMAD.MOV.U32 R74, RZ, RZ, R107 ;  /* 0x000000ffff4a7224 */ /* 0x000fc800078e006b */
[----:B------:R2:W3:Y:S01]  /*5880*/  MUFU.EX2 R28, R3 ;  /* 0x00000003001c7308 */ /* 0x0004e20000000800 */
[----:B------:R-:W-:Y:S01]  /*5890*/  F2FP.PACK_AB R8, R186, R74 ;  /* 0x0000004aba08723e */ /* 0x000fe200000000ff */
[----:B--2---:R-:W-:Y:S01]  /*58a0*/  FFMA.FTZ R3, R75, c[0x0][0x2d0], -R7 ;  /* 0x0000b4004b037a23 */ /* 0x004fe20000010807 */
[----:B---3--:R-:W-:Y:S01]  /*58b0*/  F2FP.PACK_AB R11, R28, R194 ;  /* 0x000000c21c0b723e */ /* 0x008fe200000000ff */
[----:B------:R-:W-:-:S04]  /*58c0*/  IMAD.MOV.U32 R75, RZ, RZ, R106 ;  /* 0x000000ffff4b7224 */ /* 0x000fc800078e006a */
[----:B------:R2:W-:Y:S01]  /*58d0*/  MUFU.EX2 R218, R3 ;  /* 0x0000000300da7308 */ /* 0x0005e20000000800 */
[----:B------:R-:W-:-:S07]  /*58e0*/  F2FP.PACK_AB R9, R252, R75 ;  /* 0x0000004bfc09723e */ /* 0x000fce00000000ff */
[----:B-1----:R-:W-:Y:S01]  /*58f0*/  HMMA.16816.F32 R104, R8, R36, R64 ;  /* 0x000000240868723c */ /* 0x002fe20000001840 */
[----:B--2---:R-:W-:-:S07]  /*5900*/  FFMA.FTZ R3, R96, c[0x0][0x2d0], -R7 ;  /* 0x0000b40060037a23 */ /* 0x004fce0000010807 */
[C---:B------:R-:W-:Y:S01]  /*5910*/  HMMA.16816.F32 R120, R8.reuse, R24, R80 ;  /* 0x000000180878723c */ /* 0x040fe20000001850 */
[----:B------:R1:W2:Y:S07]  /*5920*/  MUFU.EX2 R217, R3 ;  /* 0x0000000300d97308 */ /* 0x0002ae0000000800 */
[C---:B------:R-:W-:Y:S08]  /*5930*/  HMMA.16816.F32 R64, R8.reuse, R38, R60 ;  /* 0x000000260840723c */ /* 0x040ff0000000183c */
[----:B------:R-:W-:Y:S01]  /*5940*/  HMMA.16816.F32 R80, R8, R32, R48 ;  /* 0x000000200850723c */ /* 0x000fe20000001830 */
[----:B-1----:R-:W-:-:S04]  /*5950*/  FFMA.FTZ R3, R97, c[0x0][0x2d0], -R7 ;  /* 0x0000b40061037a23 */ /* 0x002fc80000010807 */
[----:B------:R1:W-:Y:S03]  /*5960*/  MUFU.EX2 R214, R3 ;  /* 0x0000000300d67308 */ /* 0x0003e60000000800 */
[C---:B------:R-:W-:Y:S08]  /*5970*/  HMMA.16816.F32 R76, R8.reuse, R26, R76 ;  /* 0x0000001a084c723c */ /* 0x040ff0000000184c */
[----:B------:R-:W-:Y:S01]  /*5980*/  HMMA.16816.F32 R60, R8, R22, R52 ;  /* 0x00000016083c723c */ /* 0x000fe20000001834 */
[----:B-1----:R-:W-:-:S07]  /*5990*/  FFMA.FTZ R3, R98, c[0x0][0x2d0], -R7 ;  /* 0x0000b40062037a23 */ /* 0x002fce0000010807 */
[----:B------:R-:W-:Y:S01]  /*59a0*/  HMMA.16816.F32 R44, R8, R34, R44 ;  /* 0x00000022082c723c */ /* 0x000fe2000000182c */
[----:B------:R1:W3:Y:S02]  /*59b0*/  MUFU.EX2 R216, R3 ;  /* 0x0000000300d87308 */ /* 0x0002e40000000800 */
[----:B-1----:R-:W-:-:S05]  /*59c0*/  FFMA.FTZ R3, R99, c[0x0][0x2d0], -R0 ;  /* 0x0000b40063037a23 */ /* 0x002fca0000010800 */
[----:B------:R-:W-:Y:S01]  /*59d0*/  HMMA.16816.F32 R96, R8, R20, R56 ;  /* 0x000000140860723c */ /* 0x000fe20000001838 */
[----:B------:R1:W-:Y:S06]  /*59e0*/  MUFU.EX2 R206, R3 ;  /* 0x0000000300ce7308 */ /* 0x0003ec0000000800 */
[----:B--2---:R-:W-:Y:S02]  /*59f0*/  F2FP.PACK_AB R8, R217, R218 ;  /* 0x000000dad908723e */ /* 0x004fe400000000ff */
[----:B---3--:R-:W-:Y:S01]  /*5a00*/  F2FP.PACK_AB R10, R216, R214 ;  /* 0x000000d6d80a723e */ /* 0x008fe200000000ff */
[----:B-1----:R-:W-:-:S02]  /*5a10*/  FFMA.FTZ R3, R116, c[0x0][0x2d0], -R0 ;  /* 0x0000b40074037a23 */ /* 0x002fc40000010800 */
[----:B------:R-:W-:Y:S02]  /*5a20*/  IMAD.MOV.U32 R116, RZ, RZ, R202 ;  /* 0x000000ffff747224 */ /* 0x000fe400078e00ca */
[----:B------:R1:W2:Y:S02]  /*5a30*/  MUFU.EX2 R208, R3 ;  /* 0x0000000300d07308 */ /* 0x0002a40000000800 */
[----:B-1----:R-:W-:Y:S01]  /*5a40*/  FFMA.FTZ R3, R117, c[0x0][0x2d0], -R0 ;  /* 0x0000b40075037a23 */ /* 0x002fe20000010800 */
[----:B--2---:R-:W-:Y:S01]  /*5a50*/  F2FP.PACK_AB R9, R208, R206 ;  /* 0x000000ced009723e */ /* 0x004fe200000000ff */
[----:B------:R-:W-:-:S04]  /*5a60*/  IMAD.MOV.U32 R117, RZ, RZ, R203 ;  /* 0x000000ffff757224 */ /* 0x000fc800078e00cb */
        /* <DEDUP_REMOVED lines=8> */
[C---:B------:R-:W-:Y:S07]  /*5af0*/  HMMA.16816.F32 R52, R8.reuse, R36, R88 ;  /* 0x000000240834723c */ /* 0x040fee0000001858 */
[----:B------:R-:W-:Y:S01]  /*5b00*/  IMAD.MOV.U32 R91, RZ, RZ, R28 ;  /* 0x000000ffff5b7224 */ /* 0x000fe200078e001c */
[----:B------:R-:W-:Y:S01]  /*5b10*/  HMMA.16816.F32 R36, R8, R38, R112 ;  /* 0x000000260824723c */ /* 0x000fe20000001870 */
[----:B------:R-:W2:Y:S01]  /*5b20*/  LDSM.16.MT88.4 R28, [R226+0x1100] ;  /* 0x00110000e21c783b */ /* 0x000ea20000004200 */
[----:B-1----:R-:W-:-:S02]  /*5b30*/  FFMA.FTZ R3, R129, c[0x0][0x2d0], -R6 ;  /* 0x0000b40081037a23 */ /* 0x002fc40000010806 */
[----:B------:R-:W-:-:S03]  /*5b40*/  IMAD.MOV.U32 R129, RZ, RZ, R4 ;  /* 0x000000ffff817224 */ /* 0x000fc600078e0004 */
[----:B------:R-:W-:Y:S01]  /*5b50*/  MOV R114, R195 ;  /* 0x000000c300727202 */ /* 0x000fe20000000f00 */
[----:B------:R1:W-:Y:S01]  /*5b60*/  MUFU.EX2 R204, R3 ;  /* 0x0000000300cc7308 */ /* 0x0003e20000000800 */
[----:B------:R-:W-:Y:S01]  /*5b70*/  IMAD.MOV.U32 R4, RZ, RZ, R205 ;  /* 0x000000ffff047224 */ /* 0x000fe200078e00cd */
[C---:B------:R-:W-:Y:S01]  /*5b80*/  HMMA.16816.F32 R48, R8.reuse, R24, R92 ;  /* 0x000000180830723c */ /* 0x040fe2000000185c */
[----:B------:R-:W-:Y:S02]  /*5b90*/  IMAD.MOV.U32 R113, RZ, RZ, R197 ;  /* 0x000000ffff717224 */ /* 0x000fe400078e00c5 */
[----:B------:R-:W-:Y:S02]  /*5ba0*/  IMAD.MOV.U32 R115, RZ, RZ, R192 ;  /* 0x000000ffff737224 */ /* 0x000fe400078e00c0 */
[----:B------:R-:W-:Y:S02]  /*5bb0*/  FFMA.FTZ R4, R4, c[0x0][0x2d0], -R7 ;  /* 0x0000b40004047a23 */ /* 0x000fe40000010807 */
[----:B------:R-:W-:Y:S01]  /*5bc0*/  IMAD.MOV.U32 R112, RZ, RZ, R115 ;  /* 0x000000ffff707224 */ /* 0x000fe200078e0073 */
[----:B------:R-:W-:Y:S01]  /*5bd0*/  HMMA.16816.F32 R92, R8, R32, R16 ;  /* 0x00000020085c723c */ /* 0x000fe20000001810 */
[----:B------:R-:W3:Y:S01]  /*5be0*/  LDSM.16.MT88.4 R16, [R224+0x1100] ;  /* 0x00110000e010783b */ /* 0x000ee20000004200 */
[----:B-1----:R-:W-:-:S02]  /*5bf0*/  FFMA.FTZ R3, R130, c[0x0][0x2d0], -R6 ;  /* 0x0000b40082037a23 */ /* 0x002fc40000010806 */
[----:B------:R-:W-:-:S04]  /*5c00*/  IMAD.MOV.U32 R130, RZ, RZ, R201 ;  /* 0x000000ffff827224 */ /* 0x000fc800078e00c9 */
[----:B------:R-:W-:Y:S01]  /*5c10*/  HMMA.16816.F32 R84, R8, R20, R84 ;  /* 0x000000140854723c */ /* 0x000fe20000001854 */
[----:B------:R1:W4:Y:S01]  /*5c20*/  MUFU.EX2 R205, R3 ;  /* 0x0000000300cd7308 */ /* 0x0003220000000800 */
[----:B------:R-:W-:Y:S02]  /*5c30*/  IMAD.MOV.U32 R32, RZ, RZ, R194 ;  /* 0x000000ffff207224 */ /* 0x000fe400078e00c2 */
[----:B------:R-:W-:-:S03]  /*5c40*/  IMAD.MOV.U32 R33, RZ, RZ, R189 ;  /* 0x000000ffff217224 */ /* 0x000fc600078e00bd */
[----:B------:R-:W-:Y:S01]  /*5c50*/  IMAD.MOV.U32 R21, RZ, RZ, R68 ;  /* 0x000000ffff157224 */ /* 0x000fe200078e0044 */
[----:B------:R-:W-:Y:S01]  /*5c60*/  HMMA.16816.F32 R40, R8, R26, R100 ;  /* 0x0000001a0828723c */ /* 0x000fe20000001864 */
[----:B------:R-:W-:Y:S01]  /*5c70*/  IMAD.MOV.U32 R68, RZ, RZ, R193 ;  /* 0x000000ffff447224 */ /* 0x000fe200078e00c1 */
[----:B------:R-:W5:Y:S01]  /*5c80*/  LDSM.16.MT88.4 R24, [R225+0x1100] ;  /* 0x00110000e118783b */ /* 0x000f620000004200 */
[----:B------:R-:W-:-:S05]  /*5c90*/  MOV R20, R188 ;  /* 0x000000bc00147202 */ /* 0x000fca0000000f00 */
[C---:B------:R-:W-:Y:S01]  /*5ca0*/  HMMA.16816.F32 R56, R8.reuse, R22, R124 ;  /* 0x000000160838723c */ /* 0x040fe2000000187c */
[----:B-1----:R-:W-:Y:S02]  /*5cb0*/  FFMA.FTZ R3, R131, c[0x0][0x2d0], -R6 ;  /* 0x0000b40083037a23 */ /* 0x002fe40000010806 */
[----:B------:R-:W-:Y:S02]  /*5cc0*/  IMAD.MOV.U32 R131, RZ, RZ, R200 ;  /* 0x000000ffff837224 */ /* 0x000fe400078e00c8 */
[----:B------:R1:W-:Y:S02]  /*5cd0*/  MUFU.EX2 R203, R3 ;  /* 0x0000000300cb7308 */ /* 0x0003e40000000800 */
[----:B------:R-:W-:Y:S01]  /*5ce0*/  IMAD.MOV.U32 R126, RZ, RZ, R130 ;  /* 0x000000ffff7e7224 */ /* 0x000fe200078e0082 */
[----:B------:R-:W-:Y:S01]  /*5cf0*/  MOV R127, R91 ;  /* 0x0000005b007f7202 */ /* 0x000fe20000000f00 */
[----:B------:R-:W-:Y:S01]  /*5d00*/  IMAD.MOV.U32 R130, RZ, RZ, R128 ;  /* 0x000000ffff827224 */ /* 0x000fe200078e0080 */
[----:B------:R-:W-:Y:S01]  /*5d10*/  HMMA.16816.F32 R88, R8, R34, R108 ;  /* 0x000000220858723c */ /* 0x000fe2000000186c */
[----:B------:R-:W-:-:S02]  /*5d20*/  IMAD.MOV.U32 R128, RZ, RZ, R190 ;  /* 0x000000ffff807224 */ /* 0x000fc400078e00be */
[----:B------:R-:W-:Y:S02]  /*5d30*/  IMAD.MOV.U32 R125, RZ, RZ, R114 ;  /* 0x000000ffff7d7224 */ /* 0x000fe400078e0072 */
[----:B------:R-:W-:Y:S02]  /*5d40*/  IMAD.MOV.U32 R114, RZ, RZ, R33 ;  /* 0x000000ffff727224 */ /* 0x000fe400078e0021 */
[----:B----4-:R-:W-:Y:S01]  /*5d50*/  F2FP.PACK_AB R8, R205, R204 ;  /* 0x000000cccd08723e */ /* 0x010fe200000000ff */
[----:B------:R-:W-:Y:S02]  /*5d60*/  IMAD.MOV.U32 R33, RZ, RZ, R21 ;  /* 0x000000ffff217224 */ /* 0x000fe400078e0015 */
[----:B------:R-:W-:Y:S02]  /*5d70*/  IMAD.MOV.U32 R124, RZ, RZ, R114 ;  /* 0x000000ffff7c7224 */ /* 0x000fe400078e0072 */
[----:B-1----:R-:W-:Y:S02]  /*5d80*/  FFMA.FTZ R3, R132, c[0x0][0x2d0], -R6 ;  /* 0x0000b40084037a23 */ /* 0x002fe40000010806 */
[----:B------:R-:W-:-:S02]  /*5d90*/  IMAD.MOV.U32 R132, RZ, RZ, R69 ;  /* 0x000000ffff847224 */ /* 0x000fc400078e0045 */
[----:B------:R1:W4:Y:S01]  /*5da0*/  MUFU.EX2 R202, R3 ;  /* 0x0000000300ca7308 */ /* 0x0003220000000800 */
[----:B------:R-:W-:Y:S02]  /*5db0*/  IMAD.MOV.U32 R69, RZ, RZ, R187 ;  /* 0x000000ffff457224 */ /* 0x000fe400078e00bb */
[----:B------:R-:W-:Y:S02]  /*5dc0*/  IMAD.MOV.U32 R114, RZ, RZ, R33 ;  /* 0x000000ffff727224 */ /* 0x000fe400078e0021 */
[----:B-1----:R-:W-:Y:S01]  /*5dd0*/  FFMA.FTZ R3, R133, c[0x0][0x2d0], -R5 ;  /* 0x0000b40085037a23 */ /* 0x002fe20000010805 */
[----:B----4-:R-:W-:Y:S01]  /*5de0*/  F2FP.PACK_AB R10, R202, R203 ;  /* 0x000000cbca0a723e */ /* 0x010fe200000000ff */
[----:B------:R-:W-:Y:S02]  /*5df0*/  IMAD.MOV.U32 R133, RZ, RZ, R191 ;  /* 0x000000ffff857224 */ /* 0x000fe400078e00bf */
[----:B------:R1:W-:Y:S02]  /*5e00*/  MUFU.EX2 R201, R3 ;  /* 0x0000000300c97308 */ /* 0x0003e40000000800 */
[----:B------:R-:W-:-:S02]  /*5e10*/  IMAD.MOV.U32 R115, RZ, RZ, R133 ;  /* 0x000000ffff737224 */ /* 0x000fc400078e0085 */
[----:B------:R-:W-:Y:S02]  /*5e20*/  IMAD.MOV.U32 R133, RZ, RZ, R132 ;  /* 0x000000ffff857224 */ /* 0x000fe400078e0084 */
[----:B-1----:R-:W-:Y:S02]  /*5e30*/  FFMA.FTZ R3, R134, c[0x0][0x2d0], -R5 ;  /* 0x0000b40086037a23 */ /* 0x002fe40000010805 */
[----:B------:R-:W-:Y:S02]  /*5e40*/  IMAD.MOV.U32 R134, RZ, RZ, R199 ;  /* 0x000000ffff867224 */ /* 0x000fe400078e00c7 */
[----:B------:R1:W4:Y:S02]  /*5e50*/  MUFU.EX2 R200, R3 ;  /* 0x0000000300c87308 */ /* 0x0003240000000800 */
[----:B-1----:R-:W-:Y:S01]  /*5e60*/  FFMA.FTZ R3, R135, c[0x0][0x2d0], -R5 ;  /* 0x0000b40087037a23 */ /* 0x002fe20000010805 */
[----:B----4-:R-:W-:Y:S01]  /*5e70*/  F2FP.PACK_AB R9, R200, R201 ;  /* 0x000000c9c809723e */ /* 0x010fe200000000ff */
[----:B------:R-:W-:-:S04]  /*5e80*/  IMAD.MOV.U32 R135, RZ, RZ, R198 ;  /* 0x000000ffff877224 */ /* 0x000fc800078e00c6 */
[----:B------:R1:W-:Y:S02]  /*5e90*/  MUFU.EX2 R199, R3 ;  /* 0x0000000300c77308 */ /* 0x0003e40000000800 */
[----:B-1----:R-:W-:Y:S02]  /*5ea0*/  FFMA.FTZ R3, R136, c[0x0][0x2d0], -R5 ;  /* 0x0000b40088037a23 */ /* 0x002fe40000010805 */
[----:B------:R-:W-:-:S04]  /*5eb0*/  IMAD.MOV.U32 R136, RZ, RZ, R131 ;  /* 0x000000ffff887224 */ /* 0x000fc800078e0083 */
[----:B------:R-:W1:Y:S01]  /*5ec0*/  MUFU.EX2 R198, R3 ;  /* 0x0000000300c67308 */ /* 0x000e620000000800 */
[----:B------:R-:W-:Y:S02]  /*5ed0*/  IMAD.MOV.U32 R131, RZ, RZ, R70 ;  /* 0x000000ffff837224 */ /* 0x000fe400078e0046 */
[----:B------:R-:W-:Y:S02]  /*5ee0*/  IMAD.MOV.U32 R70, RZ, RZ, R196 ;  /* 0x000000ffff467224 */ /* 0x000fe400078e00c4 */
[----:B------:R-:W-:Y:S02]  /*5ef0*/  IMAD.MOV.U32 R132, RZ, RZ, R131 ;  /* 0x000000ffff847224 */ /* 0x000fe400078e0083 */
[----:B------:R-:W-:Y:S02]  /*5f00*/  IMAD.MOV.U32 R131, RZ, RZ, R130 ;  /* 0x000000ffff837224 */ /* 0x000fe400078e0082 */
[----:B------:R-:W-:Y:S02]  /*5f10*/  IMAD.MOV.U32 R130, RZ, RZ, R129 ;  /* 0x000000ffff827224 */ /* 0x000fe400078e0081 */
[----:B------:R-:W-:-:S02]  /*5f20*/  IMAD.MOV.U32 R129, RZ, RZ, R118 ;  /* 0x000000ffff817224 */ /* 0x000fc400078e0076 */
[----:B------:R-:W-:Y:S01]  /*5f30*/  IMAD.MOV.U32 R118, RZ, RZ, R117 ;  /* 0x000000ffff767224 */ /* 0x000fe200078e0075 */
[----:B------:R-:W-:Y:S01]  /*5f40*/  MOV R117, R186 ;  /* 0x000000ba00757202 */ /* 0x000fe20000000f00 */
[----:B------:R-:W-:Y:S01]  /*5f50*/  IMAD.MOV.U32 R33, RZ, RZ, R132 ;  /* 0x000000ffff217224 */ /* 0x000fe200078e0084 */
[----:B-1----:R-:W-:Y:S01]  /*5f60*/  F2FP.PACK_AB R11, R198, R199 ;  /* 0x000000c7c60b723e */ /* 0x002fe200000000ff */
[----:B------:R-:W-:Y:S02]  /*5f70*/  FFMA.FTZ R3, R137, c[0x0][0x2d0], -R7 ;  /* 0x0000b40089037a23 */ /* 0x000fe40000010807 */
[----:B------:R-:W-:Y:S01]  /*5f80*/  IMAD.MOV.U32 R132, RZ, RZ, R130 ;  /* 0x000000ffff847224 */ /* 0x000fe200078e0082 */
[----:B------:R-:W-:Y:S01]  /*5f90*/  MOV R130, R118 ;  /* 0x0000007600827202 */ /* 0x000fe20000000f00 */
[----:B------:R1:W4:Y:S01]  /*5fa0*/  MUFU.EX2 R197, R3 ;  /* 0x0000000300c57308 */ /* 0x0003220000000800 */
[----:B------:R-:W-:Y:S01]  /*5fb0*/  IMAD.MOV.U32 R137, RZ, RZ, R112 ;  /* 0x000000ffff897224 */ /* 0x000fe200078e0070 */
[----:B--2---:R-:W-:Y:S01]  /*5fc0*/  HMMA.16816.F32 R100, R8, R28, R80 ;  /* 0x0000001c0864723c */ /* 0x004fe20000001850 */
[----:B------:R-:W-:-:S05]  /*5fd0*/  MOV R112, R115 ;  /* 0x0000007300707202 */ /* 0x000fca0000000f00 */
[----:B------:R-:W-:Y:S02]  /*5fe0*/  IMAD.MOV.U32 R110, RZ, RZ, R112 ;  /* 0x000000ffff6e7224 */ /* 0x000fe400078e0070 */
[----:B---3--:R-:W-:Y:S01]  /*5ff0*/  HMMA.16816.F32 R80, R8, R18, R76 ;  /* 0x000000120850723c */ /* 0x008fe2000000184c */
[----:B-1----:R-:W-:-:S07]  /*6000*/  FFMA.FTZ R3, R138, c[0x0][0x2d0], -R7 ;  /* 0x0000b4008a037a23 */ /* 0x002fce0000010807 */
[C---:B------:R-:W-:Y:S01]  /*6010*/  HMMA.16816.F32 R76, R8.reuse, R14, R64 ;  /* 0x0000000e084c723c */ /* 0x040fe20000001840 */
[----:B------:R-:W-:Y:S01]  /*6020*/  IMAD.MOV.U32 R138, RZ, RZ, R128 ;  /* 0x000000ffff8a7224 */ /* 0x000fe200078e0080 */
[----:B------:R1:W-:Y:S06]  /*6030*/  MUFU.EX2 R196, R3 ;  /* 0x0000000300c47308 */ /* 0x0003ec0000000800 */
[C---:B-----5:R-:W-:Y:S08]  /*6040*/  HMMA.16816.F32 R64, R8.reuse, R26, R60 ;  /* 0x0000001a0840723c */ /* 0x060ff0000000183c */
[----:B------:R-:W-:Y:S01]  /*6050*/  HMMA.16816.F32 R120, R8, R16, R120 ;  /* 0x000000100878723c */ /* 0x000fe20000001878 */
[----:B-1----:R-:W-:-:S04]  /*6060*/  FFMA.FTZ R3, R139, c[0x0][0x2d0], -R7 ;  /* 0x0000b4008b037a23 */ /* 0x002fc80000010807 */
[----:B------:R1:W2:Y:S03]  /*6070*/  MUFU.EX2 R195, R3 ;  /* 0x0000000300c37308 */ /* 0x0002a60000000800 */
[C---:B------:R-:W-:Y:S08]  /*6080*/  HMMA.16816.F32 R104, R8.reuse, R12, R104 ;  /* 0x0000000c0868723c */ /* 0x040ff00000001868 */
[----:B------:R-:W-:Y:S01]  /*6090*/  HMMA.16816.F32 R96, R8, R24, R96 ;  /* 0x000000180860723c */ /* 0x000fe20000001860 */
[----:B-1----:R-:W-:-:S07]  /*60a0*/  FFMA.FTZ R3, R140, c[0x0][0x2d0], -R7 ;  /* 0x0000b4008c037a23 */ /* 0x002fce0000010807 */
[----:B------:R-:W-:Y:S01]  /*60b0*/  HMMA.16816.F32 R60, R8, R30, R44 ;  /* 0x0000001e083c723c */ /* 0x000fe2000000182c */
[----:B------:R1:W-:Y:S06]  /*60c0*/  MUFU.EX2 R194, R3 ;  /* 0x0000000300c27308 */ /* 0x0003ec0000000800 */
[----:B----4-:R-:W-:Y:S02]  /*60d0*/  F2FP.PACK_AB R8, R197, R209 ;  /* 0x000000d1c508723e */ /* 0x010fe400000000ff */
[----:B--2---:R-:W-:Y:S01]  /*60e0*/  F2FP.PACK_AB R10, R195, R196 ;  /* 0x000000c4c30a723e */ /* 0x004fe200000000ff */
[----:B-1----:R-:W-:-:S04]  /*60f0*/  FFMA.FTZ R3, R141, c[0x0][0x2d0], -R0 ;  /* 0x0000b4008d037a23 */ /* 0x002fc80000010800 */
[----:B------:R1:W-:Y:S02]  /*6100*/  MUFU.EX2 R193, R3 ;  /* 0x0000000300c17308 */ /* 0x0003e40000000800 */
[----:B-1----:R-:W-:-:S06]  /*6110*/  FFMA.FTZ R3, R142, c[0x0][0x2d0], -R0 ;  /* 0x0000b4008e037a23 */ /* 0x002fcc0000010800 */
[----:B------:R1:W2:Y:S02]  /*6120*/  MUFU.EX2 R192, R3 ;  /* 0x0000000300c07308 */ /* 0x0002a40000000800 */
[----:B-1----:R-:W-:Y:S01]  /*6130*/  FFMA.FTZ R3, R143, c[0x0][0x2d0], -R0 ;  /* 0x0000b4008f037a23 */ /* 0x002fe20000010800 */
[----:B--2---:R-:W-:-:S05]  /*6140*/  F2FP.PACK_AB R9, R192, R193 ;  /* 0x000000c1c009723e */ /* 0x004fca00000000ff */
[----:B------:R1:W-:Y:S02]  /*6150*/  MUFU.EX2 R191, R3 ;  /* 0x0000000300bf7308 */ /* 0x0003e40000000800 */
[----:B-1----:R-:W-:-:S06]  /*6160*/  FFMA.FTZ R3, R144, c[0x0][0x2d0], -R0 ;  /* 0x0000b40090037a23 */ /* 0x002fcc0000010800 */
[----:B------:R1:W2:Y:S02]  /*6170*/  MUFU.EX2 R189, R3 ;  /* 0x0000000300bd7308 */ /* 0x0002a40000000800 */
[----:B-1----:R-:W-:Y:S01]  /*6180*/  FFMA.FTZ R3, R145, c[0x0][0x2d0], -R7 ;  /* 0x0000b40091037a23 */ /* 0x002fe20000010807 */
[----:B--2---:R-:W-:-:S05]  /*6190*/  F2FP.PACK_AB R11, R189, R191 ;  /* 0x000000bfbd0b723e */ /* 0x004fca00000000ff */
[----:B------:R1:W-:Y:S02]  /*61a0*/  MUFU.EX2 R190, R3 ;  /* 0x0000000300be7308 */ /* 0x0003e40000000800 */
[C---:B------:R-:W-:Y:S08]  /*61b0*/  HMMA.16816.F32 R36, R8.reuse, R14, R36 ;  /* 0x0000000e0824723c */ /* 0x040ff00000001824 */
[----:B------:R-:W-:Y:S01]  /*61c0*/  HMMA.16816.F32 R44, R8, R18, R40 ;  /* 0x00000012082c723c */ /* 0x000fe20000001828 */
[----:B-1----:R-:W-:-:S04]  /*61d0*/  FFMA.FTZ R3, R146, c[0x0][0x2d0], -R7 ;  /* 0x0000b40092037a23 */ /* 0x002fc80000010807 */
[----:B------:R1:W-:Y:S03]  /*61e0*/  MUFU.EX2 R188, R3 ;  /* 0x0000000300bc7308 */ /* 0x0003e60000000800 */
[C---:B------:R-:W-:Y:S01]  /*61f0*/  HMMA.16816.F32 R48, R8.reuse, R16, R48 ;  /* 0x000000100830723c */ /* 0x040fe20000001830 */
[----:B------:R-:W-:Y:S07]  /*6200*/  LDSM.16.MT88.4 R16, [R224+0x1900] ;  /* 0x00190000e010783b */ /* 0x000fee0000004200 */
[----:B------:R-:W-:Y:S01]  /*6210*/  HMMA.16816.F32 R40, R8, R24, R84 ;  /* 0x000000180828723c */ /* 0x000fe20000001854 */
[----:B-1----:R-:W-:-:S07]  /*6220*/  FFMA.FTZ R3, R147, c[0x0][0x2d0], -R6 ;  /* 0x0000b40093037a23 */ /* 0x002fce0000010806 */
[C---:B------:R-:W-:Y:S01]  /*6230*/  HMMA.16816.F32 R56, R8.reuse, R26, R56 ;  /* 0x0000001a0838723c */ /* 0x040fe20000001838 */
[----:B------:R-:W-:Y:S01]  /*6240*/  IMAD.MOV.U32 R87, RZ, RZ, R33 ;  /* 0x000000ffff577224 */ /* 0x000fe200078e0021 */
[----:B------:R-:W-:Y:S01]  /*6250*/  LDSM.16.MT88.4 R24, [R225+0x1900] ;  /* 0x00190000e118783b */ /* 0x000fe20000004200 */
[----:B------:R1:W-:Y:S05]  /*6260*/  MUFU.EX2 R187, R3 ;  /* 0x0000000300bb7308 */ /* 0x0003ea0000000800 */
[C---:B------:R-:W-:Y:S08]  /*6270*/  HMMA.16816.F32 R92, R8.reuse, R28, R92 ;  /* 0x0000001c085c723c */ /* 0x040ff0000000185c */
[----:B------:R-:W-:Y:S01]  /*6280*/  HMMA.16816.F32 R88, R8, R30, R88 ;  /* 0x0000001e0858723c */ /* 0x000fe20000001858 */
[----:B------:R-:W-:Y:S01]  /*6290*/  LDSM.16.MT88.4 R28, [R226+0x2100] ;  /* 0x00210000e21c783b */ /* 0x000fe20000004200 */
[----:B-1----:R-:W-:-:S02]  /*62a0*/  FFMA.FTZ R3, R148, c[0x0][0x2d0], -R6 ;  /* 0x0000b40094037a23 */ /* 0x002fc40000010806 */
[----:B------:R-:W-:Y:S02]  /*62b0*/  IMAD.MOV.U32 R148, RZ, RZ, R113 ;  /* 0x000000ffff947224 */ /* 0x000fe400078e0071 */
[----:B------:R-:W1:Y:S01]  /*62c0*/  MUFU.EX2 R186, R3 ;  /* 0x0000000300ba7308 */ /* 0x000e620000000800 */
[----:B------:R-:W-:Y:S01]  /*62d0*/  IMAD.MOV.U32 R113, RZ, RZ, R32 ;  /* 0x000000ffff717224 */ /* 0x000fe200078e0020 */
[----:B------:R-:W-:Y:S02]  /*62e0*/  MOV R32, R20 ;  /* 0x0000001400207202 */ /* 0x000fe40000000f00 */
[----:B------:R-:W-:Y:S01]  /*62f0*/  HMMA.16816.F32 R20, R8, R12, R52 ;  /* 0x0000000c0814723c */ /* 0x000fe20000001834 */
[----:B------:R-:W2:Y:S06]  /*6300*/  LDSM.16.MT88.4 R12, [R227+0x1900] ;  /* 0x00190000e30c783b */ /* 0x000eac0000004200 */
[----:B------:R-:W-:-:S02]  /*6310*/  IMAD.MOV.U32 R55, RZ, RZ, R124 ;  /* 0x000000ffff377224 */ /* 0x000fc400078e007c */
[----:B------:R-:W-:Y:S02]  /*6320*/  IMAD.MOV.U32 R52, RZ, RZ, R132 ;  /* 0x000000ffff347224 */ /* 0x000fe400078e0084 */
[----:B------:R-:W-:Y:S01]  /*6330*/  IMAD.MOV.U32 R132, RZ, RZ, R130 ;  /* 0x000000ffff847224 */ /* 0x000fe200078e0082 */
[----:B-1----:R-:W-:Y:S01]  /*6340*/  F2FP.PACK_AB R8, R186, R187 ;  /* 0x000000bbba08723e */ /* 0x002fe200000000ff */
[--C-:B------:R-:W-:Y:S02]  /*6350*/  FFMA.FTZ R3, R149, c[0x0][0x2d0], -R6.reuse ;  /* 0x0000b40095037a23 */ /* 0x100fe40000010806 */
[----:B------:R-:W-:Y:S02]  /*6360*/  IMAD.MOV.U32 R149, RZ, RZ, R185 ;  /* 0x000000ffff957224 */ /* 0x000fe400078e00b9 */
[----:B------:R1:W-:Y:S02]  /*6370*/  MUFU.EX2 R185, R3 ;  /* 0x0000000300b97308 */ /* 0x0003e40000000800 */
[----:B-1----:R-:W-:-:S02]  /*6380*/  FFMA.FTZ R3, R150, c[0x0][0x2d0], -R6 ;  /* 0x0000b40096037a23 */ /* 0x002fc40000010806 */
[----:B------:R-:W-:Y:S02]  /*6390*/  IMAD.MOV.U32 R150, RZ, RZ, R116 ;  /* 0x000000ffff967224 */ /* 0x000fe400078e0074 */
[----:B------:R-:W-:Y:S02]  /*63a0*/  IMAD.MOV.U32 R116, RZ, RZ, R184 ;  /* 0x000000ffff747224 */ /* 0x000fe400078e00b8 */
[----:B------:R1:W3:Y:S02]  /*63b0*/  MUFU.EX2 R184, R3 ;  /* 0x0000000300b87308 */ /* 0x0002e40000000800 */
[----:B-1----:R-:W-:Y:S01]  /*63c0*/  FFMA.FTZ R3, R151, c[0x0][0x2d0], -R5 ;  /* 0x0000b40097037a23 */ /* 0x002fe20000010805 */
[----:B---3--:R-:W-:Y:S01]  /*63d0*/  F2FP.PACK_AB R10, R184, R185 ;  /* 0x000000b9b80a723e */ /* 0x008fe200000000ff */
[----:B------:R-:W-:Y:S02]  /*63e0*/  IMAD.MOV.U32 R151, RZ, RZ, R125 ;  /* 0x000000ffff977224 */ /* 0x000fe400078e007d */
[----:B------:R-:W-:-:S02]  /*63f0*/  IMAD.MOV.U32 R125, RZ, RZ, R113 ;  /* 0x000000ffff7d7224 */ /* 0x000fc400078e0071 */
[----:B------:R1:W-:Y:S01]  /*6400*/  MUFU.EX2 R118, R3 ;  /* 0x0000000300767308 */ /* 0x0003e20000000800 */
[----:B------:R-:W-:Y:S02]  /*6410*/  IMAD.MOV.U32 R113, RZ, RZ, R32 ;  /* 0x000000ffff717224 */ /* 0x000fe400078e0020 */
[----:B------:R-:W-:Y:S02]  /*6420*/  IMAD.MOV.U32 R32, RZ, RZ, R133 ;  /* 0x000000ffff207224 */ /* 0x000fe400078e0085 */
[----:B------:R-:W-:Y:S02]  /*6430*/  IMAD.MOV.U32 R133, RZ, RZ, R131 ;  /* 0x000000ffff857224 */ /* 0x000fe400078e0083 */
[----:B------:R-:W-:Y:S01]  /*6440*/  IMAD.MOV.U32 R131, RZ, RZ, R129 ;  /* 0x000000ffff837224 */ /* 0x000fe200078e0081 */
[----:B------:R-:W-:Y:S01]  /*6450*/  MOV R124, R32 ;  /* 0x00000020007c7202 */ /* 0x000fe20000000f00 */
[----:B------:R-:W-:Y:S01]  /*6460*/  IMAD.MOV.U32 R129, RZ, RZ, R117 ;  /* 0x000000ffff817224 */ /* 0x000fe200078e0075 */
[----:B------:R-:W3:Y:S01]  /*6470*/  LDSM.16.MT88.4 R32, [R226+0x1900] ;  /* 0x00190000e220783b */ /* 0x000ee20000004200 */
[----:B------:R-:W-:-:S02]  /*6480*/  IMAD.MOV.U32 R54, RZ, RZ, R113 ;  /* 0x000000ffff367224 */ /* 0x000fc400078e0071 */
[----:B------:R-:W-:Y:S02]  /*6490*/  IMAD.MOV.U32 R53, RZ, RZ, R131 ;  /* 0x000000ffff357224 */ /* 0x000fe400078e0083 */
[----:B------:R-:W-:Y:S02]  /*64a0*/  IMAD.MOV.U32 R139, RZ, RZ, R129 ;  /* 0x000000ffff8b7224 */ /* 0x000fe400078e0081 */
[----:B-1----:R-:W-:Y:S01]  /*64b0*/  FFMA.FTZ R3, R152, c[0x0][0x2d0], -R5 ;  /* 0x0000b40098037a23 */ /* 0x002fe20000010805 */
[----:B------:R-:W-:-:S03]  /*64c0*/  MOV R152, R52 ;  /* 0x0000003400987202 */ /* 0x000fc60000000f00 */
[----:B------:R1:W4:Y:S02]  /*64d0*/  MUFU.EX2 R117, R3 ;  /* 0x0000000300757308 */ /* 0x0003240000000800 */
[----:B-1----:R-:W-:Y:S01]  /*64e0*/  FFMA.FTZ R3, R153, c[0x0][0x2d0], -R5 ;  /* 0x0000b40099037a23 */ /* 0x002fe20000010805 */
[----:B----4-:R-:W-:Y:S01]  /*64f0*/  F2FP.PACK_AB R9, R117, R118 ;  /* 0x000000767509723e */ /* 0x010fe200000000ff */
[----:B------:R-:W-:-:S04]  /*6500*/  IMAD.MOV.U32 R153, RZ, RZ, R53 ;  /* 0x000000ffff997224 */ /* 0x000fc800078e0035 */
[----:B------:R1:W-:Y:S02]  /*6510*/  MUFU.EX2 R115, R3 ;  /* 0x0000000300737308 */ /* 0x0003e40000000800 */
[----:B-1----:R-:W-:Y:S02]  /*6520*/  FFMA.FTZ R3, R154, c[0x0][0x2d0], -R5 ;  /* 0x0000b4009a037a23 */ /* 0x002fe40000010805 */
[----:B------:R-:W-:-:S04]  /*6530*/  IMAD.MOV.U32 R154, RZ, RZ, R116 ;  /* 0x000000ffff9a7224 */ /* 0x000fc800078e0074 */
[----:B------:R1:W4:Y:S02]  /*6540*/  MUFU.EX2 R116, R3 ;  /* 0x0000000300747308 */ /* 0x0003240000000800 */
[----:B-1----:R-:W-:Y:S01]  /*6550*/  FFMA.FTZ R3, R155, c[0x0][0x2d0], -R7 ;  /* 0x0000b4009b037a23 */ /* 0x002fe20000010807 */
[----:B----4-:R-:W-:Y:S01]  /*6560*/  F2FP.PACK_AB R11, R116, R115 ;  /* 0x00000073740b723e */ /* 0x010fe200000000ff */
[----:B------:R-:W-:Y:S02]  /*6570*/  IMAD.MOV.U32 R155, RZ, RZ, R137 ;  /* 0x000000ffff9b7224 */ /* 0x000fe400078e0089 */
[----:B------:R-:W-:Y:S02]  /*6580*/  IMAD.MOV.U32 R137, RZ, RZ, R114 ;  /* 0x000000ffff897224 */ /* 0x000fe400078e0072 */
[----:B------:R1:W-:Y:S02]  /*6590*/  MUFU.EX2 R114, R3 ;  /* 0x0000000300727308 */ /* 0x0003e40000000800 */
[C---:B--2---:R-:W-:Y:S08]  /*65a0*/  HMMA.16816.F32 R140, R8.reuse, R12, R104 ;  /* 0x0000000c088c723c */ /* 0x044ff00000001868 */
[----:B------:R-:W-:Y:S01]  /*65b0*/  HMMA.16816.F32 R128, R8, R18, R80 ;  /* 0x000000120880723c */ /* 0x000fe20000001850 */
[----:B-1----:R-:W-:-:S07]  /*65c0*/  FFMA.FTZ R3, R156, c[0x0][0x2d0], -R7 ;  /* 0x0000b4009c037a23 */ /* 0x002fce0000010807 */
[C---:B---3--:R-:W-:Y:S01]  /*65d0*/  HMMA.16816.F32 R80, R8.reuse, R32, R100 ;  /* 0x000000200850723c */ /* 0x048fe20000001864 */
[----:B------:R1:W-:Y:S07]  /*65e0*/  MUFU.EX2 R113, R3 ;  /* 0x0000000300717308 */ /* 0x0003ee0000000800 */
[C---:B------:R-:W-:Y:S08]  /*65f0*/  HMMA.16816.F32 R144, R8.reuse, R14, R76 ;  /* 0x0000000e0890723c */ /* 0x040ff0000000184c */
[----:B------:R-:W-:Y:S01]  /*6600*/  HMMA.16816.F32 R120, R8, R16, R120 ;  /* 0x000000100878723c */ /* 0x000fe20000001878 */
[----:B-1----:R-:W-:-:S04]  /*6610*/  FFMA.FTZ R3, R157, c[0x0][0x2d0], -R7 ;  /* 0x0000b4009d037a23 */ /* 0x002fc80000010807 */
[----:B------:R1:W-:Y:S03]  /*6620*/  MUFU.EX2 R112, R3 ;  /* 0x0000000300707308 */ /* 0x0003e60000000800 */
[----:B------:R-:W-:Y:S01]  /*6630*/  HMMA.16816.F32 R76, R8, R34, R60 ;  /* 0x00000022084c723c */ /* 0x000fe2000000183c */
[----:B-1----:R-:W-:-:S04]  /*6640*/  FFMA.FTZ R3, R158, c[0x0][0x2d0], -R7 ;  /* 0x0000b4009e037a23 */ /* 0x002fc80000010807 */
[----:B------:R1:W-:Y:S02]  /*6650*/  MUFU.EX2 R111, R3 ;  /* 0x00000003006f7308 */ /* 0x0003e40000000800 */
[--C-:B-1----:R-:W-:Y:S02]  /*6660*/  FFMA.FTZ R3, R159, c[0x0][0x2d0], -R0.reuse ;  /* 0x0000b4009f037a23 */ /* 0x102fe40000010800 */
[----:B------:R-:W-:Y:S04]  /*6670*/  HMMA.16816.F32 R156, R8, R24, R96 ;  /* 0x00000018089c723c */ /* 0x000fe80000001860 */
[----:B------:R1:W-:Y:S02]  /*6680*/  MUFU.EX2 R109, R3 ;  /* 0x00000003006d7308 */ /* 0x0003e40000000800 */
[----:B-1----:R-:W-:-:S02]  /*6690*/  FFMA.FTZ R3, R160, c[0x0][0x2d0], -R0 ;  /* 0x0000b400a0037a23 */ /* 0x002fc40000010800 */
[----:B------:R-:W-:-:S04]  /*66a0*/  IMAD.MOV.U32 R160, RZ, RZ, R70 ;  /* 0x000000ffffa07224 */ /* 0x000fc800078e0046 */
[----:B------:R1:W2:Y:S02]  /*66b0*/  MUFU.EX2 R108, R3 ;  /* 0x00000003006c7308 */ /* 0x0002a40000000800 */
[----:B-1----:R-:W-:Y:S02]  /*66c0*/  FFMA.FTZ R3, R162, c[0x0][0x2d0], -R0 ;  /* 0x0000b400a2037a23 */ /* 0x002fe40000010800 */
[----:B------:R-:W-:-:S04]  /*66d0*/  IMAD.MOV.U32 R162, RZ, RZ, R87 ;  /* 0x000000ffffa27224 */ /* 0x000fc800078e0057 */
[----:B------:R1:W-:Y:S01]  /*66e0*/  MUFU.EX2 R107, R3 ;  /* 0x00000003006b7308 */ /* 0x0003e20000000800 */
[----:B------:R-:W-:Y:S07]  /*66f0*/  HMMA.16816.F32 R84, R8, R26, R64 ;  /* 0x0000001a0854723c */ /* 0x000fee0000001840 */
[----:B------:R-:W-:Y:S02]  /*6700*/  F2FP.PACK_AB R8, R190, R194 ;  /* 0x000000c2be08723e */ /* 0x000fe400000000ff */
[----:B--2---:R-:W-:-:S02]  /*6710*/  F2FP.PACK_AB R9, R108, R109 ;  /* 0x0000006d6c09723e */ /* 0x004fc400000000ff */
[----:B------:R-:W-:Y:S01]  /*6720*/  F2FP.PACK_AB R10, R114, R188 ;  /* 0x000000bc720a723e */ /* 0x000fe200000000ff */
[----:B-1----:R-:W-:Y:S02]  /*6730*/  FFMA.FTZ R3, R163, c[0x0][0x2d0], -R0 ;  /* 0x0000b400a3037a23 */ /* 0x002fe40000010800 */
[----:B------:R-:W-:Y:S02]  /*6740*/  IMAD.MOV.U32 R163, RZ, RZ, R54 ;  /* 0x000000ffffa37224 */ /* 0x000fe400078e0036 */
[----:B------:R1:W2:Y:S02]  /*6750*/  MUFU.EX2 R106, R3 ;  /* 0x00000003006a7308 */ /* 0x0002a40000000800 */
[----:B-1----:R-:W-:Y:S01]  /*6760*/  FFMA.FTZ R3, R161, c[0x0][0x2d0], -R7 ;  /* 0x0000b400a1037a23 */ /* 0x002fe20000010807 */
[----:B--2---:R-:W-:Y:S01]  /*6770*/  F2FP.PACK_AB R11, R106, R107 ;  /* 0x0000006b6a0b723e */ /* 0x004fe200000000ff */
[----:B------:R-:W-:-:S04]  /*6780*/  IMAD.MOV.U32 R161, RZ, RZ, R110 ;  /* 0x000000ffffa17224 */ /* 0x000fc800078e006e */
[----:B------:R1:W-:Y:S02]  /*6790*/  MUFU.EX2 R110, R3 ;  /* 0x00000003006e7308 */ /* 0x0003e40000000800 */
[C---:B------:R-:W-:Y:S08]  /*67a0*/  HMMA.16816.F32 R60, R8.reuse, R18, R44 ;  /* 0x00000012083c723c */ /* 0x040ff0000000182c */
[----:B------:R-:W-:Y:S01]  /*67b0*/  HMMA.16816.F32 R44, R8, R32, R92 ;  /* 0x00000020082c723c */ /* 0x000fe2000000185c */
[----:B-1----:R-:W-:-:S02]  /*67c0*/  FFMA.FTZ R3, R164, c[0x0][0x2d0], -R6 ;  /* 0x0000b400a4037a23 */ /* 0x002fc40000010806 */
[----:B------:R-:W-:Y:S02]  /*67d0*/  IMAD.MOV.U32 R164, RZ, RZ, R55 ;  /* 0x000000ffffa47224 */ /* 0x000fe400078e0037 */
[----:B------:R1:W-:Y:S03]  /*67e0*/  MUFU.EX2 R104, R3 ;  /* 0x0000000300687308 */ /* 0x0003e60000000800 */
[C---:B------:R-:W-:Y:S01]  /*67f0*/  HMMA.16816.F32 R64, R8.reuse, R16, R48 ;  /* 0x000000100840723c */ /* 0x040fe20000001830 */
[----:B------:R-:W-:Y:S07]  /*6800*/  LDSM.16.MT88.4 R16, [R227+0x2100] ;  /* 0x00210000e310783b */ /* 0x000fee0000004200 */
[----:B------:R-:W-:Y:S01]  /*6810*/  HMMA.16816.F32 R52, R8, R12, R20 ;  /* 0x0000000c0834723c */ /* 0x000fe20000001814 */
[----:B------:R-:W2:Y:S01]  /*6820*/  LDSM.16.MT88.4 R20, [R224+0x2100] ;  /* 0x00210000e014783b */ /* 0x000ea20000004200 */
[----:B-1----:R-:W-:-:S06]  /*6830*/  FFMA.FTZ R3, R165, c[0x0][0x2d0], -R6 ;  /* 0x0000b400a5037a23 */ /* 0x002fcc0000010806 */
[----:B------:R-:W-:Y:S01]  /*6840*/  HMMA.16816.F32 R48, R8, R14, R36 ;  /* 0x0000000e0830723c */ /* 0x000fe20000001824 */
[----:B------:R-:W1:Y:S01]  /*6850*/  LDSM.16.MT88.4 R12, [R225+0x2100] ;  /* 0x00210000e10c783b */ /* 0x000e620000004200 */
[----:B------:R-:W-:Y:S01]  /*6860*/  IMAD.MOV.U32 R165, RZ, RZ, R133 ;  /* 0x000000ffffa57224 */ /* 0x000fe200078e0085 */
[----:B------:R3:W4:Y:S01]  /*6870*/  MUFU.EX2 R105, R3 ;  /* 0x0000000300697308 */ /* 0x0007220000000800 */
[----:B------:R-:W-:-:S04]  /*6880*/  IMAD.MOV.U32 R133, RZ, RZ, R75 ;  /* 0x000000ffff857224 */ /* 0x000fc800078e004b */
[C---:B------:R-:W-:Y:S08]  /*6890*/  HMMA.16816.F32 R32, R8.reuse, R34, R88 ;  /* 0x000000220820723c */ /* 0x040ff00000001858 */
[C---:B------:R-:W-:Y:S01]  /*68a0*/  HMMA.16816.F32 R36, R8.reuse, R24, R40 ;  /* 0x000000180824723c */ /* 0x040fe20000001828 */
[----:B---3--:R-:W-:Y:S02]  /*68b0*/  FFMA.FTZ R3, R166, c[0x0][0x2d0], -R6 ;  /* 0x0000b400a6037a23 */ /* 0x008fe40000010806 */
[----:B------:R-:W-:Y:S01]  /*68c0*/  IMAD.MOV.U32 R166, RZ, RZ, R132 ;  /* 0x000000ffffa67224 */ /* 0x000fe200078e0084 */
[----:B------:R-:W-:Y:S01]  /*68d0*/  MOV R132, R74 ;  /* 0x0000004a00847202 */ /* 0x000fe20000000f00 */
[----:B------:R3:W-:Y:S03]  /*68e0*/  MUFU.EX2 R103, R3 ;  /* 0x0000000300677308 */ /* 0x0007e60000000800 */
[----:B------:R-:W-:Y:S01]  /*68f0*/  HMMA.16816.F32 R40, R8, R26, R56 ;  /* 0x0000001a0828723c */ /* 0x000fe20000001838 */
[----:B------:R-:W5:Y:S06]  /*6900*/  LDSM.16.MT88.4 R24, [R224+0x2900] ;  /* 0x00290000e018783b */ /* 0x000f6c0000004200 */
[----:B----4-:R-:W-:Y:S01]  /*6910*/  F2FP.PACK_AB R8, R105, R104 ;  /* 0x000000686908723e */ /* 0x010fe200000000ff */
[----:B---3--:R-:W-:-:S02]  /*6920*/  FFMA.FTZ R3, R167, c[0x0][0x2d0], -R6 ;  /* 0x0000b400a7037a23 */ /* 0x008fc40000010806 */
[----:B------:R-:W-:Y:S02]  /*6930*/  IMAD.MOV.U32 R167, RZ, RZ, R69 ;  /* 0x000000ffffa77224 */ /* 0x000fe400078e0045 */
[----:B------:R3:W4:Y:S02]  /*6940*/  MUFU.EX2 R102, R3 ;  /* 0x0000000300667308 */ /* 0x0007240000000800 */
[----:B---3--:R-:W-:Y:S01]  /*6950*/  FFMA.FTZ R3, R168, c[0x0][0x2d0], -R5 ;  /* 0x0000b400a8037a23 */ /* 0x008fe20000010805 */
[----:B----4-:R-:W-:Y:S01]  /*6960*/  F2FP.PACK_AB R10, R102, R103 ;  /* 0x00000067660a723e */ /* 0x010fe200000000ff */
[----:B------:R-:W-:-:S04]  /*6970*/  IMAD.MOV.U32 R168, RZ, RZ, R68 ;  /* 0x000000ffffa87224 */ /* 0x000fc800078e0044 */
[----:B------:R3:W-:Y:S02]  /*6980*/  MUFU.EX2 R101, R3 ;  /* 0x0000000300657308 */ /* 0x0007e40000000800 */
[----:B---3--:R-:W-:Y:S01]  /*6990*/  FFMA.FTZ R3, R169, c[0x0][0x2d0], -R5 ;  /* 0x0000b400a9037a23 */ /* 0x008fe20000010805 */
[----:B------:R-:W-:Y:S01]  /*69a0*/  MOV R169, R126 ;  /* 0x0000007e00a97202 */ /* 0x000fe20000000f00 */
[----:B------:R-:W-:-:S04]  /*69b0*/  IMAD.MOV.U32 R126, RZ, RZ, R135 ;  /* 0x000000ffff7e7224 */ /* 0x000fc800078e0087 */
[----:B------:R3:W4:Y:S02]  /*69c0*/  MUFU.EX2 R100, R3 ;  /* 0x0000000300647308 */ /* 0x0007240000000800 */
[----:B---3--:R-:W-:Y:S01]  /*69d0*/  FFMA.FTZ R3, R170, c[0x0][0x2d0], -R5 ;  /* 0x0000b400aa037a23 */ /* 0x008fe20000010805 */
[----:B----4-:R-:W-:Y:S01]  /*69e0*/  F2FP.PACK_AB R9, R100, R101 ;  /* 0x000000656409723e */ /* 0x010fe200000000ff */
[----:B------:R-:W-:-:S04]  /*69f0*/  IMAD.MOV.U32 R170, RZ, RZ, R148 ;  /* 0x000000ffffaa7224 */ /* 0x000fc800078e0094 */
[----:B------:R3:W-:Y:S02]  /*6a00*/  MUFU.EX2 R99, R3 ;  /* 0x0000000300637308 */ /* 0x0007e40000000800 */
[----:B---3--:R-:W-:Y:S02]  /*6a10*/  FFMA.FTZ R3, R171, c[0x0][0x2d0], -R5 ;  /* 0x0000b400ab037a23 */ /* 0x008fe40000010805 */
[----:B------:R-:W-:-:S04]  /*6a20*/  IMAD.MOV.U32 R171, RZ, RZ, R150 ;  /* 0x000000ffffab7224 */ /* 0x000fc800078e0096 */
[----:B------:R3:W4:Y:S02]  /*6a30*/  MUFU.EX2 R98, R3 ;  /* 0x0000000300627308 */ /* 0x0007240000000800 */
[----:B---3--:R-:W-:Y:S01]  /*6a40*/  FFMA.FTZ R3, R173, c[0x0][0x2d0], -R0 ;  /* 0x0000b400ad037a23 */ /* 0x008fe20000010800 */
[----:B----4-:R-:W-:Y:S01]  /*6a50*/  F2FP.PACK_AB R11, R98, R99 ;  /* 0x00000063620b723e */ /* 0x010fe200000000ff */
[----:B------:R-:W-:-:S04]  /*6a60*/  IMAD.MOV.U32 R173, RZ, RZ, R149 ;  /* 0x000000ffffad7224 */ /* 0x000fc800078e0095 */
[----:B------:R3:W-:Y:S02]  /*6a70*/  MUFU.EX2 R97, R3 ;  /* 0x0000000300617308 */ /* 0x0007e40000000800 */
[C---:B--2---:R-:W-:Y:S08]  /*6a80*/  HMMA.16816.F32 R120, R8.reuse, R20, R120 ;  /* 0x000000140878723c */ /* 0x044ff00000001878 */
[----:B------:R-:W-:Y:S01]  /*6a90*/  HMMA.16816.F32 R128, R8, R22, R128 ;  /* 0x000000160880723c */ /* 0x000fe20000001880 */
[----:B---3--:R-:W-:-:S02]  /*6aa0*/  FFMA.FTZ R3, R172, c[0x0][0x2d0], -R0 ;  /* 0x0000b400ac037a23 */ /* 0x008fc40000010800 */
[----:B------:R-:W-:Y:S02]  /*6ab0*/  IMAD.MOV.U32 R172, RZ, RZ, R151 ;  /* 0x000000ffffac7224 */ /* 0x000fe400078e0097 */
[----:B------:R2:W3:Y:S03]  /*6ac0*/  MUFU.EX2 R96, R3 ;  /* 0x0000000300607308 */ /* 0x0004e60000000800 */
[C---:B------:R-:W-:Y:S01]  /*6ad0*/  HMMA.16816.F32 R140, R8.reuse, R16, R140 ;  /* 0x00000010088c723c */ /* 0x040fe2000000188c */
[----:B------:R-:W-:Y:S07]  /*6ae0*/  LDSM.16.MT88.4 R148, [R227+0x3100] ;  /* 0x00310000e394783b */ /* 0x000fee0000004200 */
[----:B------:R-:W-:Y:S01]  /*6af0*/  HMMA.16816.F32 R144, R8, R18, R144 ;  /* 0x000000120890723c */ /* 0x000fe20000001890 */
[----:B--2---:R-:W-:-:S07]  /*6b00*/  FFMA.FTZ R3, R174, c[0x0][0x2d0], -R0 ;  /* 0x0000b400ae037a23 */ /* 0x004fce0000010800 */
[----:B-1----:R-:W-:Y:S01]  /*6b10*/  HMMA.16816.F32 R156, R8, R12, R156 ;  /* 0x0000000c089c723c */ /* 0x002fe2000000189c */
[----:B------:R-:W-:Y:S01]  /*6b20*/  IMAD.MOV.U32 R174, RZ, RZ, R154 ;  /* 0x000000ffffae7224 */ /* 0x000fe200078e009a */
[----:B------:R1:W-:Y:S01]  /*6b30*/  MUFU.EX2 R95, R3 ;  /* 0x00000003005f7308 */ /* 0x0003e20000000800 */
[----:B------:R-:W-:-:S05]  /*6b40*/  IMAD.MOV.U32 R154, RZ, RZ, R132 ;  /* 0x000000ffff9a7224 */ /* 0x000fca00078e0084 */
[C---:B------:R-:W-:Y:S08]  /*6b50*/  HMMA.16816.F32 R84, R8.reuse, R14, R84 ;  /* 0x0000000e0854723c */ /* 0x040ff00000001854 */
[----:B------:R-:W-:Y:S01]  /*6b60*/  HMMA.16816.F32 R80, R8, R28, R80 ;  /* 0x0000001c0850723c */ /* 0x000fe20000001850 */
[----:B-1----:R-:W-:Y:S02]  /*6b70*/  FFMA.FTZ R3, R175, c[0x0][0x2d0], -R0 ;  /* 0x0000b400af037a23 */ /* 0x002fe40000010800 */
[----:B------:R-:W-:-:S02]  /*6b80*/  IMAD.MOV.U32 R175, RZ, RZ, R155 ;  /* 0x000000ffffaf7224 */ /* 0x000fc400078e009b */
[----:B------:R1:W2:Y:S03]  /*6b90*/  MUFU.EX2 R94, R3 ;  /* 0x00000003005e7308 */ /* 0x0002a60000000800 */
[----:B------:R-:W-:Y:S01]  /*6ba0*/  HMMA.16816.F32 R76, R8, R30, R76 ;  /* 0x0000001e084c723c */ /* 0x000fe2000000184c */
[----:B------:R-:W-:-:S06]  /*6bb0*/  IMAD.MOV.U32 R155, RZ, RZ, R133 ;  /* 0x000000ffff9b7224 */ /* 0x000fcc00078e0085 */
[----:B------:R-:W-:Y:S02]  /*6bc0*/  F2FP.PACK_AB R8, R112, R113 ;  /* 0x000000717008723e */ /* 0x000fe400000000ff */
[----:B---3--:R-:W-:Y:S02]  /*6bd0*/  F2FP.PACK_AB R9, R96, R97 ;  /* 0x000000616009723e */ /* 0x008fe400000000ff */
[----:B------:R-:W-:Y:S01]  /*6be0*/  F2FP.PACK_AB R10, R110, R111 ;  /* 0x0000006f6e0a723e */ /* 0x000fe200000000ff */
[----:B-1----:R-:W-:Y:S01]  /*6bf0*/  FFMA.FTZ R3, R178, c[0x0][0x2d0], -R6 ;  /* 0x0000b400b2037a23 */ /* 0x002fe20000010806 */
[----:B--2---:R-:W-:-:S03]  /*6c00*/  F2FP.PACK_AB R11, R94, R95 ;  /* 0x0000005f5e0b723e */ /* 0x004fc600000000ff */
[----:B------:R1:W-:Y:S04]  /*6c10*/  MUFU.EX2 R93, R3 ;  /* 0x00000003005d7308 */ /* 0x0003e80000000800 */
[C---:B------:R-:W-:Y:S08]  /*6c20*/  HMMA.16816.F32 R64, R8.reuse, R20, R64 ;  /* 0x000000140840723c */ /* 0x040ff00000001840 */
[----:B------:R-:W-:Y:S01]  /*6c30*/  HMMA.16816.F32 R60, R8, R22, R60 ;  /* 0x00000016083c723c */ /* 0x000fe2000000183c */
[----:B------:R-:W2:Y:S01]  /*6c40*/  LDSM.16.MT88.4 R20, [R227+0x2900] ;  /* 0x00290000e314783b */ /* 0x000ea20000004200 */
[----:B-1----:R-:W-:-:S04]  /*6c50*/  FFMA.FTZ R3, R179, c[0x0][0x2d0], -R6 ;  /* 0x0000b400b3037a23 */ /* 0x002fc80000010806 */
[----:B------:R1:W3:Y:S02]  /*6c60*/  MUFU.EX2 R92, R3 ;  /* 0x00000003005c7308 */ /* 0x0002e40000000800 */
[C---:B------:R-:W-:Y:S08]  /*6c70*/  HMMA.16816.F32 R52, R8.reuse, R16, R52 ;  /* 0x000000100834723c */ /* 0x040ff00000001834 */
[----:B------:R-:W-:Y:S01]  /*6c80*/  HMMA.16816.F32 R48, R8, R18, R48 ;  /* 0x000000120830723c */ /* 0x000fe20000001830 */
[----:B------:R-:W4:Y:S01]  /*6c90*/  LDSM.16.MT88.4 R16, [R225+0x2900] ;  /* 0x00290000e110783b */ /* 0x000f220000004200 */
[----:B-1----:R-:W-:-:S06]  /*6ca0*/  FFMA.FTZ R3, R177, c[0x0][0x2d0], -R6 ;  /* 0x0000b400b1037a23 */ /* 0x002fcc0000010806 */
[C---:B------:R-:W-:Y:S01]  /*6cb0*/  HMMA.16816.F32 R36, R8.reuse, R12, R36 ;  /* 0x0000000c0824723c */ /* 0x040fe20000001824 */
[----:B------:R1:W-:Y:S07]  /*6cc0*/  MUFU.EX2 R91, R3 ;  /* 0x00000003005b7308 */ /* 0x0003ee0000000800 */
[C---:B------:R-:W-:Y:S01]  /*6cd0*/  HMMA.16816.F32 R40, R8.reuse, R14, R40 ;  /* 0x0000000e0828723c */ /* 0x040fe20000001828 */
[----:B------:R-:W2:Y:S07]  /*6ce0*/  LDSM.16.MT88.4 R12, [R226+0x2900] ;  /* 0x00290000e20c783b */ /* 0x000eae0000004200 */
[----:B------:R-:W-:Y:S01]  /*6cf0*/  HMMA.16816.F32 R32, R8, R30, R32 ;  /* 0x0000001e0820723c */ /* 0x000fe20000001820 */
[----:B-1----:R-:W-:-:S04]  /*6d00*/  FFMA.FTZ R3, R176, c[0x0][0x2d0], -R6 ;  /* 0x0000b400b0037a23 */ /* 0x002fc80000010806 */
[----:B------:R1:W1:Y:S03]  /*6d10*/  MUFU.EX2 R90, R3 ;  /* 0x00000003005a7308 */ /* 0x0002660000000800 */
[----:B------:R-:W-:Y:S07]  /*6d20*/  HMMA.16816.F32 R44, R8, R28, R44 ;  /* 0x0000001c082c723c */ /* 0x000fee000000182c */
[----:B---3--:R-:W-:Y:S01]  /*6d30*/  F2FP.PACK_AB R8, R92, R93 ;  /* 0x0000005d5c08723e */ /* 0x008fe200000000ff */
[----:B-1----:R-:W-:Y:S01]  /*6d40*/  FFMA.FTZ R3, R180, c[0x0][0x2d0], -R5 ;  /* 0x0000b400b4037a23 */ /* 0x002fe20000010805 */
[----:B------:R-:W-:-:S03]  /*6d50*/  F2FP.PACK_AB R10, R90, R91 ;  /* 0x0000005b5a0a723e */ /* 0x000fc600000000ff */
        /* <DEDUP_REMOVED lines=12> */
[C---:B-----5:R-:W-:Y:S08]  /*6e20*/  HMMA.16816.F32 R120, R8.reuse, R24, R120 ;  /* 0x000000180878723c */ /* 0x060ff00000001878 */
[----:B------:R-:W-:Y:S01]  /*6e30*/  HMMA.16816.F32 R128, R8, R26, R128 ;  /* 0x0000001a0880723c */ /* 0x000fe20000001880 */
[----:B-1----:R-:W-:-:S02]  /*6e40*/  FFMA.FTZ R3, R244, c[0x0][0x2d0], -R7 ;  /* 0x0000b400f4037a23 */ /* 0x002fc40000010807 */
[----:B------:R-:W-:Y:S02]  /*6e50*/  IMAD.MOV.U32 R244, RZ, RZ, R136 ;  /* 0x000000fffff47224 */ /* 0x000fe400078e0088 */
[----:B------:R1:W3:Y:S03]  /*6e60*/  MUFU.EX2 R69, R3 ;  /* 0x0000000300457308 */ /* 0x0002e60000000800 */
[C---:B--2---:R-:W-:Y:S08]  /*6e70*/  HMMA.16816.F32 R140, R8.reuse, R20, R140 ;  /* 0x00000014088c723c */ /* 0x044ff0000000188c */
[----:B------:R-:W-:Y:S01]  /*6e80*/  HMMA.16816.F32 R144, R8, R22, R144 ;  /* 0x000000160890723c */ /* 0x000fe20000001890 */
[----:B-1----:R-:W-:-:S07]  /*6e90*/  FFMA.FTZ R3, R248, c[0x0][0x2d0], -R7 ;  /* 0x0000b400f8037a23 */ /* 0x002fce0000010807 */
[C---:B----4-:R-:W-:Y:S01]  /*6ea0*/  HMMA.16816.F32 R156, R8.reuse, R16, R156 ;  /* 0x00000010089c723c */ /* 0x050fe2000000189c */
[----:B------:R-:W-:Y:S01]  /*6eb0*/  IMAD.MOV.U32 R248, RZ, RZ, R125 ;  /* 0x000000fffff87224 */ /* 0x000fe200078e007d */
[----:B------:R1:W-:Y:S06]  /*6ec0*/  MUFU.EX2 R68, R3 ;  /* 0x0000000300447308 */ /* 0x0003ec0000000800 */
[C---:B------:R-:W-:Y:S08]  /*6ed0*/  HMMA.16816.F32 R80, R8.reuse, R12, R80 ;  /* 0x0000000c0850723c */ /* 0x040ff00000001850 */
[----:B------:R-:W-:Y:S01]  /*6ee0*/  HMMA.16816.F32 R76, R8, R14, R76 ;  /* 0x0000000e084c723c */ /* 0x000fe2000000184c */
[----:B-1----:R-:W-:-:S02]  /*6ef0*/  FFMA.FTZ R3, R246, c[0x0][0x2d0], -R7 ;  /* 0x0000b400f6037a23 */ /* 0x002fc40000010807 */
[----:B------:R-:W-:Y:S02]  /*6f00*/  IMAD.MOV.U32 R246, RZ, RZ, R124 ;  /* 0x000000fffff67224 */ /* 0x000fe400078e007c */
[----:B------:R1:W-:Y:S02]  /*6f10*/  MUFU.EX2 R59, R3 ;  /* 0x00000003003b7308 */ /* 0x0003e40000000800 */
[----:B-1----:R-:W-:Y:S02]  /*6f20*/  FFMA.FTZ R3, R168, c[0x0][0x2d0], -R0 ;  /* 0x0000b400a8037a23 */ /* 0x002fe40000010800 */
[----:B------:R-:W-:Y:S01]  /*6f30*/  IMAD.MOV.U32 R168, RZ, RZ, R164 ;  /* 0x000000ffffa87224 */ /* 0x000fe200078e00a4 */
[----:B------:R-:W-:-:S03]  /*6f40*/  MOV R164, R162 ;  /* 0x000000a200a47202 */ /* 0x000fc60000000f00 */
[----:B------:R1:W-:Y:S02]  /*6f50*/  MUFU.EX2 R58, R3 ;  /* 0x00000003003a7308 */ /* 0x0003e40000000800 */
[----:B------:R-:W-:Y:S02]  /*6f60*/  IMAD.MOV.U32 R178, RZ, RZ, R164 ;  /* 0x000000ffffb27224 */ /* 0x000fe400078e00a4 */
[--C-:B-1----:R-:W-:Y:S02]  /*6f70*/  FFMA.FTZ R3, R167, c[0x0][0x2d0], -R0.reuse ;  /* 0x0000b400a7037a23 */ /* 0x102fe40000010800 */
[----:B------:R-:W-:Y:S02]  /*6f80*/  IMAD.MOV.U32 R167, RZ, RZ, R161 ;  /* 0x000000ffffa77224 */ /* 0x000fe400078e00a1 */
[----:B------:R1:W2:Y:S02]  /*6f90*/  MUFU.EX2 R57, R3 ;  /* 0x0000000300397308 */ /* 0x0002a40000000800 */
[----:B-1----:R-:W-:-:S02]  /*6fa0*/  FFMA.FTZ R3, R166, c[0x0][0x2d0], -R0 ;  /* 0x0000b400a6037a23 */ /* 0x002fc40000010800 */
[----:B------:R-:W-:-:S04]  /*6fb0*/  IMAD.MOV.U32 R166, RZ, RZ, R165 ;  /* 0x000000ffffa67224 */ /* 0x000fc800078e00a5 */
[----:B------:R1:W-:Y:S01]  /*6fc0*/  MUFU.EX2 R56, R3 ;  /* 0x0000000300387308 */ /* 0x0003e20000000800 */
[----:B------:R-:W-:Y:S02]  /*6fd0*/  IMAD.MOV.U32 R165, RZ, RZ, R163 ;  /* 0x000000ffffa57224 */ /* 0x000fe400078e00a3 */
[----:B-1----:R-:W-:Y:S02]  /*6fe0*/  FFMA.FTZ R3, R160, c[0x0][0x2d0], -R0 ;  /* 0x0000b400a0037a23 */ /* 0x002fe40000010800 */
[----:B------:R-:W-:Y:S03]  /*6ff0*/  HMMA.16816.F32 R160, R8, R18, R84 ;  /* 0x0000001208a0723c */ /* 0x000fe60000001854 */
[----:B------:R1:W4:Y:S04]  /*7000*/  MUFU.EX2 R31, R3 ;  /* 0x00000003001f7308 */ /* 0x0003280000000800 */
[----:B---3--:R-:W-:Y:S01]  /*7010*/  F2FP.PACK_AB R8, R69, R70 ;  /* 0x000000464508723e */ /* 0x008fe200000000ff */
[----:B------:R-:W-:Y:S01]  /*7020*/  IMAD.MOV.U32 R85, RZ, RZ, R169 ;  /* 0x000000ffff557224 */ /* 0x000fe200078e00a9 */
[----:B--2---:R-:W-:Y:S01]  /*7030*/  F2FP.PACK_AB R9, R57, R58 ;  /* 0x0000003a3909723e */ /* 0x004fe200000000ff */
[----:B------:R-:W-:Y:S01]  /*7040*/  IMAD.MOV.U32 R86, RZ, RZ, R170 ;  /* 0x000000ffff567224 */ /* 0x000fe200078e00aa */
[----:B------:R-:W-:Y:S01]  /*7050*/  F2FP.PACK_AB R10, R59, R68 ;  /* 0x000000443b0a723e */ /* 0x000fe200000000ff */
[----:B------:R-:W-:Y:S01]  /*7060*/  IMAD.MOV.U32 R87, RZ, RZ, R173 ;  /* 0x000000ffff577224 */ /* 0x000fe200078e00ad */
[----:B------:R-:W-:Y:S01]  /*7070*/  MOV R169, R155 ;  /* 0x0000009b00a97202 */ /* 0x000fe20000000f00 */
[----:B------:R-:W-:-:S02]  /*7080*/  IMAD.MOV.U32 R170, RZ, RZ, R154 ;  /* 0x000000ffffaa7224 */ /* 0x000fc400078e009a */
[----:B-1----:R-:W-:Y:S01]  /*7090*/  FFMA.FTZ R3, R168, c[0x0][0x2d0], -R6 ;  /* 0x0000b400a8037a23 */ /* 0x002fe20000010806 */
[----:B----4-:R-:W-:Y:S01]  /*70a0*/  F2FP.PACK_AB R11, R31, R56 ;  /* 0x000000381f0b723e */ /* 0x010fe200000000ff */
[----:B------:R-:W-:Y:S02]  /*70b0*/  IMAD.MOV.U32 R168, RZ, RZ, R134 ;  /* 0x000000ffffa87224 */ /* 0x000fe400078e0086 */
[----:B------:R1:W-:Y:S01]  /*70c0*/  MUFU.EX2 R29, R3 ;  /* 0x00000003001d7308 */ /* 0x0003e20000000800 */
[----:B------:R-:W2:Y:S03]  /*70d0*/  LDSM.16.MT88.4 R132, [R224+0x3100] ;  /* 0x00310000e084783b */ /* 0x000ea60000004200 */
[C---:B------:R-:W-:Y:S08]  /*70e0*/  HMMA.16816.F32 R64, R8.reuse, R24, R64 ;  /* 0x000000180840723c */ /* 0x040ff00000001840 */
[----:B------:R-:W-:Y:S01]  /*70f0*/  HMMA.16816.F32 R48, R8, R22, R48 ;  /* 0x000000160830723c */ /* 0x000fe20000001830 */
[----:B-1----:R-:W-:-:S04]  /*7100*/  FFMA.FTZ R3, R167, c[0x0][0x2d0], -R6 ;  /* 0x0000b400a7037a23 */ /* 0x002fc80000010806 */
[----:B------:R1:W3:Y:S03]  /*7110*/  MUFU.EX2 R30, R3 ;  /* 0x00000003001e7308 */ /* 0x0002e60000000800 */
[C---:B------:R-:W-:Y:S05]  /*7120*/  HMMA.16816.F32 R52, R8.reuse, R20, R52 ;  /* 0x000000140834723c */ /* 0x040fea0000001834 */
[----:B------:R4:W-:Y:S03]  /*7130*/  MUFU.EX2 R20, R4 ;  /* 0x0000000400147308 */ /* 0x0009e60000000800 */
[----:B------:R-:W-:Y:S01]  /*7140*/  HMMA.16816.F32 R44, R8, R12, R44 ;  /* 0x0000000c082c723c */ /* 0x000fe2000000182c */
[----:B-1----:R-:W-:-:S07]  /*7150*/  FFMA.FTZ R3, R166, c[0x0][0x2d0], -R6 ;  /* 0x0000b400a6037a23 */ /* 0x002fce0000010806 */
[----:B------:R-:W-:Y:S01]  /*7160*/  HMMA.16816.F32 R60, R8, R26, R60 ;  /* 0x0000001a083c723c */ /* 0x000fe2000000183c */
[----:B------:R-:W-:Y:S01]  /*7170*/  FFMA.FTZ R12, R215, c[0x0][0x2d0], -R0 ;  /* 0x0000b400d70c7a23 */ /* 0x000fe20000010800 */
[----:B---3--:R-:W-:Y:S01]  /*7180*/  F2FP.PACK_AB R176, R30, R29 ;  /* 0x0000001d1eb0723e */ /* 0x008fe200000000ff */
[----:B------:R1:W-:Y:S01]  /*7190*/  MUFU.EX2 R28, R3 ;  /* 0x00000003001c7308 */ /* 0x0003e20000000800 */
[----:B----4-:R-:W-:-:S04]  /*71a0*/  FFMA.FTZ R4, R175, c[0x0][0x2d0], -R7 ;  /* 0x0000b400af047a23 */ /* 0x010fc80000010807 */
[C---:B------:R-:W-:Y:S08]  /*71b0*/  HMMA.16816.F32 R36, R8.reuse, R16, R36 ;  /* 0x000000100824723c */ /* 0x040ff00000001824 */
[----:B------:R-:W-:Y:S01]  /*71c0*/  HMMA.16816.F32 R40, R8, R18, R40 ;  /* 0x000000120828723c */ /* 0x000fe20000001828 */
[----:B------:R-:W-:Y:S01]  /*71d0*/  LDSM.16.MT88.4 R16, [R226+0x3100] ;  /* 0x00310000e210783b */ /* 0x000fe20000004200 */
[----:B-1----:R-:W-:-:S02]  /*71e0*/  FFMA.FTZ R3, R251, c[0x0][0x2d0], -R6 ;  /* 0x0000b400fb037a23 */ /* 0x002fc40000010806 */
[----:B------:R-:W-:Y:S02]  /*71f0*/  FFMA.FTZ R6, R219, c[0x0][0x2d0], -R0 ;  /* 0x0000b400db067a23 */ /* 0x000fe40000010800 */
[----:B------:R1:W-:Y:S02]  /*7200*/  MUFU.EX2 R25, R3 ;  /* 0x0000000300197308 */ /* 0x0003e40000000800 */
[----:B------:R-:W-:Y:S06]  /*7210*/  HMMA.16816.F32 R32, R8, R14, R32 ;  /* 0x0000000e0820723c */ /* 0x000fec0000001820 */
[----:B------:R3:W-:Y:S01]  /*7220*/  MUFU.EX2 R14, R4 ;  /* 0x00000004000e7308 */ /* 0x0007e20000000800 */
[----:B-1----:R-:W-:-:S07]  /*7230*/  FFMA.FTZ R3, R165, c[0x0][0x2d0], -R5 ;  /* 0x0000b400a5037a23 */ /* 0x002fce0000010805 */
[----:B------:R-:W-:Y:S01]  /*7240*/  MUFU.EX2 R11, R12 ;  /* 0x0000000c000b7308 */ /* 0x000fe20000000800 */
[----:B------:R-:W1:Y:S01]  /*7250*/  LDSM.16.MT88.4 R164, [R225+0x3100] ;  /* 0x00310000e1a4783b */ /* 0x000e620000004200 */
[----:B---3--:R-:W-:-:S06]  /*7260*/  FADD.FTZ R4, R222, R220 ;  /* 0x000000dcde047221 */ /* 0x008fcc0000010000 */
[----:B------:R3:W-:Y:S08]  /*7270*/  MUFU.EX2 R24, R3 ;  /* 0x0000000300187308 */ /* 0x0007f00000000800 */
[----:B------:R-:W-:Y:S01]  /*7280*/  MUFU.EX2 R10, R6 ;  /* 0x00000006000a7308 */ /* 0x000fe20000000800 */
[----:B---3--:R-:W-:-:S07]  /*7290*/  FFMA.FTZ R3, R211, c[0x0][0x2d0], -R5 ;  /* 0x0000b400d3037a23 */ /* 0x008fce0000010805 */
[----:B------:R3:W4:Y:S02]  /*72a0*/  MUFU.EX2 R23, R3 ;  /* 0x0000000300177308 */ /* 0x0007240000000800 */
[----:B---3--:R-:W-:Y:S01]  /*72b0*/  FFMA.FTZ R3, R212, c[0x0][0x2d0], -R5 ;  /* 0x0000b400d4037a23 */ /* 0x008fe20000010805 */
[----:B----4-:R-:W-:-:S05]  /*72c0*/  F2FP.PACK_AB R177, R23, R24 ;  /* 0x0000001817b1723e */ /* 0x010fca00000000ff */
[----:B------:R3:W-:Y:S02]  /*72d0*/  MUFU.EX2 R22, R3 ;  /* 0x0000000300167308 */ /* 0x0007e40000000800 */
[----:B---3--:R-:W-:Y:S02]  /*72e0*/  FFMA.FTZ R3, R223, c[0x0][0x2d0], -R5 ;  /* 0x0000b400df037a23 */ /* 0x008fe40000010805 */
[----:B------:R-:W-:-:S04]  /*72f0*/  FFMA.FTZ R5, R172, c[0x0][0x2d0], -R0 ;  /* 0x0000b400ac057a23 */ /* 0x000fc80000010800 */
[----:B------:R3:W4:Y:S01]  /*7300*/  MUFU.EX2 R21, R3 ;  /* 0x0000000300157308 */ /* 0x0007220000000800 */
[----:B------:R-:W-:-:S07]  /*7310*/  FFMA.FTZ R0, R213, c[0x0][0x2d0], -R0 ;  /* 0x0000b400d5007a23 */ /* 0x000fce0000010800 */
[----:B------:R5:W1:Y:S01]  /*7320*/  MUFU.EX2 R9, R5 ;  /* 0x0000000500097308 */ /* 0x000a620000000800 */
[----:B---3--:R-:W-:-:S07]  /*7330*/  FFMA.FTZ R3, R178, c[0x0][0x2d0], -R7 ;  /* 0x0000b400b2037a23 */ /* 0x008fce0000010807 */
[----:B------:R3:W3:Y:S01]  /*7340*/  MUFU.EX2 R12, R0 ;  /* 0x00000000000c7308 */ /* 0x0006e20000000800 */
[----:B------:R-:W-:Y:S01]  /*7350*/  FFMA.FTZ R7, R174, c[0x0][0x2d0], -R7 ;  /* 0x0000b400ae077a23 */ /* 0x000fe20000010807 */
[----:B------:R-:W-:Y:S02]  /*7360*/  F2FP.PACK_AB R178, R25, R28 ;  /* 0x0000001c19b2723e */ /* 0x000fe400000000ff */
[----:B----4-:R-:W-:Y:S01]  /*7370*/  F2FP.PACK_AB R179, R21, R22 ;  /* 0x0000001615b3723e */ /* 0x010fe200000000ff */
[----:B-----5:R-:W-:-:S03]  /*7380*/  FADD.FTZ R5, R168, R245 ;  /* 0x000000f5a8057221 */ /* 0x020fc60000010000 */
[----:B------:R4:W5:Y:S01]  /*7390*/  MUFU.EX2 R15, R3 ;  /* 0x00000003000f7308 */ /* 0x0009620000000800 */
[----:B------:R-:W-:Y:S01]  /*73a0*/  IMAD.MOV.U32 R168, RZ, RZ, R139 ;  /* 0x000000ffffa87224 */ /* 0x000fe200078e008b */
[----:B-1----:R-:W-:Y:S01]  /*73b0*/  F2FP.PACK_AB R181, R10, R9 ;  /* 0x000000090ab5723e */ /* 0x002fe200000000ff */
[----:B------:R-:W-:Y:S01]  /*73c0*/  FADD.FTZ R6, R249, R5 ;  /* 0x00000005f9067221 */ /* 0x000fe20000010000 */
[----:B--2---:R-:W-:Y:S01]  /*73d0*/  HMMA.16816.F32 R120, R176, R132, R120 ;  /* 0x00000084b078723c */ /* 0x004fe20000001878 */
[----:B------:R-:W-:Y:S02]  /*73e0*/  FADD.FTZ R5, R221, R4 ;  /* 0x00000004dd057221 */ /* 0x000fe40000010000 */
[----:B---3--:R-:W-:Y:S01]  /*73f0*/  FADD.FTZ R0, R138, R250 ;  /* 0x000000fa8a007221 */ /* 0x008fe20000010000 */
[----:B------:R-:W1:Y:S01]  /*7400*/  MUFU.EX2 R13, R7 ;  /* 0x00000007000d7308 */ /* 0x000e620000000800 */
[----:B------:R-:W-:-:S03]  /*7410*/  F2FP.PACK_AB R183, R12, R11 ;  /* 0x0000000b0cb7723e */ /* 0x000fc600000000ff */
[----:B------:R-:W-:Y:S01]  /*7420*/  HMMA.16816.F32 R128, R176, R134, R128 ;  /* 0x00000086b080723c */ /* 0x000fe20000001880 */
[----:B----4-:R-:W-:Y:S01]  /*7430*/  FADD.FTZ R3, R152, R153 ;  /* 0x0000009998037221 */ /* 0x010fe20000010000 */
[----:B-----5:R-:W-:-:S03]  /*7440*/  F2FP.PACK_AB R180, R15, R20 ;  /* 0x000000140fb4723e */ /* 0x020fc600000000ff */
[----:B------:R-:W-:-:S03]  /*7450*/  FADD.FTZ R4, R137, R3 ;  /* 0x0000000389047221 */ /* 0x000fc60000010000 */
[C---:B------:R-:W-:Y:S01]  /*7460*/  HMMA.16816.F32 R140, R176.reuse, R148, R140 ;  /* 0x00000094b08c723c */ /* 0x040fe2000000188c */
[----:B------:R-:W-:Y:S02]  /*7470*/  FADD.FTZ R3, R85, R6 ;  /* 0x0000000655037221 */ /* 0x000fe40000010000 */
[----:B------:R-:W-:Y:S01]  /*7480*/  FADD.FTZ R4, R87, R4 ;  /* 0x0000000457047221 */ /* 0x000fe20000010000 */
[----:B-1----:R-:W-:Y:S01]  /*7490*/  F2FP.PACK_AB R182, R13, R14 ;  /* 0x0000000e0db6723e */ /* 0x002fe200000000ff */
[----:B------:R-:W-:Y:S02]  /*74a0*/  FADD.FTZ R7, R126, R0 ;  /* 0x000000007e077221 */ /* 0x000fe40000010000 */
[----:B------:R-:W-:Y:S01]  /*74b0*/  FADD.FTZ R0, R86, R5 ;  /* 0x0000000556007221 */ /* 0x000fe20000010000 */
[----:B------:R-:W-:Y:S01]  /*74c0*/  HMMA.16816.F32 R144, R176, R150, R144 ;  /* 0x00000096b090723c */ /* 0x000fe20000001890 */
[----:B------:R-:W-:Y:S02]  /*74d0*/  FADD.FTZ R7, R171, R7 ;  /* 0x00000007ab077221 */ /* 0x000fe40000010000 */
[----:B------:R-:W-:-:S02]  /*74e0*/  FADD.FTZ R6, R218, R3 ;  /* 0x00000003da067221 */ /* 0x000fc40000010000 */
[----:B------:R-:W-:Y:S02]  /*74f0*/  FADD.FTZ R5, R206, R0 ;  /* 0x00000000ce057221 */ /* 0x000fe40000010000 */
[----:B------:R-:W-:Y:S01]  /*7500*/  FADD.FTZ R4, R170, R4 ;  /* 0x00000004aa047221 */ /* 0x000fe20000010000 */
[C---:B------:R-:W-:Y:S01]  /*7510*/  HMMA.16816.F32 R156, R176.reuse, R164, R156 ;  /* 0x000000a4b09c723c */ /* 0x040fe2000000189c */
[----:B------:R-:W-:Y:S02]  /*7520*/  FADD.FTZ R3, R169, R7 ;  /* 0x00000007a9037221 */ /* 0x000fe40000010000 */
[----:B------:R-:W-:Y:S02]  /*7530*/  FADD.FTZ R0, R217, R6 ;  /* 0x00000006d9007221 */ /* 0x000fe40000010000 */
[----:B------:R-:W-:Y:S02]  /*7540*/  FADD.FTZ R8, R208, R5 ;  /* 0x00000005d0087221 */ /* 0x000fe40000010000 */
[----:B------:R-:W-:Y:S01]  /*7550*/  FADD.FTZ R7, R168, R4 ;  /* 0x00000004a8077221 */ /* 0x000fe20000010000 */
[----:B------:R-:W-:Y:S01]  /*7560*/  HMMA.16816.F32 R160, R176, R166, R160 ;  /* 0x000000a6b0a0723c */ /* 0x000fe200000018a0 */
[----:B------:R-:W-:-:S02]  /*7570*/  FADD.FTZ R6, R252, R3 ;  /* 0x00000003fc067221 */ /* 0x000fc40000010000 */
[----:B------:R-:W-:Y:S02]  /*7580*/  FADD.FTZ R5, R214, R0 ;  /* 0x00000000d6057221 */ /* 0x000fe40000010000 */
[----:B------:R-:W-:Y:S02]  /*7590*/  FADD.FTZ R4, R210, R8 ;  /* 0x00000008d2047221 */ /* 0x000fe40000010000 */
[----:B------:R-:W-:Y:S01]  /*75a0*/  FADD.FTZ R3, R246, R7 ;  /* 0x00000007f6037221 */ /* 0x000fe20000010000 */
[----:B------:R-:W-:Y:S01]  /*75b0*/  HMMA.16816.F32 R124, R180, R132, R64 ;  /* 0x00000084b47c723c */ /* 0x000fe20000001840 */
[----:B------:R-:W-:Y:S02]  /*75c0*/  FADD.FTZ R0, R248, R6 ;  /* 0x00000006f8007221 */ /* 0x000fe40000010000 */
[----:B------:R-:W-:Y:S02]  /*75d0*/  FADD.FTZ R6, R216, R5 ;  /* 0x00000005d8067221 */ /* 0x000fe40000010000 */
[----:B------:R-:W-:-:S02]  /*75e0*/  FADD.FTZ R4, R207, R4 ;  /* 0x00000004cf047221 */ /* 0x000fc40000010000 */
        /* <DEDUP_REMOVED lines=31> */
[----:B------:R-:W-:Y:S01]  /*77e0*/  HMMA.16816.F32 R168, R180, R16, R44 ;  /* 0x00000010b4a8723c */ /* 0x000fe2000000182c */
        /* <DEDUP_REMOVED lines=57> */
[----:B------:R-:W-:Y:S01]  /*7b80*/  FADD.FTZ R0, R21, R0 ;  /* 0x0000000015007221 */ /* 0x000fe20000010000 */
[----:B------:R1:W-:Y:S01]  /*7b90*/  STL [R1+0x10], R5 ;  /* 0x0000100501007387 */ /* 0x0003e20000100800 */
[----:B------:R-:W-:-:S03]  /*7ba0*/  FADD.FTZ R3, R25, R3 ;  /* 0x0000000319037221 */ /* 0x000fc60000010000 */
[----:B------:R1:W-:Y:S04]  /*7bb0*/  STL [R1+0x14], R4 ;  /* 0x0000140401007387 */ /* 0x0003e80000100800 */
[----:B------:R1:W-:Y:S04]  /*7bc0*/  STL [R1+0x18], R0 ;  /* 0x0000180001007387 */ /* 0x0003e80000100800 */
[----:B------:R1:W-:Y:S01]  /*7bd0*/  STL [R1+0x1c], R3 ;  /* 0x00001c0301007387 */ /* 0x0003e20000100800 */
[----:B------:R-:W-:Y:S05]  /*7be0*/  @!P0 BRA `(.L_x_34) ;  /* 0x0000560000008947 */ /* 0x000fea0003800000 */
[----:B------:R-:W-:Y:S01]  /*7bf0*/  IMAD.MOV.U32 R116, RZ, RZ, R72 ;  /* 0x000000ffff747224 */ /* 0x000fe200078e0048 */
[----:B------:R-:W-:Y:S01]  /*7c00*/  MOV R118, R2 ;  /* 0x0000000200767202 */ /* 0x000fe20000000f00 */
[----:B-1----:R-:W-:Y:S01]  /*7c10*/  IMAD.MOV.U32 R3, RZ, RZ, R73 ;  /* 0x000000ffff037224 */ /* 0x002fe200078e0049 */
[----:B------:R-:W-:Y:S01]  /*7c20*/  MOV R117, R71 ;  /* 0x0000004700757202 */ /* 0x000fe20000000f00 */
[----:B------:R-:W-:Y:S01]  /*7c30*/  UIADD3 UR6, UR6, -0x2, URZ ;  /* 0xfffffffe06067890 */ /* 0x000fe2000fffe03f */
[----:B------:R-:W-:Y:S05]  /*7c40*/  BRA `(.L_x_35) ;  /* 0x0000042000007947 */ /* 0x000fea0003800000 */
.L_x_37:
[----:B------:R-:W2:Y:S01]  /*7c50*/  LDL R4, [R1+0x20] ;  /* 0x0000200001047983 */ /* 0x000ea20000100800 */
[----:B------:R-:W-:Y:S01]  /*7c60*/  UIMAD UR5, UR6, 0x70, UR10 ;  /* 0x00000070060578a4 */ /* 0x000fe2000f8e020a */
[----:B------:R-:W-:Y:S02]  /*7c70*/  IMAD.MOV.U32 R243, RZ, RZ, RZ ;  /* 0x000000fffff37224 */ /* 0x000fe400078e00ff */
[----:B------:R-:W3:Y:S03]  /*7c80*/  LDL R65, [R1] ;  /* 0x0000000001417983 */ /* 0x000ee60000100800 */
        /* <DEDUP_REMOVED lines=19> */
[C---:B------:R-:W-:Y:S04]  /*7dc0*/  IMAD.WIDE.U32 R4, R243.reuse, c[0x0][0x1f0], R4 ;  /* 0x00007c00f3047a25 */ /* 0x040fe800078e0004 */
        /* <DEDUP_REMOVED lines=9> */
[----:B------:R-:W4:Y:S04]  /*7e60*/  SHFL.IDX PT, R4, R2, 0x1, 0x181f ;  /* 0x00381f0002047f89 */ /* 0x000f2800000e0000 */
[----:B------:R-:W5:Y:S04]  /*7e70*/  SHFL.IDX PT, R5, R0, 0x1, 0x181f ;  /* 0x00381f0000057f89 */ /* 0x000f6800000e0000 */
[----:B------:R-:W5:Y:S04]  /*7e80*/  SHFL.IDX PT, R10, R2, 0x3, 0x181f ;  /* 0x00781f00020a7f89 */ /* 0x000f6800000e0000 */
[----:B------:R-:W5:Y:S01]  /*7e90*/  SHFL.IDX PT, R9, R0, 0x2, 0x181f ;  /* 0x00581f0000097f89 */ /* 0x000f6200000e0000 */
[-C--:B-1----:R-:W-:Y:S03]  /*7ea0*/  IADD3 R6, P1, R6, R242.reuse, RZ ;  /* 0x000000f206067210 */ /* 0x082fe60007f3e0ff */
[----:B------:R-:W1:Y:S04]  /*7eb0*/  SHFL.IDX PT, R8, R2, 0x4, 0x181f ;  /* 0x00981f0002087f89 */ /* 0x000e6800000e0000 */
[----:B------:R-:W1:Y:S01]  /*7ec0*/  SHFL.IDX PT, R11, R2, 0x5, 0x181f ;  /* 0x00b81f00020b7f89 */ /* 0x000e6200000e0000 */
[--C-:B--2---:R-:W-:Y:S03]  /*7ed0*/  IMAD.X R7, R7, 0x1, R241.reuse, P1 ;  /* 0x0000000107077824 */ /* 0x104fe600008e06f1 */
[----:B------:R-:W2:Y:S01]  /*7ee0*/  SHFL.IDX PT, R16, R0, 0x3, 0x181f ;  /* 0x00781f0000107f89 */ /* 0x000ea200000e0000 */
[-C--:B----4-:R-:W-:Y:S03]  /*7ef0*/  IADD3 R4, P0, R4, R242.reuse, RZ ;  /* 0x000000f204047210 */ /* 0x090fe60007f1e0ff */
[----:B---3--:R3:W-:Y:S01]  /*7f00*/  LDGSTS.E.BYPASS.LTC128B.128 [R65+0x3900], [R6.64], !P6 ;  /* 0x0390000006417fae */ /* 0x0087e2000f101d4c */
[-C--:B-----5:R-:W-:Y:S02]  /*7f10*/  IADD3.X R5, R5, R241.reuse, RZ, P0, !PT ;  /* 0x000000f105057210 */ /* 0x0a0fe400007fe4ff */
[-C--:B------:R-:W-:Y:S01]  /*7f20*/  IADD3 R12, P0, R12, R242.reuse, RZ ;  /* 0x000000f20c0c7210 */ /* 0x080fe20007f1e0ff */
[----:B------:R-:W4:Y:S01]  /*7f30*/  SHFL.IDX PT, R15, R0, 0x4, 0x181f ;  /* 0x00981f00000f7f89 */ /* 0x000f2200000e0000 */
[-C--:B------:R-:W-:Y:S03]  /*7f40*/  IADD3 R10, P3, R10, R242.reuse, RZ ;  /* 0x000000f20a0a7210 */ /* 0x080fe60007f7e0ff */
        /* <DEDUP_REMOVED lines=18> */
.L_x_35:
[----:B------:R-:W2:Y:S01]  /*8070*/  LDL R2, [R1+0x4] ;  /* 0x0000040001027983 */ /* 0x000ea20000100800 */
[----:B------:R-:W-:Y:S04]  /*8080*/  DEPBAR.LE SB0, 0x0 ;  /* 0x000080000000791a */ /* 0x000fe80000000000 */
[----:B------:R-:W3:Y:S01]  /*8090*/  LDL R244, [R1+0x8] ;  /* 0x0000080001f47983 */ /* 0x000ee20000100800 */
[----:B------:R-:W-:Y:S03]  /*80a0*/  UISETP.GE.AND UP0, UPT, UR6, 0x1, UPT ;  /* 0x000000010600788c */ /* 0x000fe6000bf06270 */
[----:B------:R-:W-:Y:S08]  /*80b0*/  BAR.SYNC.DEFER_BLOCKING 0x0 ;  /* 0x0000000000007b1d */ /* 0x000ff00000010000 */
[----:B------:R-:W-:Y:S08]  /*80c0*/  LDSM.16.M88.4 R112, [R230+0x7100] ;  /* 0x00710000e670783b */ /* 0x000ff00000000200 */
[----:B------:R-:W1:Y:S08]  /*80d0*/  LDSM.16.M88.4 R16, [R119+0x3900] ;  /* 0x003900007710783b */ /* 0x000e700000000200 */
[----:B------:R-:W4:Y:S08]  /*80e0*/  LDSM.16.M88.4 R108, [R230+0x9100] ;  /* 0x00910000e66c783b */ /* 0x000f300000000200 */
[----:B------:R-:W5:Y:S08]  /*80f0*/  LDSM.16.M88.4 R32, [R119+0x4100] ;  /* 0x004100007720783b */ /* 0x000f700000000200 */
[----:B------:R-:W1:Y:S08]  /*8100*/  LDSM.16.M88.4 R48, [R119+0x4900] ;  /* 0x004900007730783b */ /* 0x000e700000000200 */
        /* <DEDUP_REMOVED lines=13> */
[-C--:B-1----:R-:W-:Y:S08]  /*81e0*/  HMMA.16816.F32 R4, R112, R16.reuse, RZ ;  /* 0x000000107004723c */ /* 0x082ff000000018ff */
[C---:B----4-:R-:W-:Y:S08]  /*81f0*/  HMMA.16816.F32 R8, R108.reuse, R16, RZ ;  /* 0x000000106c08723c */ /* 0x050ff000000018ff */
[-C--:B------:R-:W-:Y:S08]  /*8200*/  HMMA.16816.F32 R12, R108, R18.reuse, RZ ;  /* 0x000000126c0c723c */ /* 0x080ff000000018ff */
[C---:B------:R-:W-:Y:S08]  /*8210*/  HMMA.16816.F32 R16, R112.reuse, R18, RZ ;  /* 0x000000127010723c */ /* 0x040ff000000018ff */
[-C--:B-----5:R-:W-:Y:S08]  /*8220*/  HMMA.16816.F32 R20, R112, R32.reuse, RZ ;  /* 0x000000207014723c */ /* 0x0a0ff000000018ff */
[C---:B------:R-:W-:Y:S08]  /*8230*/  HMMA.16816.F32 R24, R108.reuse, R32, RZ ;  /* 0x000000206c18723c */ /* 0x040ff000000018ff */
[-C--:B------:R-:W-:Y:S08]  /*8240*/  HMMA.16816.F32 R28, R108, R34.reuse, RZ ;  /* 0x000000226c1c723c */ /* 0x080ff000000018ff */
[C---:B------:R-:W-:Y:S08]  /*8250*/  HMMA.16816.F32 R32, R112.reuse, R34, RZ ;  /* 0x000000227020723c */ /* 0x040ff000000018ff */
[-C--:B------:R-:W-:Y:S08]  /*8260*/  HMMA.16816.F32 R36, R112, R48.reuse, RZ ;  /* 0x000000307024723c */ /* 0x080ff000000018ff */
[C---:B------:R-:W-:Y:S08]  /*8270*/  HMMA.16816.F32 R40, R108.reuse, R48, RZ ;  /* 0x000000306c28723c */ /* 0x040ff000000018ff */
[-C--:B------:R-:W-:Y:S08]  /*8280*/  HMMA.16816.F32 R44, R108, R50.reuse, RZ ;  /* 0x000000326c2c723c */ /* 0x080ff000000018ff */
[C---:B------:R-:W-:Y:S08]  /*8290*/  HMMA.16816.F32 R48, R112.reuse, R50, RZ ;  /* 0x000000327030723c */ /* 0x040ff000000018ff */
[-C--:B------:R-:W-:Y:S08]  /*82a0*/  HMMA.16816.F32 R52, R112, R64.reuse, RZ ;  /* 0x000000407034723c */ /* 0x080ff000000018ff */
[C---:B------:R-:W-:Y:S08]  /*82b0*/  HMMA.16816.F32 R56, R108.reuse, R64, RZ ;  /* 0x000000406c38723c */ /* 0x040ff000000018ff */
[-C--:B------:R-:W-:Y:S01]  /*82c0*/  HMMA.16816.F32 R60, R108, R66.reuse, RZ ;  /* 0x000000426c3c723c */ /* 0x080fe200000018ff */
[----:B--2---:R-:W-:Y:S03]  /*82d0*/  IMAD.WIDE.U32 R68, R2, c[0x0][0x208], RZ ;  /* 0x0000820002447a25 */ /* 0x004fe600078e00ff */
[----:B------:R-:W-:Y:S02]  /*82e0*/  SHF.R.S32.HI R0, RZ, 0x1f, R2 ;  /* 0x0000001fff007819 */ /* 0x000fe40000011402 */
[----:B------:R-:W-:Y:S03]  /*82f0*/  MOV R64, R68 ;  /* 0x0000004400407202 */ /* 0x000fe60000000f00 */
[----:B------:R-:W-:Y:S04]  /*8300*/  IMAD R0, R0, c[0x0][0x208], RZ ;  /* 0x0000820000007a24 */ /* 0x000fe800078e02ff */
[----:B------:R-:W-:Y:S05]  /*8310*/  IMAD R0, R2, c[0x0][0x20c], R0 ;  /* 0x0000830002007a24 */ /* 0x000fea00078e0200 */
[----:B------:R-:W-:Y:S02]  /*8320*/  IADD3 R65, R69, R0, RZ ;  /* 0x0000000045417210 */ /* 0x000fe40007ffe0ff */
[----:B------:R-:W-:Y:S03]  /*8330*/  SHF.R.S32.HI R0, RZ, 0x1f, R243 ;  /* 0x0000001fff007819 */ /* 0x000fe600000114f3 */
[C---:B------:R-:W-:Y:S02]  /*8340*/  IMAD.WIDE.U32 R72, R243.reuse, c[0x0][0x218], R64 ;  /* 0x00008600f3487a25 */ /* 0x040fe400078e0040 */
[C---:B------:R-:W-:Y:S02]  /*8350*/  HMMA.16816.F32 R64, R112.reuse, R66, RZ ;  /* 0x000000427040723c */ /* 0x040fe400000018ff */
[----:B------:R-:W-:Y:S04]  /*8360*/  IMAD R0, R0, c[0x0][0x218], RZ ;  /* 0x0000860000007a24 */ /* 0x000fe800078e02ff */
[----:B------:R-:W-:Y:S01]  /*8370*/  IMAD R2, R243, c[0x0][0x21c], R0 ;  /* 0x00008700f3027a24 */ /* 0x000fe200078e0200 */
[----:B------:R-:W-:Y:S01]  /*8380*/  IADD3 R0, P0, R72, UR22, RZ ;  /* 0x0000001648007c10 */ /* 0x000fe2000ff1e0ff */
[-C--:B------:R-:W-:Y:S04]  /*8390*/  HMMA.16816.F32 R68, R112, R80.reuse, RZ ;  /* 0x000000507044723c */ /* 0x080fe800000018ff */
[----:B------:R-:W-:Y:S02]  /*83a0*/  IADD3.X R72, R73, UR4, R2, P0, !PT ;  /* 0x0000000449487c10 */ /* 0x000fe400087fe402 */
[C---:B------:R-:W-:Y:S05]  /*83b0*/  LEA R2, P0, R0.reuse, c[0x0][0x1f8], 0x1 ;  /* 0x00007e0000027a11 */ /* 0x040fea00078008ff */
[----:B------:R-:W1:Y:S01]  /*83c0*/  SHFL.IDX PT, R94, R2, RZ, 0x181f ;  /* 0x00181fff025e7589 */ /* 0x000e6200000e0000 */
[----:B------:R-:W-:Y:S02]  /*83d0*/  LEA.HI.X R0, R0, c[0x0][0x1fc], R72, 0x1, P0 ;  /* 0x00007f0000007a11 */ /* 0x000fe400000f0c48 */
[C---:B------:R-:W-:Y:S05]  /*83e0*/  HMMA.16816.F32 R72, R108.reuse, R80, RZ ;  /* 0x000000506c48723c */ /* 0x040fea00000018ff */
[----:B------:R-:W2:Y:S03]  /*83f0*/  SHFL.IDX PT, R88, R0, RZ, 0x181f ;  /* 0x00181fff00587589 */ /* 0x000ea600000e0000 */
[-C--:B------:R-:W-:Y:S05]  /*8400*/  HMMA.16816.F32 R76, R108, R82.reuse, RZ ;  /* 0x000000526c4c723c */ /* 0x080fea00000018ff */
[----:B------:R-:W4:Y:S03]  /*8410*/  SHFL.IDX PT, R92, R2, 0x1, 0x181f ;  /* 0x00381f00025c7f89 */ /* 0x000f2600000e0000 */
[C---:B------:R-:W-:Y:S04]  /*8420*/  HMMA.16816.F32 R80, R112.reuse, R82, RZ ;  /* 0x000000527050723c */ /* 0x040fe800000018ff */
[-C--:B-1----:R-:W-:Y:S01]  /*8430*/  IADD3 R94, P0, R94, R242.reuse, RZ ;  /* 0x000000f25e5e7210 */ /* 0x082fe20007f1e0ff */
[----:B------:R-:W1:Y:S03]  /*8440*/  SHFL.IDX PT, R93, R0, 0x1, 0x181f ;  /* 0x00381f00005d7f89 */ /* 0x000e6600000e0000 */
[-C--:B------:R-:W-:Y:S01]  /*8450*/  HMMA.16816.F32 R84, R112, R96.reuse, RZ ;  /* 0x000000607054723c */ /* 0x080fe200000018ff */
[-C--:B--2---:R-:W-:Y:S04]  /*8460*/  IADD3.X R95, R88, R241.reuse, RZ, P0, !PT ;  /* 0x000000f1585f7210 */ /* 0x084fe800007fe4ff */
[----:B------:R-:W2:Y:S03]  /*8470*/  SHFL.IDX PT, R100, R2, 0x2, 0x181f ;  /* 0x00581f0002647f89 */ /* 0x000ea600000e0000 */
[C---:B------:R-:W-:Y:S04]  /*8480*/  HMMA.16816.F32 R88, R108.reuse, R96, RZ ;  /* 0x000000606c58723c */ /* 0x040fe800000018ff */
[-C--:B----4-:R-:W-:Y:S01]  /*8490*/  IADD3 R92, P1, R92, R242.reuse, RZ ;  /* 0x000000f25c5c7210 */ /* 0x090fe20007f3e0ff */
[----:B---3--:R3:W-:Y:S03]  /*84a0*/  LDGSTS.E.BYPASS.LTC128B.128 [R244], [R94.64], !P6 ;  /* 0x000000005ef47fae */ /* 0x0087e6000f101d4c */
[-C--:B-1----:R-:W-:Y:S05]  /*84b0*/  IADD3.X R93, R93, R241.reuse, RZ, P1, !PT ;  /* 0x000000f15d5d7210 */ /* 0x082fea0000ffe4ff */
[----:B------:R-:W1:Y:S01]  /*84c0*/  SHFL.IDX PT, R101, R0, 0x2, 0x181f ;  /* 0x00581f0000657f89 */ /* 0x000e6200000e0000 */
[-C--:B--2---:R-:W-:Y:S07]  /*84d0*/  IADD3 R100, P0, R100, R242.reuse, RZ ;  /* 0x000000f264647210 */ /* 0x084fee0007f1e0ff */
[----:B------:R3:W-:Y:S08]  /*84e0*/  LDGSTS.E.BYPASS.LTC128B.128 [R244+0x800], [R92.64], !P6 ;  /* 0x008000005cf47fae */ /* 0x0007f0000f101d4c */
[----:B------:R-:W2:Y:S01]  /*84f0*/  SHFL.IDX PT, R104, R2, 0x3, 0x181f ;  /* 0x00781f0002687f89 */ /* 0x000ea200000e0000 */
[-C--:B-1----:R-:W-:Y:S07]  /*8500*/  IADD3.X R101, R101, R241.reuse, RZ, P0, !PT ;  /* 0x000000f165657210 */ /* 0x082fee00007fe4ff */
[----:B------:R-:W1:Y:S08]  /*8510*/  SHFL.IDX PT, R105, R0, 0x3, 0x181f ;  /* 0x00781f0000697f89 */ /* 0x000e7000000e0000 */
[----:B------:R4:W-:Y:S01]  /*8520*/  LDGSTS.E.BYPASS.LTC128B.128 [R244+0x1000], [R100.64], !P6 ;  /* 0x0100000064f47fae */ /* 0x0009e2000f101d4c */
[-C--:B---3--:R-:W-:Y:S01]  /*8530*/  HMMA.16816.F32 R92, R108, R98.reuse, RZ ;  /* 0x000000626c5c723c */ /* 0x088fe200000018ff */
[-C--:B--2---:R-:W-:Y:S06]  /*8540*/  IADD3 R104, P1, R104, R242.reuse, RZ ;  /* 0x000000f268687210 */ /* 0x084fec0007f3e0ff */
[----:B------:R-:W2:Y:S01]  /*8550*/  SHFL.IDX PT, R102, R2, 0x4, 0x181f ;  /* 0x00981f0002667f89 */ /* 0x000ea200000e0000 */
[C---:B------:R-:W-:Y:S04]  /*8560*/  HMMA.16816.F32 R96, R112.reuse, R98, RZ ;  /* 0x000000627060723c */ /* 0x040fe800000018ff */
[-C--:B-1----:R-:W-:Y:S03]  /*8570*/  IADD3.X R105, R105, R241.reuse, RZ, P1, !PT ;  /* 0x000000f169697210 */ /* 0x082fe60000ffe4ff */
[----:B------:R-:W1:Y:S08]  /*8580*/  SHFL.IDX PT, R103, R0, 0x4, 0x181f ;  /* 0x00981f0000677f89 */ /* 0x000e7000000e0000 */
[----:B------:R3:W-:Y:S01]  /*8590*/  LDGSTS.E.BYPASS.LTC128B.128 [R244+0x1800], [R104.64], !P6 ;  /* 0x0180000068f47fae */ /* 0x0007e2000f101d4c */
[-C--:B--2---:R-:W-:Y:S07]  /*85a0*/  IADD3 R102, P0, R102, R242.reuse, RZ ;  /* 0x000000f266667210 */ /* 0x084fee0007f1e0ff */
[----:B------:R-:W3:Y:S01]  /*85b0*/  SHFL.IDX PT, R106, R2, 0x5, 0x181f ;  /* 0x00b81f00026a7f89 */ /* 0x000ee200000e0000 */
[-C--:B-1----:R-:W-:Y:S07]  /*85c0*/  IADD3.X R103, R103, R241.reuse, RZ, P0, !PT ;  /* 0x000000f167677210 */ /* 0x082fee00007fe4ff */
[----:B------:R-:W1:Y:S08]  /*85d0*/  SHFL.IDX PT, R107, R0, 0x5, 0x181f ;  /* 0x00b81f00006b7f89 */ /* 0x000e7000000e0000 */
[----:B------:R4:W-:Y:S01]  /*85e0*/  LDGSTS.E.BYPASS.LTC128B.128 [R244+0x2000], [R102.64], !P6 ;  /* 0x0200000066f47fae */ /* 0x0009e2000f101d4c */
[-C--:B---3--:R-:W-:Y:S07]  /*85f0*/  IADD3 R104, P0, R106, R242.reuse, RZ ;  /* 0x000000f26a687210 */ /* 0x088fee0007f1e0ff */
[----:B------:R-:W2:Y:S01]  /*8600*/  SHFL.IDX PT, R2, R2, 0x6, 0x181f ;  /* 0x00d81f0002027f89 */ /* 0x000ea200000e0000 */
[-C--:B-1----:R-:W-:Y:S07]  /*8610*/  IADD3.X R105, R107, R241.reuse, RZ, P0, !PT ;  /* 0x000000f16b697210 */ /* 0x082fee00007fe4ff */
[----:B------:R-:W1:Y:S08]  /*8620*/  SHFL.IDX PT, R0, R0, 0x6, 0x181f ;  /* 0x00d81f0000007f89 */ /* 0x000e7000000e0000 */
[----:B------:R3:W-:Y:S01]  /*8630*/  LDGSTS.E.BYPASS.LTC128B.128 [R244+0x2800], [R104.64], !P6 ;  /* 0x0280000068f47fae */ /* 0x0007e2000f101d4c */
[-C--:B----4-:R-:W-:Y:S08]  /*8640*/  HMMA.16816.F32 R100, R112, R184.reuse, RZ ;  /* 0x000000b87064723c */ /* 0x090ff000000018ff */
[C---:B---3--:R-:W-:Y:S07]  /*8650*/  HMMA.16816.F32 R104, R108.reuse, R184, RZ ;  /* 0x000000b86c68723c */ /* 0x048fee00000018ff */
[----:B--2---:R-:W-:Y:S01]  /*8660*/  IADD3 R184, P0, R2, R242, RZ ;  /* 0x000000f202b87210 */ /* 0x004fe20007f1e0ff */
[-C--:B------:R-:W-:Y:S04]  /*8670*/  HMMA.16816.F32 R108, R108, R186.reuse, RZ ;  /* 0x000000ba6c6c723c */ /* 0x080fe800000018ff */
[----:B-1----:R-:W-:Y:S02]  /*8680*/  IADD3.X R185, R0, R241, RZ, P0, !PT ;  /* 0x000000f100b97210 */ /* 0x002fe400007fe4ff */
[----:B------:R-:W-:Y:S02]  /*8690*/  PLOP3.LUT P0, PT, PT, PT, UP0, 0x80, 0x0 ;  /* 0x000000000000781c */ /* 0x000fe40003f0f008 */
[----:B------:R-:W-:Y:S01]  /*86a0*/  HMMA.16816.F32 R112, R112, R186, RZ ;  /* 0x000000ba7070723c */ /* 0x000fe200000018ff */
[----:B------:R1:W-:Y:S07]  /*86b0*/  LDGSTS.E.BYPASS.LTC128B.128 [R244+0x3000], [R184.64], !P6 ;  /* 0x03000000b8f47fae */ /* 0x0003ee000f101d4c */
[-C--:B------:R-:W-:Y:S01]  /*86c0*/  HMMA.16816.F32 R4, R188, R192.reuse, R4 ;  /* 0x000000c0bc04723c */ /* 0x080fe20000001804 */
[----:B------:R-:W0:Y:S07]  /*86d0*/  LDGDEPBAR ;  /* 0x00000000000079af */ /* 0x000e2e0000000000 */
[C---:B------:R-:W-:Y:S08]  /*86e0*/  HMMA.16816.F32 R8, R196.reuse, R192, R8 ;  /* 0x000000c0c408723c */ /* 0x040ff00000001808 */
[-C--:B------:R-:W-:Y:S01]  /*86f0*/  HMMA.16816.F32 R12, R196, R194.reuse, R12 ;  /* 0x000000c2c40c723c */ /* 0x080fe2000000180c */
[----:B-1----:R-:W-:Y:S07]  /*8700*/  LDSM.16.M88.4 R184, [R231+0x7100] ;  /* 0x00710000e7b8783b */ /* 0x002fee0000000200 */
        /* <DEDUP_REMOVED lines=16> */
[----:B------:R-:W4:Y:S07]  /*8810*/  LDSM.16.M88.4 R208, [R229+0x4900] ;  /* 0x00490000e5d0783b */ /* 0x000f2e0000000200 */
[-C--:B------:R-:W-:Y:S08]  /*8820*/  HMMA.16816.F32 R68, R188, R212.reuse, R68 ;  /* 0x000000d4bc44723c */ /* 0x080ff00000001844 */
[C---:B------:R-:W-:Y:S08]  /*8830*/  HMMA.16816.F32 R72, R196.reuse, R212, R72 ;  /* 0x000000d4c448723c */ /* 0x040ff00000001848 */
[-C--:B------:R-:W-:Y:S08]  /*8840*/  HMMA.16816.F32 R76, R196, R214.reuse, R76 ;  /* 0x000000d6c44c723c */ /* 0x080ff0000000184c */
[C---:B------:R-:W-:Y:S01]  /*8850*/  HMMA.16816.F32 R80, R188.reuse, R214, R80 ;  /* 0x000000d6bc50723c */ /* 0x040fe20000001850 */
[----:B------:R-:W5:Y:S07]  /*8860*/  LDSM.16.M88.4 R212, [R229+0x5100] ;  /* 0x00510000e5d4783b */ /* 0x000f6e0000000200 */
[-C--:B------:R-:W-:Y:S08]  /*8870*/  HMMA.16816.F32 R84, R188, R216.reuse, R84 ;  /* 0x000000d8bc54723c */ /* 0x080ff00000001854 */
[C---:B------:R-:W-:Y:S08]  /*8880*/  HMMA.16816.F32 R88, R196.reuse, R216, R88 ;  /* 0x000000d8c458723c */ /* 0x040ff00000001858 */
[-C--:B------:R-:W-:Y:S08]  /*8890*/  HMMA.16816.F32 R92, R196, R218.reuse, R92 ;  /* 0x000000dac45c723c */ /* 0x080ff0000000185c */
[C---:B------:R-:W-:Y:S01]  /*88a0*/  HMMA.16816.F32 R96, R188.reuse, R218, R96 ;  /* 0x000000dabc60723c */ /* 0x040fe20000001860 */
[----:B------:R-:W-:Y:S07]  /*88b0*/  LDSM.16.M88.4 R216, [R229+0x6900] ;  /* 0x00690000e5d8783b */ /* 0x000fee0000000200 */
[-C--:B------:R-:W-:Y:S08]  /*88c0*/  HMMA.16816.F32 R100, R188, R220.reuse, R100 ;  /* 0x000000dcbc64723c */ /* 0x080ff00000001864 */
[C---:B------:R-:W-:Y:S08]  /*88d0*/  HMMA.16816.F32 R104, R196.reuse, R220, R104 ;  /* 0x000000dcc468723c */ /* 0x040ff00000001868 */
[-C--:B------:R-:W-:Y:S01]  /*88e0*/  HMMA.16816.F32 R108, R196, R222.reuse, R108 ;  /* 0x000000dec46c723c */ /* 0x080fe2000000186c */
[----:B------:R-:W-:Y:S07]  /*88f0*/  LDSM.16.M88.4 R196, [R229+0x6100] ;  /* 0x00610000e5c4783b */ /* 0x000fee0000000200 */
[----:B------:R-:W-:Y:S01]  /*8900*/  HMMA.16816.F32 R112, R188, R222, R112 ;  /* 0x000000debc70723c */ /* 0x000fe20000001870 */
[----:B------:R-:W4:Y:S07]  /*8910*/  LDSM.16.M88.4 R188, [R229+0x5900] ;  /* 0x00590000e5bc783b */ /* 0x000f2e0000000200 */
[-C--:B-1----:R-:W-:Y:S01]  /*8920*/  HMMA.16816.F32 R4, R184, R192.reuse, R4 ;  /* 0x000000c0b804723c */ /* 0x082fe20000001804 */
[----:B------:R-:W-:Y:S07]  /*8930*/  LDSM.16.M88.4 R220, [R228] ;  /* 0x00000000e4dc783b */ /* 0x000fee0000000200 */
        /* <DEDUP_REMOVED lines=12> */
[C---:B------:R-:W-:Y:S08]  /*8a00*/  HMMA.16816.F32 R48, R184.reuse, R210, R48 ;  /* 0x000000d2b830723c */ /* 0x040ff00000001830 */
[-C--:B-----5:R-:W-:Y:S08]  /*8a10*/  HMMA.16816.F32 R52, R184, R212.reuse, R52 ;  /* 0x000000d4b834723c */ /* 0x0a0ff00000001834 */
        /* <DEDUP_REMOVED lines=15> */
[-C--:B-1----:R-:W-:Y:S08]  /*8b10*/  HMMA.16816.F32 R4, R192, R220.reuse, R4 ;  /* 0x000000dcc004723c */ /* 0x082ff00000001804 */
[C---:B--2---:R-:W-:Y:S08]  /*8b20*/  HMMA.16816.F32 R8, R204.reuse, R220, R8 ;  /* 0x000000dccc08723c */ /* 0x044ff00000001808 */
        /* <DEDUP_REMOVED lines=109> */
[C---:B------:R-:W-:Y:S03]  /*9200*/  HMMA.16816.F32 R96, R192.reuse, R6, R96 ;  /* 0x00000006c060723c */ /* 0x040fe60000001860 */
[----:B------:R-:W-:Y:S01]  /*9210*/  MUFU.TANH R28, R28 ;  /* 0x0000001c001c7308 */ /* 0x000fe20000002400 */
[----:B------:R-:W-:Y:S02]  /*9220*/  FMUL.FTZ R57, R57, c[0x0][0x320] ;  /* 0x0000c80039397a20 */ /* 0x000fe40000410000 */
[----:B------:R-:W-:Y:S02]  /*9230*/  FMUL.FTZ R58, R58, c[0x0][0x320] ;  /* 0x0000c8003a3a7a20 */ /* 0x000fe40000410000 */
[-C--:B--2---:R-:W-:Y:S04]  /*9240*/  HMMA.16816.F32 R100, R192, R8.reuse, R100 ;  /* 0x00000008c064723c */ /* 0x084fe80000001864 */
[----:B------:R-:W-:Y:S01]  /*9250*/  FMUL.FTZ R59, R59, c[0x0][0x320] ;  /* 0x0000c8003b3b7a20 */ /* 0x000fe20000410000 */
[----:B------:R-:W-:Y:S01]  /*9260*/  MUFU.TANH R29, R29 ;  /* 0x0000001d001d7308 */ /* 0x000fe20000002400 */
[----:B------:R-:W-:Y:S02]  /*9270*/  FMUL.FTZ R60, R60, c[0x0][0x320] ;  /* 0x0000c8003c3c7a20 */ /* 0x000fe40000410000 */
[----:B------:R-:W-:Y:S01]  /*9280*/  FMUL.FTZ R93, R93, c[0x0][0x320] ;  /* 0x0000c8005d5d7a20 */ /* 0x000fe20000410000 */
[C---:B------:R-:W-:Y:S04]  /*9290*/  HMMA.16816.F32 R104, R204.reuse, R8, R104 ;  /* 0x00000008cc68723c */ /* 0x040fe80000001868 */
[----:B------:R-:W-:Y:S02]  /*92a0*/  FMUL.FTZ R61, R61, c[0x0][0x320] ;  /* 0x0000c8003d3d7a20 */ /* 0x000fe40000410000 */
[----:B------:R-:W1:Y:S01]  /*92b0*/  MUFU.TANH R0, R93 ;  /* 0x0000005d00007308 */ /* 0x000e620000002400 */
[----:B------:R-:W-:Y:S01]  /*92c0*/  FMUL.FTZ R62, R62, c[0x0][0x320] ;  /* 0x0000c8003e3e7a20 */ /* 0x000fe20000410000 */
[-C--:B------:R-:W-:Y:S04]  /*92d0*/  HMMA.16816.F32 R108, R204, R10.reuse, R108 ;  /* 0x0000000acc6c723c */ /* 0x080fe8000000186c */
[----:B------:R-:W-:Y:S02]  /*92e0*/  FMUL.FTZ R63, R63, c[0x0][0x320] ;  /* 0x0000c8003f3f7a20 */ /* 0x000fe40000410000 */
[----:B------:R-:W-:Y:S02]  /*92f0*/  FMUL.FTZ R64, R64, c[0x0][0x320] ;  /* 0x0000c80040407a20 */ /* 0x000fe40000410000 */
[----:B------:R-:W2:Y:S01]  /*9300*/  MUFU.TANH R30, R30 ;  /* 0x0000001e001e7308 */ /* 0x000ea20000002400 */
[----:B------:R-:W-:Y:S04]  /*9310*/  HMMA.16816.F32 R112, R192, R10, R112 ;  /* 0x0000000ac070723c */ /* 0x000fe80000001870 */
[----:B------:R-:W-:Y:S02]  /*9320*/  FMUL.FTZ R74, R74, c[0x0][0x320] ;  /* 0x0000c8004a4a7a20 */ /* 0x000fe40000410000 */
[----:B------:R-:W-:Y:S02]  /*9330*/  FMUL.FTZ R80, R80, c[0x0][0x320] ;  /* 0x0000c80050507a20 */ /* 0x000fe40000410000 */
[----:B------:R-:W-:Y:S01]  /*9340*/  FMUL.FTZ R81, R81, c[0x0][0x320] ;  /* 0x0000c80051517a20 */ /* 0x000fe20000410000 */
[----:B------:R-:W3:Y:S03]  /*9350*/  MUFU.TANH R31, R31 ;  /* 0x0000001f001f7308 */ /* 0x000ee60000002400 */
[----:B------:R-:W-:Y:S01]  /*9360*/  FMUL.FTZ R82, R82, c[0x0][0x320] ;  /* 0x0000c80052527a20 */ /* 0x000fe20000410000 */
[----:B-1----:R1:W-:Y:S01]  /*9370*/  STL [R1+0xc], R0 ;  /* 0x00000c0001007387 */ /* 0x0023e20000100800 */
[----:B------:R-:W-:Y:S02]  /*9380*/  FMUL.FTZ R83, R83, c[0x0][0x320] ;  /* 0x0000c80053537a20 */ /* 0x000fe40000410000 */
[----:B------:R-:W-:Y:S02]  /*9390*/  FMUL.FTZ R97, R97, c[0x0][0x320] ;  /* 0x0000c80061617a20 */ /* 0x000fe40000410000 */
[----:B------:R-:W-:Y:S01]  /*93a0*/  FMUL.FTZ R98, R98, c[0x0][0x320] ;  /* 0x0000c80062627a20 */ /* 0x000fe20000410000 */
[----:B------:R-:W4:Y:S01]  /*93b0*/  MUFU.TANH R32, R32 ;  /* 0x0000002000207308 */ /* 0x000f220000002400 */
[----:B------:R-:W-:Y:S02]  /*93c0*/  FMUL.FTZ R99, R99, c[0x0][0x320] ;  /* 0x0000c80063637a20 */ /* 0x000fe40000410000 */
[----:B------:R-:W-:Y:S02]  /*93d0*/  FMUL.FTZ R100, R100, c[0x0][0x320] ;  /* 0x0000c80064647a20 */ /* 0x000fe40000410000 */
[----:B------:R-:W-:Y:S02]  /*93e0*/  FMUL.FTZ R101, R101, c[0x0][0x320] ;  /* 0x0000c80065657a20 */ /* 0x000fe40000410000 */
[----:B------:R-:W-:Y:S02]  /*93f0*/  FMUL.FTZ R102, R102, c[0x0][0x320] ;  /* 0x0000c80066667a20 */ /* 0x000fe40000410000 */
[----:B------:R-:W-:Y:S01]  /*9400*/  FMUL.FTZ R103, R103, c[0x0][0x320] ;  /* 0x0000c80067677a20 */ /* 0x000fe20000410000 */
[----:B------:R-:W1:Y:S01]  /*9410*/  MUFU.TANH R33, R33 ;  /* 0x0000002100217308 */ /* 0x000e620000002400 */
        /* <DEDUP_REMOVED lines=35> */
[----:B------:R2:W2:Y:S01]  /*9650*/  MUFU.TANH R17, R39 ;  /* 0x0000002700117308 */ /* 0x0004a20000002400 */
[----:B------:R-:W-:Y:S02]  /*9660*/  FMUL.FTZ R96, R96, c[0x0][0x320] ;  /* 0x0000c80060607a20 */ /* 0x000fe40000410000 */
[----:B------:R-:W-:Y:S02]  /*9670*/  FMUL.FTZ R104, R104, c[0x0][0x320] ;  /* 0x0000c80068687a20 */ /* 0x000fe40000410000 */
[----:B------:R-:W-:Y:S02]  /*9680*/  FMUL.FTZ R105, R105, c[0x0][0x320] ;  /* 0x0000c80069697a20 */ /* 0x000fe40000410000 */
[----:B------:R-:W-:Y:S02]  /*9690*/  FMUL.FTZ R106, R106, c[0x0][0x320] ;  /* 0x0000c8006a6a7a20 */ /* 0x000fe40000410000 */
[----:B------:R-:W-:Y:S01]  /*96a0*/  FMUL.FTZ R107, R107, c[0x0][0x320] ;  /* 0x0000c8006b6b7a20 */ /* 0x000fe20000410000 */
[----:B------:R-:W2:Y:S01]  /*96b0*/  MUFU.TANH R40, R40 ;  /* 0x0000002800287308 */ /* 0x000ea20000002400 */
[----:B------:R-:W-:Y:S02]  /*96c0*/  FMUL.FTZ R108, R108, c[0x0][0x320] ;  /* 0x0000c8006c6c7a20 */ /* 0x000fe40000410000 */
[----:B-1----:R-:W-:Y:S07]  /*96d0*/  FMUL.FTZ R0, R111, c[0x0][0x320] ;  /* 0x0000c8006f007a20 */ /* 0x002fee0000410000 */
[----:B------:R-:W1:Y:S10]  /*96e0*/  MUFU.TANH R41, R41 ;  /* 0x0000002900297308 */ /* 0x000e740000002400 */
[----:B------:R-:W1:Y:S10]  /*96f0*/  MUFU.TANH R42, R42 ;  /* 0x0000002a002a7308 */ /* 0x000e740000002400 */
[----:B------:R1:W1:Y:S10]  /*9700*/  MUFU.TANH R203, R43 ;  /* 0x0000002b00cb7308 */ /* 0x0002740000002400 */
[----:B------:R1:W1:Y:S10]  /*9710*/  MUFU.TANH R202, R44 ;  /* 0x0000002c00ca7308 */ /* 0x0002740000002400 */
[----:B------:R1:W1:Y:S10]  /*9720*/  MUFU.TANH R208, R45 ;  /* 0x0000002d00d07308 */ /* 0x0002740000002400 */
[----:B------:R1:W1:Y:S10]  /*9730*/  MUFU.TANH R216, R47 ;  /* 0x0000002f00d87308 */ /* 0x0002740000002400 */
        /* <DEDUP_REMOVED lines=59> */
[----:B------:R-:W1:Y:S10]  /*9af0*/  MUFU.TANH R109, R109 ;  /* 0x0000006d006d7308 */ /* 0x000e740000002400 */
[----:B------:R-:W1:Y:S10]  /*9b00*/  MUFU.TANH R75, R75 ;  /* 0x0000004b004b7308 */ /* 0x000e740000002400 */
[----:B------:R1:W1:Y:S10]  /*9b10*/  MUFU.TANH R74, R0 ;  /* 0x00000000004a7308 */ /* 0x0002740000002400 */
[----:B------:R-:W1:Y:S10]  /*9b20*/  MUFU.TANH R112, R112 ;  /* 0x0000007000707308 */ /* 0x000e740000002400 */
[----:B------:R-:W1:Y:S10]  /*9b30*/  MUFU.TANH R113, R113 ;  /* 0x0000007100717308 */ /* 0x000e740000002400 */
[----:B------:R-:W1:Y:S10]  /*9b40*/  MUFU.TANH R114, R114 ;  /* 0x0000007200727308 */ /* 0x000e740000002400 */
[----:B------:R-:W1:Y:S02]  /*9b50*/  MUFU.TANH R115, R115 ;  /* 0x0000007300737308 */ /* 0x000e640000002400 */
[----:B-1234-:R-:W-:-:S05]  /*9b60*/  @P0 BRA `(.L_x_37) ;  /* 0xffffe0e000000947 */ /* 0x01efca000383ffff */
.L_x_36:
[----:B------:R-:W3:Y:S01]  /*9b70*/  LDL.LU R108, [R1+0xc] ;  /* 0x00000c00016c7983 */ /* 0x000ee20000300800 */
        /* <DEDUP_REMOVED lines=33> */
[----:B--2---:R-:W-:Y:S02]  /*9d90*/  FMNMX.FTZ R4, R187, R116, !PT ;  /* 0x00000074bb047209 */ /* 0x004fe40007810000 */
        /* <DEDUP_REMOVED lines=52> */
[----:B------:R-:W-:Y:S01]  /*a0e0*/  FMNMX.FTZ R2, R59, R2, !PT ;  /* 0x000000023b027209 */ /* 0x000fe20007810000 */
[----:B------:R-:W1:Y:S01]  /*a0f0*/  SHFL.BFLY PT, R7, R0, 0x2, 0x1f ;  /* 0x0c401f0000077f89 */ /* 0x000e6200000e0000 */
        /* <DEDUP_REMOVED lines=25> */
[----:B------:R-:W-:Y:S01]  /*a290*/  FMNMX.FTZ R4, R102, R4, !PT ;  /* 0x0000000466047209 */ /* 0x000fe20007810000 */
[----:B------:R-:W-:Y:S01]  /*a2a0*/  LDSM.16.MT88.4 R52, [R225+0x100] ;  /* 0x00010000e134783b */ /* 0x000fe20000004200 */
[----:B------:R-:W-:Y:S02]  /*a2b0*/  MOV R111, R64 ;  /* 0x00000040006f7202 */ /* 0x000fe40000000f00 */
[----:B------:R-:W-:Y:S02]  /*a2c0*/  FMNMX.FTZ R4, R103, R4, !PT ;  /* 0x0000000467047209 */ /* 0x000fe40007810000 */
[----:B------:R-:W-:Y:S01]  /*a2d0*/  ISETP.LT.AND P0, PT, RZ, UR6, PT ;  /* 0x00000006ff007c0c */ /* 0x000fe2000bf01270 */
[----:B------:R-:W-:Y:S01]  /*a2e0*/  UIADD3 UR6, UR6, -0x1, URZ ;  /* 0xffffffff06067890 */ /* 0x000fe2000fffe03f */
[----:B------:R-:W-:Y:S04]  /*a2f0*/  FMNMX.FTZ R4, R114, R4, !PT ;  /* 0x0000000472047209 */ /* 0x000fe80007810000 */
[----:B------:R-:W-:Y:S05]  /*a300*/  FMNMX.FTZ R4, R115, R4, !PT ;  /* 0x0000000473047209 */ /* 0x000fea0007810000 */
[----:B------:R-:W2:Y:S01]  /*a310*/  SHFL.BFLY PT, R6, R4, 0x2, 0x1f ;  /* 0x0c401f0004067f89 */ /* 0x000ea200000e0000 */
[----:B---3--:R-:W-:Y:S02]  /*a320*/  FMNMX.FTZ R2, R108, R2, !PT ;  /* 0x000000026c027209 */ /* 0x008fe40007810000 */
[----:B-1----:R-:W-:Y:S02]  /*a330*/  FMNMX.FTZ R0, R0, R7, !PT ;  /* 0x0000000700007209 */ /* 0x002fe40007810000 */
[----:B------:R-:W-:Y:S02]  /*a340*/  FMNMX.FTZ R2, R206, R2, !PT ;  /* 0x00000002ce027209 */ /* 0x000fe40007810000 */
[----:B--2---:R-:W-:Y:S01]  /*a350*/  FMNMX.FTZ R4, R4, R6, !PT ;  /* 0x0000000604047209 */ /* 0x004fe20007810000 */
[----:B------:R-:W1:Y:S01]  /*a360*/  SHFL.BFLY PT, R73, R0, 0x1, 0x1f ;  /* 0x0c201f0000497f89 */ /* 0x000e6200000e0000 */
[----:B------:R-:W-:Y:S04]  /*a370*/  FMNMX.FTZ R2, R205, R2, !PT ;  /* 0x00000002cd027209 */ /* 0x000fe80007810000 */
[----:B------:R-:W-:Y:S03]  /*a380*/  FMNMX.FTZ R2, R204, R2, !PT ;  /* 0x00000002cc027209 */ /* 0x000fe60007810000 */
[----:B------:R-:W2:Y:S01]  /*a390*/  SHFL.BFLY PT, R72, R4, 0x1, 0x1f ;  /* 0x0c201f0004487f89 */ /* 0x000ea200000e0000 */
[----:B------:R-:W-:Y:S07]  /*a3a0*/  FMNMX.FTZ R2, R109, R2, !PT ;  /* 0x000000026d027209 */ /* 0x000fee0007810000 */
[----:B------:R-:W3:Y:S01]  /*a3b0*/  SHFL.BFLY PT, R71, R2, 0x2, 0x1f ;  /* 0x0c401f0002477f89 */ /* 0x000ee200000e0000 */
[----:B-1----:R-:W-:Y:S05]  /*a3c0*/  FMNMX.FTZ R73, R0, R73, !PT ;  /* 0x0000004900497209 */ /* 0x002fea0007810000 */
[C---:B------:R-:W-:Y:S02]  /*a3d0*/  FADD.FTZ R0, -R73.reuse, R3 ;  /* 0x0000000349007221 */ /* 0x040fe40000010100 */
[----:B------:R-:W-:Y:S01]  /*a3e0*/  FMUL.FTZ R105, R73, c[0x0][0x2d0] ;  /* 0x0000b40049697a20 */ /* 0x000fe20000410000 */
[----:B--2---:R-:W-:Y:S03]  /*a3f0*/  FMNMX.FTZ R72, R4, R72, !PT ;  /* 0x0000004804487209 */ /* 0x004fe60007810000 */
[--C-:B------:R-:W-:Y:S02]  /*a400*/  FFMA.FTZ R4, R186, c[0x0][0x2d0], -R105.reuse ;  /* 0x0000b400ba047a23 */ /* 0x100fe40000010869 */
[----:B------:R-:W-:Y:S02]  /*a410*/  FMUL.FTZ R107, R72, c[0x0][0x2d0] ;  /* 0x0000b400486b7a20 */ /* 0x000fe40000410000 */
[----:B------:R-:W-:Y:S01]  /*a420*/  MUFU.EX2 R106, R4 ;  /* 0x00000004006a7308 */ /* 0x000fe20000000800 */
[----:B---3--:R-:W-:Y:S01]  /*a430*/  FMNMX.FTZ R71, R2, R71, !PT ;  /* 0x0000004702477209 */ /* 0x008fe20007810000 */
[--C-:B------:R-:W-:Y:S01]  /*a440*/  FFMA.FTZ R7, R32, c[0x0][0x2d0], -R105.reuse ;  /* 0x0000b40020077a23 */ /* 0x100fe20000010869 */
[----:B------:R-:W-:Y:S01]  /*a450*/  FMNMX.FTZ R2, R81, R5, !PT ;  /* 0x0000000551027209 */ /* 0x000fe20007810000 */
[--C-:B------:R-:W-:Y:S02]  /*a460*/  FFMA.FTZ R9, R20, c[0x0][0x2d0], -R105.reuse ;  /* 0x0000b40014097a23 */ /* 0x100fe40000010869 */
[----:B------:R-:W1:Y:S01]  /*a470*/  SHFL.BFLY PT, R5, R71, 0x1, 0x1f ;  /* 0x0c201f0047057f89 */ /* 0x000e6200000e0000 */
[----:B------:R-:W-:Y:S01]  /*a480*/  FMNMX.FTZ R2, R193, R2, !PT ;  /* 0x00000002c1027209 */ /* 0x000fe20007810000 */
[--C-:B------:R-:W-:Y:S02]  /*a490*/  FFMA.FTZ R8, R21, c[0x0][0x2d0], -R105.reuse ;  /* 0x0000b40015087a23 */ /* 0x100fe40000010869 */
[----:B------:R2:W-:Y:S01]  /*a4a0*/  MUFU.EX2 R228, R9 ;  /* 0x0000000900e47308 */ /* 0x0005e20000000800 */
[----:B------:R-:W-:Y:S01]  /*a4b0*/  FMNMX.FTZ R2, R61, R2, !PT ;  /* 0x000000023d027209 */ /* 0x000fe20007810000 */
[--C-:B------:R-:W-:Y:S02]  /*a4c0*/  FFMA.FTZ R16, R48, c[0x0][0x2d0], -R105.reuse ;  /* 0x0000b40030107a23 */ /* 0x100fe40000010869 */
[--C-:B------:R-:W-:Y:S01]  /*a4d0*/  FFMA.FTZ R6, R33, c[0x0][0x2d0], -R105.reuse ;  /* 0x0000b40021067a23 */ /* 0x100fe20000010869 */
[----:B------:R-:W-:Y:S01]  /*a4e0*/  FMNMX.FTZ R3, R111, R2, !PT ;  /* 0x000000026f037209 */ /* 0x000fe20007810000 */
[----:B------:R-:W-:Y:S02]  /*a4f0*/  FMUL.FTZ R2, R0, c[0x0][0x2d0] ;  /* 0x0000b40000027a20 */ /* 0x000fe40000410000 */
[--C-:B------:R-:W-:Y:S01]  /*a500*/  FFMA.FTZ R100, R100, c[0x0][0x2d0], -R105.reuse ;  /* 0x0000b40064647a23 */ /* 0x100fe20000010869 */
[----:B------:R-:W-:Y:S01]  /*a510*/  FMNMX.FTZ R0, R207, R3, !PT ;  /* 0x00000003cf007209 */ /* 0x000fe20007810000 */
[----:B------:R3:W4:Y:S01]  /*a520*/  MUFU.EX2 R70, R2 ;  /* 0x0000000200467308 */ /* 0x0007220000000800 */
[----:B------:R-:W-:Y:S02]  /*a530*/  FFMA.FTZ R101, R101, c[0x0][0x2d0], -R105 ;  /* 0x0000b40065657a23 */ /* 0x000fe40000010869 */
[----:B------:R-:W-:Y:S01]  /*a540*/  FMNMX.FTZ R0, R75, R0, !PT ;  /* 0x000000004b007209 */ /* 0x000fe20007810000 */
[--C-:B------:R-:W-:Y:S02]  /*a550*/  FFMA.FTZ R102, R102, c[0x0][0x2d0], -R107.reuse ;  /* 0x0000b40066667a23 */ /* 0x100fe4000001086b */
[--C-:B------:R-:W-:Y:S01]  /*a560*/  FFMA.FTZ R103, R103, c[0x0][0x2d0], -R107.reuse ;  /* 0x0000b40067677a23 */ /* 0x100fe2000001086b */
[----:B------:R-:W-:Y:S03]  /*a570*/  FMNMX.FTZ R0, R74, R0, !PT ;  /* 0x000000004a007209 */ /* 0x000fe60007810000 */
[----:B------:R-:W-:Y:S01]  /*a580*/  MUFU.EX2 R88, R8 ;  /* 0x0000000800587308 */ /* 0x000fe20000000800 */
[----:B-1----:R-:W-:Y:S01]  /*a590*/  FMNMX.FTZ R71, R71, R5, !PT ;  /* 0x0000000547477209 */ /* 0x002fe20007810000 */
[----:B------:R-:W1:Y:S01]  /*a5a0*/  SHFL.BFLY PT, R3, R0, 0x2, 0x1f ;  /* 0x0c401f0000037f89 */ /* 0x000e6200000e0000 */
[----:B------:R-:W-:Y:S02]  /*a5b0*/  FFMA.FTZ R5, R22, c[0x0][0x2d0], -R107 ;  /* 0x0000b40016057a23 */ /* 0x000fe4000001086b */
[--C-:B--2---:R-:W-:Y:S02]  /*a5c0*/  FFMA.FTZ R9, R36, c[0x0][0x2d0], -R105.reuse ;  /* 0x0000b40024097a23 */ /* 0x104fe40000010869 */
[C---:B------:R-:W-:Y:S03]  /*a5d0*/  FMUL.FTZ R96, R71.reuse, c[0x0][0x2d0] ;  /* 0x0000b40047607a20 */ /* 0x040fe60000410000 */
[----:B------:R4:W-:Y:S01]  /*a5e0*/  MUFU.EX2 R119, R5 ;  /* 0x0000000500777308 */ /* 0x0009e20000000800 */
[--C-:B------:R-:W-:Y:S02]  /*a5f0*/  FFMA.FTZ R32, R40, c[0x0][0x2d0], -R96.reuse ;  /* 0x0000b40028207a23 */ /* 0x100fe40000010860 */
[----:B------:R-:W-:Y:S02]  /*a600*/  FFMA.FTZ R48, R202, c[0x0][0x2d0], -R96 ;  /* 0x0000b400ca307a23 */ /* 0x000fe40000010860 */
[----:B---3--:R-:W-:Y:S04]  /*a610*/  FADD.FTZ R2, -R72, R116 ;  /* 0x0000007448027221 */ /* 0x008fe80000010100 */
[----:B------:R-:W-:Y:S01]  /*a620*/  FMUL.FTZ R2, R2, c[0x0][0x2d0] ;  /* 0x0000b40002027a20 */ /* 0x000fe20000410000 */
[----:B------:R-:W2:Y:S01]  /*a630*/  MUFU.EX2 R56, R9 ;  /* 0x0000000900387308 */ /* 0x000ea20000000800 */
[----:B-1----:R-:W-:Y:S01]  /*a640*/  FMNMX.FTZ R0, R0, R3, !PT ;  /* 0x0000000300007209 */ /* 0x002fe20007810000 */
[----:B------:R-:W-:Y:S08]  /*a650*/  FFMA.FTZ R3, R184, c[0x0][0x2d0], -R105 ;  /* 0x0000b400b8037a23 */ /* 0x000ff00000010869 */
[----:B------:R1:W-:Y:S01]  /*a660*/  MUFU.EX2 R68, R2 ;  /* 0x0000000200447308 */ /* 0x0003e20000000800 */
[----:B----4-:R-:W-:Y:S09]  /*a670*/  FMUL.FTZ R5, R70, R125 ;  /* 0x0000007d46057220 */ /* 0x010ff20000410000 */
[----:B------:R3:W-:Y:S10]  /*a680*/  MUFU.EX2 R184, R3 ;  /* 0x0000000300b87308 */ /* 0x0007f40000000800 */
[----:B------:R4:W-:Y:S01]  /*a690*/  MUFU.EX2 R93, R16 ;  /* 0x00000010005d7308 */ /* 0x0009e20000000800 */
[----:B-1----:R-:W-:Y:S04]  /*a6a0*/  FADD.FTZ R2, -R71, R117 ;  /* 0x0000007547027221 */ /* 0x002fe80000010100 */
[----:B------:R-:W-:Y:S05]  /*a6b0*/  FMUL.FTZ R2, R2, c[0x0][0x2d0] ;  /* 0x0000b40002027a20 */ /* 0x000fea0000410000 */
[----:B------:R-:W-:Y:S01]  /*a6c0*/  MUFU.EX2 R100, R100 ;  /* 0x0000006400647308 */ /* 0x000fe20000000800 */
[--C-:B---3--:R-:W-:Y:S09]  /*a6d0*/  FFMA.FTZ R3, R187, c[0x0][0x2d0], -R107.reuse ;  /* 0x0000b400bb037a23 */ /* 0x108ff2000001086b */
[----:B------:R1:W-:Y:S01]  /*a6e0*/  MUFU.EX2 R104, R3 ;  /* 0x0000000300687308 */ /* 0x0003e20000000800 */
[----:B----4-:R-:W-:Y:S01]  /*a6f0*/  FMUL.FTZ R16, R70, R132 ;  /* 0x0000008446107220 */ /* 0x010fe20000410000 */
[----:B--2---:R-:W-:Y:S08]  /*a700*/  MOV R132, R56 ;  /* 0x0000003800847202 */ /* 0x004ff00000000f00 */
[----:B------:R2:W3:Y:S10]  /*a710*/  MUFU.EX2 R69, R2 ;  /* 0x0000000200457308 */ /* 0x0004f40000000800 */
[----:B------:R4:W-:Y:S01]  /*a720*/  MUFU.EX2 R187, R6 ;  /* 0x0000000600bb7308 */ /* 0x0009e20000000800 */
[----:B-1----:R-:W-:Y:S09]  /*a730*/  FFMA.FTZ R3, R199, c[0x0][0x2d0], -R107 ;  /* 0x0000b400c7037a23 */ /* 0x002ff2000001086b */
[----:B------:R1:W1:Y:S01]  /*a740*/  MUFU.EX2 R235, R3 ;  /* 0x0000000300eb7308 */ /* 0x0002620000000800 */
[----:B--2---:R-:W-:Y:S02]  /*a750*/  FFMA.FTZ R2, R198, c[0x0][0x2d0], -R105 ;  /* 0x0000b400c6027a23 */ /* 0x004fe40000010869 */
[C---:B---3--:R-:W-:Y:S02]  /*a760*/  FMUL.FTZ R13, R69.reuse, R129 ;  /* 0x00000081450d7220 */ /* 0x048fe40000410000 */
[C---:B------:R-:W-:Y:S05]  /*a770*/  FMUL.FTZ R8, R69.reuse, R120 ;  /* 0x0000007845087220 */ /* 0x040fea0000410000 */
[----:B------:R2:W3:Y:S01]  /*a780*/  MUFU.EX2 R116, R2 ;  /* 0x0000000200747308 */ /* 0x0004e20000000800 */
[----:B------:R-:W-:Y:S01]  /*a790*/  FMUL.FTZ R9, R69, R121 ;  /* 0x0000007945097220 */ /* 0x000fe20000410000 */
[----:B------:R-:W-:Y:S01]  /*a7a0*/  MOV R121, R63 ;  /* 0x0000003f00797202 */ /* 0x000fe20000000f00 */
[----:B----4-:R-:W-:Y:S07]  /*a7b0*/  FMUL.FTZ R6, R68, R126 ;  /* 0x0000007e44067220 */ /* 0x010fee0000410000 */
[----:B------:R-:W-:Y:S01]  /*a7c0*/  MUFU.EX2 R101, R101 ;  /* 0x0000006500657308 */ /* 0x000fe20000000800 */
[----:B-1----:R-:W-:Y:S01]  /*a7d0*/  FFMA.FTZ R3, R18, c[0x0][0x2d0], -R107 ;  /* 0x0000b40012037a23 */ /* 0x002fe2000001086b */
[----:B------:R-:W-:Y:S01]  /*a7e0*/  F2FP.PACK_AB R77, R235, R104 ;  /* 0x00000068eb4d723e */ /* 0x000fe200000000ff */
[----:B------:R-:W-:Y:S07]  /*a7f0*/  FMUL.FTZ R18, R68, R134 ;  /* 0x0000008644127220 */ /* 0x000fee0000410000 */
[----:B------:R1:W-:Y:S01]  /*a800*/  MUFU.EX2 R231, R3 ;  /* 0x0000000300e77308 */ /* 0x0003e20000000800 */
[----:B--2---:R-:W-:Y:S01]  /*a810*/  FFMA.FTZ R2, R185, c[0x0][0x2d0], -R105 ;  /* 0x0000b400b9027a23 */ /* 0x004fe20000010869 */
[----:B---3--:R-:W-:Y:S08]  /*a820*/  F2FP.PACK_AB R76, R116, R106 ;  /* 0x0000006a744c723e */ /* 0x008ff000000000ff */
[----:B------:R2:W3:Y:S10]  /*a830*/  MUFU.EX2 R232, R2 ;  /* 0x0000000200e87308 */ /* 0x0004f40000000800 */
[----:B------:R-:W-:Y:S01]  /*a840*/  MUFU.EX2 R185, R7 ;  /* 0x0000000700b97308 */ /* 0x000fe20000000800 */
[--C-:B-1----:R-:W-:Y:S09]  /*a850*/  FFMA.FTZ R3, R197, c[0x0][0x2d0], -R96.reuse ;  /* 0x0000b400c5037a23 */ /* 0x102ff20000010860 */
[----:B------:R1:W-:Y:S01]  /*a860*/  MUFU.EX2 R110, R3 ;  /* 0x00000003006e7308 */ /* 0x0003e20000000800 */
[----:B--2---:R-:W2:Y:S01]  /*a870*/  SHFL.BFLY PT, R2, R0, 0x1, 0x1f ;  /* 0x0c201f0000027f89 */ /* 0x004ea200000e0000 */
[----:B---3--:R-:W-:Y:S08]  /*a880*/  F2FP.PACK_AB R78, R184, R232 ;  /* 0x000000e8b84e723e */ /* 0x008ff000000000ff */
[----:B------:R-:W-:Y:S10]  /*a890*/  MUFU.EX2 R102, R102 ;  /* 0x0000006600667308 */ /* 0x000ff40000000800 */
[----:B------:R-:W-:Y:S01]  /*a8a0*/  MUFU.EX2 R103, R103 ;  /* 0x0000006700677308 */ /* 0x000fe20000000800 */
[--C-:B-1----:R-:W-:Y:S01]  /*a8b0*/  FFMA.FTZ R3, R200, c[0x0][0x2d0], -R96.reuse ;  /* 0x0000b400c8037a23 */ /* 0x102fe20000010860 */
[----:B------:R-:W-:Y:S02]  /*a8c0*/  MOV R200, R44 ;  /* 0x0000002c00c87202 */ /* 0x000fe40000000f00 */
[----:B--2---:R-:W-:Y:S01]  /*a8d0*/  FMNMX.FTZ R2, R2, R0, !PT ;  /* 0x0000000002027209 */ /* 0x004fe20007810000 */
[----:B------:R-:W-:Y:S05]  /*a8e0*/  FFMA.FTZ R0, R19, c[0x0][0x2d0], -R107 ;  /* 0x0000b40013007a23 */ /* 0x000fea000001086b */
[----:B------:R1:W2:Y:S01]  /*a8f0*/  MUFU.EX2 R234, R3 ;  /* 0x0000000300ea7308 */ /* 0x0002a20000000800 */
[----:B------:R-:W-:Y:S09]  /*a900*/  FMUL.FTZ R19, R68, R135 ;  /* 0x0000008744137220 */ /* 0x000ff20000410000 */
[----:B------:R3:W4:Y:S01]  /*a910*/  MUFU.EX2 R10, R0 ;  /* 0x00000000000a7308 */ /* 0x0007220000000800 */
[----:B-1----:R-:W-:Y:S01]  /*a920*/  FFMA.FTZ R3, R191, c[0x0][0x2d0], -R96 ;  /* 0x0000b400bf037a23 */ /* 0x002fe20000010860 */
[----:B--2---:R-:W-:Y:S02]  /*a930*/  F2FP.PACK_AB R64, R234, R110 ;  /* 0x0000006eea40723e */ /* 0x004fe400000000ff */
[----:B------:R-:W-:Y:S06]  /*a940*/  MOV R191, R46 ;  /* 0x0000002e00bf7202 */ /* 0x000fec0000000f00 */
[----:B------:R1:W-:Y:S01]  /*a950*/  MUFU.EX2 R230, R3 ;  /* 0x0000000300e67308 */ /* 0x0003e20000000800 */
[----:B---3--:R-:W-:Y:S01]  /*a960*/  FADD.FTZ R0, -R2, R118 ;  /* 0x0000007602007221 */ /* 0x008fe20000010100 */
[----:B----4-:R-:W-:Y:S03]  /*a970*/  MOV R120, R10 ;  /* 0x0000000a00787202 */ /* 0x010fe60000000f00 */
[----:B------:R-:W-:Y:S01]  /*a980*/  FMUL.FTZ R0, R0, c[0x0][0x2d0] ;  /* 0x0000b40000007a20 */ /* 0x000fe20000410000 */
[----:B------:R-:W-:Y:S05]  /*a990*/  F2FP.PACK_AB R79, R120, R231 ;  /* 0x000000e7784f723e */ /* 0x000fea00000000ff */
[----:B------:R-:W2:Y:S01]  /*a9a0*/  MUFU.EX2 R0, R0 ;  /* 0x0000000000007308 */ /* 0x000ea20000000800 */
[--C-:B-1----:R-:W-:Y:S01]  /*a9b0*/  FFMA.FTZ R3, R189, c[0x0][0x2d0], -R96.reuse ;  /* 0x0000b400bd037a23 */ /* 0x102fe20000010860 */
[----:B------:R-:W-:Y:S08]  /*a9c0*/  MOV R189, R82 ;  /* 0x0000005200bd7202 */ /* 0x000ff00000000f00 */
[----:B------:R1:W3:Y:S01]  /*a9d0*/  MUFU.EX2 R11, R3 ;  /* 0x00000003000b7308 */ /* 0x0002e20000000800 */
[C---:B--2---:R-:W-:Y:S01]  /*a9e0*/  FMUL.FTZ R10, R0.reuse, R122 ;  /* 0x0000007a000a7220 */ /* 0x044fe20000410000 */
[----:B------:R-:W-:Y:S01]  /*a9f0*/  MOV R122, R88 ;  /* 0x00000058007a7202 */ /* 0x000fe20000000f00 */
[C---:B------:R-:W-:Y:S01]  /*aa00*/  FMUL.FTZ R14, R0.reuse, R130 ;  /* 0x00000082000e7220 */ /* 0x040fe20000410000 */
[----:B------:R-:W-:Y:S01]  /*aa10*/  MOV R130, R83 ;  /* 0x0000005300827202 */ /* 0x000fe20000000f00 */
[C---:B------:R-:W-:Y:S01]  /*aa20*/  FMUL.FTZ R15, R0.reuse, R131 ;  /* 0x00000083000f7220 */ /* 0x040fe20000410000 */
[----:B------:R-:W-:Y:S01]  /*aa30*/  MOV R131, R84 ;  /* 0x0000005400837202 */ /* 0x000fe20000000f00 */
[C---:B------:R-:W-:Y:S02]  /*aa40*/  FMUL.FTZ R46, R0.reuse, R162 ;  /* 0x000000a2002e7220 */ /* 0x040fe40000410000 */
[----:B------:R-:W-:Y:S02]  /*aa50*/  FMUL.FTZ R63, R0, R179 ;  /* 0x000000b3003f7220 */ /* 0x000fe40000410000 */
[----:B-1----:R-:W-:Y:S04]  /*aa60*/  FMUL.FTZ R3, R2, c[0x0][0x2d0] ;  /* 0x0000b40002037a20 */ /* 0x002fe80000410000 */
[--C-:B------:R-:W-:Y:S01]  /*aa70*/  FFMA.FTZ R4, R188, c[0x0][0x2d0], -R3.reuse ;  /* 0x0000b400bc047a23 */ /* 0x100fe20000010803 */
[----:B------:R-:W-:Y:S01]  /*aa80*/  MOV R188, R80 ;  /* 0x0000005000bc7202 */ /* 0x000fe20000000f00 */
[--C-:B------:R-:W-:Y:S02]  /*aa90*/  FFMA.FTZ R7, R31, c[0x0][0x2d0], -R3.reuse ;  /* 0x0000b4001f077a23 */ /* 0x100fe40000010803 */
[----:B------:R1:W-:Y:S01]  /*aaa0*/  MUFU.EX2 R117, R4 ;  /* 0x0000000400757308 */ /* 0x0003e20000000800 */
[----:B------:R-:W-:Y:S02]  /*aab0*/  FMUL.FTZ R31, R0, R147 ;  /* 0x00000093001f7220 */ /* 0x000fe40000410000 */
[--C-:B------:R-:W-:Y:S02]  /*aac0*/  FFMA.FTZ R40, R42, c[0x0][0x2d0], -R3.reuse ;  /* 0x0000b4002a287a23 */ /* 0x100fe40000010803 */
[--C-:B------:R-:W-:Y:S02]  /*aad0*/  FFMA.FTZ R44, R203, c[0x0][0x2d0], -R3.reuse ;  /* 0x0000b400cb2c7a23 */ /* 0x100fe40000010803 */
[----:B------:R-:W-:Y:S02]  /*aae0*/  FMUL.FTZ R42, R0, R158 ;  /* 0x0000009e002a7220 */ /* 0x000fe40000410000 */
[--C-:B------:R-:W-:Y:S01]  /*aaf0*/  FFMA.FTZ R56, R209, c[0x0][0x2d0], -R3.reuse ;  /* 0x0000b400d1387a23 */ /* 0x100fe20000010803 */
[----:B------:R2:W-:Y:S01]  /*ab00*/  MUFU.EX2 R197, R7 ;  /* 0x0000000700c57308 */ /* 0x0005e20000000800 */
[--C-:B------:R-:W-:Y:S09]  /*ab10*/  FFMA.FTZ R75, R75, c[0x0][0x2d0], -R3.reuse ;  /* 0x0000b4004b4b7a23 */ /* 0x100ff20000010803 */
[----:B------:R4:W-:Y:S01]  /*ab20*/  MUFU.EX2 R147, R56 ;  /* 0x0000003800937308 */ /* 0x0009e20000000800 */
[--C-:B-1----:R-:W-:Y:S09]  /*ab30*/  FFMA.FTZ R4, R201, c[0x0][0x2d0], -R3.reuse ;  /* 0x0000b400c9047a23 */ /* 0x102ff20000010803 */
[----:B------:R1:W1:Y:S01]  /*ab40*/  MUFU.EX2 R233, R4 ;  /* 0x0000000400e97308 */ /* 0x0002620000000800 */
[----:B--2---:R-:W-:Y:S01]  /*ab50*/  FMUL.FTZ R7, R68, R127 ;  /* 0x0000007f44077220 */ /* 0x004fe20000410000 */
[----:B---3--:R-:W-:Y:S01]  /*ab60*/  MOV R127, R11 ;  /* 0x0000000b007f7202 */ /* 0x008fe20000000f00 */
[----:B------:R-:W-:Y:S03]  /*ab70*/  FMUL.FTZ R11, R0, R123 ;  /* 0x0000007b000b7220 */ /* 0x000fe60000410000 */
[----:B------:R-:W-:Y:S01]  /*ab80*/  F2FP.PACK_AB R66, R127, R230 ;  /* 0x000000e67f42723e */ /* 0x000fe200000000ff */
[----:B----4-:R-:W-:Y:S02]  /*ab90*/  FMUL.FTZ R56, R69, R172 ;  /* 0x000000ac45387220 */ /* 0x010fe40000410000 */
[--C-:B-1----:R-:W-:Y:S01]  /*aba0*/  FFMA.FTZ R4, R196, c[0x0][0x2d0], -R3.reuse ;  /* 0x0000b400c4047a23 */ /* 0x102fe20000010803 */
[----:B------:R-:W-:Y:S02]  /*abb0*/  F2FP.PACK_AB R65, R233, R117 ;  /* 0x00000075e941723e */ /* 0x000fe400000000ff */
[----:B------:R-:W-:Y:S01]  /*abc0*/  MOV R196, R62 ;  /* 0x0000003e00c47202 */ /* 0x000fe20000000f00 */
[----:B------:R1:W-:Y:S01]  /*abd0*/  MUFU.EX2 R229, R4 ;  /* 0x0000000400e57308 */ /* 0x0003e20000000800 */
[----:B------:R-:W-:Y:S02]  /*abe0*/  FMUL.FTZ R62, R0, R178 ;  /* 0x000000b2003e7220 */ /* 0x000fe40000410000 */
[----:B-1----:R-:W-:Y:S01]  /*abf0*/  FFMA.FTZ R4, R190, c[0x0][0x2d0], -R3 ;  /* 0x0000b400be047a23 */ /* 0x002fe20000010803 */
[----:B------:R-:W-:Y:S01]  /*ac00*/  MOV R190, R45 ;  /* 0x0000002d00be7202 */ /* 0x000fe20000000f00 */
[----:B------:R-:W-:Y:S05]  /*ac10*/  FMUL.FTZ R45, R69, R161 ;  /* 0x000000a1452d7220 */ /* 0x000fea0000410000 */
[----:B------:R1:W2:Y:S02]  /*ac20*/  MUFU.EX2 R12, R4 ;  /* 0x00000004000c7308 */ /* 0x0002a40000000800 */
[--C-:B-1----:R-:W-:Y:S01]  /*ac30*/  FFMA.FTZ R4, R23, c[0x0][0x2d0], -R107.reuse ;  /* 0x0000b40017047a23 */ /* 0x102fe2000001086b */
[----:B--2---:R-:W-:Y:S01]  /*ac40*/  MOV R126, R12 ;  /* 0x0000000c007e7202 */ /* 0x004fe20000000f00 */
[----:B------:R-:W1:Y:S01]  /*ac50*/  LDSM.16.MT88.4 R20, [R224+0x100] ;  /* 0x00010000e014783b */ /* 0x000e620000004200 */
[--C-:B------:R-:W-:Y:S05]  /*ac60*/  FFMA.FTZ R12, R17, c[0x0][0x2d0], -R107.reuse ;  /* 0x0000b400110c7a23 */ /* 0x100fea000001086b */
[----:B------:R2:W-:Y:S01]  /*ac70*/  MUFU.EX2 R91, R4 ;  /* 0x00000004005b7308 */ /* 0x0005e20000000800 */
[----:B------:R-:W-:Y:S01]  /*ac80*/  F2FP.PACK_AB R67, R126, R229 ;  /* 0x000000e57e43723e */ /* 0x000fe200000000ff */
[----:B------:R-:W-:Y:S01]  /*ac90*/  FMUL.FTZ R17, R70, R133 ;  /* 0x0000008546117220 */ /* 0x000fe20000410000 */
[----:B------:R-:W-:Y:S01]  /*aca0*/  MOV R133, R47 ;  /* 0x0000002f00857202 */ /* 0x000fe20000000f00 */
[----:B------:R-:W-:Y:S06]  /*acb0*/  FMUL.FTZ R47, R0, R163 ;  /* 0x000000a3002f7220 */ /* 0x000fec0000410000 */
[----:B------:R3:W-:Y:S01]  /*acc0*/  MUFU.EX2 R95, R12 ;  /* 0x0000000c005f7308 */ /* 0x0007e20000000800 */
[--C-:B--2---:R-:W-:Y:S02]  /*acd0*/  FFMA.FTZ R4, R34, c[0x0][0x2d0], -R107.reuse ;  /* 0x0000b40022047a23 */ /* 0x104fe4000001086b */
[C---:B------:R-:W-:Y:S01]  /*ace0*/  FMUL.FTZ R34, R68.reuse, R150 ;  /* 0x0000009644227220 */ /* 0x040fe20000410000 */
[----:B------:R-:W-:Y:S06]  /*acf0*/  MOV R150, R93 ;  /* 0x0000005d00967202 */ /* 0x000fec0000000f00 */
[----:B------:R2:W4:Y:S01]  /*ad00*/  MUFU.EX2 R87, R4 ;  /* 0x0000000400577308 */ /* 0x0005220000000800 */
[----:B---3--:R-:W-:Y:S02]  /*ad10*/  FMUL.FTZ R12, R69, R128 ;  /* 0x00000080450c7220 */ /* 0x008fe40000410000 */
[--C-:B--2---:R-:W-:Y:S01]  /*ad20*/  FFMA.FTZ R4, R35, c[0x0][0x2d0], -R107.reuse ;  /* 0x0000b40023047a23 */ /* 0x104fe2000001086b */
[----:B----4-:R-:W-:Y:S01]  /*ad30*/  MOV R123, R87 ;  /* 0x00000057007b7202 */ /* 0x010fe20000000f00 */
[----:B------:R-:W-:Y:S05]  /*ad40*/  FMUL.FTZ R35, R68, R151 ;  /* 0x0000009744237220 */ /* 0x000fea0000410000 */
[----:B------:R2:W-:Y:S10]  /*ad50*/  MUFU.EX2 R199, R4 ;  /* 0x0000000400c77308 */ /* 0x0005f40000000800 */
[----:B------:R3:W-:Y:S01]  /*ad60*/  MUFU.EX2 R151, R48 ;  /* 0x0000003000977308 */ /* 0x0007e20000000800 */
[--C-:B--2---:R-:W-:Y:S02]  /*ad70*/  FFMA.FTZ R4, R24, c[0x0][0x2d0], -R96.reuse ;  /* 0x0000b40018047a23 */ /* 0x104fe40000010860 */
[----:B------:R-:W-:Y:S07]  /*ad80*/  FFMA.FTZ R24, R50, c[0x0][0x2d0], -R107 ;  /* 0x0000b40032187a23 */ /* 0x000fee000001086b */
[----:B------:R2:W4:Y:S01]  /*ad90*/  MUFU.EX2 R89, R4 ;  /* 0x0000000400597308 */ /* 0x0005220000000800 */
[----:B------:R-:W-:Y:S02]  /*ada0*/  FMUL.FTZ R50, R68, R166 ;  /* 0x000000a644327220 */ /* 0x000fe40000410000 */
[----:B---3--:R-:W-:Y:S07]  /*adb0*/  FMUL.FTZ R48, R70, R164 ;  /* 0x000000a446307220 */ /* 0x008fee0000410000 */
[----:B------:R3:W-:Y:S01]  /*adc0*/  MUFU.EX2 R135, R24 ;  /* 0x0000001800877308 */ /* 0x0007e20000000800 */
[--C-:B--2---:R-:W-:Y:S01]  /*add0*/  FFMA.FTZ R4, R25, c[0x0][0x2d0], -R96.reuse ;  /* 0x0000b40019047a23 */ /* 0x104fe20000010860 */
[----:B----4-:R-:W-:Y:S01]  /*ade0*/  MOV R125, R89 ;  /* 0x00000059007d7202 */ /* 0x010fe20000000f00 */
[C---:B------:R-:W-:Y:S07]  /*adf0*/  FMUL.FTZ R25, R69.reuse, R141 ;  /* 0x0000008d45197220 */ /* 0x040fee0000410000 */
[----:B------:R2:W-:Y:S01]  /*ae00*/  MUFU.EX2 R186, R4 ;  /* 0x0000000400ba7308 */ /* 0x0005e20000000800 */
[C---:B---3--:R-:W-:Y:S01]  /*ae10*/  FMUL.FTZ R24, R69.reuse, R140 ;  /* 0x0000008c45187220 */ /* 0x048fe20000410000 */
[----:B------:R-:W-:Y:S02]  /*ae20*/  MOV R140, R197 ;  /* 0x000000c5008c7202 */ /* 0x000fe40000000f00 */
[----:B------:R-:W-:Y:S01]  /*ae30*/  MOV R197, R61 ;  /* 0x0000003d00c57202 */ /* 0x000fe20000000f00 */
[----:B------:R-:W-:Y:S02]  /*ae40*/  FMUL.FTZ R61, R69, R177 ;  /* 0x000000b1453d7220 */ /* 0x000fe40000410000 */
[--C-:B--2---:R-:W-:Y:S02]  /*ae50*/  FFMA.FTZ R4, R26, c[0x0][0x2d0], -R3.reuse ;  /* 0x0000b4001a047a23 */ /* 0x104fe40000010803 */
[C---:B------:R-:W-:Y:S01]  /*ae60*/  FMUL.FTZ R26, R0.reuse, R142 ;  /* 0x0000008e001a7220 */ /* 0x040fe20000410000 */
[----:B------:R-:W-:Y:S01]  /*ae70*/  MOV R142, R199 ;  /* 0x000000c7008e7202 */ /* 0x000fe20000000f00 */
[----:B------:R2:W-:Y:S01]  /*ae80*/  MUFU.EX2 R90, R4 ;  /* 0x00000004005a7308 */ /* 0x0005e20000000800 */
[----:B------:R-:W-:Y:S01]  /*ae90*/  MOV R199, R43 ;  /* 0x0000002b00c77202 */ /* 0x000fe20000000f00 */
[C---:B------:R-:W-:Y:S02]  /*aea0*/  FMUL.FTZ R43, R0.reuse, R159 ;  /* 0x0000009f002b7220 */ /* 0x040fe40000410000 */
[--C-:B--2---:R-:W-:Y:S02]  /*aeb0*/  FFMA.FTZ R4, R27, c[0x0][0x2d0], -R3.reuse ;  /* 0x0000b4001b047a23 */ /* 0x104fe40000010803 */
[----:B------:R-:W-:Y:S01]  /*aec0*/  FMUL.FTZ R27, R0, R143 ;  /* 0x0000008f001b7220 */ /* 0x000fe20000410000 */
[----:B------:R-:W-:Y:S03]  /*aed0*/  MOV R143, R187 ;  /* 0x000000bb008f7202 */ /* 0x000fe60000000f00 */
[----:B------:R2:W-:Y:S01]  /*aee0*/  MUFU.EX2 R198, R4 ;  /* 0x0000000400c67308 */ /* 0x0005e20000000800 */
[----:B------:R-:W-:Y:S01]  /*aef0*/  MOV R187, R60 ;  /* 0x0000003c00bb7202 */ /* 0x000fe20000000f00 */
[----:B------:R-:W-:Y:S08]  /*af00*/  FFMA.FTZ R60, R216, c[0x0][0x2d0], -R3 ;  /* 0x0000b400d83c7a23 */ /* 0x000ff00000010803 */
        /* <DEDUP_REMOVED lines=10> */
[----:B------:R2:W4:Y:S01]  /*afb0*/  MUFU.EX2 R118, R4 ;  /* 0x0000000400767308 */ /* 0x0005220000000800 */
[C---:B---3--:R-:W-:Y:S09]  /*afc0*/  FMUL.FTZ R28, R69.reuse, R144 ;  /* 0x00000090451c7220 */ /* 0x048ff20000410000 */
[----:B------:R3:W-:Y:S01]  /*afd0*/  MUFU.EX2 R144, R40 ;  /* 0x0000002800907308 */ /* 0x0007e20000000800 */
[----:B--2---:R-:W-:Y:S01]  /*afe0*/  FFMA.FTZ R4, R30, c[0x0][0x2d0], -R3 ;  /* 0x0000b4001e047a23 */ /* 0x004fe20000010803 */
[----:B----4-:R-:W-:Y:S01]  /*aff0*/  MOV R141, R118 ;  /* 0x00000076008d7202 */ /* 0x010fe20000000f00 */
[----:B------:R-:W-:Y:S01]  /*b000*/  FMUL.FTZ R30, R0, R146 ;  /* 0x00000092001e7220 */ /* 0x000fe20000410000 */
[----:B------:R-:W-:Y:S06]  /*b010*/  MOV R118, R81 ;  /* 0x0000005100767202 */ /* 0x000fec0000000f00 */
[----:B------:R2:W4:Y:S01]  /*b020*/  MUFU.EX2 R85, R4 ;  /* 0x0000000400557308 */ /* 0x0005220000000800 */
[----:B------:R-:W-:Y:S01]  /*b030*/  LDSM.16.MT88.4 R80, [R226+0x100] ;  /* 0x00010000e250783b */ /* 0x000fe20000004200 */
[----:B---3--:R-:W-:Y:S08]  /*b040*/  FMUL.FTZ R40, R69, R156 ;  /* 0x0000009c45287220 */ /* 0x008ff00000410000 */
[----:B------:R3:W-:Y:S01]  /*b050*/  MUFU.EX2 R146, R32 ;  /* 0x0000002000927308 */ /* 0x0007e20000000800 */
[----:B--2---:R-:W-:Y:S01]  /*b060*/  FFMA.FTZ R4, R37, c[0x0][0x2d0], -R105 ;  /* 0x0000b40025047a23 */ /* 0x004fe20000010869 */
[----:B----4-:R-:W-:Y:S02]  /*b070*/  MOV R129, R85 ;  /* 0x0000005500817202 */ /* 0x010fe40000000f00 */
[----:B------:R-:W-:Y:S06]  /*b080*/  LDSM.16.MT88.4 R84, [R224+0x900] ;  /* 0x00090000e054783b */ /* 0x000fec0000004200 */
[----:B------:R2:W-:Y:S01]  /*b090*/  MUFU.EX2 R201, R4 ;  /* 0x0000000400c97308 */ /* 0x0005e20000000800 */
[C---:B---3--:R-:W-:Y:S01]  /*b0a0*/  FMUL.FTZ R32, R70.reuse, R148 ;  /* 0x0000009446207220 */ /* 0x048fe20000410000 */
[----:B------:R-:W-:Y:S01]  /*b0b0*/  MOV R148, R33 ;  /* 0x0000002100947202 */ /* 0x000fe20000000f00 */
[----:B------:R-:W-:Y:S07]  /*b0c0*/  FMUL.FTZ R33, R70, R149 ;  /* 0x0000009546217220 */ /* 0x000fee0000410000 */
[----:B------:R3:W-:Y:S01]  /*b0d0*/  MUFU.EX2 R149, R44 ;  /* 0x0000002c00957308 */ /* 0x0007e20000000800 */
[----:B--2---:R-:W-:Y:S02]  /*b0e0*/  FFMA.FTZ R4, R38, c[0x0][0x2d0], -R107 ;  /* 0x0000b40026047a23 */ /* 0x004fe4000001086b */
[----:B------:R-:W2:Y:S07]  /*b0f0*/  LDSM.16.MT88.4 R36, [R227+0x100] ;  /* 0x00010000e324783b */ /* 0x000eae0000004200 */
[----:B------:R4:W-:Y:S01]  /*b100*/  MUFU.EX2 R94, R4 ;  /* 0x00000004005e7308 */ /* 0x0009e20000000800 */
[----:B---3--:R-:W-:Y:S02]  /*b110*/  FMUL.FTZ R44, R69, R160 ;  /* 0x000000a0452c7220 */ /* 0x008fe40000410000 */
[C---:B----4-:R-:W-:Y:S01]  /*b120*/  FMUL.FTZ R4, R70.reuse, R124 ;  /* 0x0000007c46047220 */ /* 0x050fe20000410000 */
[----:B------:R-:W-:Y:S06]  /*b130*/  MOV R124, R90 ;  /* 0x0000005a007c7202 */ /* 0x000fec0000000f00 */
[-C--:B-1----:R-:W-:Y:S08]  /*b140*/  HMMA.16816.F32 R4, R76, R20.reuse, R4 ;  /* 0x000000144c04723c */ /* 0x082ff00000001804 */
[C---:B------:R-:W-:Y:S07]  /*b150*/  HMMA.16816.F32 R8, R64.reuse, R20, R8 ;  /* 0x000000144008723c */ /* 0x040fee0000001808 */
[--C-:B------:R-:W-:Y:S01]  /*b160*/  FFMA.FTZ R20, R49, c[0x0][0x2d0], -R105.reuse ;  /* 0x0000b40031147a23 */ /* 0x100fe20000010869 */
[-C--:B------:R-:W-:Y:S03]  /*b170*/  HMMA.16816.F32 R12, R64, R22.reuse, R12 ;  /* 0x00000016400c723c */ /* 0x080fe6000000180c */
[----:B------:R1:W-:Y:S01]  /*b180*/  MUFU.EX2 R134, R20 ;  /* 0x0000001400867308 */ /* 0x0003e20000000800 */
[C---:B------:R-:W-:Y:S02]  /*b190*/  FMUL.FTZ R49, R70.reuse, R165 ;  /* 0x000000a546317220 */ /* 0x040fe40000410000 */
[----:B------:R-:W-:Y:S01]  /*b1a0*/  FMUL.FTZ R21, R70, R137 ;  /* 0x0000008946157220 */ /* 0x000fe20000410000 */
[----:B------:R-:W-:Y:S01]  /*b1b0*/  MOV R137, R198 ;  /* 0x000000c600897202 */ /* 0x000fe20000000f00 */
[C---:B------:R-:W-:Y:S04]  /*b1c0*/  HMMA.16816.F32 R16, R76.reuse, R22, R16 ;  /* 0x000000164c10723c */ /* 0x040fe80000001810 */
[----:B------:R-:W-:Y:S01]  /*b1d0*/  MOV R198, R58 ;  /* 0x0000003a00c67202 */ /* 0x000fe20000000f00 */
[----:B------:R-:W-:Y:S02]  /*b1e0*/  FMUL.FTZ R58, R0, R174 ;  /* 0x000000ae003a7220 */ /* 0x000fe40000410000 */
[C---:B------:R-:W-:Y:S01]  /*b1f0*/  FMUL.FTZ R22, R68.reuse, R138 ;  /* 0x0000008a44167220 */ /* 0x040fe20000410000 */
[----:B------:R-:W-:Y:S01]  /*b200*/  MOV R138, R186 ;  /* 0x000000ba008a7202 */ /* 0x000fe20000000f00 */
[----:B------:R-:W-:Y:S03]  /*b210*/  FMUL.FTZ R23, R68, R139 ;  /* 0x0000008b44177220 */ /* 0x000fe60000410000 */
[----:B------:R-:W-:Y:S01]  /*b220*/  MOV R186, R57 ;  /* 0x0000003900ba7202 */ /* 0x000fe20000000f00 */
[----:B------:R-:W-:Y:S01]  /*b230*/  FMUL.FTZ R57, R69, R173 ;  /* 0x000000ad45397220 */ /* 0x000fe20000410000 */
[----:B------:R-:W-:Y:S01]  /*b240*/  MOV R139, R91 ;  /* 0x0000005b008b7202 */ /* 0x000fe20000000f00 */
[----:B-1----:R-:W-:Y:S01]  /*b250*/  FMUL.FTZ R20, R70, R136 ;  /* 0x0000008846147220 */ /* 0x002fe20000410000 */
[----:B------:R-:W-:Y:S02]  /*b260*/  MOV R136, R185 ;  /* 0x000000b900887202 */ /* 0x000fe40000000f00 */
[----:B------:R-:W-:Y:S01]  /*b270*/  MOV R185, R59 ;  /* 0x0000003b00b97202 */ /* 0x000fe20000000f00 */
[----:B------:R-:W-:Y:S03]  /*b280*/  FMUL.FTZ R59, R0, R175 ;  /* 0x000000af003b7220 */ /* 0x000fe60000410000 */
[-C--:B--2---:R-:W-:Y:S08]  /*b290*/  HMMA.16816.F32 R20, R76, R36.reuse, R20 ;  /* 0x000000244c14723c */ /* 0x084ff00000001814 */
[C---:B------:R-:W-:Y:S07]  /*b2a0*/  HMMA.16816.F32 R24, R64.reuse, R36, R24 ;  /* 0x000000244018723c */ /* 0x040fee0000001818 */
[--C-:B------:R-:W-:Y:S01]  /*b2b0*/  FFMA.FTZ R36, R41, c[0x0][0x2d0], -R96.reuse ;  /* 0x0000b40029247a23 */ /* 0x100fe20000010860 */
[-C--:B------:R-:W-:Y:S03]  /*b2c0*/  HMMA.16816.F32 R28, R64, R38.reuse, R28 ;  /* 0x00000026401c723c */ /* 0x080fe6000000181c */
[----:B------:R1:W-:Y:S01]  /*b2d0*/  MUFU.EX2 R145, R36 ;  /* 0x0000002400917308 */ /* 0x0003e20000000800 */
[----:B------:R-:W-:Y:S02]  /*b2e0*/  FMUL.FTZ R37, R70, R153 ;  /* 0x0000009946257220 */ /* 0x000fe40000410000 */
[----:B------:R-:W-:Y:S02]  /*b2f0*/  FMUL.FTZ R41, R69, R157 ;  /* 0x0000009d45297220 */ /* 0x000fe40000410000 */
[C---:B------:R-:W-:Y:S07]  /*b300*/  HMMA.16816.F32 R32, R76.reuse, R38, R32 ;  /* 0x000000264c20723c */ /* 0x040fee0000001820 */
[C---:B------:R-:W-:Y:S02]  /*b310*/  FMUL.FTZ R38, R68.reuse, R154 ;  /* 0x0000009a44267220 */ /* 0x040fe40000410000 */
[----:B------:R-:W-:Y:S03]  /*b320*/  FMUL.FTZ R39, R68, R155 ;  /* 0x0000009b44277220 */ /* 0x000fe60000410000 */
[----:B-1----:R-:W-:Y:S07]  /*b330*/  FMUL.FTZ R36, R70, R152 ;  /* 0x0000009846247220 */ /* 0x002fee0000410000 */
[-C--:B------:R-:W-:Y:S08]  /*b340*/  HMMA.16816.F32 R36, R76, R52.reuse, R36 ;  /* 0x000000344c24723c */ /* 0x080ff00000001824 */
[C---:B------:R-:W-:Y:S07]  /*b350*/  HMMA.16816.F32 R40, R64.reuse, R52, R40 ;  /* 0x000000344028723c */ /* 0x040fee0000001828 */
[--C-:B------:R-:W-:Y:S01]  /*b360*/  FFMA.FTZ R52, R208, c[0x0][0x2d0], -R96.reuse ;  /* 0x0000b400d0347a23 */ /* 0x100fe20000010860 */
[-C--:B------:R-:W-:Y:S03]  /*b370*/  HMMA.16816.F32 R44, R64, R54.reuse, R44 ;  /* 0x00000036402c723c */ /* 0x080fe6000000182c */
[----:B------:R1:W2:Y:S01]  /*b380*/  MUFU.EX2 R88, R52 ;  /* 0x0000003400587308 */ /* 0x0002a20000000800 */
[----:B------:R-:W-:Y:S04]  /*b390*/  FMUL.FTZ R53, R70, R169 ;  /* 0x000000a946357220 */ /* 0x000fe80000410000 */
        /* <DEDUP_REMOVED lines=8> */
[----:B------:R1:W-:Y:S01]  /*b420*/  MUFU.EX2 R210, R80 ;  /* 0x0000005000d27308 */ /* 0x0003e20000000800 */
[----:B------:R-:W-:Y:S03]  /*b430*/  F2FP.PACK_AB R81, R137, R124 ;  /* 0x0000007c8951723e */ /* 0x000fe600000000ff */
[C---:B------:R-:W-:Y:S01]  /*b440*/  FMUL.FTZ R64, R70.reuse, R180 ;  /* 0x000000b446407220 */ /* 0x040fe20000410000 */
[----:B------:R-:W-:Y:S01]  /*b450*/  F2FP.PACK_AB R180, R101, R100 ;  /* 0x0000006465b4723e */ /* 0x000fe200000000ff */
[----:B------:R-:W-:Y:S03]  /*b460*/  FMUL.FTZ R65, R70, R181 ;  /* 0x000000b546417220 */ /* 0x000fe60000410000 */
[C---:B------:R-:W-:Y:S01]  /*b470*/  FMUL.FTZ R66, R68.reuse, R182 ;  /* 0x000000b644427220 */ /* 0x040fe20000410000 */
[----:B------:R-:W-:Y:S01]  /*b480*/  F2FP.PACK_AB R181, R103, R102 ;  /* 0x0000006667b5723e */ /* 0x000fe200000000ff */
[----:B------:R-:W-:Y:S07]  /*b490*/  FMUL.FTZ R67, R68, R183 ;  /* 0x000000b744437220 */ /* 0x000fee0000410000 */
[----:B------:R-:W-:Y:S04]  /*b4a0*/  HMMA.16816.F32 R64, R76, R82, R64 ;  /* 0x000000524c40723c */ /* 0x000fe80000001840 */
[----:B-1----:R-:W-:Y:S03]  /*b4b0*/  FFMA.FTZ R80, R213, c[0x0][0x2d0], -R105 ;  /* 0x0000b400d5507a23 */ /* 0x002fe60000010869 */
[----:B------:R-:W-:Y:S02]  /*b4c0*/  F2FP.PACK_AB R76, R122, R228 ;  /* 0x000000e47a4c723e */ /* 0x000fe400000000ff */
[----:B------:R-:W-:Y:S01]  /*b4d0*/  F2FP.PACK_AB R77, R139, R119 ;  /* 0x000000778b4d723e */ /* 0x000fe200000000ff */
[----:B------:R1:W-:Y:S02]  /*b4e0*/  MUFU.EX2 R155, R80 ;  /* 0x00000050009b7308 */ /* 0x0003e40000000800 */
[----:B------:R-:W-:Y:S02]  /*b4f0*/  F2FP.PACK_AB R78, R143, R136 ;  /* 0x000000888f4e723e */ /* 0x000fe400000000ff */
[----:B------:R-:W-:Y:S02]  /*b500*/  F2FP.PACK_AB R79, R142, R123 ;  /* 0x0000007b8e4f723e */ /* 0x000fe400000000ff */
[----:B--2---:R-:W-:Y:S02]  /*b510*/  MOV R213, R88 ;  /* 0x0000005800d57202 */ /* 0x004fe40000000f00 */
[----:B------:R-:W2:Y:S01]  /*b520*/  LDSM.16.MT88.4 R88, [R227+0x900] ;  /* 0x00090000e358783b */ /* 0x000ea20000004200 */
[----:B------:R-:W-:Y:S02]  /*b530*/  F2FP.PACK_AB R82, R141, R128 ;  /* 0x000000808d52723e */ /* 0x000fe400000000ff */
[-C--:B------:R-:W-:Y:S03]  /*b540*/  HMMA.16816.F32 R4, R76, R84.reuse, R4 ;  /* 0x000000544c04723c */ /* 0x080fe60000001804 */
[----:B------:R-:W-:Y:S01]  /*b550*/  F2FP.PACK_AB R83, R140, R129 ;  /* 0x000000818c53723e */ /* 0x000fe200000000ff */
[--C-:B-1----:R-:W-:Y:S01]  /*b560*/  FFMA.FTZ R80, R217, c[0x0][0x2d0], -R107.reuse ;  /* 0x0000b400d9507a23 */ /* 0x102fe2000001086b */
[----:B------:R-:W-:Y:S02]  /*b570*/  MOV R217, R148 ;  /* 0x0000009400d97202 */ /* 0x000fe40000000f00 */
[----:B------:R-:W-:Y:S01]  /*b580*/  MOV R148, R134 ;  /* 0x0000008600947202 */ /* 0x000fe20000000f00 */
[----:B------:R1:W-:Y:S01]  /*b590*/  MUFU.EX2 R154, R80 ;  /* 0x00000050009a7308 */ /* 0x0003e20000000800 */
[----:B------:R-:W-:Y:S03]  /*b5a0*/  MOV R134, R132 ;  /* 0x0000008400867202 */ /* 0x000fe60000000f00 */
[----:B------:R-:W-:Y:S01]  /*b5b0*/  MOV R132, R92 ;  /* 0x0000005c00847202 */ /* 0x000fe20000000f00 */
[----:B------:R-:W-:Y:S01]  /*b5c0*/  FFMA.FTZ R92, R218, c[0x0][0x2d0], -R107 ;  /* 0x0000b400da5c7a23 */ /* 0x000fe2000001086b */
[----:B------:R-:W-:Y:S02]  /*b5d0*/  MOV R218, R148 ;  /* 0x0000009400da7202 */ /* 0x000fe40000000f00 */
[----:B------:R-:W-:Y:S02]  /*b5e0*/  MOV R148, R135 ;  /* 0x0000008700947202 */ /* 0x000fe40000000f00 */
[----:B------:R-:W-:Y:S01]  /*b5f0*/  MOV R135, R94 ;  /* 0x0000005e00877202 */ /* 0x000fe20000000f00 */
[----:B------:R3:W-:Y:S01]  /*b600*/  MUFU.EX2 R209, R92 ;  /* 0x0000005c00d17308 */ /* 0x0007e20000000800 */
[----:B-1----:R-:W-:Y:S07]  /*b610*/  F2FP.PACK_AB R80, R138, R125 ;  /* 0x0000007d8a50723e */ /* 0x002fee00000000ff */
[C---:B------:R-:W-:Y:S07]  /*b620*/  HMMA.16816.F32 R8, R80.reuse, R84, R8 ;  /* 0x000000545008723c */ /* 0x040fee0000001808 */
[--C-:B------:R-:W-:Y:S01]  /*b630*/  FFMA.FTZ R84, R211, c[0x0][0x2d0], -R105.reuse ;  /* 0x0000b400d3547a23 */ /* 0x100fe20000010869 */
[-C--:B------:R-:W-:Y:S03]  /*b640*/  HMMA.16816.F32 R12, R80, R86.reuse, R12 ;  /* 0x00000056500c723c */ /* 0x080fe6000000180c */
[----:B------:R1:W-:Y:S01]  /*b650*/  MUFU.EX2 R203, R84 ;  /* 0x0000005400cb7308 */ /* 0x0003e20000000800 */
[----:B------:R-:W-:Y:S02]  /*b660*/  MOV R211, R147 ;  /* 0x0000009300d37202 */ /* 0x000fe40000000f00 */
[----:B------:R-:W-:Y:S02]  /*b670*/  MOV R147, R95 ;  /* 0x0000005f00937202 */ /* 0x000fe40000000f00 */
[C---:B------:R-:W-:Y:S01]  /*b680*/  HMMA.16816.F32 R16, R76.reuse, R86, R16 ;  /* 0x000000564c10723c */ /* 0x040fe20000001810 */
[----:B---3--:R-:W3:Y:S07]  /*b690*/  LDSM.16.MT88.4 R92, [R225+0x900] ;  /* 0x00090000e15c783b */ /* 0x008eee0000004200 */
[-C--:B--2---:R-:W-:Y:S08]  /*b6a0*/  HMMA.16816.F32 R20, R76, R88.reuse, R20 ;  /* 0x000000584c14723c */ /* 0x084ff00000001814 */
[C---:B------:R-:W-:Y:S04]  /*b6b0*/  HMMA.16816.F32 R24, R80.reuse, R88, R24 ;  /* 0x000000585018723c */ /* 0x040fe80000001818 */
[----:B-1----:R-:W-:Y:S01]  /*b6c0*/  FFMA.FTZ R84, R212, c[0x0][0x2d0], -R105 ;  /* 0x0000b400d4547a23 */ /* 0x002fe20000010869 */
[----:B------:R-:W-:Y:S02]  /*b6d0*/  MOV R212, R151 ;  /* 0x0000009700d47202 */ /* 0x000fe40000000f00 */
[--C-:B------:R-:W-:Y:S01]  /*b6e0*/  FFMA.FTZ R88, R220, c[0x0][0x2d0], -R96.reuse ;  /* 0x0000b400dc587a23 */ /* 0x100fe20000010860 */
[-C--:B------:R-:W-:Y:S01]  /*b6f0*/  HMMA.16816.F32 R28, R80, R90.reuse, R28 ;  /* 0x0000005a501c723c */ /* 0x080fe2000000181c */
[----:B------:R1:W-:Y:S03]  /*b700*/  MUFU.EX2 R208, R84 ;  /* 0x0000005400d07308 */ /* 0x0003e60000000800 */
[----:B------:R-:W-:Y:S02]  /*b710*/  MOV R220, R149 ;  /* 0x0000009500dc7202 */ /* 0x000fe40000000f00 */
[----:B------:R-:W-:Y:S02]  /*b720*/  MOV R149, R131 ;  /* 0x0000008300957202 */ /* 0x000fe40000000f00 */
[C---:B------:R-:W-:Y:S03]  /*b730*/  HMMA.16816.F32 R32, R76.reuse, R90, R32 ;  /* 0x0000005a4c20723c */ /* 0x040fe60000001820 */
[----:B------:R2:W-:Y:S01]  /*b740*/  MUFU.EX2 R153, R88 ;  /* 0x0000005800997308 */ /* 0x0005e20000000800 */
[----:B------:R-:W-:Y:S02]  /*b750*/  MOV R131, R121 ;  /* 0x0000007900837202 */ /* 0x000fe40000000f00 */
[----:B------:R-:W-:Y:S02]  /*b760*/  MOV R121, R197 ;  /* 0x000000c500797202 */ /* 0x000fe40000000f00 */
[-C--:B---3--:R-:W-:Y:S08]  /*b770*/  HMMA.16816.F32 R36, R76, R92.reuse, R36 ;  /* 0x0000005c4c24723c */ /* 0x088ff00000001824 */
[C---:B------:R-:W-:Y:S04]  /*b780*/  HMMA.16816.F32 R40, R80.reuse, R92, R40 ;  /* 0x0000005c5028723c */ /* 0x040fe80000001828 */
[--C-:B-1----:R-:W-:Y:S01]  /*b790*/  FFMA.FTZ R84, R214, c[0x0][0x2d0], -R107.reuse ;  /* 0x0000b400d6547a23 */ /* 0x102fe2000001086b */
[----:B------:R-:W-:Y:S02]  /*b7a0*/  MOV R214, R148 ;  /* 0x0000009400d67202 */ /* 0x000fe40000000f00 */
[----:B------:R-:W-:Y:S01]  /*b7b0*/  MOV R148, R201 ;  /* 0x000000c900947202 */ /* 0x000fe20000000f00 */
[-C--:B------:R-:W-:Y:S01]  /*b7c0*/  HMMA.16816.F32 R44, R80, R94.reuse, R44 ;  /* 0x0000005e502c723c */ /* 0x080fe2000000182c */
[----:B------:R1:W-:Y:S03]  /*b7d0*/  MUFU.EX2 R201, R84 ;  /* 0x0000005400c97308 */ /* 0x0003e60000000800 */
[--C-:B--2---:R-:W-:Y:S01]  /*b7e0*/  FFMA.FTZ R88, R219, c[0x0][0x2d0], -R96.reuse ;  /* 0x0000b400db587a23 */ /* 0x104fe20000010860 */
[----:B------:R-:W-:Y:S01]  /*b7f0*/  MOV R219, R148 ;  /* 0x0000009400db7202 */ /* 0x000fe20000000f00 */
[--C-:B------:R-:W-:Y:S01]  /*b800*/  FFMA.FTZ R92, R249, c[0x0][0x2d0], -R96.reuse ;  /* 0x0000b400f95c7a23 */ /* 0x100fe20000010860 */
[----:B------:R-:W-:Y:S01]  /*b810*/  MOV R148, R187 ;  /* 0x000000bb00947202 */ /* 0x000fe20000000f00 */
[C---:B------:R-:W-:Y:S03]  /*b820*/  HMMA.16816.F32 R48, R76.reuse, R94, R48 ;  /* 0x0000005e4c30723c */ /* 0x040fe60000001830 */
[----:B------:R2:W-:Y:S01]  /*b830*/  MUFU.EX2 R159, R88 ;  /* 0x00000058009f7308 */ /* 0x0005e20000000800 */
[----:B------:R-:W-:Y:S02]  /*b840*/  MOV R187, R185 ;  /* 0x000000b900bb7202 */ /* 0x000fe40000000f00 */
[----:B------:R-:W-:Y:S02]  /*b850*/  MOV R185, R186 ;  /* 0x000000ba00b97202 */ /* 0x000fe40000000f00 */
[----:B------:R-:W-:Y:S04]  /*b860*/  MOV R186, R194 ;  /* 0x000000c200ba7202 */ /* 0x000fe80000000f00 */
[----:B------:R-:W-:Y:S01]  /*b870*/  MOV R249, R128 ;  /* 0x0000008000f97202 */ /* 0x000fe20000000f00 */
[----:B-1----:R-:W-:Y:S01]  /*b880*/  FFMA.FTZ R84, R215, c[0x0][0x2d0], -R107 ;  /* 0x0000b400d7547a23 */ /* 0x002fe2000001086b */
[----:B------:R-:W-:Y:S02]  /*b890*/  MOV R215, R150 ;  /* 0x0000009600d77202 */ /* 0x000fe40000000f00 */
[----:B------:R-:W-:Y:S01]  /*b8a0*/  MOV R150, R132 ;  /* 0x0000008400967202 */ /* 0x000fe20000000f00 */
[----:B------:R1:W-:Y:S01]  /*b8b0*/  MUFU.EX2 R202, R84 ;  /* 0x0000005400ca7308 */ /* 0x0003e20000000800 */
[----:B------:R-:W-:Y:S02]  /*b8c0*/  MOV R132, R130 ;  /* 0x0000008200847202 */ /* 0x000fe40000000f00 */
[----:B------:R-:W-:Y:S01]  /*b8d0*/  MOV R130, R196 ;  /* 0x000000c400827202 */ /* 0x000fe20000000f00 */
[--C-:B--2---:R-:W-:Y:S01]  /*b8e0*/  FFMA.FTZ R88, R222, c[0x0][0x2d0], -R3.reuse ;  /* 0x0000b400de587a23 */ /* 0x104fe20000010803 */
[----:B------:R-:W-:Y:S02]  /*b8f0*/  MOV R222, R135 ;  /* 0x0000008700de7202 */ /* 0x000fe40000000f00 */
[----:B------:R-:W-:Y:S03]  /*b900*/  MOV R135, R199 ;  /* 0x000000c700877202 */ /* 0x000fe60000000f00 */
[----:B------:R2:W-:Y:S01]  /*b910*/  MUFU.EX2 R152, R88 ;  /* 0x0000005800987308 */ /* 0x0005e20000000800 */
[----:B-1----:R-:W1:Y:S01]  /*b920*/  LDSM.16.MT88.4 R84, [R226+0x900] ;  /* 0x00090000e254783b */ /* 0x002e620000004200 */
[--C-:B--2---:R-:W-:Y:S01]  /*b930*/  FFMA.FTZ R88, R245, c[0x0][0x2d0], -R3.reuse ;  /* 0x0000b400f5587a23 */ /* 0x104fe20000010803 */
[----:B------:R-:W-:Y:S02]  /*b940*/  MOV R245, R134 ;  /* 0x0000008600f57202 */ /* 0x000fe40000000f00 */
[----:B------:R-:W-:Y:S05]  /*b950*/  MOV R134, R200 ;  /* 0x000000c800867202 */ /* 0x000fea0000000f00 */
[----:B------:R2:W3:Y:S10]  /*b960*/  MUFU.EX2 R158, R88 ;  /* 0x00000058009e7308 */ /* 0x0004f40000000800 */
[----:B------:R4:W-:Y:S01]  /*b970*/  MUFU.EX2 R200, R92 ;  /* 0x0000005c00c87308 */ /* 0x0009e20000000800 */
[--C-:B--2---:R-:W-:Y:S01]  /*b980*/  FFMA.FTZ R88, R221, c[0x0][0x2d0], -R96.reuse ;  /* 0x0000b400dd587a23 */ /* 0x104fe20000010860 */
[----:B------:R-:W-:Y:S01]  /*b990*/  MOV R221, R129 ;  /* 0x0000008100dd7202 */ /* 0x000fe20000000f00 */
[-C--:B-1----:R-:W-:Y:S07]  /*b9a0*/  HMMA.16816.F32 R52, R76, R84.reuse, R52 ;  /* 0x000000544c34723c */ /* 0x082fee0000001834 */
[----:B------:R1:W2:Y:S01]  /*b9b0*/  MUFU.EX2 R157, R88 ;  /* 0x00000058009d7308 */ /* 0x0002a20000000800 */
[C---:B------:R-:W-:Y:S04]  /*b9c0*/  HMMA.16816.F32 R56, R80.reuse, R84, R56 ;  /* 0x000000545038723c */ /* 0x040fe80000001838 */
[--C-:B----4-:R-:W-:Y:S01]  /*b9d0*/  FFMA.FTZ R92, R251, c[0x0][0x2d0], -R3.reuse ;  /* 0x0000b400fb5c7a23 */ /* 0x110fe20000010803 */
[----:B------:R-:W-:Y:S02]  /*b9e0*/  MOV R251, R123 ;  /* 0x0000007b00fb7202 */ /* 0x000fe40000000f00 */
[----:B------:R-:W-:Y:S01]  /*b9f0*/  FFMA.FTZ R84, R252, c[0x0][0x2d0], -R3 ;  /* 0x0000b400fc547a23 */ /* 0x000fe20000010803 */
[-C--:B------:R-:W-:Y:S01]  /*ba00*/  HMMA.16816.F32 R60, R80, R86.reuse, R60 ;  /* 0x00000056503c723c */ /* 0x080fe2000000183c */
[----:B------:R4:W-:Y:S03]  /*ba10*/  MUFU.EX2 R156, R92 ;  /* 0x0000005c009c7308 */ /* 0x0009e60000000800 */
[----:B------:R-:W-:Y:S03]  /*ba20*/  MOV R252, R122 ;  /* 0x0000007a00fc7202 */ /* 0x000fe60000000f00 */
[----:B------:R-:W-:Y:S01]  /*ba30*/  FFMA.FTZ R80, R223, c[0x0][0x2d0], -R105 ;  /* 0x0000b400df507a23 */ /* 0x000fe20000010869 */
[----:B------:R-:W-:Y:S01]  /*ba40*/  HMMA.16816.F32 R64, R76, R86, R64 ;  /* 0x000000564c40723c */ /* 0x000fe20000001840 */
[----:B-1----:R-:W1:Y:S02]  /*ba50*/  LDSM.16.MT88.4 R88, [R224+0x1100] ;  /* 0x00110000e058783b */ /* 0x002e640000004200 */
[----:B------:R2:W-:Y:S01]  /*ba60*/  MUFU.EX2 R162, R80 ;  /* 0x0000005000a27308 */ /* 0x0005e20000000800 */
[----:B------:R-:W-:Y:S02]  /*ba70*/  F2FP.PACK_AB R81, R220, R144 ;  /* 0x00000090dc51723e */ /* 0x000fe400000000ff */
[----:B------:R-:W-:Y:S02]  /*ba80*/  F2FP.PACK_AB R82, R213, R212 ;  /* 0x000000d4d552723e */ /* 0x000fe400000000ff */
[----:B------:R-:W-:Y:S04]  /*ba90*/  F2FP.PACK_AB R76, R219, R245 ;  /* 0x000000f5db4c723e */ /* 0x000fe800000000ff */
[----:B------:R-:W-:Y:S01]  /*baa0*/  F2FP.PACK_AB R77, R147, R222 ;  /* 0x000000de934d723e */ /* 0x000fe200000000ff */
[----:B------:R3:W1:Y:S01]  /*bab0*/  MUFU.EX2 R163, R84 ;  /* 0x0000005400a37308 */ /* 0x0006620000000800 */
[----:B------:R-:W-:Y:S02]  /*bac0*/  F2FP.PACK_AB R78, R218, R215 ;  /* 0x000000d7da4e723e */ /* 0x000fe400000000ff */
[----:B------:R-:W-:Y:S01]  /*bad0*/  F2FP.PACK_AB R79, R217, R214 ;  /* 0x000000d6d94f723e */ /* 0x000fe200000000ff */
[----:B----4-:R-:W-:Y:S01]  /*bae0*/  FFMA.FTZ R92, R135, c[0x0][0x2d0], -R107 ;  /* 0x0000b400875c7a23 */ /* 0x010fe2000001086b */
[----:B------:R-:W-:Y:S02]  /*baf0*/  F2FP.PACK_AB R83, R216, R211 ;  /* 0x000000d3d853723e */ /* 0x000fe400000000ff */
[----:B------:R-:W-:Y:S03]  /*bb00*/  MOV R135, R195 ;  /* 0x000000c300877202 */ /* 0x000fe60000000f00 */
[----:B------:R4:W-:Y:S01]  /*bb10*/  MUFU.EX2 R161, R92 ;  /* 0x0000005c00a17308 */ /* 0x0009e20000000800 */
[----:B--2---:R-:W-:Y:S09]  /*bb20*/  FFMA.FTZ R80, R248, c[0x0][0x2d0], -R105 ;  /* 0x0000b400f8507a23 */ /* 0x004ff20000010869 */
[----:B------:R2:W-:Y:S01]  /*bb30*/  MUFU.EX2 R199, R80 ;  /* 0x0000005000c77308 */ /* 0x0005e20000000800 */
[----:B---3--:R-:W3:Y:S01]  /*bb40*/  LDSM.16.MT88.4 R84, [R227+0x1100] ;  /* 0x00110000e354783b */ /* 0x008ee20000004200 */
[-C--:B-1----:R-:W-:Y:S07]  /*bb50*/  HMMA.16816.F32 R4, R76, R88.reuse, R4 ;  /* 0x000000584c04723c */ /* 0x082fee0000001804 */
[----:B----4-:R-:W1:Y:S01]  /*bb60*/  LDSM.16.MT88.4 R92, [R225+0x1100] ;  /* 0x00110000e15c783b */ /* 0x010e620000004200 */
[----:B--2---:R-:W-:Y:S07]  /*bb70*/  F2FP.PACK_AB R80, R145, R146 ;  /* 0x000000929150723e */ /* 0x004fee00000000ff */
[C---:B------:R-:W-:Y:S07]  /*bb80*/  HMMA.16816.F32 R8, R80.reuse, R88, R8 ;  /* 0x000000585008723c */ /* 0x040fee0000001808 */
[----:B------:R-:W-:Y:S01]  /*bb90*/  FFMA.FTZ R88, R134, c[0x0][0x2d0], -R107 ;  /* 0x0000b40086587a23 */ /* 0x000fe2000001086b */
[-C--:B------:R-:W-:Y:S04]  /*bba0*/  HMMA.16816.F32 R12, R80, R90.reuse, R12 ;  /* 0x0000005a500c723c */ /* 0x080fe8000000180c */
[----:B------:R-:W-:Y:S02]  /*bbb0*/  MOV R134, R198 ;  /* 0x000000c600867202 */ /* 0x000fe40000000f00 */
[----:B------:R2:W-:Y:S02]  /*bbc0*/  MUFU.EX2 R198, R88 ;  /* 0x0000005800c67308 */ /* 0x0005e40000000800 */
[C---:B------:R-:W-:Y:S08]  /*bbd0*/  HMMA.16816.F32 R16, R76.reuse, R90, R16 ;  /* 0x0000005a4c10723c */ /* 0x040ff00000001810 */
[-C--:B---3--:R-:W-:Y:S08]  /*bbe0*/  HMMA.16816.F32 R20, R76, R84.reuse, R20 ;  /* 0x000000544c14723c */ /* 0x088ff00000001814 */
[C---:B------:R-:W-:Y:S04]  /*bbf0*/  HMMA.16816.F32 R24, R80.reuse, R84, R24 ;  /* 0x000000545018723c */ /* 0x040fe80000001818 */
[----:B--2---:R-:W-:Y:S04]  /*bc00*/  FFMA.FTZ R88, R246, c[0x0][0x2d0], -R105 ;  /* 0x0000b400f6587a23 */ /* 0x004fe80000010869 */
[-C--:B------:R-:W-:Y:S01]  /*bc10*/  HMMA.16816.F32 R28, R80, R86.reuse, R28 ;  /* 0x00000056501c723c */ /* 0x080fe2000000181c */
[----:B------:R2:W-:Y:S03]  /*bc20*/  MUFU.EX2 R197, R88 ;  /* 0x0000005800c57308 */ /* 0x0005e60000000800 */
[----:B------:R-:W-:Y:S04]  /*bc30*/  FFMA.FTZ R84, R250, c[0x0][0x2d0], -R107 ;  /* 0x0000b400fa547a23 */ /* 0x000fe8000001086b */
[C---:B------:R-:W-:Y:S03]  /*bc40*/  HMMA.16816.F32 R32, R76.reuse, R86, R32 ;  /* 0x000000564c20723c */ /* 0x040fe60000001820 */
[----:B------:R3:W-:Y:S05]  /*bc50*/  MUFU.EX2 R194, R84 ;  /* 0x0000005400c27308 */ /* 0x0007ea0000000800 */
[-C--:B-1----:R-:W-:Y:S08]  /*bc60*/  HMMA.16816.F32 R36, R76, R92.reuse, R36 ;  /* 0x0000005c4c24723c */ /* 0x082ff00000001824 */
[C---:B------:R-:W-:Y:S04]  /*bc70*/  HMMA.16816.F32 R40, R80.reuse, R92, R40 ;  /* 0x0000005c5028723c */ /* 0x040fe80000001828 */
[----:B--2---:R-:W-:Y:S03]  /*bc80*/  FFMA.FTZ R88, R244, c[0x0][0x2d0], -R105 ;  /* 0x0000b400f4587a23 */ /* 0x004fe60000010869 */
[--C-:B------:R-:W-:Y:S01]  /*bc90*/  FFMA.FTZ R92, R190, c[0x0][0x2d0], -R96.reuse ;  /* 0x0000b400be5c7a23 */ /* 0x100fe20000010860 */
[-C--:B------:R-:W-:Y:S01]  /*bca0*/  HMMA.16816.F32 R44, R80, R94.reuse, R44 ;  /* 0x0000005e502c723c */ /* 0x080fe2000000182c */
[----:B------:R1:W-:Y:S03]  /*bcb0*/  MUFU.EX2 R196, R88 ;  /* 0x0000005800c47308 */ /* 0x0003e60000000800 */
[--C-:B---3--:R-:W-:Y:S01]  /*bcc0*/  FFMA.FTZ R84, R150, c[0x0][0x2d0], -R96.reuse ;  /* 0x0000b40096547a23 */ /* 0x108fe20000010860 */
[----:B------:R-:W-:Y:S01]  /*bcd0*/  MOV R150, R106 ;  /* 0x0000006a00967202 */ /* 0x000fe20000000f00 */
[--C-:B------:R-:W-:Y:S02]  /*bce0*/  FFMA.FTZ R106, R114, c[0x0][0x2d0], -R107.reuse ;  /* 0x0000b400726a7a23 */ /* 0x100fe4000001086b */
[C---:B------:R-:W-:Y:S03]  /*bcf0*/  HMMA.16816.F32 R48, R76.reuse, R94, R48 ;  /* 0x0000005e4c30723c */ /* 0x040fe60000001830 */
[----:B------:R2:W-:Y:S10]  /*bd00*/  MUFU.EX2 R160, R84 ;  /* 0x0000005400a07308 */ /* 0x0005f40000000800 */
[----:B------:R3:W-:Y:S01]  /*bd10*/  MUFU.EX2 R190, R92 ;  /* 0x0000005c00be7308 */ /* 0x0007e20000000800 */
[----:B-1----:R-:W-:Y:S09]  /*bd20*/  FFMA.FTZ R88, R247, c[0x0][0x2d0], -R107 ;  /* 0x0000b400f7587a23 */ /* 0x002ff2000001086b */
[----:B------:R1:W-:Y:S01]  /*bd30*/  MUFU.EX2 R195, R88 ;  /* 0x0000005800c37308 */ /* 0x0003e20000000800 */
[--C-:B--2---:R-:W-:Y:S01]  /*bd40*/  FFMA.FTZ R84, R135, c[0x0][0x2d0], -R96.reuse ;  /* 0x0000b40087547a23 */ /* 0x104fe20000010860 */
[----:B------:R-:W-:Y:S02]  /*bd50*/  MOV R135, R185 ;  /* 0x000000b900877202 */ /* 0x000fe40000000f00 */
[----:B------:R-:W-:Y:S06]  /*bd60*/  MOV R185, R193 ;  /* 0x000000c100b97202 */ /* 0x000fec0000000f00 */
[----:B------:R2:W-:Y:S01]  /*bd70*/  MUFU.EX2 R193, R84 ;  /* 0x0000005400c17308 */ /* 0x0005e20000000800 */
[--C-:B---3--:R-:W-:Y:S02]  /*bd80*/  FFMA.FTZ R92, R149, c[0x0][0x2d0], -R96.reuse ;  /* 0x0000b400955c7a23 */ /* 0x108fe40000010860 */
[----:B------:R-:W3:Y:S07]  /*bd90*/  LDL.LU R149, [R1+0x10] ;  /* 0x0000100001957983 */ /* 0x000eee0000300800 */
[----:B------:R4:W-:Y:S01]  /*bda0*/  MUFU.EX2 R171, R92 ;  /* 0x0000005c00ab7308 */ /* 0x0009e20000000800 */
[----:B-1----:R-:W1:Y:S09]  /*bdb0*/  LDSM.16.MT88.4 R88, [R226+0x1100] ;  /* 0x00110000e258783b */ /* 0x002e720000004200 */
[----:B------:R-:W-:Y:S01]  /*bdc0*/  MUFU.EX2 R106, R106 ;  /* 0x0000006a006a7308 */ /* 0x000fe20000000800 */
[----:B--2---:R-:W-:Y:S01]  /*bdd0*/  FFMA.FTZ R84, R134, c[0x0][0x2d0], -R3 ;  /* 0x0000b40086547a23 */ /* 0x004fe20000010803 */
[----:B------:R-:W-:Y:S08]  /*bde0*/  MOV R134, R192 ;  /* 0x000000c000867202 */ /* 0x000ff00000000f00 */
[----:B------:R2:W-:Y:S01]  /*bdf0*/  MUFU.EX2 R192, R84 ;  /* 0x0000005400c07308 */ /* 0x0005e20000000800 */
[----:B----4-:R-:W-:Y:S01]  /*be00*/  FFMA.FTZ R92, R132, c[0x0][0x2d0], -R105 ;  /* 0x0000b400845c7a23 */ /* 0x010fe20000010869 */
[----:B------:R-:W-:Y:S01]  /*be10*/  MOV R132, R187 ;  /* 0x000000bb00847202 */ /* 0x000fe20000000f00 */
[-C--:B-1----:R-:W-:Y:S03]  /*be20*/  HMMA.16816.F32 R52, R76, R88.reuse, R52 ;  /* 0x000000584c34723c */ /* 0x082fe60000001834 */
[--C-:B--2---:R-:W-:Y:S04]  /*be30*/  FFMA.FTZ R84, R191, c[0x0][0x2d0], -R3.reuse ;  /* 0x0000b400bf547a23 */ /* 0x104fe80000010803 */
[----:B------:R1:W-:Y:S01]  /*be40*/  MUFU.EX2 R191, R84 ;  /* 0x0000005400bf7308 */ /* 0x0003e20000000800 */
[C---:B------:R-:W-:Y:S07]  /*be50*/  HMMA.16816.F32 R56, R80.reuse, R88, R56 ;  /* 0x000000585038723c */ /* 0x040fee0000001838 */
[----:B------:R-:W-:Y:S01]  /*be60*/  FFMA.FTZ R88, R148, c[0x0][0x2d0], -R3 ;  /* 0x0000b40094587a23 */ /* 0x000fe20000010803 */
[-C--:B------:R-:W-:Y:S03]  /*be70*/  HMMA.16816.F32 R60, R80, R90.reuse, R60 ;  /* 0x0000005a503c723c */ /* 0x080fe6000000183c */
[----:B------:R2:W-:Y:S01]  /*be80*/  MUFU.EX2 R170, R88 ;  /* 0x0000005800aa7308 */ /* 0x0005e20000000800 */
[----:B------:R-:W-:Y:S01]  /*be90*/  MOV R148, R104 ;  /* 0x0000006800947202 */ /* 0x000fe20000000f00 */
[----:B------:R-:W-:Y:S02]  /*bea0*/  FFMA.FTZ R104, R112, c[0x0][0x2d0], -R105 ;  /* 0x0000b40070687a23 */ /* 0x000fe40000010869 */
[----:B------:R-:W-:Y:S01]  /*beb0*/  FFMA.FTZ R80, R135, c[0x0][0x2d0], -R3 ;  /* 0x0000b40087507a23 */ /* 0x000fe20000010803 */
[----:B------:R-:W-:Y:S04]  /*bec0*/  HMMA.16816.F32 R64, R76, R90, R64 ;  /* 0x0000005a4c40723c */ /* 0x000fe80000001840 */
[----:B------:R-:W-:Y:S01]  /*bed0*/  F2FP.PACK_AB R81, R158, R152 ;  /* 0x000000989e51723e */ /* 0x000fe200000000ff */
[----:B------:R4:W-:Y:S01]  /*bee0*/  MUFU.EX2 R169, R80 ;  /* 0x0000005000a97308 */ /* 0x0009e20000000800 */
[----:B------:R-:W-:Y:S01]  /*bef0*/  F2FP.PACK_AB R82, R200, R157 ;  /* 0x0000009dc852723e */ /* 0x000fe200000000ff */
[----:B-1----:R-:W1:Y:S01]  /*bf00*/  LDSM.16.MT88.4 R84, [R224+0x1900] ;  /* 0x00190000e054783b */ /* 0x002e620000004200 */
[----:B------:R-:W-:Y:S01]  /*bf10*/  F2FP.PACK_AB R76, R155, R210 ;  /* 0x000000d29b4c723e */ /* 0x000fe200000000ff */
[--C-:B------:R-:W-:Y:S03]  /*bf20*/  FFMA.FTZ R112, R204, c[0x0][0x2d0], -R96.reuse ;  /* 0x0000b400cc707a23 */ /* 0x100fe60000010860 */
[----:B------:R-:W-:Y:S02]  /*bf30*/  F2FP.PACK_AB R77, R209, R154 ;  /* 0x0000009ad14d723e */ /* 0x000fe400000000ff */
[----:B------:R-:W-:Y:S01]  /*bf40*/  F2FP.PACK_AB R78, R208, R203 ;  /* 0x000000cbd04e723e */ /* 0x000fe200000000ff */
[----:B------:R-:W-:Y:S01]  /*bf50*/  MUFU.EX2 R104, R104 ;  /* 0x0000006800687308 */ /* 0x000fe20000000800 */
[----:B------:R-:W-:Y:S02]  /*bf60*/  F2FP.PACK_AB R79, R202, R201 ;  /* 0x000000c9ca4f723e */ /* 0x000fe400000000ff */
[----:B------:R-:W-:Y:S01]  /*bf70*/  MOV R135, R133 ;  /* 0x0000008500877202 */ /* 0x000fe20000000f00 */
[----:B--2---:R-:W2:Y:S01]  /*bf80*/  LDSM.16.MT88.4 R88, [R227+0x1900] ;  /* 0x00190000e358783b */ /* 0x004ea20000004200 */
[----:B------:R-:W-:Y:S02]  /*bf90*/  MOV R133, R188 ;  /* 0x000000bc00857202 */ /* 0x000fe40000000f00 */
[----:B------:R-:W-:Y:S03]  /*bfa0*/  F2FP.PACK_AB R83, R163, R156 ;  /* 0x0000009ca353723e */ /* 0x000fe600000000ff */
[----:B------:R-:W-:Y:S01]  /*bfb0*/  MUFU.EX2 R112, R112 ;  /* 0x0000007000707308 */ /* 0x000fe20000000800 */
[----:B----4-:R-:W-:Y:S01]  /*bfc0*/  FFMA.FTZ R80, R134, c[0x0][0x2d0], -R105 ;  /* 0x0000b40086507a23 */ /* 0x010fe20000010869 */
[----:B------:R-:W-:Y:S08]  /*bfd0*/  MOV R134, R189 ;  /* 0x000000bd00867202 */ /* 0x000ff00000000f00 */
[----:B------:R4:W-:Y:S10]  /*bfe0*/  MUFU.EX2 R168, R80 ;  /* 0x0000005000a87308 */ /* 0x0009f40000000800 */
[----:B------:R2:W-:Y:S01]  /*bff0*/  MUFU.EX2 R189, R92 ;  /* 0x0000005c00bd7308 */ /* 0x0005e20000000800 */
[-C--:B-1----:R-:W-:Y:S03]  /*c000*/  HMMA.16816.F32 R4, R76, R84.reuse, R4 ;  /* 0x000000544c04723c */ /* 0x082fe60000001804 */
[----:B----4-:R-:W-:Y:S07]  /*c010*/  F2FP.PACK_AB R80, R159, R153 ;  /* 0x000000999f50723e */ /* 0x010fee00000000ff */
[C---:B------:R-:W-:Y:S01]  /*c020*/  HMMA.16816.F32 R8, R80.reuse, R84, R8 ;  /* 0x000000545008723c */ /* 0x040fe20000001808 */
[----:B--2---:R-:W1:Y:S06]  /*c030*/  LDSM.16.MT88.4 R92, [R225+0x1900] ;  /* 0x00190000e15c783b */ /* 0x004e6c0000004200 */
[--C-:B------:R-:W-:Y:S01]  /*c040*/  FFMA.FTZ R84, R131, c[0x0][0x2d0], -R107.reuse ;  /* 0x0000b40083547a23 */ /* 0x100fe2000001086b */
[-C--:B------:R-:W-:Y:S03]  /*c050*/  HMMA.16816.F32 R12, R80, R86.reuse, R12 ;  /* 0x00000056500c723c */ /* 0x080fe6000000180c */
[----:B------:R2:W-:Y:S01]  /*c060*/  MUFU.EX2 R188, R84 ;  /* 0x0000005400bc7308 */ /* 0x0005e20000000800 */
[----:B------:R-:W-:Y:S04]  /*c070*/  MOV R131, R185 ;  /* 0x000000b900837202 */ /* 0x000fe80000000f00 */
        /* <DEDUP_REMOVED lines=9> */
[----:B------:R-:W-:Y:S02]  /*c110*/  MOV R121, R184 ;  /* 0x000000b800797202 */ /* 0x000fe40000000f00 */
[----:B------:R-:W-:Y:S02]  /*c120*/  MOV R151, R130 ;  /* 0x0000008200977202 */ /* 0x000fe40000000f00 */
[C---:B------:R-:W-:Y:S03]  /*c130*/  HMMA.16816.F32 R32, R76.reuse, R90, R32 ;  /* 0x0000005a4c20723c */ /* 0x040fe60000001820 */
[----:B------:R4:W-:Y:S01]  /*c140*/  MUFU.EX2 R185, R88 ;  /* 0x0000005800b97308 */ /* 0x0009e20000000800 */
[----:B------:R-:W-:Y:S04]  /*c150*/  MOV R130, R116 ;  /* 0x0000007400827202 */ /* 0x000fe80000000f00 */
[-C--:B-1----:R-:W-:Y:S08]  /*c160*/  HMMA.16816.F32 R36, R76, R92.reuse, R36 ;  /* 0x0000005c4c24723c */ /* 0x082ff00000001824 */
[C---:B------:R-:W-:Y:S04]  /*c170*/  HMMA.16816.F32 R40, R80.reuse, R92, R40 ;  /* 0x0000005c5028723c */ /* 0x040fe80000001828 */
[----:B--2---:R-:W-:Y:S03]  /*c180*/  FFMA.FTZ R84, R186, c[0x0][0x2d0], -R105 ;  /* 0x0000b400ba547a23 */ /* 0x004fe60000010869 */
[--C-:B------:R-:W-:Y:S01]  /*c190*/  FFMA.FTZ R92, R132, c[0x0][0x2d0], -R96.reuse ;  /* 0x0000b400845c7a23 */ /* 0x100fe20000010860 */
[-C--:B------:R-:W-:Y:S01]  /*c1a0*/  HMMA.16816.F32 R44, R80, R94.reuse, R44 ;  /* 0x0000005e502c723c */ /* 0x080fe2000000182c */
[----:B------:R1:W-:Y:S03]  /*c1b0*/  MUFU.EX2 R187, R84 ;  /* 0x0000005400bb7308 */ /* 0x0003e60000000800 */
[--C-:B----4-:R-:W-:Y:S01]  /*c1c0*/  FFMA.FTZ R88, R99, c[0x0][0x2d0], -R107.reuse ;  /* 0x0000b40063587a23 */ /* 0x110fe2000001086b */
[----:B------:R-:W-:Y:S01]  /*c1d0*/  MOV R132, R117 ;  /* 0x0000007500847202 */ /* 0x000fe20000000f00 */
[----:B------:R-:W-:Y:S02]  /*c1e0*/  FFMA.FTZ R107, R115, c[0x0][0x2d0], -R107 ;  /* 0x0000b400736b7a23 */ /* 0x000fe4000001086b */
[C---:B------:R-:W-:Y:S03]  /*c1f0*/  HMMA.16816.F32 R48, R76.reuse, R94, R48 ;  /* 0x0000005e4c30723c */ /* 0x040fe60000001830 */
[----:B------:R2:W-:Y:S10]  /*c200*/  MUFU.EX2 R184, R88 ;  /* 0x0000005800b87308 */ /* 0x0005f40000000800 */
[----:B------:R4:W-:Y:S01]  /*c210*/  MUFU.EX2 R117, R92 ;  /* 0x0000005c00757308 */ /* 0x0009e20000000800 */
[--C-:B-1----:R-:W-:Y:S02]  /*c220*/  FFMA.FTZ R84, R97, c[0x0][0x2d0], -R105.reuse ;  /* 0x0000b40061547a23 */ /* 0x102fe40000010869 */
[----:B------:R-:W-:Y:S02]  /*c230*/  FFMA.FTZ R105, R113, c[0x0][0x2d0], -R105 ;  /* 0x0000b40071697a23 */ /* 0x000fe40000010869 */
[--C-:B------:R-:W-:Y:S05]  /*c240*/  FFMA.FTZ R113, R109, c[0x0][0x2d0], -R96.reuse ;  /* 0x0000b4006d717a23 */ /* 0x100fea0000010860 */
[----:B------:R1:W-:Y:S01]  /*c250*/  MUFU.EX2 R186, R84 ;  /* 0x0000005400ba7308 */ /* 0x0003e20000000800 */
[--C-:B------:R-:W-:Y:S02]  /*c260*/  FFMA.FTZ R109, R111, c[0x0][0x2d0], -R3.reuse ;  /* 0x0000b4006f6d7a23 */ /* 0x100fe40000010803 */
[--C-:B------:R-:W-:Y:S02]  /*c270*/  FFMA.FTZ R111, R207, c[0x0][0x2d0], -R3.reuse ;  /* 0x0000b400cf6f7a23 */ /* 0x100fe40000010803 */
[--C-:B--2---:R-:W-:Y:S02]  /*c280*/  FFMA.FTZ R88, R135, c[0x0][0x2d0], -R96.reuse ;  /* 0x0000b40087587a23 */ /* 0x104fe40000010860 */
[----:B------:R-:W2:Y:S03]  /*c290*/  LDL.LU R135, [R1+0x14] ;  /* 0x0000140001877983 */ /* 0x000ea60000300800 */
[----:B------:R1:W-:Y:S01]  /*c2a0*/  MUFU.EX2 R174, R88 ;  /* 0x0000005800ae7308 */ /* 0x0003e20000000800 */
[----:B----4-:R-:W-:Y:S09]  /*c2b0*/  LDSM.16.MT88.4 R92, [R227+0x2100] ;  /* 0x00210000e35c783b */ /* 0x010ff20000004200 */
[----:B------:R-:W4:Y:S01]  /*c2c0*/  MUFU.EX2 R105, R105 ;  /* 0x0000006900697308 */ /* 0x000f220000000800 */
[----:B-1----:R-:W1:Y:S09]  /*c2d0*/  LDSM.16.MT88.4 R84, [R226+0x1900] ;  /* 0x00190000e254783b */ /* 0x002e720000004200 */
[----:B------:R-:W3:Y:S01]  /*c2e0*/  MUFU.EX2 R107, R107 ;  /* 0x0000006b006b7308 */ /* 0x000ee20000000800 */
[--C-:B------:R-:W-:Y:S01]  /*c2f0*/  FFMA.FTZ R88, R134, c[0x0][0x2d0], -R96.reuse ;  /* 0x0000b40086587a23 */ /* 0x100fe20000010860 */
[----:B------:R-:W-:Y:S01]  /*c300*/  MOV R134, R110 ;  /* 0x0000006e00867202 */ /* 0x000fe20000000f00 */
[--C-:B------:R-:W-:Y:S07]  /*c310*/  FFMA.FTZ R110, R205, c[0x0][0x2d0], -R96.reuse ;  /* 0x0000b400cd6e7a23 */ /* 0x100fee0000010860 */
[----:B------:R1:W-:Y:S01]  /*c320*/  MUFU.EX2 R173, R88 ;  /* 0x0000005800ad7308 */ /* 0x0003e20000000800 */
[----:B----4-:R-:W-:Y:S09]  /*c330*/  F2FP.PACK_AB R182, R105, R104 ;  /* 0x0000006869b6723e */ /* 0x010ff200000000ff */
[----:B------:R-:W4:Y:S01]  /*c340*/  MUFU.EX2 R113, R113 ;  /* 0x0000007100717308 */ /* 0x000f220000000800 */
[----:B---3--:R-:W-:Y:S09]  /*c350*/  F2FP.PACK_AB R183, R107, R106 ;  /* 0x0000006a6bb7723e */ /* 0x008ff200000000ff */
[----:B------:R-:W-:Y:S01]  /*c360*/  MUFU.EX2 R111, R111 ;  /* 0x0000006f006f7308 */ /* 0x000fe20000000800 */
[-C--:B-1----:R-:W-:Y:S03]  /*c370*/  HMMA.16816.F32 R52, R76, R84.reuse, R52 ;  /* 0x000000544c34723c */ /* 0x082fe60000001834 */
[--C-:B------:R-:W-:Y:S02]  /*c380*/  FFMA.FTZ R88, R133, c[0x0][0x2d0], -R3.reuse ;  /* 0x0000b40085587a23 */ /* 0x100fe40000010803 */
[----:B------:R-:W3:Y:S04]  /*c390*/  LDL.LU R133, [R1+0x1c] ;  /* 0x00001c0001857983 */ /* 0x000ee80000300800 */
[----:B------:R-:W-:Y:S01]  /*c3a0*/  MUFU.EX2 R110, R110 ;  /* 0x0000006e006e7308 */ /* 0x000fe20000000800 */
[C---:B------:R-:W-:Y:S01]  /*c3b0*/  HMMA.16816.F32 R56, R80.reuse, R84, R56 ;  /* 0x000000545038723c */ /* 0x040fe20000001838 */
[----:B------:R-:W3:Y:S03]  /*c3c0*/  LDL.LU R131, [R1+0x18] ;  /* 0x0000180001837983 */ /* 0x000ee60000300800 */
[----:B----4-:R-:W-:Y:S03]  /*c3d0*/  F2FP.PACK_AB R178, R113, R112 ;  /* 0x0000007071b2723e */ /* 0x010fe600000000ff */
[--C-:B------:R-:W-:Y:S01]  /*c3e0*/  FFMA.FTZ R84, R108, c[0x0][0x2d0], -R96.reuse ;  /* 0x0000b4006c547a23 */ /* 0x100fe20000010860 */
[-C--:B------:R-:W-:Y:S01]  /*c3f0*/  HMMA.16816.F32 R60, R80, R86.reuse, R60 ;  /* 0x00000056503c723c */ /* 0x080fe2000000183c */
[----:B------:R1:W-:Y:S03]  /*c400*/  MUFU.EX2 R172, R88 ;  /* 0x0000005800ac7308 */ /* 0x0003e60000000800 */
[----:B------:R-:W-:Y:S02]  /*c410*/  FFMA.FTZ R108, R206, c[0x0][0x2d0], -R96 ;  /* 0x0000b400ce6c7a23 */ /* 0x000fe40000010860 */
[----:B------:R-:W-:Y:S01]  /*c420*/  LDSM.16.MT88.4 R96, [R225+0x2100] ;  /* 0x00210000e160783b */ /* 0x000fe20000004200 */
[--C-:B------:R-:W-:Y:S01]  /*c430*/  FFMA.FTZ R80, R164, c[0x0][0x2d0], -R3.reuse ;  /* 0x0000b400a4507a23 */ /* 0x100fe20000010803 */
[----:B------:R-:W-:Y:S03]  /*c440*/  HMMA.16816.F32 R64, R76, R86, R64 ;  /* 0x000000564c40723c */ /* 0x000fe60000001840 */
[----:B------:R4:W-:Y:S01]  /*c450*/  MUFU.EX2 R115, R80 ;  /* 0x0000005000737308 */ /* 0x0009e20000000800 */
[--C-:B------:R-:W-:Y:S01]  /*c460*/  FFMA.FTZ R81, R151, c[0x0][0x2d0], -R3.reuse ;  /* 0x0000b40097517a23 */ /* 0x100fe20000010803 */
[----:B------:R-:W-:Y:S01]  /*c470*/  F2FP.PACK_AB R82, R171, R190 ;  /* 0x000000beab52723e */ /* 0x000fe200000000ff */
[----:B------:R-:W-:Y:S01]  /*c480*/  LDSM.16.MT88.4 R164, [R225+0x3100] ;  /* 0x00310000e1a4783b */ /* 0x000fe20000004200 */
[----:B------:R-:W-:Y:S02]  /*c490*/  F2FP.PACK_AB R76, R199, R162 ;  /* 0x000000a2c74c723e */ /* 0x000fe400000000ff */
[----:B------:R-:W-:Y:S03]  /*c4a0*/  F2FP.PACK_AB R77, R198, R161 ;  /* 0x000000a1c64d723e */ /* 0x000fe600000000ff */
[----:B------:R-:W-:Y:S01]  /*c4b0*/  F2FP.PACK_AB R78, R196, R197 ;  /* 0x000000c5c44e723e */ /* 0x000fe200000000ff */
[----:B------:R4:W-:Y:S01]  /*c4c0*/  MUFU.EX2 R114, R81 ;  /* 0x0000005100727308 */ /* 0x0009e20000000800 */
[----:B------:R-:W-:Y:S02]  /*c4d0*/  F2FP.PACK_AB R79, R194, R195 ;  /* 0x000000c3c24f723e */ /* 0x000fe400000000ff */
[----:B------:R-:W-:Y:S01]  /*c4e0*/  F2FP.PACK_AB R83, R169, R170 ;  /* 0x000000aaa953723e */ /* 0x000fe200000000ff */
[--C-:B-1----:R-:W-:Y:S02]  /*c4f0*/  FFMA.FTZ R88, R118, c[0x0][0x2d0], -R3.reuse ;  /* 0x0000b40076587a23 */ /* 0x102fe40000010803 */
[----:B------:R-:W-:Y:S02]  /*c500*/  FFMA.FTZ R3, R74, c[0x0][0x2d0], -R3 ;  /* 0x0000b4004a037a23 */ /* 0x000fe40000010803 */
[----:B------:R-:W-:Y:S02]  /*c510*/  FFMA.FTZ R74, R70, R149, R150 ;  /* 0x00000095464a7223 */ /* 0x000fe40000010096 */
[----:B------:R1:W-:Y:S01]  /*c520*/  MUFU.EX2 R118, R88 ;  /* 0x0000005800767308 */ /* 0x0003e20000000800 */
[----:B----4-:R-:W-:Y:S09]  /*c530*/  F2FP.PACK_AB R80, R193, R160 ;  /* 0x000000a0c150723e */ /* 0x010ff200000000ff */
[----:B------:R4:W-:Y:S01]  /*c540*/  MUFU.EX2 R116, R84 ;  /* 0x0000005400747308 */ /* 0x0009e20000000800 */
[----:B------:R-:W-:Y:S09]  /*c550*/  F2FP.PACK_AB R81, R191, R192 ;  /* 0x000000c0bf51723e */ /* 0x000ff200000000ff */
[----:B------:R-:W4:Y:S01]  /*c560*/  MUFU.EX2 R108, R108 ;  /* 0x0000006c006c7308 */ /* 0x000f220000000800 */
[----:B-1----:R-:W1:Y:S09]  /*c570*/  LDSM.16.MT88.4 R88, [R224+0x2100] ;  /* 0x00210000e058783b */ /* 0x002e720000004200 */
[----:B------:R-:W1:Y:S01]  /*c580*/  MUFU.EX2 R109, R109 ;  /* 0x0000006d006d7308 */ /* 0x000e620000000800 */
[----:B----4-:R-:W4:Y:S01]  /*c590*/  LDSM.16.MT88.4 R84, [R226+0x2100] ;  /* 0x00210000e254783b */ /* 0x010f220000004200 */
[----:B------:R-:W-:Y:S02]  /*c5a0*/  F2FP.PACK_AB R176, R110, R108 ;  /* 0x0000006c6eb0723e */ /* 0x000fe400000000ff */
[----:B-1----:R-:W-:Y:S01]  /*c5b0*/  F2FP.PACK_AB R177, R111, R109 ;  /* 0x0000006d6fb1723e */ /* 0x002fe200000000ff */
[-C--:B------:R-:W-:Y:S08]  /*c5c0*/  HMMA.16816.F32 R4, R76, R88.reuse, R4 ;  /* 0x000000584c04723c */ /* 0x080ff00000001804 */
[C---:B------:R-:W-:Y:S08]  /*c5d0*/  HMMA.16816.F32 R8, R80.reuse, R88, R8 ;  /* 0x000000585008723c */ /* 0x040ff00000001808 */
[-C--:B------:R-:W-:Y:S08]  /*c5e0*/  HMMA.16816.F32 R12, R80, R90.reuse, R12 ;  /* 0x0000005a500c723c */ /* 0x080ff0000000180c */
[C---:B------:R-:W-:Y:S01]  /*c5f0*/  HMMA.16816.F32 R16, R76.reuse, R90, R16 ;  /* 0x0000005a4c10723c */ /* 0x040fe20000001810 */
[----:B------:R-:W1:Y:S07]  /*c600*/  LDSM.16.MT88.4 R88, [R224+0x2900] ;  /* 0x00290000e058783b */ /* 0x000e6e0000004200 */
        /* <DEDUP_REMOVED lines=10> */
[-C--:B----4-:R-:W-:Y:S08]  /*c6b0*/  HMMA.16816.F32 R52, R76, R84.reuse, R52 ;  /* 0x000000544c34723c */ /* 0x090ff00000001834 */
[C---:B------:R-:W-:Y:S08]  /*c6c0*/  HMMA.16816.F32 R56, R80.reuse, R84, R56 ;  /* 0x000000545038723c */ /* 0x040ff00000001838 */
[-C--:B------:R-:W-:Y:S07]  /*c6d0*/  HMMA.16816.F32 R60, R80, R86.reuse, R60 ;  /* 0x00000056503c723c */ /* 0x080fee000000183c */
[----:B------:R-:W-:Y:S01]  /*c6e0*/  F2FP.PACK_AB R80, R173, R174 ;  /* 0x000000aead50723e */ /* 0x000fe200000000ff */
[----:B------:R-:W-:Y:S01]  /*c6f0*/  HMMA.16816.F32 R64, R76, R86, R64 ;  /* 0x000000564c40723c */ /* 0x000fe20000001840 */
[----:B------:R-:W4:Y:S03]  /*c700*/  LDSM.16.MT88.4 R84, [R226+0x2900] ;  /* 0x00290000e254783b */ /* 0x000f260000004200 */
[----:B------:R-:W-:Y:S02]  /*c710*/  F2FP.PACK_AB R81, R118, R172 ;  /* 0x000000ac7651723e */ /* 0x000fe400000000ff */
[----:B------:R-:W-:Y:S02]  /*c720*/  F2FP.PACK_AB R82, R116, R117 ;  /* 0x000000757452723e */ /* 0x000fe400000000ff */
[----:B------:R-:W-:Y:S04]  /*c730*/  F2FP.PACK_AB R76, R189, R168 ;  /* 0x000000a8bd4c723e */ /* 0x000fe800000000ff */
[----:B------:R-:W-:Y:S01]  /*c740*/  F2FP.PACK_AB R77, R175, R188 ;  /* 0x000000bcaf4d723e */ /* 0x000fe200000000ff */
[----:B--2---:R-:W-:Y:S01]  /*c750*/  FFMA.FTZ R68, R68, R135, R148 ;  /* 0x0000008744447223 */ /* 0x004fe20000010094 */
[----:B------:R-:W-:Y:S01]  /*c760*/  F2FP.PACK_AB R78, R186, R187 ;  /* 0x000000bbba4e723e */ /* 0x000fe200000000ff */
[----:B------:R-:W-:Y:S01]  /*c770*/  LDSM.16.MT88.4 R148, [R227+0x3100] ;  /* 0x00310000e394783b */ /* 0x000fe20000004200 */
[----:B------:R-:W-:Y:S01]  /*c780*/  F2FP.PACK_AB R79, R184, R185 ;  /* 0x000000b9b84f723e */ /* 0x000fe200000000ff */
[----:B------:R-:W-:Y:S01]  /*c790*/  FADD.FTZ R68, R235, R68 ;  /* 0x00000044eb447221 */ /* 0x000fe20000010000 */
[----:B------:R-:W-:Y:S05]  /*c7a0*/  F2FP.PACK_AB R83, R114, R115 ;  /* 0x000000737253723e */ /* 0x000fea00000000ff */
[-C--:B-1----:R-:W-:Y:S01]  /*c7b0*/  HMMA.16816.F32 R4, R76, R88.reuse, R4 ;  /* 0x000000584c04723c */ /* 0x082fe20000001804 */
[----:B------:R1:W5:Y:S07]  /*c7c0*/  LDL.LU R235, [R1+0x44] ;  /* 0x0000440001eb7983 */ /* 0x00036e0000300800 */
[C---:B------:R-:W-:Y:S01]  /*c7d0*/  HMMA.16816.F32 R8, R80.reuse, R88, R8 ;  /* 0x000000585008723c */ /* 0x040fe20000001808 */
[----:B------:R-:W-:Y:S07]  /*c7e0*/  MUFU.EX2 R88, R75 ;  /* 0x0000004b00587308 */ /* 0x000fee0000000800 */
[-C--:B------:R-:W-:Y:S03]  /*c7f0*/  HMMA.16816.F32 R12, R80, R90.reuse, R12 ;  /* 0x0000005a500c723c */ /* 0x080fe6000000180c */
[----:B------:R-:W2:Y:S05]  /*c800*/  MUFU.EX2 R75, R3 ;  /* 0x00000003004b7308 */ /* 0x000eaa0000000800 */
[C---:B------:R-:W-:Y:S08]  /*c810*/  HMMA.16816.F32 R16, R76.reuse, R90, R16 ;  /* 0x0000005a4c10723c */ /* 0x040ff00000001810 */
[-C--:B------:R-:W-:Y:S08]  /*c820*/  HMMA.16816.F32 R20, R76, R92.reuse, R20 ;  /* 0x0000005c4c14723c */ /* 0x080ff00000001814 */
[C---:B------:R-:W-:Y:S04]  /*c830*/  HMMA.16816.F32 R24, R80.reuse, R92, R24 ;  /* 0x0000005c5018723c */ /* 0x040fe80000001818 */
[----:B--2---:R-:W-:Y:S04]  /*c840*/  F2FP.PACK_AB R179, R75, R88 ;  /* 0x000000584bb3723e */ /* 0x004fe800000000ff */
[-C--:B------:R-:W-:Y:S04]  /*c850*/  HMMA.16816.F32 R28, R80, R94.reuse, R28 ;  /* 0x0000005e501c723c */ /* 0x080fe8000000181c */
[----:B---3--:R-:W-:Y:S02]  /*c860*/  FFMA.FTZ R70, R69, R133, R134 ;  /* 0x0000008545467223 */ /* 0x008fe40000010086 */
[----:B------:R-:W-:Y:S02]  /*c870*/  FADD.FTZ R69, R130, R74 ;  /* 0x0000004a82457221 */ /* 0x000fe40000010000 */
[----:B------:R-:W-:Y:S01]  /*c880*/  FFMA.FTZ R0, R0, R131, R132 ;  /* 0x0000008300007223 */ /* 0x000fe20000010084 */
[C---:B------:R-:W-:Y:S01]  /*c890*/  HMMA.16816.F32 R32, R76.reuse, R94, R32 ;  /* 0x0000005e4c20723c */ /* 0x040fe20000001820 */
[----:B------:R-:W2:Y:S03]  /*c8a0*/  LDSM.16.MT88.4 R132, [R224+0x3100] ;  /* 0x00310000e084783b */ /* 0x000ea60000004200 */
[----:B------:R-:W-:Y:S02]  /*c8b0*/  FADD.FTZ R70, R234, R70 ;  /* 0x00000046ea467221 */ /* 0x000fe40000010000 */
[----:B------:R-:W-:Y:S02]  /*c8c0*/  FADD.FTZ R0, R233, R0 ;  /* 0x00000000e9007221 */ /* 0x000fe40000010000 */
[----:B------:R-:W-:Y:S01]  /*c8d0*/  FADD.FTZ R74, R232, R69 ;  /* 0x00000045e84a7221 */ /* 0x000fe20000010000 */
[----:B------:R1:W5:Y:S01]  /*c8e0*/  LDL.LU R234, [R1+0x40] ;  /* 0x0000400001ea7983 */ /* 0x0003620000300800 */
[-C--:B------:R-:W-:Y:S03]  /*c8f0*/  HMMA.16816.F32 R36, R76, R96.reuse, R36 ;  /* 0x000000604c24723c */ /* 0x080fe60000001824 */
[----:B------:R-:W-:Y:S01]  /*c900*/  FADD.FTZ R69, R231, R68 ;  /* 0x00000044e7457221 */ /* 0x000fe20000010000 */
        /* <DEDUP_REMOVED lines=20> */
[----:B------:R-:W-:Y:S02]  /*ca50*/  FADD.FTZ R68, R124, R3 ;  /* 0x000000037c447221 */ /* 0x000fe40000010000 */
[----:B------:R-:W-:Y:S01]  /*ca60*/  FADD.FTZ R3, R138, R69 ;  /* 0x000000458a037221 */ /* 0x000fe20000010000 */
[-C--:B----4-:R-:W-:Y:S03]  /*ca70*/  HMMA.16816.F32 R52, R76, R84.reuse, R52 ;  /* 0x000000544c34723c */ /* 0x090fe60000001834 */
[----:B------:R-:W-:Y:S05]  /*ca80*/  FADD.FTZ R3, R249, R3 ;  /* 0x00000003f9037221 */ /* 0x000fea0000010000 */
[C---:B------:R-:W-:Y:S08]  /*ca90*/  HMMA.16816.F32 R56, R80.reuse, R84, R56 ;  /* 0x000000545038723c */ /* 0x040ff00000001838 */
[-C--:B------:R-:W-:Y:S08]  /*caa0*/  HMMA.16816.F32 R60, R80, R86.reuse, R60 ;  /* 0x00000056503c723c */ /* 0x080ff0000000183c */
[----:B------:R-:W-:Y:S08]  /*cab0*/  HMMA.16816.F32 R64, R76, R86, R64 ;  /* 0x000000564c40723c */ /* 0x000ff00000001840 */
[-C--:B--2---:R-:W-:Y:S07]  /*cac0*/  HMMA.16816.F32 R124, R180, R132.reuse, R4 ;  /* 0x00000084b47c723c */ /* 0x084fee0000001804 */
        /* <DEDUP_REMOVED lines=20> */
[----:B------:R-:W-:Y:S02]  /*cc10*/  FADD.FTZ R5, R145, R0 ;  /* 0x0000000091057221 */ /* 0x000fe40000010000 */
        /* <DEDUP_REMOVED lines=8> */
[----:B------:R-:W2:Y:S03]  /*cca0*/  LDSM.16.MT88.4 R4, [R226+0x3100] ;  /* 0x00310000e204783b */ /* 0x000ea60000004200 */
[----:B------:R-:W-:Y:S02]  /*ccb0*/  FADD.FTZ R9, R217, R0 ;  /* 0x00000000d9097221 */ /* 0x000fe40000010000 */
        /* <DEDUP_REMOVED lines=48> */
[----:B------:R-:W-:Y:S01]  /*cfc0*/  FADD.FTZ R3, R185, R10 ;  /* 0x0000000ab9037221 */ /* 0x000fe20000010000 */
[----:B------:R-:W-:Y:S01]  /*cfd0*/  MOV R118, R2 ;  /* 0x0000000200767202 */ /* 0x000fe20000000f00 */
[----:B------:R-:W-:Y:S01]  /*cfe0*/  FADD.FTZ R0, R117, R9 ;  /* 0x0000000975007221 */ /* 0x000fe20000010000 */
[----:B------:R-:W-:Y:S01]  /*cff0*/  MOV R117, R71 ;  /* 0x0000004700757202 */ /* 0x000fe20000000f00 */
[----:B------:R-:W-:Y:S01]  /*d000*/  FADD.FTZ R4, R187, R11 ;  /* 0x0000000bbb047221 */ /* 0x000fe20000010000 */
[-C--:B------:R-:W-:Y:S03]  /*d010*/  HMMA.16816.F32 R176, R176, R6.reuse, R60 ;  /* 0x00000006b0b0723c */ /* 0x080fe6000000183c */
[----:B------:R-:W-:Y:S02]  /*d020*/  FADD.FTZ R9, R186, R4 ;  /* 0x00000004ba097221 */ /* 0x000fe40000010000 */
[----:B------:R-:W-:Y:S02]  /*d030*/  FADD.FTZ R10, R115, R8 ;  /* 0x00000008730a7221 */ /* 0x000fe40000010000 */
[----:B------:R-:W-:Y:S01]  /*d040*/  FADD.FTZ R5, R184, R3 ;  /* 0x00000003b8057221 */ /* 0x000fe20000010000 */
[----:B------:R-:W-:Y:S04]  /*d050*/  HMMA.16816.F32 R180, R180, R6, R64 ;  /* 0x00000006b4b4723c */ /* 0x000fe80000001840 */
[----:B------:R-:W-:Y:S02]  /*d060*/  FADD.FTZ R3, R100, R9 ;  /* 0x0000000964037221 */ /* 0x000fe40000010000 */
[----:B------:R-:W-:Y:S01]  /*d070*/  FADD.FTZ R8, R116, R0 ;  /* 0x0000000074087221 */ /* 0x000fe20000010000 */
[----:B------:R-:W-:Y:S01]  /*d080*/  MOV R116, R72 ;  /* 0x0000004800747202 */ /* 0x000fe20000000f00 */
        /* <DEDUP_REMOVED lines=11> */
[----:B------:R-:W-:Y:S01]  /*d140*/  STL [R1+0x10], R6 ;  /* 0x0000100601007387 */ /* 0x000fe20000100800 */
[----:B------:R-:W-:Y:S02]  /*d150*/  FADD.FTZ R3, R112, R0 ;  /* 0x0000000070037221 */ /* 0x000fe40000010000 */
        /* <DEDUP_REMOVED lines=9> */
.L_x_34:
[----:B-1----:R-:W2:Y:S04]  /*d1f0*/  LDL.LU R0, [R1+0x10] ;  /* 0x0000100001007983 */ /* 0x002ea80000300800 */
[----:B------:R-:W3:Y:S04]  /*d200*/  LDL.LU R4, [R1+0x14] ;  /* 0x0000140001047983 */ /* 0x000ee80000300800 */
[----:B------:R-:W4:Y:S04]  /*d210*/  LDL.LU R10, [R1+0x1c] ;  /* 0x00001c00010a7983 */ /* 0x000f280000300800 */
[----:B------:R-:W5:Y:S01]  /*d220*/  LDL.LU R9, [R1+0x18] ;  /* 0x0000180001097983 */ /* 0x000f620000300800 */
[----:B------:R-:W-:-:S02]  /*d230*/  MOV R36, 0xff800000 ;  /* 0xff80000000247802 */ /* 0x000fc40000000f00 */
[----:B------:R-:W-:Y:S02]  /*d240*/  MOV R37, 0xff800000 ;  /* 0xff80000000257802 */ /* 0x000fe40000000f00 */
[----:B------:R-:W-:Y:S02]  /*d250*/  MOV R38, 0xff800000 ;  /* 0xff80000000267802 */ /* 0x000fe40000000f00 */
[----:B------:R-:W-:Y:S02]  /*d260*/  MOV R39, 0xff800000 ;  /* 0xff80000000277802 */ /* 0x000fe40000000f00 */
[----:B------:R-:W-:Y:S01]  /*d270*/  PLOP3.LUT P4, PT, PT, PT, PT, 0x8, 0x0 ;  /* 0x000000000000781c */ /* 0x000fe20003f8e170 */
[----:B--2---:R-:W1:Y:S04]  /*d280*/  SHFL.BFLY PT, R5, R0, 0x2, 0x1f ;  /* 0x0c401f0000057f89 */ /* 0x004e6800000e0000 */
[----:B---3--:R-:W2:Y:S04]  /*d290*/  SHFL.BFLY PT, R6, R4, 0x2, 0x1f ;  /* 0x0c401f0004067f89 */ /* 0x008ea800000e0000 */
[----:B----4-:R-:W3:Y:S04]  /*d2a0*/  SHFL.BFLY PT, R7, R10, 0x2, 0x1f ;  /* 0x0c401f000a077f89 */ /* 0x010ee800000e0000 */
[----:B-----5:R-:W4:Y:S01]  /*d2b0*/  SHFL.BFLY PT, R8, R9, 0x2, 0x1f ;  /* 0x0c401f0009087f89 */ /* 0x020f2200000e0000 */
[----:B-1----:R-:W-:-:S02]  /*d2c0*/  FADD.FTZ R5, R5, R0 ;  /* 0x0000000005057221 */ /* 0x002fc40000010000 */
[----:B--2---:R-:W-:-:S03]  /*d2d0*/  FADD.FTZ R6, R6, R4 ;  /* 0x0000000406067221 */ /* 0x004fc60000010000 */
[----:B------:R-:W1:Y:S01]  /*d2e0*/  SHFL.BFLY PT, R0, R5, 0x1, 0x1f ;  /* 0x0c201f0005007f89 */ /* 0x000e6200000e0000 */
[----:B---3--:R-:W-:-:S03]  /*d2f0*/  FADD.FTZ R7, R7, R10 ;  /* 0x0000000a07077221 */ /* 0x008fc60000010000 */
[----:B------:R-:W2:Y:S01]  /*d300*/  SHFL.BFLY PT, R4, R6, 0x1, 0x1f ;  /* 0x0c201f0006047f89 */ /* 0x000ea200000e0000 */
[----:B----4-:R-:W-:-:S03]  /*d310*/  FADD.FTZ R8, R8, R9 ;  /* 0x0000000908087221 */ /* 0x010fc60000010000 */
[----:B------:R-:W3:Y:S04]  /*d320*/  SHFL.BFLY PT, R3, R7, 0x1, 0x1f ;  /* 0x0c201f0007037f89 */ /* 0x000ee800000e0000 */
[----:B------:R-:W4:Y:S01]  /*d330*/  SHFL.BFLY PT, R9, R8, 0x1, 0x1f ;  /* 0x0c201f0008097f89 */ /* 0x000f2200000e0000 */
[----:B-1----:R-:W-:Y:S01]  /*d340*/  FADD.FTZ R5, R5, R0 ;  /* 0x0000000005057221 */ /* 0x002fe20000010000 */
[----:B------:R-:W-:Y:S01]  /*d350*/  MOV R0, RZ ;  /* 0x000000ff00007202 */ /* 0x000fe20000000f00 */
[----:B--2---:R-:W-:-:S03]  /*d360*/  FADD.FTZ R6, R6, R4 ;  /* 0x0000000406067221 */ /* 0x004fc60000010000 */
[----:B------:R-:W-:Y:S02]  /*d370*/  FSETP.NE.FTZ.AND P3, PT, R5, RZ, PT ;  /* 0x000000ff0500720b */ /* 0x000fe40003f75000 */
[----:B------:R-:W-:Y:S01]  /*d380*/  MOV R4, RZ ;  /* 0x000000ff00047202 */ /* 0x000fe20000000f00 */
[----:B---3--:R-:W-:Y:S01]  /*d390*/  FADD.FTZ R7, R7, R3 ;  /* 0x0000000307077221 */ /* 0x008fe20000010000 */
[----:B------:R-:W-:Y:S02]  /*d3a0*/  FSETP.NE.FTZ.AND P2, PT, R6, RZ, PT ;  /* 0x000000ff0600720b */ /* 0x000fe40003f55000 */
[----:B------:R-:W-:Y:S01]  /*d3b0*/  MOV R3, RZ ;  /* 0x000000ff00037202 */ /* 0x000fe20000000f00 */
[----:B----4-:R-:W-:Y:S01]  /*d3c0*/  FADD.FTZ R8, R9, R8 ;  /* 0x0000000809087221 */ /* 0x010fe20000010000 */
[----:B------:R-:W-:-:S04]  /*d3d0*/  FSETP.NE.FTZ.AND P1, PT, R7, RZ, PT ;  /* 0x000000ff0700720b */ /* 0x000fc80003f35000 */
[----:B------:R-:W-:Y:S01]  /*d3e0*/  FSETP.NE.FTZ.AND P0, PT, R8, RZ, PT ;  /* 0x000000ff0800720b */ /* 0x000fe20003f15000 */
[----:B------:R-:W1:Y:S08]  /*d3f0*/  @P3 MUFU.RCP R0, R5 ;  /* 0x0000000500003308 */ /* 0x000e700000001000 */
[----:B------:R-:W2:Y:S01]  /*d400*/  @P1 MUFU.RCP R3, R7 ;  /* 0x0000000700031308 */ /* 0x000ea20000001000 */
[----:B-1----:R-:W-:-:S07]  /*d410*/  FMUL.FTZ R124, R0, R124 ;  /* 0x0000007c007c7220 */ /* 0x002fce0000410000 */
[----:B------:R-:W1:Y:S01]  /*d420*/  @P2 MUFU.RCP R4, R6 ;  /* 0x0000000600042308 */ /* 0x000e620000001000 */
[C---:B------:R-:W-:Y:S02]  /*d430*/  FMUL.FTZ R125, R0.reuse, R125 ;  /* 0x0000007d007d7220 */ /* 0x040fe40000410000 */
[C---:B------:R-:W-:Y:S02]  /*d440*/  FMUL.FTZ R132, R0.reuse, R132 ;  /* 0x0000008400847220 */ /* 0x040fe40000410000 */
[C---:B------:R-:W-:Y:S02]  /*d450*/  FMUL.FTZ R26, R0.reuse, R133 ;  /* 0x00000085001a7220 */ /* 0x040fe40000410000 */
[C---:B------:R-:W-:Y:S01]  /*d460*/  FMUL.FTZ R136, R0.reuse, R136 ;  /* 0x0000008800887220 */ /* 0x040fe20000410000 */
[----:B------:R-:W-:Y:S01]  /*d470*/  @P2 MUFU.LG2 R9, R6 ;  /* 0x0000000600092308 */ /* 0x000fe20000000c00 */
[C---:B------:R-:W-:Y:S02]  /*d480*/  FMUL.FTZ R30, R0.reuse, R137 ;  /* 0x00000089001e7220 */ /* 0x040fe40000410000 */
[----:B------:R-:W-:-:S02]  /*d490*/  FMUL.FTZ R148, R0, R148 ;  /* 0x0000009400947220 */ /* 0x000fc40000410000 */
[C---:B------:R-:W-:Y:S02]  /*d4a0*/  FMUL.FTZ R20, R0.reuse, R149 ;  /* 0x0000009500147220 */ /* 0x040fe40000410000 */
[C---:B------:R-:W-:Y:S01]  /*d4b0*/  FMUL.FTZ R152, R0.reuse, R152 ;  /* 0x0000009800987220 */ /* 0x040fe20000410000 */
[----:B------:R-:W-:Y:S01]  /*d4c0*/  @P3 MUFU.LG2 R11, R5 ;  /* 0x00000005000b3308 */ /* 0x000fe20000000c00 */
[C---:B------:R-:W-:Y:S02]  /*d4d0*/  FMUL.FTZ R24, R0.reuse, R153 ;  /* 0x0000009900187220 */ /* 0x040fe40000410000 */
[C---:B------:R-:W-:Y:S02]  /*d4e0*/  FMUL.FTZ R164, R0.reuse, R164 ;  /* 0x000000a400a47220 */ /* 0x040fe40000410000 */
[C---:B------:R-:W-:Y:S02]  /*d4f0*/  FMUL.FTZ R18, R0.reuse, R165 ;  /* 0x000000a500127220 */ /* 0x040fe40000410000 */
[C---:B------:R-:W-:Y:S01]  /*d500*/  FMUL.FTZ R168, R0.reuse, R168 ;  /* 0x000000a800a87220 */ /* 0x040fe20000410000 */
[----:B------:R-:W-:Y:S01]  /*d510*/  @P1 MUFU.LG2 R7, R7 ;  /* 0x0000000700071308 */ /* 0x000fe20000000c00 */
[----:B------:R-:W-:-:S02]  /*d520*/  FMUL.FTZ R17, R0, R169 ;  /* 0x000000a900117220 */ /* 0x000fc40000410000 */
[C---:B------:R-:W-:Y:S02]  /*d530*/  FMUL.FTZ R180, R0.reuse, R180 ;  /* 0x000000b400b47220 */ /* 0x040fe40000410000 */
[----:B------:R-:W-:Y:S01]  /*d540*/  FMUL.FTZ R181, R0, R181 ;  /* 0x000000b500b57220 */ /* 0x000fe20000410000 */
[----:B------:R-:W-:Y:S01]  /*d550*/  MOV R0, RZ ;  /* 0x000000ff00007202 */ /* 0x000fe20000000f00 */
[C---:B--2---:R-:W-:Y:S01]  /*d560*/  FMUL.FTZ R120, R3.reuse, R120 ;  /* 0x0000007803787220 */ /* 0x044fe20000410000 */
[----:B------:R-:W-:Y:S01]  /*d570*/  @P0 MUFU.LG2 R6, R8 ;  /* 0x0000000800060308 */ /* 0x000fe20000000c00 */
[C---:B------:R-:W-:Y:S02]  /*d580*/  FMUL.FTZ R33, R3.reuse, R121 ;  /* 0x0000007903217220 */ /* 0x040fe40000410000 */
[C---:B------:R-:W-:Y:S02]  /*d590*/  FMUL.FTZ R128, R3.reuse, R128 ;  /* 0x0000008003807220 */ /* 0x040fe40000410000 */
[----:B------:R-:W-:-:S02]  /*d5a0*/  FMUL.FTZ R32, R3, R129 ;  /* 0x0000008103207220 */ /* 0x000fc40000410000 */
[C---:B------:R-:W-:Y:S01]  /*d5b0*/  FMUL.FTZ R140, R3.reuse, R140 ;  /* 0x0000008c038c7220 */ /* 0x040fe20000410000 */
[----:B------:R2:W3:Y:S01]  /*d5c0*/  @P0 MUFU.RCP R0, R8 ;  /* 0x0000000800000308 */ /* 0x0004e20000001000 */
[C---:B------:R-:W-:Y:S02]  /*d5d0*/  FMUL.FTZ R28, R3.reuse, R141 ;  /* 0x0000008d031c7220 */ /* 0x040fe40000410000 */
[C---:B------:R-:W-:Y:S02]  /*d5e0*/  FMUL.FTZ R144, R3.reuse, R144 ;  /* 0x0000009003907220 */ /* 0x040fe40000410000 */
[C---:B------:R-:W-:Y:S02]  /*d5f0*/  FMUL.FTZ R25, R3.reuse, R145 ;  /* 0x0000009103197220 */ /* 0x040fe40000410000 */
[C---:B------:R-:W-:Y:S02]  /*d600*/  FMUL.FTZ R156, R3.reuse, R156 ;  /* 0x0000009c039c7220 */ /* 0x040fe40000410000 */
[----:B------:R-:W-:-:S02]  /*d610*/  FMUL.FTZ R22, R3, R157 ;  /* 0x0000009d03167220 */ /* 0x000fc40000410000 */
[C---:B------:R-:W-:Y:S02]  /*d620*/  FMUL.FTZ R160, R3.reuse, R160 ;  /* 0x000000a003a07220 */ /* 0x040fe40000410000 */
[C---:B------:R-:W-:Y:S02]  /*d630*/  FMUL.FTZ R12, R3.reuse, R161 ;  /* 0x000000a1030c7220 */ /* 0x040fe40000410000 */
[C---:B------:R-:W-:Y:S01]  /*d640*/  FMUL.FTZ R172, R3.reuse, R172 ;  /* 0x000000ac03ac7220 */ /* 0x040fe20000410000 */
[----:B--2---:R-:W-:Y:S01]  /*d650*/  @P0 MOV R8, 0x3f317218 ;  /* 0x3f31721800080802 */ /* 0x004fe20000000f00 */
[C---:B------:R-:W-:Y:S02]  /*d660*/  FMUL.FTZ R173, R3.reuse, R173 ;  /* 0x000000ad03ad7220 */ /* 0x040fe40000410000 */
[C---:B------:R-:W-:Y:S02]  /*d670*/  FMUL.FTZ R176, R3.reuse, R176 ;  /* 0x000000b003b07220 */ /* 0x040fe40000410000 */
[----:B------:R-:W-:Y:S01]  /*d680*/  FMUL.FTZ R177, R3, R177 ;  /* 0x000000b103b17220 */ /* 0x000fe20000410000 */
[----:B------:R-:W-:Y:S01]  /*d690*/  @P2 MOV R3, 0x3f317218 ;  /* 0x3f31721800032802 */ /* 0x000fe20000000f00 */
[----:B-1----:R-:W-:-:S02]  /*d6a0*/  FMUL.FTZ R126, R4, R126 ;  /* 0x0000007e047e7220 */ /* 0x002fc40000410000 */
        /* <DEDUP_REMOVED lines=15> */
[----:B------:R-:W-:Y:S01]  /*d7a0*/  @P3 MOV R4, 0x3f317218 ;  /* 0x3f31721800043802 */ /* 0x000fe20000000f00 */
[C---:B---3--:R-:W-:Y:S02]  /*d7b0*/  FMUL.FTZ R122, R0.reuse, R122 ;  /* 0x0000007a007a7220 */ /* 0x048fe40000410000 */
        /* <DEDUP_REMOVED lines=14> */
[----:B------:R-:W-:Y:S01]  /*d8a0*/  FMUL.FTZ R179, R0, R179 ;  /* 0x000000b300b37220 */ /* 0x000fe20000410000 */
[----:B------:R-:W-:Y:S01]  /*d8b0*/  @P1 MOV R0, 0x3f317218 ;  /* 0x3f31721800001802 */ /* 0x000fe20000000f00 */
[----:B------:R-:W-:Y:S02]  /*d8c0*/  @P2 FMUL.FTZ R5, R3, c[0x0][0x2d0] ;  /* 0x0000b40003052a20 */ /* 0x000fe40000410000 */
[----:B------:R-:W-:Y:S02]  /*d8d0*/  @P3 FMUL.FTZ R10, R4, c[0x0][0x2d0] ;  /* 0x0000b400040a3a20 */ /* 0x000fe40000410000 */
[----:B------:R-:W-:Y:S02]  /*d8e0*/  @P1 FMUL.FTZ R3, R0, c[0x0][0x2d0] ;  /* 0x0000b40000031a20 */ /* 0x000fe40000410000 */
[----:B------:R-:W-:Y:S02]  /*d8f0*/  @P3 FMUL.FTZ R11, R11, 0.69314718246459960938 ;  /* 0x3f3172180b0b3820 */ /* 0x000fe40000410000 */
[----:B------:R-:W-:-:S02]  /*d900*/  @P2 FMUL.FTZ R9, R9, 0.69314718246459960938 ;  /* 0x3f31721809092820 */ /* 0x000fc40000410000 */
[----:B------:R-:W-:Y:S02]  /*d910*/  @P1 FMUL.FTZ R7, R7, 0.69314718246459960938 ;  /* 0x3f31721807071820 */ /* 0x000fe40000410000 */
[----:B------:R-:W-:Y:S02]  /*d920*/  @P0 FMUL.FTZ R4, R6, 0.69314718246459960938 ;  /* 0x3f31721806040820 */ /* 0x000fe40000410000 */
[----:B------:R-:W-:Y:S02]  /*d930*/  @P0 FMUL.FTZ R0, R8, c[0x0][0x2d0] ;  /* 0x0000b40008000a20 */ /* 0x000fe40000410000 */
[----:B------:R-:W-:Y:S02]  /*d940*/  @P3 FFMA.FTZ R36, R10, R73, R11 ;  /* 0x000000490a243223 */ /* 0x000fe4000001000b */
[----:B------:R-:W-:Y:S02]  /*d950*/  @P2 FFMA.FTZ R37, R5, R72, R9 ;  /* 0x0000004805252223 */ /* 0x000fe40000010009 */
[----:B------:R-:W-:-:S02]  /*d960*/  @P1 FFMA.FTZ R38, R3, R71, R7 ;  /* 0x0000004703261223 */ /* 0x000fc40000010007 */
[----:B------:R-:W-:Y:S02]  /*d970*/  @P0 FFMA.FTZ R39, R0, R2, R4 ;  /* 0x0000000200270223 */ /* 0x000fe40000010004 */
.L_x_18:
[----:B------:R-:W-:Y:S01]  /*d980*/  USHF.R.S32.HI UR8, URZ, 0x1f, UR9 ;  /* 0x0000001f3f087899 */ /* 0x000fe20008011409 */
[----:B------:R-:W-:Y:S05]  /*d990*/  @P4 BRA `(.L_x_38) ;  /* 0x0000147000004947 */ /* 0x000fea0003800000 */
[----:B------:R-:W1:Y:S01]  /*d9a0*/  S2R R40, SR_TID.X ;  /* 0x0000000000287919 */ /* 0x000e620000002100 */
[----:B------:R-:W-:Y:S01]  /*d9b0*/  F2FP.PACK_AB R6, R125, R124 ;  /* 0x0000007c7d06723e */ /* 0x000fe200000000ff */
[----:B------:R-:W-:Y:S01]  /*d9c0*/  IMAD.MOV.U32 R5, RZ, RZ, -0x10 ;  /* 0xfffffff0ff057424 */ /* 0x000fe200078e00ff */
[----:B------:R-:W-:Y:S01]  /*d9d0*/  F2FP.PACK_AB R27, R27, R126 ;  /* 0x0000007e1b1b723e */ /* 0x000fe200000000ff */
[----:B------:R-:W-:Y:S01]  /*d9e0*/  BAR.SYNC.DEFER_BLOCKING 0x1, 0x80 ;  /* 0x0042000000007b1d */ /* 0x000fe20000010000 */
[----:B------:R-:W-:Y:S02]  /*d9f0*/  F2FP.PACK_AB R26, R26, R132 ;  /* 0x000000841a1a723e */ /* 0x000fe400000000ff */
[----:B------:R-:W-:Y:S02]  /*da00*/  F2FP.PACK_AB R31, R31, R134 ;  /* 0x000000861f1f723e */ /* 0x000fe400000000ff */
[----:B------:R-:W-:Y:S01]  /*da10*/  F2FP.PACK_AB R33, R33, R120 ;  /* 0x000000782121723e */ /* 0x000fe200000000ff */
[----:B------:R-:W-:Y:S01]  /*da20*/  ULDC.64 UR4, c[0x0][0x500] ;  /* 0x0001400000047ab9 */ /* 0x000fe20000000a00 */
[----:B------:R-:W-:Y:S01]  /*da30*/  F2FP.PACK_AB R122, R123, R122 ;  /* 0x0000007a7b7a723e */ /* 0x000fe200000000ff */
[----:B------:R-:W-:Y:S01]  /*da40*/  UISETP.NE.U32.AND UP1, UPT, URZ, UR4, UPT ;  /* 0x000000043f00728c */ /* 0x000fe2000bf25070 */
[----:B------:R-:W-:Y:S01]  /*da50*/  F2FP.PACK_AB R32, R32, R128 ;  /* 0x000000802020723e */ /* 0x000fe200000000ff */
[----:B------:R-:W-:Y:S01]  /*da60*/  UMOV UR6, 0x4 ;  /* 0x0000000400067882 */ /* 0x000fe20000000000 */
[----:B------:R-:W-:Y:S01]  /*da70*/  F2FP.PACK_AB R130, R131, R130 ;  /* 0x000000828382723e */ /* 0x000fe200000000ff */
[----:B------:R-:W-:Y:S01]  /*da80*/  UISETP.NE.AND.EX UP1, UPT, URZ, UR5, UPT, UP1 ;  /* 0x000000053f00728c */ /* 0x000fe2000bf25310 */
[----:B------:R-:W-:-:S02]  /*da90*/  F2FP.PACK_AB R30, R30, R136 ;  /* 0x000000881e1e723e */ /* 0x000fc400000000ff */
[----:B------:R-:W-:Y:S01]  /*daa0*/  F2FP.PACK_AB R29, R29, R138 ;  /* 0x0000008a1d1d723e */ /* 0x000fe200000000ff */
[----:B------:R-:W-:Y:S01]  /*dab0*/  ULDC.64 UR4, c[0x0][0x500] ;  /* 0x0001400000047ab9 */ /* 0x000fe20000000a00 */
[----:B------:R-:W-:Y:S01]  /*dac0*/  F2FP.PACK_AB R20, R20, R148 ;  /* 0x000000941414723e */ /* 0x000fe200000000ff */
[----:B------:R-:W-:Y:S01]  /*dad0*/  UIMAD.WIDE UR4, UR11, UR6, UR4 ;  /* 0x000000060b0472a5 */ /* 0x000fe2000f8e0204 */
[----:B------:R-:W-:Y:S02]  /*dae0*/  F2FP.PACK_AB R19, R19, R150 ;  /* 0x000000961313723e */ /* 0x000fe400000000ff */
[----:B-1----:R-:W-:Y:S02]  /*daf0*/  SHF.R.S32.HI R41, RZ, 0x1f, R40 ;  /* 0x0000001fff297819 */ /* 0x002fe40000011428 */
[----:B------:R-:W-:Y:S02]  /*db00*/  F2FP.PACK_AB R28, R28, R140 ;  /* 0x0000008c1c1c723e */ /* 0x000fe400000000ff */
[----:B------:R-:W-:-:S02]  /*db10*/  LEA.HI R2, R41, R40, RZ, 0x2 ;  /* 0x0000002829027211 */ /* 0x000fc400078f10ff */
[----:B------:R-:W-:Y:S02]  /*db20*/  LEA.HI R35, R41, R40, RZ, 0x5 ;  /* 0x0000002829237211 */ /* 0x000fe400078f28ff */
[--C-:B------:R-:W-:Y:S02]  /*db30*/  SHF.R.S32.HI R3, RZ, 0x2, R2.reuse ;  /* 0x00000002ff037819 */ /* 0x100fe40000011402 */
[----:B------:R-:W-:Y:S02]  /*db40*/  SHF.R.S32.HI R0, RZ, 0x1f, R2 ;  /* 0x0000001fff007819 */ /* 0x000fe40000011402 */
[----:B------:R-:W-:Y:S02]  /*db50*/  SHF.R.S32.HI R34, RZ, 0x5, R35 ;  /* 0x00000005ff227819 */ /* 0x000fe40000011423 */
[----:B------:R-:W-:Y:S02]  /*db60*/  LEA.HI R0, R0, R3, RZ, 0x3 ;  /* 0x0000000300007211 */ /* 0x000fe400078f18ff */
[----:B------:R-:W-:-:S02]  /*db70*/  F2FP.PACK_AB R142, R143, R142 ;  /* 0x0000008e8f8e723e */ /* 0x000fc400000000ff */
[----:B------:R-:W-:Y:S02]  /*db80*/  LOP3.LUT R0, R0, 0xfffffff8, RZ, 0xc0, !PT ;  /* 0xfffffff800007812 */ /* 0x000fe400078ec0ff */
[----:B------:R-:W-:Y:S02]  /*db90*/  F2FP.PACK_AB R25, R25, R144 ;  /* 0x000000901919723e */ /* 0x000fe400000000ff */
[----:B------:R-:W-:Y:S01]  /*dba0*/  F2FP.PACK_AB R147, R147, R146 ;  /* 0x000000929393723e */ /* 0x000fe200000000ff */
[----:B------:R-:W-:Y:S01]  /*dbb0*/  IMAD.IADD R3, R3, 0x1, -R0 ;  /* 0x0000000103037824 */ /* 0x000fe200078e0a00 */
[----:B------:R-:W-:Y:S02]  /*dbc0*/  LOP3.LUT R0, R2, 0xfffffffc, RZ, 0xc0, !PT ;  /* 0xfffffffc02007812 */ /* 0x000fe400078ec0ff */
[----:B------:R-:W-:Y:S01]  /*dbd0*/  F2FP.PACK_AB R24, R24, R152 ;  /* 0x000000981818723e */ /* 0x000fe200000000ff */
[C---:B------:R-:W-:Y:S01]  /*dbe0*/  IMAD.SHL.U32 R2, R3.reuse, 0x40, RZ ;  /* 0x0000004003027824 */ /* 0x040fe200078e00ff */
[----:B------:R-:W-:Y:S01]  /*dbf0*/  LOP3.LUT R4, R3, 0x1, RZ, 0xc0, !PT ;  /* 0x0000000103047812 */ /* 0x000fe200078ec0ff */
[----:B------:R-:W-:Y:S01]  /*dc00*/  IMAD.IADD R14, R40, 0x1, -R0 ;  /* 0x00000001280e7824 */ /* 0x000fe200078e0a00 */
[----:B------:R-:W-:-:S02]  /*dc10*/  F2FP.PACK_AB R23, R23, R154 ;  /* 0x0000009a1717723e */ /* 0x000fc400000000ff */
[----:B------:R-:W-:Y:S01]  /*dc20*/  LOP3.LUT R0, R2, 0x1c0, RZ, 0xc0, !PT ;  /* 0x000001c002007812 */ /* 0x000fe200078ec0ff */
[----:B------:R-:W-:Y:S01]  /*dc30*/  IMAD R2, R34, 0x200, R14 ;  /* 0x0000020022027824 */ /* 0x000fe200078e020e */
[----:B------:R-:W-:Y:S02]  /*dc40*/  ISETP.NE.U32.AND P0, PT, R4, 0x1, PT ;  /* 0x000000010400780c */ /* 0x000fe40003f05070 */
[----:B------:R-:W-:Y:S02]  /*dc50*/  LEA.HI R0, R0, R0, RZ, 0x1d ;  /* 0x0000000000007211 */ /* 0x000fe400078fe8ff */
[----:B------:R-:W-:Y:S02]  /*dc60*/  R2P PR, R3, 0x6 ;  /* 0x0000000603007804 */ /* 0x000fe40000000000 */
[----:B------:R-:W-:Y:S01]  /*dc70*/  SEL R5, R5, 0x10, !P0 ;  /* 0x0000001005057807 */ /* 0x000fe20004000000 */
[----:B------:R-:W-:Y:S01]  /*dc80*/  IMAD.U32 R0, R2, 0x2, R0 ;  /* 0x0000000202007824 */ /* 0x000fe200078e0000 */
[----:B------:R-:W-:-:S02]  /*dc90*/  F2FP.PACK_AB R18, R18, R164 ;  /* 0x000000a41212723e */ /* 0x000fc400000000ff */
[----:B------:R-:W-:Y:S01]  /*dca0*/  F2FP.PACK_AB R13, R13, R166 ;  /* 0x000000a60d0d723e */ /* 0x000fe200000000ff */
[----:B------:R-:W-:Y:S01]  /*dcb0*/  IMAD.SHL.U32 R0, R0, 0x2, RZ ;  /* 0x0000000200007824 */ /* 0x000fe200078e00ff */
[----:B------:R-:W-:Y:S02]  /*dcc0*/  F2FP.PACK_AB R22, R22, R156 ;  /* 0x0000009c1616723e */ /* 0x000fe400000000ff */
[----:B------:R-:W-:Y:S01]  /*dcd0*/  F2FP.PACK_AB R159, R159, R158 ;  /* 0x0000009e9f9f723e */ /* 0x000fe200000000ff */
[C---:B------:R-:W-:Y:S01]  /*dce0*/  IMAD.IADD R3, R0.reuse, 0x1, R5 ;  /* 0x0000000100037824 */ /* 0x040fe200078e0205 */
[----:B------:R1:W-:Y:S01]  /*dcf0*/  STS [R0+0x80], R6 ;  /* 0x0000800600007388 */ /* 0x0003e20000000800 */
[C---:B------:R-:W-:Y:S02]  /*dd00*/  IADD3 R4, R0.reuse, 0x80, RZ ;  /* 0x0000008000047810 */ /* 0x040fe40007ffe0ff */
[----:B------:R-:W-:Y:S01]  /*dd10*/  IADD3 R2, R0, 0xc0, RZ ;  /* 0x000000c000027810 */ /* 0x000fe20007ffe0ff */
[----:B------:R-:W-:Y:S01]  /*dd20*/  STS [R0+0x480], R27 ;  /* 0x0004801b00007388 */ /* 0x000fe20000000800 */
[----:B------:R-:W-:-:S02]  /*dd30*/  @P2 IADD3 R2, R4, -0x40, RZ ;  /* 0xffffffc004022810 */ /* 0x000fc40007ffe0ff */
[----:B------:R-:W-:Y:S01]  /*dd40*/  F2FP.PACK_AB R12, R12, R160 ;  /* 0x000000a00c0c723e */ /* 0x000fe200000000ff */
[----:B------:R-:W-:Y:S01]  /*dd50*/  STS [R3+0x80], R26 ;  /* 0x0000801a03007388 */ /* 0x000fe20000000800 */
[----:B------:R-:W-:Y:S02]  /*dd60*/  F2FP.PACK_AB R21, R21, R162 ;  /* 0x000000a21515723e */ /* 0x000fe400000000ff */
[----:B------:R-:W-:Y:S01]  /*dd70*/  F2FP.PACK_AB R17, R17, R168 ;  /* 0x000000a81111723e */ /* 0x000fe200000000ff */
[----:B------:R-:W-:Y:S01]  /*dd80*/  STS [R3+0x480], R31 ;  /* 0x0004801f03007388 */ /* 0x000fe20000000800 */
[----:B------:R-:W-:Y:S02]  /*dd90*/  F2FP.PACK_AB R16, R16, R170 ;  /* 0x000000aa1010723e */ /* 0x000fe400000000ff */
[----:B------:R-:W-:Y:S01]  /*dda0*/  F2FP.PACK_AB R9, R181, R180 ;  /* 0x000000b4b509723e */ /* 0x000fe200000000ff */
[----:B------:R-:W-:Y:S01]  /*ddb0*/  STS [R0+0x2080], R33 ;  /* 0x0020802100007388 */ /* 0x000fe20000000800 */
[----:B-----5:R-:W-:-:S02]  /*ddc0*/  F2FP.PACK_AB R8, R183, R182 ;  /* 0x000000b6b708723e */ /* 0x020fc400000000ff */
[----:B------:R-:W-:Y:S01]  /*ddd0*/  F2FP.PACK_AB R11, R173, R172 ;  /* 0x000000acad0b723e */ /* 0x000fe200000000ff */
[----:B------:R2:W-:Y:S01]  /*dde0*/  STS [R0+0x2480], R122 ;  /* 0x0024807a00007388 */ /* 0x0005e20000000800 */
[----:B------:R-:W-:Y:S02]  /*ddf0*/  F2FP.PACK_AB R15, R15, R174 ;  /* 0x000000ae0f0f723e */ /* 0x000fe400000000ff */
[----:B------:R-:W-:Y:S01]  /*de00*/  F2FP.PACK_AB R10, R177, R176 ;  /* 0x000000b0b10a723e */ /* 0x000fe200000000ff */
[----:B------:R-:W-:Y:S01]  /*de10*/  STS [R3+0x2080], R32 ;  /* 0x0020802003007388 */ /* 0x000fe20000000800 */
[----:B-1----:R-:W-:Y:S01]  /*de20*/  IMAD.MOV.U32 R6, RZ, RZ, 0x20 ;  /* 0x00000020ff067424 */ /* 0x002fe200078e00ff */
[----:B------:R-:W-:Y:S02]  /*de30*/  F2FP.PACK_AB R7, R179, R178 ;  /* 0x000000b2b307723e */ /* 0x000fe400000000ff */
[----:B------:R1:W-:Y:S02]  /*de40*/  STS [R3+0x2480], R130 ;  /* 0x0024808203007388 */ /* 0x0003e40000000800 */
[----:B------:R-:W-:-:S02]  /*de50*/  SEL R6, R6, 0xffffffe0, !P1 ;  /* 0xffffffe006067807 */ /* 0x000fc40004800000 */
[----:B------:R-:W-:-:S03]  /*de60*/  PLOP3.LUT P1, PT, PT, PT, UP1, 0x80, 0x0 ;  /* 0x000000000000781c */ /* 0x000fc60003f2f018 */
[----:B------:R-:W-:-:S05]  /*de70*/  IMAD.IADD R4, R0, 0x1, R6 ;  /* 0x0000000100047824 */ /* 0x000fca00078e0206 */
[----:B------:R-:W-:Y:S04]  /*de80*/  STS [R4+0x80], R30 ;  /* 0x0000801e04007388 */ /* 0x000fe80000000800 */
[----:B------:R-:W-:Y:S01]  /*de90*/  STS [R4+0x480], R29 ;  /* 0x0004801d04007388 */ /* 0x000fe20000000800 */
[----:B--2---:R-:W-:-:S05]  /*dea0*/  IMAD.IADD R0, R6, 0x1, R3 ;  /* 0x0000000106007824 */ /* 0x004fca00078e0203 */
[----:B------:R-:W-:Y:S01]  /*deb0*/  STS [R0+0x80], R20 ;  /* 0x0000801400007388 */ /* 0x000fe20000000800 */
[----:B-1----:R-:W-:-:S03]  /*dec0*/  IADD3 R3, R6, 0x400, R2 ;  /* 0x0000040006037810 */ /* 0x002fc60007ffe002 */
[----:B------:R-:W-:Y:S04]  /*ded0*/  STS [R0+0x480], R19 ;  /* 0x0004801300007388 */ /* 0x000fe80000000800 */
[----:B------:R-:W-:Y:S04]  /*dee0*/  STS [R4+0x2080], R28 ;  /* 0x0020801c04007388 */ /* 0x000fe80000000800 */
[----:B------:R1:W-:Y:S04]  /*def0*/  STS [R4+0x2480], R142 ;  /* 0x0024808e04007388 */ /* 0x0003e80000000800 */
[----:B------:R-:W-:Y:S04]  /*df00*/  STS [R0+0x2080], R25 ;  /* 0x0020801900007388 */ /* 0x000fe80000000800 */
[----:B------:R2:W-:Y:S04]  /*df10*/  STS [R0+0x2480], R147 ;  /* 0x0024809300007388 */ /* 0x0005e80000000800 */
[----:B------:R-:W-:Y:S04]  /*df20*/  STS [R2], R24 ;  /* 0x0000001802007388 */ /* 0x000fe80000000800 */
[----:B------:R-:W-:Y:S01]  /*df30*/  STS [R2+0x400], R23 ;  /* 0x0004001702007388 */ /* 0x000fe20000000800 */
[----:B-1----:R-:W-:-:S02]  /*df40*/  IMAD.IADD R4, R5, 0x1, R3 ;  /* 0x0000000105047824 */ /* 0x002fc400078e0203 */
[----:B--2---:R-:W-:-:S04]  /*df50*/  IMAD.IADD R0, R5, 0x1, R2 ;  /* 0x0000000105007824 */ /* 0x004fc800078e0202 */
[C---:B------:R-:W-:Y:S01]  /*df60*/  IMAD.IADD R3, R6.reuse, 0x1, R0 ;  /* 0x0000000106037824 */ /* 0x040fe200078e0200 */
[----:B------:R-:W-:Y:S04]  /*df70*/  STS [R0], R18 ;  /* 0x0000001200007388 */ /* 0x000fe80000000800 */
[----:B------:R-:W-:Y:S04]  /*df80*/  STS [R0+0x400], R13 ;  /* 0x0004000d00007388 */ /* 0x000fe80000000800 */
[----:B------:R-:W-:Y:S04]  /*df90*/  STS [R2+0x2000], R22 ;  /* 0x0020001602007388 */ /* 0x000fe80000000800 */
[----:B------:R1:W-:Y:S04]  /*dfa0*/  STS [R2+0x2400], R159 ;  /* 0x0024009f02007388 */ /* 0x0003e80000000800 */
[----:B------:R-:W-:Y:S04]  /*dfb0*/  STS [R0+0x2000], R12 ;  /* 0x0020000c00007388 */ /* 0x000fe80000000800 */
[----:B------:R-:W-:Y:S01]  /*dfc0*/  STS [R0+0x2400], R21 ;  /* 0x0024001500007388 */ /* 0x000fe20000000800 */
[----:B-1----:R-:W-:-:S05]  /*dfd0*/  IMAD.IADD R2, R6, 0x1, R2 ;  /* 0x0000000106027824 */ /* 0x002fca00078e0202 */
[----:B------:R-:W-:Y:S04]  /*dfe0*/  STS [R2], R17 ;  /* 0x0000001102007388 */ /* 0x000fe80000000800 */
[----:B------:R-:W-:Y:S04]  /*dff0*/  STS [R2+0x400], R16 ;  /* 0x0004001002007388 */ /* 0x000fe80000000800 */
[----:B------:R1:W-:Y:S04]  /*e000*/  STS [R3], R9 ;  /* 0x0000000903007388 */ /* 0x0003e80000000800 */
[----:B------:R2:W-:Y:S04]  /*e010*/  STS [R4], R8 ;  /* 0x0000000804007388 */ /* 0x0005e80000000800 */
[----:B------:R-:W-:Y:S04]  /*e020*/  STS [R2+0x2000], R11 ;  /* 0x0020000b02007388 */ /* 0x000fe80000000800 */
[----:B------:R3:W-:Y:S04]  /*e030*/  STS [R2+0x2400], R15 ;  /* 0x0024000f02007388 */ /* 0x0007e80000000800 */
[----:B------:R4:W-:Y:S04]  /*e040*/  STS [R3+0x2000], R10 ;  /* 0x0020000a03007388 */ /* 0x0009e80000000800 */
[----:B------:R3:W-:Y:S01]  /*e050*/  STS [R4+0x2000], R7 ;  /* 0x0020000704007388 */ /* 0x0007e20000000800 */
[----:B-1----:R-:W-:-:S02]  /*e060*/  IMAD.U32 R9, RZ, RZ, UR5 ;  /* 0x00000005ff097e24 */ /* 0x002fc4000f8e00ff */
[----:B--2---:R-:W-:Y:S01]  /*e070*/  IMAD.U32 R8, RZ, RZ, UR4 ;  /* 0x00000004ff087e24 */ /* 0x004fe2000f8e00ff */
[----:B------:R-:W-:Y:S06]  /*e080*/  BAR.SYNC.DEFER_BLOCKING 0x1, 0x80 ;  /* 0x0042000000007b1d */ /* 0x000fec0000010000 */
[----:B------:R-:W-:Y:S02]  /*e090*/  ULDC.64 UR4, c[0x0][0x508] ;  /* 0x0001420000047ab9 */ /* 0x000fe40000000a00 */
[----:B------:R-:W-:Y:S01]  /*e0a0*/  UISETP.NE.U32.AND UP0, UPT, URZ, UR4, UPT ;  /* 0x000000043f00728c */ /* 0x000fe2000bf05070 */
[----:B------:R-:W2:Y:S03]  /*e0b0*/  @P1 LDG.E R0, [R8.64] ;  /* 0x0000000c08001981 */ /* 0x000ea6000c1e1900 */
[----:B------:R-:W-:Y:S01]  /*e0c0*/  UISETP.NE.AND.EX UP0, UPT, URZ, UR5, UPT, UP0 ;  /* 0x000000053f00728c */ /* 0x000fe2000bf05300 */
[----:B------:R-:W-:-:S02]  /*e0d0*/  IMAD.MOV.U32 R12, RZ, RZ, c[0x0][0x388] ;  /* 0x0000e200ff0c7624 */ /* 0x000fc400078e00ff */
[----:B------:R-:W-:-:S03]  /*e0e0*/  ULDC.64 UR4, c[0x0][0x508] ;  /* 0x0001420000047ab9 */ /* 0x000fc60000000a00 */
[----:B------:R-:W-:-:S05]  /*e0f0*/  PLOP3.LUT P0, PT, PT, PT, UP0, 0x80, 0x0 ;  /* 0x000000000000781c */ /* 0x000fca0003f0f008 */
[----:B------:R-:W-:-:S06]  /*e100*/  @UP0 UIMAD.WIDE UR4, UR11, UR6, UR4 ;  /* 0x000000060b0402a5 */ /* 0x000fcc000f8e0204 */
[----:B---3--:R-:W-:Y:S02]  /*e110*/  IMAD.U32 R2, RZ, RZ, UR4 ;  /* 0x00000004ff027e24 */ /* 0x008fe4000f8e00ff */
[----:B----4-:R-:W-:-:S05]  /*e120*/  IMAD.U32 R3, RZ, RZ, UR5 ;  /* 0x00000005ff037e24 */ /* 0x010fca000f8e00ff */
[----:B------:R1:W5:Y:S01]  /*e130*/  @P0 LDG.E R12, [R2.64] ;  /* 0x0000000c020c0981 */ /* 0x000362000c1e1900 */
[----:B------:R-:W-:Y:S02]  /*e140*/  UMOV UR6, URZ ;  /* 0x0000003f00067c82 */ /* 0x000fe40008000000 */
[----:B------:R-:W-:Y:S01]  /*e150*/  UMOV UR7, URZ ;  /* 0x0000003f00077c82 */ /* 0x000fe20008000000 */
[----:B--2---:R-:W2:Y:S02]  /*e160*/  @P1 R2UR UR5, R0 ;  /* 0x00000000000513c2 */ /* 0x004ea400000e0000 */
[----:B--2---:R-:W-:Y:S02]  /*e170*/  @UP1 USHF.R.S32.HI UR4, URZ, 0x1f, UR5 ;  /* 0x0000001f3f041899 */ /* 0x004fe40008011405 */
[----:B------:R-:W-:-:S05]  /*e180*/  @UP1 UMOV UR6, UR5 ;  /* 0x0000000500061c82 */ /* 0x000fca0008000000 */
[----:B------:R-:W-:Y:S01]  /*e190*/  @UP1 UMOV UR7, UR4 ;  /* 0x0000000400071c82 */ /* 0x000fe20008000000 */
[----:B------:R-:W-:Y:S05]  /*e1a0*/  @P0 BRA `(.L_x_39) ;  /* 0x0000004000000947 */ /* 0x000fea0003800000 */
[----:B-1----:R-:W-:Y:S05]  /*e1b0*/  @!P1 BRA `(.L_x_39) ;  /* 0x0000003000009947 */ /* 0x002fea0003800000 */
[----:B------:R-:W2:Y:S04]  /*e1c0*/  LDG.E R0, [R8.64] ;  /* 0x0000000c08007981 */ /* 0x000ea8000c1e1900 */
[----:B------:R-:W2:Y:S02]  /*e1d0*/  LDG.E R2, [R8.64+0x4] ;  /* 0x0000040c08027981 */ /* 0x000ea4000c1e1900 */
[----:B--2--5:R-:W-:Y:S02]  /*e1e0*/  IADD3 R12, -R0, R2, RZ ;  /* 0x00000002000c7210 */ /* 0x024fe40007ffe1ff */
.L_x_39:
[----:B-1----:R-:W-:Y:S01]  /*e1f0*/  LEA.HI R0, R14, R14, RZ, 0x1 ;  /* 0x0000000e0e007211 */ /* 0x002fe200078f08ff */
[----:B------:R-:W-:Y:S01]  /*e200*/  IMAD.MOV.U32 R3, RZ, RZ, c[0x0][0x4e8] ;  /* 0x00013a00ff037624 */ /* 0x000fe200078e00ff */
[----:B------:R-:W-:Y:S01]  /*e210*/  LOP3.LUT R5, R35, 0xffffffe0, RZ, 0xc0, !PT ;  /* 0xffffffe023057812 */ /* 0x000fe200078ec0ff */
[----:B------:R-:W1:Y:S01]  /*e220*/  S2R R22, SR_CTAID.X ;  /* 0x0000000000167919 */ /* 0x000e620000002500 */
[C---:B------:R-:W-:Y:S01]  /*e230*/  LOP3.LUT R2, R0.reuse, 0x1ffffffe, RZ, 0xc0, !PT ;  /* 0x1ffffffe00027812 */ /* 0x040fe200078ec0ff */
[----:B------:R-:W-:Y:S01]  /*e240*/  IMAD.SHL.U32 R0, R0, 0x20, RZ ;  /* 0x0000002000007824 */ /* 0x000fe200078e00ff */
[----:B------:R-:W-:Y:S01]  /*e250*/  ISETP.NE.AND P0, PT, R3, 0x1, PT ;  /* 0x000000010300780c */ /* 0x000fe20003f05270 */
[----:B------:R-:W-:Y:S01]  /*e260*/  IMAD.IADD R5, R40, 0x1, -R5 ;  /* 0x0000000128057824 */ /* 0x000fe200078e0a05 */
[----:B------:R-:W-:Y:S01]  /*e270*/  LEA.HI R6, R41, R40, RZ, 0x3 ;  /* 0x0000002829067211 */ /* 0x000fe200078f18ff */
[----:B------:R-:W-:Y:S01]  /*e280*/  IMAD.IADD R2, R14, 0x1, -R2 ;  /* 0x000000010e027824 */ /* 0x000fe200078e0a02 */
[----:B------:R-:W-:Y:S01]  /*e290*/  LOP3.LUT R0, R0, 0xffffffc0, RZ, 0xc0, !PT ;  /* 0xffffffc000007812 */ /* 0x000fe200078ec0ff */
[----:B------:R-:W-:Y:S01]  /*e2a0*/  ULDC.64 UR14, c[0x0][0x490] ;  /* 0x00012400000e7ab9 */ /* 0x000fe20000000a00 */
[----:B------:R-:W-:Y:S01]  /*e2b0*/  SHF.R.S32.HI R3, RZ, 0x1f, R5 ;  /* 0x0000001fff037819 */ /* 0x000fe20000011405 */
[----:B------:R-:W-:Y:S01]  /*e2c0*/  UIMAD UR4, UR8, UR14, URZ ;  /* 0x0000000e080472a4 */ /* 0x000fe2000f8e023f */
[----:B------:R-:W-:Y:S01]  /*e2d0*/  SHF.R.S32.HI R19, RZ, 0x3, R6 ;  /* 0x00000003ff137819 */ /* 0x000fe20000011406 */
[----:B------:R-:W-:Y:S01]  /*e2e0*/  IMAD R4, R2, 0x8, R0 ;  /* 0x0000000802047824 */ /* 0x000fe200078e0200 */
[----:B------:R-:W-:Y:S01]  /*e2f0*/  SHF.R.S32.HI R0, RZ, 0x1f, R34 ;  /* 0x0000001fff007819 */ /* 0x000fe20000011422 */
[----:B------:R-:W-:Y:S01]  /*e300*/  UIMAD UR15, UR9, UR15, UR4 ;  /* 0x0000000f090f72a4 */ /* 0x000fe2000f8e0204 */
[----:B------:R-:W-:Y:S01]  /*e310*/  LOP3.LUT P1, RZ, R5, 0x3, RZ, 0xc0, !PT ;  /* 0x0000000305ff7812 */ /* 0x000fe2000782c0ff */
[----:B------:R-:W-:Y:S01]  /*e320*/  USHF.R.S32.HI UR10, URZ, 0x1f, UR11 ;  /* 0x0000001f3f0a7899 */ /* 0x000fe2000801140b */
[----:B------:R-:W-:Y:S01]  /*e330*/  LEA.HI R0, R0, R34, RZ, 0x2 ;  /* 0x0000002200007211 */ /* 0x000fe200078f10ff */
[----:B------:R-:W-:Y:S01]  /*e340*/  ULDC.64 UR4, c[0x0][0x3a0] ;  /* 0x0000e80000047ab9 */ /* 0x000fe20000000a00 */
[----:B------:R-:W-:Y:S01]  /*e350*/  LEA.HI R21, R41, R40, RZ, 0x6 ;  /* 0x0000002829157211 */ /* 0x000fe200078f30ff */
[----:B------:R-:W-:Y:S01]  /*e360*/  UIMAD UR17, UR7, UR4, URZ ;  /* 0x00000004071172a4 */ /* 0x000fe2000f8e023f */
[----:B------:R-:W-:Y:S01]  /*e370*/  LOP3.LUT R2, R0, 0xffffffc, RZ, 0xc0, !PT ;  /* 0x0ffffffc00027812 */ /* 0x000fe200078ec0ff */
[----:B------:R-:W-:Y:S01]  /*e380*/  UMOV UR18, UR6 ;  /* 0x0000000600127c82 */ /* 0x000fe20008000000 */
[----:B------:R-:W-:Y:S01]  /*e390*/  LEA.HI R0, R3, R5, RZ, 0x2 ;  /* 0x0000000503007211 */ /* 0x000fe200078f10ff */
[----:B------:R-:W-:-:S02]  /*e3a0*/  UMOV UR19, UR7 ;  /* 0x0000000700137c82 */ /* 0x000fc40008000000 */
[----:B------:R-:W-:Y:S01]  /*e3b0*/  IMAD.IADD R2, R34, 0x1, -R2 ;  /* 0x0000000122027824 */ /* 0x000fe200078e0a02 */
[----:B------:R-:W-:Y:S01]  /*e3c0*/  SHF.R.S32.HI R0, RZ, 0x2, R0 ;  /* 0x00000002ff007819 */ /* 0x000fe20000011400 */
[----:B------:R-:W-:Y:S02]  /*e3d0*/  USEL UR10, UR10, URZ, !UP1 ;  /* 0x0000003f0a0a7287 */ /* 0x000fe4000c800000 */
[----:B------:R-:W-:Y:S02]  /*e3e0*/  UIMAD.WIDE.U32 UR18, UR9, UR14, UR18 ;  /* 0x0000000e091272a5 */ /* 0x000fe4000f8e0012 */
[----:B------:R-:W-:Y:S01]  /*e3f0*/  IMAD R11, R2, 0x10, R0 ;  /* 0x00000010020b7824 */ /* 0x000fe200078e0200 */
[----:B------:R-:W-:Y:S01]  /*e400*/  LOP3.LUT R0, R6, 0xfffffff8, RZ, 0xc0, !PT ;  /* 0xfffffff806007812 */ /* 0x000fe200078ec0ff */
[----:B------:R-:W-:Y:S02]  /*e410*/  UIMAD.WIDE.U32 UR22, UR6, UR4, URZ ;  /* 0x00000004061672a5 */ /* 0x000fe4000f8e003f */
[----:B------:R-:W-:Y:S01]  /*e420*/  IMAD.IADD R3, R11, 0x1, R4 ;  /* 0x000000010b037824 */ /* 0x000fe200078e0204 */
[----:B------:R-:W-:Y:S01]  /*e430*/  UIMAD UR17, UR6, UR5, UR17 ;  /* 0x00000005061172a4 */ /* 0x000fe2000f8e0211 */
[----:B------:R-:W-:Y:S01]  /*e440*/  IMAD.IADD R0, R40, 0x1, -R0 ;  /* 0x0000000128007824 */ /* 0x000fe200078e0a00 */
[----:B------:R-:W-:Y:S01]  /*e450*/  USEL UR14, UR11, URZ, !UP1 ;  /* 0x0000003f0b0e7287 */ /* 0x000fe2000c800000 */
[----:B-1----:R-:W-:Y:S01]  /*e460*/  IMAD R3, R22, 0x80, R3 ;  /* 0x0000008016037824 */ /* 0x002fe200078e0203 */
[----:B------:R-:W-:Y:S01]  /*e470*/  ULDC.64 UR6, c[0x0][0x498] ;  /* 0x0001260000067ab9 */ /* 0x000fe20000000a00 */
[----:B------:R-:W-:Y:S01]  /*e480*/  IMAD R6, R0, 0x10, R19 ;  /* 0x0000001000067824 */ /* 0x000fe200078e0213 */
[----:B------:R-:W-:Y:S01]  /*e490*/  ULDC.64 UR4, c[0x0][0x3e8] ;  /* 0x0000fa0000047ab9 */ /* 0x000fe20000000a00 */
[----:B------:R-:W-:Y:S01]  /*e4a0*/  @P0 IMAD.HI.U32 R4, R3, c[0x0][0x4ec], RZ ;  /* 0x00013b0003040a27 */ /* 0x000fe200078e00ff */
[----:B------:R-:W-:-:S02]  /*e4b0*/  UIMAD UR20, UR10, UR6, URZ ;  /* 0x000000060a1472a4 */ /* 0x000fc4000f8e023f */
[----:B------:R-:W-:Y:S01]  /*e4c0*/  UIMAD UR16, UR8, UR4, URZ ;  /* 0x00000004081072a4 */ /* 0x000fe2000f8e023f */
[----:B------:R-:W-:Y:S01]  /*e4d0*/  IMAD R9, R22, 0x80, R6 ;  /* 0x0000008016097824 */ /* 0x000fe200078e0206 */
[----:B------:R-:W-:Y:S01]  /*e4e0*/  UIADD3 UR19, UR19, UR15, URZ ;  /* 0x0000000f13137290 */ /* 0x000fe2000fffe03f */
[----:B------:R-:W-:Y:S01]  /*e4f0*/  IMAD.MOV.U32 R2, RZ, RZ, R3 ;  /* 0x000000ffff027224 */ /* 0x000fe200078e0003 */
[----:B------:R-:W-:Y:S01]  /*e500*/  @P0 SHF.R.U32.HI R2, RZ, c[0x0][0x4f0], R4 ;  /* 0x00013c00ff020a19 */ /* 0x000fe20000011604 */
[----:B------:R-:W-:Y:S01]  /*e510*/  @P0 IMAD.HI.U32 R4, R9, c[0x0][0x4ec], RZ ;  /* 0x00013b0009040a27 */ /* 0x000fe200078e00ff */
[----:B------:R-:W-:Y:S02]  /*e520*/  UIADD3 UR23, UR23, UR17, URZ ;  /* 0x0000001117177290 */ /* 0x000fe4000fffe03f */
[----:B------:R-:W-:Y:S01]  /*e530*/  UIMAD UR7, UR14, UR7, UR20 ;  /* 0x000000070e0772a4 */ /* 0x000fe2000f8e0214 */
[----:B------:R-:W-:Y:S01]  /*e540*/  IMAD.MOV.U32 R7, RZ, RZ, R9 ;  /* 0x000000ffff077224 */ /* 0x000fe200078e0009 */
[----:B------:R-:W-:Y:S01]  /*e550*/  @P0 SHF.R.U32.HI R7, RZ, c[0x0][0x4f0], R4 ;  /* 0x00013c00ff070a19 */ /* 0x000fe20000011604 */
[----:B------:R-:W-:Y:S01]  /*e560*/  IMAD.SHL.U32 R4, R19, 0x40, RZ ;  /* 0x0000004013047824 */ /* 0x000fe200078e00ff */
[----:B------:R-:W-:Y:S01]  /*e570*/  UIMAD.WIDE.U32 UR18, UR14, UR6, UR18 ;  /* 0x000000060e1272a5 */ /* 0x000fe2000f8e0012 */
[----:B------:R-:W-:Y:S01]  /*e580*/  IMAD.MOV R6, RZ, RZ, -R2 ;  /* 0x000000ffff067224 */ /* 0x000fe200078e0a02 */
[----:B------:R-:W-:Y:S01]  /*e590*/  UIMAD UR16, UR9, UR5, UR16 ;  /* 0x00000005091072a4 */ /* 0x000fe2000f8e0210 */
[----:B------:R-:W-:Y:S01]  /*e5a0*/  IMAD.SHL.U32 R0, R0, 0x8, RZ ;  /* 0x0000000800007824 */ /* 0x000fe200078e00ff */
[----:B------:R-:W-:Y:S01]  /*e5b0*/  UIMAD.WIDE.U32 UR22, UR9, UR4, UR22 ;  /* 0x00000004091672a5 */ /* 0x000fe2000f8e0016 */
[----:B------:R-:W-:Y:S01]  /*e5c0*/  LOP3.LUT R4, R4, 0x1c0, RZ, 0xc0, !PT ;  /* 0x000001c004047812 */ /* 0x000fe200078ec0ff */
[----:B------:R-:W-:Y:S01]  /*e5d0*/  IMAD R6, R6, c[0x0][0x4e8], R3 ;  /* 0x00013a0006067a24 */ /* 0x000fe200078e0203 */
[----:B------:R-:W-:Y:S01]  /*e5e0*/  ULDC.64 UR4, c[0x0][0x3f0] ;  /* 0x0000fc0000047ab9 */ /* 0x000fe20000000a00 */
[----:B------:R-:W-:Y:S01]  /*e5f0*/  IMAD.U32 R3, RZ, RZ, UR7 ;  /* 0x00000007ff037e24 */ /* 0x000fe2000f8e00ff */
[----:B------:R-:W-:Y:S01]  /*e600*/  UIMAD UR10, UR10, UR4, URZ ;  /* 0x000000040a0a72a4 */ /* 0x000fe2000f8e023f */
[----:B------:R-:W-:Y:S01]  /*e610*/  LOP3.LUT R10, R4, 0x38, R0, 0xf8, !PT ;  /* 0x00000038040a7812 */ /* 0x000fe200078ef800 */
[----:B------:R-:W-:Y:S01]  /*e620*/  UIADD3 UR17, UR23, UR16, URZ ;  /* 0x0000001017117290 */ /* 0x000fe2000fffe03f */
[----:B------:R-:W-:Y:S01]  /*e630*/  SHF.R.U32.HI R5, RZ, 0x3, R4 ;  /* 0x00000003ff057819 */ /* 0x000fe20000011604 */
[----:B------:R-:W-:Y:S01]  /*e640*/  UIMAD UR5, UR14, UR5, UR10 ;  /* 0x000000050e0572a4 */ /* 0x000fe2000f8e020a */
[----:B------:R-:W-:Y:S01]  /*e650*/  SHF.R.S32.HI R8, RZ, 0x1f, R2 ;  /* 0x0000001fff087819 */ /* 0x000fe20000011402 */
[----:B------:R-:W-:Y:S01]  /*e660*/  UMOV UR16, UR22 ;  /* 0x0000001600107c82 */ /* 0x000fe20008000000 */
[----:B------:R-:W-:Y:S01]  /*e670*/  IADD3 R2, P0, R2, UR18, RZ ;  /* 0x0000001202027c10 */ /* 0x000fe2000ff1e0ff */
[----:B------:R-:W-:Y:S01]  /*e680*/  UIMAD.WIDE.U32 UR14, UR14, UR4, UR16 ;  /* 0x000000040e0e72a5 */ /* 0x000fe2000f8e0010 */
[----:B------:R-:W-:Y:S01]  /*e690*/  SHF.R.S32.HI R4, RZ, 0x1f, R6 ;  /* 0x0000001fff047819 */ /* 0x000fe20000011406 */
[----:B------:R-:W-:Y:S01]  /*e6a0*/  IMAD.MOV R18, RZ, RZ, -R7 ;  /* 0x000000ffff127224 */ /* 0x000fe200078e0a07 */
[----:B------:R-:W-:Y:S01]  /*e6b0*/  IADD3.X R3, R8, UR19, R3, P0, !PT ;  /* 0x0000001308037c10 */ /* 0x000fe200087fe403 */
[----:B------:R-:W-:Y:S01]  /*e6c0*/  UIADD3 UR5, UR15, UR5, URZ ;  /* 0x000000050f057290 */ /* 0x000fe2000fffe03f */
[----:B------:R-:W-:Y:S01]  /*e6d0*/  LOP3.LUT R20, R10, R5, RZ, 0x3c, !PT ;  /* 0x000000050a147212 */ /* 0x000fe200078e3cff */
[----:B------:R-:W-:Y:S01]  /*e6e0*/  IMAD R8, R4, c[0x0][0x488], RZ ;  /* 0x0001220004087a24 */ /* 0x000fe200078e02ff */
[----:B------:R-:W-:Y:S01]  /*e6f0*/  SHF.R.S32.HI R10, RZ, 0x1f, R7 ;  /* 0x0000001fff0a7819 */ /* 0x000fe20000011407 */
[----:B------:R-:W-:Y:S01]  /*e700*/  IMAD.WIDE.U32 R4, R6, c[0x0][0x488], R2 ;  /* 0x0001220006047a25 */ /* 0x000fe200078e0002 */
[----:B------:R-:W-:-:S02]  /*e710*/  ISETP.GE.AND P6, PT, R0, c[0x0][0x3c8], PT ;  /* 0x0000f20000007a0c */ /* 0x000fc40003fc6270 */
[----:B------:R-:W-:Y:S01]  /*e720*/  SHF.R.S32.HI R53, RZ, 0x1f, R0 ;  /* 0x0000001fff357819 */ /* 0x000fe20000011400 */
[----:B------:R-:W-:Y:S02]  /*e730*/  IMAD R8, R6, c[0x0][0x48c], R8 ;  /* 0x0001230006087a24 */ /* 0x000fe400078e0208 */
[----:B------:R-:W-:Y:S02]  /*e740*/  IMAD.U32 R3, RZ, RZ, UR15 ;  /* 0x0000000fff037e24 */ /* 0x000fe4000f8e00ff */
[----:B------:R-:W-:Y:S02]  /*e750*/  IMAD R6, R10, c[0x0][0x3e0], RZ ;  /* 0x0000f8000a067a24 */ /* 0x000fe400078e02ff */
[----:B------:R-:W-:Y:S02]  /*e760*/  IMAD.U32 R2, RZ, RZ, UR14 ;  /* 0x0000000eff027e24 */ /* 0x000fe4000f8e00ff */
[----:B------:R-:W-:Y:S02]  /*e770*/  IMAD.U32 R3, RZ, RZ, UR5 ;  /* 0x00000005ff037e24 */ /* 0x000fe4000f8e00ff */
[----:B------:R-:W-:Y:S01]  /*e780*/  IMAD R18, R18, c[0x0][0x4e8], R9 ;  /* 0x00013a0012127a24 */ /* 0x000fe200078e0209 */
[----:B------:R-:W-:Y:S01]  /*e790*/  LEA R9, P0, R4, c[0x0][0x450], 0x2 ;  /* 0x0001140004097a11 */ /* 0x000fe200078010ff */
[----:B------:R-:W-:-:S02]  /*e7a0*/  IMAD.IADD R8, R5, 0x1, R8 ;  /* 0x0000000105087824 */ /* 0x000fc400078e0208 */
[C---:B------:R-:W-:Y:S01]  /*e7b0*/  IMAD R5, R7.reuse, c[0x0][0x3e4], R6 ;  /* 0x0000f90007057a24 */ /* 0x040fe200078e0206 */
[----:B------:R-:W-:Y:S01]  /*e7c0*/  SHF.R.S32.HI R10, RZ, 0x1f, R18 ;  /* 0x0000001fff0a7819 */ /* 0x000fe20000011412 */
[----:B------:R-:W-:Y:S01]  /*e7d0*/  IMAD.WIDE.U32 R6, R7, c[0x0][0x3e0], R2 ;  /* 0x0000f80007067a25 */ /* 0x000fe200078e0002 */
[----:B------:R-:W-:Y:S01]  /*e7e0*/  LEA.HI.X R3, R4, c[0x0][0x454], R8, 0x2, P0 ;  /* 0x0001150004037a11 */ /* 0x000fe200000f1408 */
[----:B------:R-:W-:Y:S02]  /*e7f0*/  SHFL.IDX PT, R16, R9, RZ, 0x1c1f ;  /* 0x001c1fff09107589 */ /* 0x000fe400000e0000 */
[----:B-----5:R-:W-:Y:S02]  /*e800*/  IMAD R2, R12, c[0x0][0x4e8], RZ ;  /* 0x00013a000c027a24 */ /* 0x020fe400078e02ff */
[----:B------:R-:W1:Y:S01]  /*e810*/  SHFL.IDX PT, R17, R3, RZ, 0x1c1f ;  /* 0x001c1fff03117589 */ /* 0x000e6200000e0000 */
[----:B------:R-:W-:Y:S02]  /*e820*/  IMAD R8, R22, 0x80, R11 ;  /* 0x0000008016087824 */ /* 0x000fe400078e020b */
[----:B------:R-:W-:Y:S01]  /*e830*/  IMAD.IADD R5, R7, 0x1, R5 ;  /* 0x0000000107057824 */ /* 0x000fe200078e0205 */
[----:B------:R-:W-:Y:S01]  /*e840*/  SHFL.IDX PT, R14, R9, 0x1, 0x1c1f ;  /* 0x003c1f00090e7f89 */ /* 0x000fe200000e0000 */
[----:B------:R-:W-:Y:S01]  /*e850*/  IMAD.MOV.U32 R4, RZ, RZ, R6 ;  /* 0x000000ffff047224 */ /* 0x000fe200078e0006 */
[----:B------:R-:W-:Y:S01]  /*e860*/  IADD3 R7, R8, 0x8, RZ ;  /* 0x0000000808077810 */ /* 0x000fe20007ffe0ff */
[----:B------:R-:W-:Y:S01]  /*e870*/  IMAD R6, R10, c[0x0][0x3d8], RZ ;  /* 0x0000f6000a067a24 */ /* 0x000fe200078e02ff */
[----:B------:R-:W2:Y:S01]  /*e880*/  SHFL.IDX PT, R15, R3, 0x1, 0x1c1f ;  /* 0x003c1f00030f7f89 */ /* 0x000ea200000e0000 */
[-C--:B------:R-:W-:Y:S01]  /*e890*/  ISETP.GE.OR P4, PT, R8, R2.reuse, P1 ;  /* 0x000000020800720c */ /* 0x080fe20000f86670 */
[C---:B------:R-:W-:Y:S01]  /*e8a0*/  IMAD.WIDE.U32 R4, R18.reuse, c[0x0][0x3d8], R4 ;  /* 0x0000f60012047a25 */ /* 0x040fe200078e0004 */
[----:B------:R-:W-:Y:S01]  /*e8b0*/  ISETP.GE.OR P3, PT, R7, R2, P1 ;  /* 0x000000020700720c */ /* 0x000fe20000f66670 */
[----:B------:R-:W-:Y:S02]  /*e8c0*/  SHFL.IDX PT, R12, R9, 0x2, 0x1c1f ;  /* 0x005c1f00090c7f89 */ /* 0x000fe400000e0000 */
[----:B------:R-:W-:-:S02]  /*e8d0*/  IMAD R6, R18, c[0x0][0x3dc], R6 ;  /* 0x0000f70012067a24 */ /* 0x000fc400078e0206 */
[----:B------:R-:W3:Y:S01]  /*e8e0*/  SHFL.IDX PT, R13, R3, 0x2, 0x1c1f ;  /* 0x005c1f00030d7f89 */ /* 0x000ee200000e0000 */
[----:B------:R-:W-:Y:S02]  /*e8f0*/  IMAD.SHL.U32 R7, R21, 0x8, RZ ;  /* 0x0000000815077824 */ /* 0x000fe400078e00ff */
[----:B------:R-:W-:Y:S01]  /*e900*/  IMAD.IADD R6, R5, 0x1, R6 ;  /* 0x0000000105067824 */ /* 0x000fe200078e0206 */
[----:B------:R4:W-:Y:S01]  /*e910*/  SHFL.IDX PT, R11, R3, 0x3, 0x1c1f ;  /* 0x007c1f00030b7f89 */ /* 0x0009e200000e0000 */
[----:B------:R-:W-:Y:S02]  /*e920*/  LEA R5, P0, R4, c[0x0][0x380], 0x1 ;  /* 0x0000e00004057a11 */ /* 0x000fe400078008ff */
[----:B------:R-:W-:Y:S01]  /*e930*/  LOP3.LUT R7, R20, 0x7ffffe00, R7, 0xf8, !PT ;  /* 0x7ffffe0014077812 */ /* 0x000fe200078ef807 */
[----:B------:R-:W3:Y:S01]  /*e940*/  SHFL.IDX PT, R10, R9, 0x3, 0x1c1f ;  /* 0x007c1f00090a7f89 */ /* 0x000ee200000e0000 */
[----:B------:R-:W-:-:S03]  /*e950*/  LEA.HI.X R4, R4, c[0x0][0x384], R6, 0x1, P0 ;  /* 0x0000e10004047a11 */ /* 0x000fc600000f0c06 */
[----:B-1----:R-:W-:Y:S01]  /*e960*/  @!P4 ST.E [R16.64], R36 ;  /* 0x000000241000c985 */ /* 0x002fe2000c10190c */
[----:B------:R-:W-:-:S03]  /*e970*/  IMAD.SHL.U32 R6, R7, 0x2, RZ ;  /* 0x0000000207067824 */ /* 0x000fc600078e00ff */
[----:B--2---:R-:W-:Y:S04]  /*e980*/  @!P3 ST.E [R14.64], R37 ;  /* 0x000000250e00b985 */ /* 0x004fe8000c10190c */
[----:B------:R-:W-:Y:S04]  /*e990*/  SHFL.IDX PT, R9, R4, RZ, 0x181f ;  /* 0x00181fff04097589 */ /* 0x000fe800000e0000 */
[----:B------:R-:W-:Y:S01]  /*e9a0*/  SHFL.IDX PT, R14, R5, 0x2, 0x181f ;  /* 0x00581f00050e7f89 */ /* 0x000fe200000e0000 */
[----:B----4-:R-:W-:-:S03]  /*e9b0*/  IADD3 R3, R8, 0x40, RZ ;  /* 0x0000004008037810 */ /* 0x010fc60007ffe0ff */
[----:B------:R-:W-:Y:S01]  /*e9c0*/  SHFL.IDX PT, R15, R5, 0x3, 0x181f ;  /* 0x00781f00050f7f89 */ /* 0x000fe200000e0000 */
[----:B------:R-:W-:Y:S02]  /*e9d0*/  IADD3 R8, R8, 0x48, RZ ;  /* 0x0000004808087810 */ /* 0x000fe40007ffe0ff */
[-C--:B------:R-:W-:Y:S01]  /*e9e0*/  ISETP.GE.OR P2, PT, R3, R2.reuse, P1 ;  /* 0x000000020300720c */ /* 0x080fe20000f46670 */
[----:B------:R-:W-:Y:S01]  /*e9f0*/  IMAD R3, R22, 0x80, R19 ;  /* 0x0000008016037824 */ /* 0x000fe200078e0213 */
[-C--:B------:R-:W-:Y:S01]  /*ea00*/  ISETP.GE.OR P1, PT, R8, R2.reuse, P1 ;  /* 0x000000020800720c */ /* 0x080fe20000f26670 */
[----:B------:R-:W-:Y:S03]  /*ea10*/  SHFL.IDX PT, R44, R4, 0x3, 0x181f ;  /* 0x00781f00042c7f89 */ /* 0x000fe600000e0000 */
[C---:B------:R-:W-:Y:S01]  /*ea20*/  IADD3 R7, R3.reuse, 0x10, RZ ;  /* 0x0000001003077810 */ /* 0x040fe20007ffe0ff */
[----:B------:R-:W-:Y:S01]  /*ea30*/  SHFL.IDX PT, R8, R5, 0x1, 0x181f ;  /* 0x00381f0005087f89 */ /* 0x000fe200000e0000 */
[----:B------:R-:W-:-:S02]  /*ea40*/  ISETP.GE.OR P3, PT, R3, R2, P6 ;  /* 0x000000020300720c */ /* 0x000fc40003766670 */
[C---:B------:R-:W-:Y:S01]  /*ea50*/  IADD3 R32, R3.reuse, 0x40, RZ ;  /* 0x0000004003207810 */ /* 0x040fe20007ffe0ff */
[----:B------:R-:W-:Y:S01]  /*ea60*/  SHFL.IDX PT, R49, R5, 0x4, 0x181f ;  /* 0x00981f0005317f89 */ /* 0x000fe200000e0000 */
[C---:B------:R-:W-:Y:S02]  /*ea70*/  IADD3 R45, R3.reuse, 0x50, RZ ;  /* 0x00000050032d7810 */ /* 0x040fe40007ffe0ff */
[----:B------:R-:W-:Y:S01]  /*ea80*/  IADD3 R54, R3, 0x60, RZ ;  /* 0x0000006003367810 */ /* 0x000fe20007ffe0ff */
[----:B---3--:R-:W-:Y:S01]  /*ea90*/  @!P2 ST.E [R12.64], R38 ;  /* 0x000000260c00a985 */ /* 0x008fe2000c10190c */
[----:B------:R-:W-:-:S03]  /*eaa0*/  ISETP.GE.OR P2, PT, R7, R2, P6 ;  /* 0x000000020700720c */ /* 0x000fc60003746670 */
[----:B------:R-:W1:Y:S04]  /*eab0*/  SHFL.IDX PT, R12, R5, RZ, 0x181f ;  /* 0x00181fff050c7589 */ /* 0x000e6800000e0000 */
[----:B------:R2:W-:Y:S04]  /*eac0*/  @!P1 ST.E [R10.64], R39 ;  /* 0x000000270a009985 */ /* 0x0005e8000c10190c */
[----:B------:R-:W-:Y:S04]  /*ead0*/  LDS.128 R24, [R6+0x80] ;  /* 0x0000800006187984 */ /* 0x000fe80000000c00 */
[----:B------:R-:W3:Y:S04]  /*eae0*/  SHFL.IDX PT, R11, R4, 0x1, 0x181f ;  /* 0x00381f00040b7f89 */ /* 0x000ee800000e0000 */
[----:B------:R-:W4:Y:S04]  /*eaf0*/  SHFL.IDX PT, R7, R4, 0x2, 0x181f ;  /* 0x00581f0004077f89 */ /* 0x000f2800000e0000 */
[----:B------:R-:W4:Y:S04]  /*eb00*/  LDS.128 R20, [R6+0x880] ;  /* 0x0008800006147984 */ /* 0x000f280000000c00 */
[----:B------:R-:W4:Y:S01]  /*eb10*/  LDS.128 R16, [R6+0x1080] ;  /* 0x0010800006107984 */ /* 0x000f220000000c00 */
[----:B-1----:R-:W-:-:S03]  /*eb20*/  @!P3 LEA R12, P5, R0, R12, 0x1 ;  /* 0x0000000c000cb211 */ /* 0x002fc600078a08ff */
[----:B------:R-:W1:Y:S01]  /*eb30*/  LDS.128 R28, [R6+0x1880] ;  /* 0x00188000061c7984 */ /* 0x000e620000000c00 */
[----:B------:R-:W-:Y:S02]  /*eb40*/  @!P3 LEA.HI.X R13, R0, R9, R53, 0x1, P5 ;  /* 0x00000009000db211 */ /* 0x000fe400028f0c35 */
[C---:B--2---:R-:W-:Y:S01]  /*eb50*/  IADD3 R10, R3.reuse, 0x20, RZ ;  /* 0x00000020030a7810 */ /* 0x044fe20007ffe0ff */
[----:B------:R-:W-:Y:S01]  /*eb60*/  LDS.128 R36, [R6+0x2880] ;  /* 0x0028800006247984 */ /* 0x000fe20000000c00 */
[-C--:B------:R-:W-:Y:S02]  /*eb70*/  ISETP.GE.OR P5, PT, R32, R2.reuse, P6 ;  /* 0x000000022000720c */ /* 0x080fe400037a6670 */
[-C--:B------:R-:W-:Y:S01]  /*eb80*/  ISETP.GE.OR P1, PT, R10, R2.reuse, P6 ;  /* 0x000000020a00720c */ /* 0x080fe20003726670 */
[----:B------:R-:W-:Y:S01]  /*eb90*/  LDS.128 R32, [R6+0x2080] ;  /* 0x0020800006207984 */ /* 0x000fe20000000c00 */
[C---:B------:R-:W-:Y:S02]  /*eba0*/  IADD3 R10, R3.reuse, 0x30, RZ ;  /* 0x00000030030a7810 */ /* 0x040fe40007ffe0ff */
[----:B------:R-:W-:Y:S01]  /*ebb0*/  IADD3 R3, R3, 0x70, RZ ;  /* 0x0000007003037810 */ /* 0x000fe20007ffe0ff */
[----:B------:R-:W-:Y:S01]  /*ebc0*/  LDS.128 R40, [R6+0x3080] ;  /* 0x0030800006287984 */ /* 0x000fe20000000c00 */
[----:B------:R-:W-:-:S02]  /*ebd0*/  ISETP.GE.OR P0, PT, R10, R2, P6 ;  /* 0x000000020a00720c */ /* 0x000fc40003706670 */
[C---:B------:R-:W-:Y:S01]  /*ebe0*/  @!P2 LEA R10, P4, R0.reuse, R8, 0x1 ;  /* 0x00000008000aa211 */ /* 0x040fe200078808ff */
[----:B------:R-:W-:Y:S03]  /*ebf0*/  SHFL.IDX PT, R48, R5, 0x5, 0x181f ;  /* 0x00b81f0005307f89 */ /* 0x000fe600000e0000 */
[C---:B---3--:R-:W-:Y:S01]  /*ec00*/  @!P2 LEA.HI.X R11, R0.reuse, R11, R53, 0x1, P4 ;  /* 0x0000000b000ba211 */ /* 0x048fe200020f0c35 */
[----:B------:R-:W2:Y:S01]  /*ec10*/  SHFL.IDX PT, R50, R5, 0x6, 0x181f ;  /* 0x00d81f0005327f89 */ /* 0x000ea200000e0000 */
[----:B------:R-:W-:-:S03]  /*ec20*/  @!P1 LEA R8, P4, R0, R14, 0x1 ;  /* 0x0000000e00089211 */ /* 0x000fc600078808ff */
[----:B------:R-:W-:Y:S01]  /*ec30*/  SHFL.IDX PT, R52, R4, 0x4, 0x181f ;  /* 0x00981f0004347f89 */ /* 0x000fe200000e0000 */
[C-C-:B----4-:R-:W-:Y:S02]  /*ec40*/  @!P1 LEA.HI.X R9, R0.reuse, R7, R53.reuse, 0x1, P4 ;  /* 0x0000000700099211 */ /* 0x150fe400020f0c35 */
[C---:B------:R-:W-:Y:S01]  /*ec50*/  @!P0 LEA R14, P4, R0.reuse, R15, 0x1 ;  /* 0x0000000f000e8211 */ /* 0x040fe200078808ff */
[----:B------:R-:W-:Y:S03]  /*ec60*/  SHFL.IDX PT, R51, R4, 0x5, 0x181f ;  /* 0x00b81f0004337f89 */ /* 0x000fe600000e0000 */
[----:B------:R-:W-:Y:S01]  /*ec70*/  @!P0 LEA.HI.X R15, R0, R44, R53, 0x1, P4 ;  /* 0x0000002c000f8211 */ /* 0x000fe200020f0c35 */
[----:B------:R-:W3:Y:S01]  /*ec80*/  SHFL.IDX PT, R7, R4, 0x6, 0x181f ;  /* 0x00d81f0004077f89 */ /* 0x000ee200000e0000 */
[----:B------:R-:W-:-:S03]  /*ec90*/  ISETP.GE.OR P4, PT, R45, R2, P6 ;  /* 0x000000022d00720c */ /* 0x000fc60003786670 */
[----:B------:R2:W4:Y:S04]  /*eca0*/  LDS.128 R44, [R6+0x3880] ;  /* 0x00388000062c7984 */ /* 0x0005280000000c00 */
[----:B------:R-:W-:Y:S01]  /*ecb0*/  @!P3 ST.E.128 [R12.64], R24 ;  /* 0x000000180c00b985 */ /* 0x000fe2000c101d0c */
[-C--:B------:R-:W-:Y:S02]  /*ecc0*/  ISETP.GE.OR P3, PT, R54, R2.reuse, P6 ;  /* 0x000000023600720c */ /* 0x080fe40003766670 */
[----:B------:R-:W-:Y:S01]  /*ecd0*/  ISETP.GE.OR P6, PT, R3, R2, P6 ;  /* 0x000000020300720c */ /* 0x000fe200037c6670 */
[----:B------:R4:W-:Y:S04]  /*ece0*/  @!P2 ST.E.128 [R10.64], R20 ;  /* 0x000000140a00a985 */ /* 0x0009e8000c101d0c */
[----:B------:R4:W-:Y:S04]  /*ecf0*/  @!P1 ST.E.128 [R8.64], R16 ;  /* 0x0000001008009985 */ /* 0x0009e8000c101d0c */
[----:B-1----:R1:W-:Y:S04]  /*ed00*/  @!P0 ST.E.128 [R14.64], R28 ;  /* 0x0000001c0e008985 */ /* 0x0023e8000c101d0c */
[----:B------:R-:W1:Y:S01]  /*ed10*/  SHFL.IDX PT, R5, R5, 0x7, 0x181f ;  /* 0x00f81f0005057f89 */ /* 0x000e6200000e0000 */
[----:B--2---:R-:W-:-:S03]  /*ed20*/  @!P3 LEA R6, P0, R0, R50, 0x1 ;  /* 0x000000320006b211 */ /* 0x004fc600078008ff */
[----:B------:R-:W2:Y:S01]  /*ed30*/  SHFL.IDX PT, R4, R4, 0x7, 0x181f ;  /* 0x00f81f0004047f89 */ /* 0x000ea200000e0000 */
[C-C-:B---3--:R-:W-:Y:S02]  /*ed40*/  @!P3 LEA.HI.X R7, R0.reuse, R7, R53.reuse, 0x1, P0 ;  /* 0x000000070007b211 */ /* 0x148fe400000f0c35 */
[C---:B----4-:R-:W-:Y:S02]  /*ed50*/  @!P5 LEA R10, P2, R0.reuse, R49, 0x1 ;  /* 0x00000031000ad211 */ /* 0x050fe400078408ff */
[C---:B------:R-:W-:Y:S02]  /*ed60*/  @!P4 LEA R8, P1, R0.reuse, R48, 0x1 ;  /* 0x000000300008c211 */ /* 0x040fe400078208ff */
[C-C-:B------:R-:W-:Y:S02]  /*ed70*/  @!P5 LEA.HI.X R11, R0.reuse, R52, R53.reuse, 0x1, P2 ;  /* 0x00000034000bd211 */ /* 0x140fe400010f0c35 */
[----:B------:R-:W-:-:S03]  /*ed80*/  @!P4 LEA.HI.X R9, R0, R51, R53, 0x1, P1 ;  /* 0x000000330009c211 */ /* 0x000fc600008f0c35 */
[----:B------:R3:W-:Y:S04]  /*ed90*/  @!P5 ST.E.128 [R10.64], R32 ;  /* 0x000000200a00d985 */ /* 0x0007e8000c101d0c */
[----:B------:R3:W-:Y:S04]  /*eda0*/  @!P4 ST.E.128 [R8.64], R36 ;  /* 0x000000240800c985 */ /* 0x0007e8000c101d0c */
[----:B------:R3:W-:Y:S01]  /*edb0*/  @!P3 ST.E.128 [R6.64], R40 ;  /* 0x000000280600b985 */ /* 0x0007e2000c101d0c */
[----:B------:R-:W-:Y:S05]  /*edc0*/  @P6 EXIT ;  /* 0x000000000000694d */ /* 0x000fea0003800000 */
[----:B-12---:R-:W-:-:S04]  /*edd0*/  LEA R2, P0, R0, R5, 0x1 ;  /* 0x0000000500027211 */ /* 0x006fc800078008ff */
[----:B------:R-:W-:-:S05]  /*ede0*/  LEA.HI.X R3, R0, R4, R53, 0x1, P0 ;  /* 0x0000000400037211 */ /* 0x000fca00000f0c35 */
[----:B------:R-:W-:Y:S01]  /*edf0*/  ST.E.128 [R2.64], R44 ;  /* 0x0000002c02007985 */ /* 0x000fe2000c101d0c */
[----:B------:R-:W-:Y:S05]  /*ee00*/  EXIT ;  /* 0x000000000000794d */ /* 0x000fea0003800000 */
.L_x_38:
[----:B------:R-:W-:Y:S02]  /*ee10*/  ULDC.64 UR4, c[0x0][0x500] ;  /* 0x0001400000047ab9 */ /* 0x000fe40000000a00 */
[----:B------:R-:W-:Y:S02]  /*ee20*/  UISETP.NE.U32.AND UP1, UPT, URZ, UR4, UPT ;  /* 0x000000043f00728c */ /* 0x000fe4000bf25070 */
[----:B------:R-:W-:Y:S02]  /*ee30*/  UMOV UR6, 0x4 ;  /* 0x0000000400067882 */ /* 0x000fe40000000000 */
[----:B------:R-:W-:-:S03]  /*ee40*/  UISETP.NE.AND.EX UP1, UPT, URZ, UR5, UPT, UP1 ;  /* 0x000000053f00728c */ /* 0x000fc6000bf25310 */
[----:B------:R-:W-:Y:S02]  /*ee50*/  ULDC.64 UR4, c[0x0][0x500] ;  /* 0x0001400000047ab9 */ /* 0x000fe40000000a00 */
[----:B------:R-:W-:Y:S01]  /*ee60*/  UIMAD.WIDE UR4, UR11, UR6, UR4 ;  /* 0x000000060b0472a5 */ /* 0x000fe2000f8e0204 */
[----:B------:R-:W-:-:S05]  /*ee70*/  PLOP3.LUT P1, PT, PT, PT, UP1, 0x80, 0x0 ;  /* 0x000000000000781c */ /* 0x000fca0003f2f018 */
[----:B------:R-:W-:Y:S01]  /*ee80*/  IMAD.U32 R4, RZ, RZ, UR4 ;  /* 0x00000004ff047e24 */ /* 0x000fe2000f8e00ff */
[----:B------:R-:W-:Y:S01]  /*ee90*/  MOV R5, UR5 ;  /* 0x0000000500057c02 */ /* 0x000fe20008000f00 */
[----:B------:R-:W-:-:S06]  /*eea0*/  ULDC.64 UR4, c[0x0][0x508] ;  /* 0x0001420000047ab9 */ /* 0x000fcc0000000a00 */
[----:B------:R-:W2:Y:S01]  /*eeb0*/  @P1 LDG.E R0, [R4.64] ;  /* 0x0000000c04001981 */ /* 0x000ea2000c1e1900 */
[----:B------:R-:W-:Y:S01]  /*eec0*/  UISETP.NE.U32.AND UP0, UPT, URZ, UR4, UPT ;  /* 0x000000043f00728c */ /* 0x000fe2000bf05070 */
[----:B------:R-:W-:-:S03]  /*eed0*/  IMAD.MOV.U32 R9, RZ, RZ, c[0x0][0x388] ;  /* 0x0000e200ff097624 */ /* 0x000fc600078e00ff */
[----:B------:R-:W-:-:S03]  /*eee0*/  UISETP.NE.AND.EX UP0, UPT, URZ, UR5, UPT, UP0 ;  /* 0x000000053f00728c */ /* 0x000fc6000bf05300 */
[----:B------:R-:W-:-:S03]  /*eef0*/  ULDC.64 UR4, c[0x0][0x508] ;  /* 0x0001420000047ab9 */ /* 0x000fc60000000a00 */
[----:B------:R-:W-:-:S05]  /*ef00*/  PLOP3.LUT P0, PT, PT, PT, UP0, 0x80, 0x0 ;  /* 0x000000000000781c */ /* 0x000fca0003f0f008 */
[----:B------:R-:W-:-:S06]  /*ef10*/  @UP0 UIMAD.WIDE UR4, UR11, UR6, UR4 ;  /* 0x000000060b0402a5 */ /* 0x000fcc000f8e0204 */
[----:B------:R-:W-:Y:S01]  /*ef20*/  MOV R2, UR4 ;  /* 0x0000000400027c02 */ /* 0x000fe20008000f00 */
[----:B------:R-:W-:-:S05]  /*ef30*/  IMAD.U32 R3, RZ, RZ, UR5 ;  /* 0x00000005ff037e24 */ /* 0x000fca000f8e00ff */
        /* <DEDUP_REMOVED lines=12> */
.L_x_40:
[----:B-1----:R-:W1:Y:S01]  /*f000*/  S2R R7, SR_TID.X ;  /* 0x0000000000077919 */ /* 0x002e620000002100 */
[----:B------:R-:W-:Y:S01]  /*f010*/  USHF.R.S32.HI UR6, URZ, 0x1f, UR11 ;  /* 0x0000001f3f067899 */ /* 0x000fe2000801140b */
[----:B------:R-:W-:Y:S01]  /*f020*/  BSSY B0, `(.L_x_41) ;  /* 0x0000029000007945 */ /* 0x000fe20003800000 */
[----:B------:R-:W-:-:S02]  /*f030*/  USEL UR11, UR11, URZ, !UP1 ;  /* 0x0000003f0b0b7287 */ /* 0x000fc4000c800000 */
[----:B------:R-:W-:Y:S01]  /*f040*/  USEL UR6, UR6, URZ, !UP1 ;  /* 0x0000003f06067287 */ /* 0x000fe2000c800000 */
[----:B-1----:R-:W-:-:S13]  /*f050*/  ISETP.GE.AND P0, PT, R7, 0x80, PT ;  /* 0x000000800700780c */ /* 0x002fda0003f06270 */
[----:B------:R-:W-:Y:S05]  /*f060*/  @P0 BRA `(.L_x_42) ;  /* 0x0000024000000947 */ /* 0x000fea0003800000 */
[----:B------:R-:W1:Y:S01]  /*f070*/  S2R R3, SR_CTAID.X ;  /* 0x0000000000037919 */ /* 0x000e620000002500 */
[----:B-----5:R-:W-:Y:S01]  /*f080*/  IMAD R0, R9, c[0x0][0x4e8], RZ ;  /* 0x00013a0009007a24 */ /* 0x020fe200078e02ff */
[----:B-1----:R-:W-:-:S04]  /*f090*/  LEA R3, R3, R7, 0x7 ;  /* 0x0000000703037211 */ /* 0x002fc800078e38ff */
[----:B------:R-:W-:-:S13]  /*f0a0*/  ISETP.GE.AND P0, PT, R3, R0, PT ;  /* 0x000000000300720c */ /* 0x000fda0003f06270 */
[----:B------:R-:W-:Y:S05]  /*f0b0*/  @P0 BRA `(.L_x_42) ;  /* 0x000001f000000947 */ /* 0x000fea0003800000 */
[----:B------:R-:W-:Y:S01]  /*f0c0*/  IMAD.MOV.U32 R0, RZ, RZ, c[0x0][0x4e8] ;  /* 0x00013a00ff007624 */ /* 0x000fe200078e00ff */
[----:B------:R-:W-:Y:S02]  /*f0d0*/  ULDC.64 UR4, c[0x0][0x490] ;  /* 0x0001240000047ab9 */ /* 0x000fe40000000a00 */
[----:B------:R-:W-:Y:S02]  /*f0e0*/  UIMAD UR7, UR8, UR4, URZ ;  /* 0x00000004080772a4 */ /* 0x000fe4000f8e023f */
[----:B------:R-:W-:Y:S01]  /*f0f0*/  ISETP.NE.AND P0, PT, R0, 0x1, PT ;  /* 0x000000010000780c */ /* 0x000fe20003f05270 */
[----:B------:R-:W-:Y:S01]  /*f100*/  UMOV UR16, UR14 ;  /* 0x0000000e00107c82 */ /* 0x000fe20008000000 */
[----:B------:R-:W-:Y:S01]  /*f110*/  IMAD.MOV.U32 R0, RZ, RZ, R3 ;  /* 0x000000ffff007224 */ /* 0x000fe200078e0003 */
[----:B------:R-:W-:Y:S02]  /*f120*/  UMOV UR17, UR15 ;  /* 0x0000000f00117c82 */ /* 0x000fe40008000000 */
[----:B------:R-:W-:-:S02]  /*f130*/  UIMAD.WIDE.U32 UR16, UR9, UR4, UR16 ;  /* 0x00000004091072a5 */ /* 0x000fc4000f8e0010 */
[----:B------:R-:W-:-:S03]  /*f140*/  UIMAD UR7, UR9, UR5, UR7 ;  /* 0x00000005090772a4 */ /* 0x000fc6000f8e0207 */
[----:B------:R-:W-:Y:S02]  /*f150*/  ULDC.64 UR4, c[0x0][0x498] ;  /* 0x0001260000047ab9 */ /* 0x000fe40000000a00 */
[----:B------:R-:W-:Y:S01]  /*f160*/  UIADD3 UR17, UR7, UR17, URZ ;  /* 0x0000001107117290 */ /* 0x000fe2000fffe03f */
[----:B------:R-:W-:Y:S01]  /*f170*/  @P0 IMAD.HI.U32 R2, R3, c[0x0][0x4ec], RZ ;  /* 0x00013b0003020a27 */ /* 0x000fe200078e00ff */
[----:B------:R-:W-:Y:S02]  /*f180*/  UIMAD UR7, UR6, UR4, URZ ;  /* 0x00000004060772a4 */ /* 0x000fe4000f8e023f */
[----:B------:R-:W-:Y:S02]  /*f190*/  UIMAD.WIDE.U32 UR16, UR11, UR4, UR16 ;  /* 0x000000040b1072a5 */ /* 0x000fe4000f8e0010 */
[----:B------:R-:W-:Y:S01]  /*f1a0*/  @P0 SHF.R.U32.HI R0, RZ, c[0x0][0x4f0], R2 ;  /* 0x00013c00ff000a19 */ /* 0x000fe20000011602 */
[----:B------:R-:W-:-:S03]  /*f1b0*/  UIMAD UR5, UR11, UR5, UR7 ;  /* 0x000000050b0572a4 */ /* 0x000fc6000f8e0207 */
[----:B------:R-:W-:-:S03]  /*f1c0*/  IADD3 R2, -R0, RZ, RZ ;  /* 0x000000ff00027210 */ /* 0x000fc60007ffe1ff */
[----:B------:R-:W-:Y:S02]  /*f1d0*/  IMAD.U32 R5, RZ, RZ, UR5 ;  /* 0x00000005ff057e24 */ /* 0x000fe4000f8e00ff */
[----:B------:R-:W-:Y:S01]  /*f1e0*/  IMAD R4, R2, c[0x0][0x4e8], R3 ;  /* 0x00013a0002047a24 */ /* 0x000fe200078e0203 */
[----:B------:R-:W-:Y:S02]  /*f1f0*/  SHF.R.S32.HI R3, RZ, 0x1f, R0 ;  /* 0x0000001fff037819 */ /* 0x000fe40000011400 */
[----:B------:R-:W-:Y:S02]  /*f200*/  IADD3 R2, P0, R0, UR16, RZ ;  /* 0x0000001000027c10 */ /* 0x000fe4000ff1e0ff */
[----:B------:R-:W-:Y:S02]  /*f210*/  SHF.R.S32.HI R0, RZ, 0x1f, R4 ;  /* 0x0000001fff007819 */ /* 0x000fe40000011404 */
[----:B------:R-:W-:-:S03]  /*f220*/  IADD3.X R3, R3, UR17, R5, P0, !PT ;  /* 0x0000001103037c10 */ /* 0x000fc600087fe405 */
[----:B------:R-:W-:Y:S02]  /*f230*/  IMAD R0, R0, c[0x0][0x488], RZ ;  /* 0x0001220000007a24 */ /* 0x000fe400078e02ff */
[----:B------:R-:W-:-:S04]  /*f240*/  IMAD.WIDE.U32 R2, R4, c[0x0][0x488], R2 ;  /* 0x0001220004027a25 */ /* 0x000fc800078e0002 */
[----:B------:R-:W-:Y:S01]  /*f250*/  IMAD R0, R4, c[0x0][0x48c], R0 ;  /* 0x0001230004007a24 */ /* 0x000fe200078e0200 */
[----:B------:R-:W-:-:S04]  /*f260*/  LEA R4, P0, R2, c[0x0][0x450], 0x2 ;  /* 0x0001140002047a11 */ /* 0x000fc800078010ff */
[----:B------:R-:W-:-:S04]  /*f270*/  IADD3 R0, R3, R0, RZ ;  /* 0x0000000003007210 */ /* 0x000fc80007ffe0ff */
[----:B------:R-:W-:Y:S01]  /*f280*/  LEA.HI.X R5, R2, c[0x0][0x454], R0, 0x2, P0 ;  /* 0x0001150002057a11 */ /* 0x000fe200000f1400 */
[----:B------:R-:W-:-:S05]  /*f290*/  IMAD.MOV.U32 R0, RZ, RZ, -0x800000 ;  /* 0xff800000ff007424 */ /* 0x000fca00078e00ff */
[----:B------:R1:W-:Y:S02]  /*f2a0*/  STG.E [R4.64], R0 ;  /* 0x0000000004007986 */ /* 0x0003e4000c10190c */
.L_x_42:
[----:B------:R-:W-:Y:S05]  /*f2b0*/  BSYNC B0 ;  /* 0x0000000000007941 */ /* 0x000fea0003800000 */
.L_x_41:
[----:B------:R-:W2:Y:S01]  /*f2c0*/  S2R R10, SR_CTAID.X ;  /* 0x00000000000a7919 */ /* 0x000ea20000002500 */
[----:B-1----:R-:W-:Y:S01]  /*f2d0*/  SHF.R.S32.HI R0, RZ, 0x1f, R7 ;  /* 0x0000001fff007819 */ /* 0x002fe20000011407 */
[----:B------:R-:W-:Y:S01]  /*f2e0*/  IMAD.MOV.U32 R3, RZ, RZ, c[0x0][0x4e8] ;  /* 0x00013a00ff037624 */ /* 0x000fe200078e00ff */
[----:B------:R-:W-:Y:S01]  /*f2f0*/  ULDC.64 UR4, c[0x0][0x3a0] ;  /* 0x0000e80000047ab9 */ /* 0x000fe20000000a00 */
[----:B-----5:R-:W-:Y:S01]  /*f300*/  IMAD R18, R9, c[0x0][0x4e8], RZ ;  /* 0x00013a0009127a24 */ /* 0x020fe200078e02ff */
[----:B------:R-:W-:Y:S01]  /*f310*/  LEA.HI R0, R0, R7, RZ, 0x3 ;  /* 0x0000000700007211 */ /* 0x000fe200078f18ff */
[----:B------:R-:W-:Y:S01]  /*f320*/  UIMAD UR7, UR15, UR4, URZ ;  /* 0x000000040f0772a4 */ /* 0x000fe2000f8e023f */
[----:B------:R-:W-:Y:S01]  /*f330*/  ISETP.NE.AND P0, PT, R3, 0x1, PT ;  /* 0x000000010300780c */ /* 0x000fe20003f05270 */
[----:B------:R-:W-:Y:S01]  /*f340*/  UIMAD.WIDE.U32 UR16, UR14, UR4, URZ ;  /* 0x000000040e1072a5 */ /* 0x000fe2000f8e003f */
[----:B------:R-:W-:Y:S01]  /*f350*/  LOP3.LUT R2, R0, 0xfffffff8, RZ, 0xc0, !PT ;  /* 0xfffffff800027812 */ /* 0x000fe200078ec0ff */
[----:B------:R-:W-:Y:S01]  /*f360*/  UIMAD UR7, UR14, UR5, UR7 ;  /* 0x000000050e0772a4 */ /* 0x000fe2000f8e0207 */
[----:B------:R-:W-:-:S02]  /*f370*/  SHF.R.S32.HI R8, RZ, 0x3, R0 ;  /* 0x00000003ff087819 */ /* 0x000fc40000011400 */
[----:B------:R-:W-:Y:S01]  /*f380*/  ULDC.64 UR4, c[0x0][0x3e8] ;  /* 0x0000fa0000047ab9 */ /* 0x000fe20000000a00 */
[----:B------:R-:W-:Y:S01]  /*f390*/  IMAD.IADD R7, R7, 0x1, -R2 ;  /* 0x0000000107077824 */ /* 0x000fe200078e0a02 */
[----:B------:R-:W-:Y:S02]  /*f3a0*/  UIADD3 UR17, UR17, UR7, URZ ;  /* 0x0000000711117290 */ /* 0x000fe4000fffe03f */
[----:B------:R-:W-:Y:S01]  /*f3b0*/  UIMAD UR7, UR8, UR4, URZ ;  /* 0x00000004080772a4 */ /* 0x000fe2000f8e023f */
[----:B------:R-:W-:Y:S01]  /*f3c0*/  IMAD R0, R7, 0x10, R8 ;  /* 0x0000001007007824 */ /* 0x000fe200078e0208 */
[----:B------:R-:W-:Y:S02]  /*f3d0*/  UIMAD.WIDE.U32 UR16, UR9, UR4, UR16 ;  /* 0x00000004091072a5 */ /* 0x000fe4000f8e0010 */
[----:B------:R-:W-:Y:S01]  /*f3e0*/  UIMAD UR7, UR9, UR5, UR7 ;  /* 0x00000005090772a4 */ /* 0x000fe2000f8e0207 */
[----:B--2---:R-:W-:Y:S02]  /*f3f0*/  IMAD R0, R10, 0x80, R0 ;  /* 0x000000800a007824 */ /* 0x004fe400078e0200 */
[----:B------:R-:W-:-:S02]  /*f400*/  ULDC.64 UR4, c[0x0][0x3f0] ;  /* 0x0000fc0000047ab9 */ /* 0x000fc40000000a00 */
[----:B------:R-:W-:Y:S01]  /*f410*/  UIMAD UR10, UR6, UR4, URZ ;  /* 0x00000004060a72a4 */ /* 0x000fe2000f8e023f */
[----:B------:R-:W-:Y:S01]  /*f420*/  @P0 IMAD.HI.U32 R2, R0, c[0x0][0x4ec], RZ ;  /* 0x00013b0000020a27 */ /* 0x000fe200078e00ff */
[----:B------:R-:W-:Y:S02]  /*f430*/  UIADD3 UR17, UR7, UR17, URZ ;  /* 0x0000001107117290 */ /* 0x000fe4000fffe03f */
[----:B------:R-:W-:Y:S01]  /*f440*/  UIMAD UR5, UR11, UR5, UR10 ;  /* 0x000000050b0572a4 */ /* 0x000fe2000f8e020a */
[----:B------:R-:W-:Y:S01]  /*f450*/  IMAD.MOV.U32 R4, RZ, RZ, R0 ;  /* 0x000000ffff047224 */ /* 0x000fe200078e0000 */
[----:B------:R-:W-:Y:S01]  /*f460*/  @P0 SHF.R.U32.HI R4, RZ, c[0x0][0x4f0], R2 ;  /* 0x00013c00ff040a19 */ /* 0x000fe20000011602 */
[----:B------:R-:W-:-:S03]  /*f470*/  UIMAD.WIDE.U32 UR16, UR11, UR4, UR16 ;  /* 0x000000040b1072a5 */ /* 0x000fc6000f8e0010 */
[--C-:B------:R-:W-:Y:S01]  /*f480*/  SHF.R.S32.HI R3, RZ, 0x1f, R4.reuse ;  /* 0x0000001fff037819 */ /* 0x100fe20000011404 */
[----:B------:R-:W-:Y:S01]  /*f490*/  IMAD.MOV R2, RZ, RZ, -R4 ;  /* 0x000000ffff027224 */ /* 0x000fe200078e0a04 */
[----:B------:R-:W-:-:S03]  /*f4a0*/  UIADD3 UR5, UR17, UR5, URZ ;  /* 0x0000000511057290 */ /* 0x000fc6000fffe03f */
[----:B------:R-:W-:Y:S02]  /*f4b0*/  IMAD R5, R2, c[0x0][0x4e8], R0 ;  /* 0x00013a0002057a24 */ /* 0x000fe400078e0200 */
[----:B------:R-:W-:Y:S02]  /*f4c0*/  IMAD R0, R3, c[0x0][0x3e0], RZ ;  /* 0x0000f80003007a24 */ /* 0x000fe400078e02ff */
[----:B------:R-:W-:Y:S02]  /*f4d0*/  IMAD.U32 R3, RZ, RZ, UR17 ;  /* 0x00000011ff037e24 */ /* 0x000fe4000f8e00ff */
[----:B------:R-:W-:Y:S02]  /*f4e0*/  IMAD.U32 R2, RZ, RZ, UR16 ;  /* 0x00000010ff027e24 */ /* 0x000fe4000f8e00ff */
[----:B------:R-:W-:Y:S02]  /*f4f0*/  IMAD.U32 R3, RZ, RZ, UR5 ;  /* 0x00000005ff037e24 */ /* 0x000fe4000f8e00ff */
[C---:B------:R-:W-:Y:S01]  /*f500*/  IMAD R6, R4.reuse, c[0x0][0x3e4], R0 ;  /* 0x0000f90004067a24 */ /* 0x040fe200078e0200 */
[----:B------:R-:W-:Y:S01]  /*f510*/  SHF.R.S32.HI R0, RZ, 0x1f, R5 ;  /* 0x0000001fff007819 */ /* 0x000fe20000011405 */
[----:B------:R-:W-:-:S04]  /*f520*/  IMAD.WIDE.U32 R2, R4, c[0x0][0x3e0], R2 ;  /* 0x0000f80004027a25 */ /* 0x000fc800078e0002 */
[----:B------:R-:W-:Y:S02]  /*f530*/  IMAD R0, R0, c[0x0][0x3d8], RZ ;  /* 0x0000f60000007a24 */ /* 0x000fe400078e02ff */
[----:B------:R-:W-:Y:S02]  /*f540*/  IMAD.IADD R3, R3, 0x1, R6 ;  /* 0x0000000103037824 */ /* 0x000fe400078e0206 */
[C---:B------:R-:W-:Y:S02]  /*f550*/  IMAD R0, R5.reuse, c[0x0][0x3dc], R0 ;  /* 0x0000f70005007a24 */ /* 0x040fe400078e0200 */
[----:B------:R-:W-:-:S04]  /*f560*/  IMAD.WIDE.U32 R2, R5, c[0x0][0x3d8], R2 ;  /* 0x0000f60005027a25 */ /* 0x000fc800078e0002 */
[----:B------:R-:W-:Y:S01]  /*f570*/  IMAD.IADD R3, R3, 0x1, R0 ;  /* 0x0000000103037824 */ /* 0x000fe200078e0200 */
[----:B------:R-:W-:Y:S01]  /*f580*/  LEA R4, P0, R2, c[0x0][0x380], 0x1 ;  /* 0x0000e00002047a11 */ /* 0x000fe200078008ff */
[----:B------:R-:W-:-:S03]  /*f590*/  IMAD.SHL.U32 R0, R7, 0x8, RZ ;  /* 0x0000000807007824 */ /* 0x000fc600078e00ff */
[----:B------:R-:W-:Y:S01]  /*f5a0*/  LEA.HI.X R3, R2, c[0x0][0x384], R3, 0x1, P0 ;  /* 0x0000e10002037a11 */ /* 0x000fe200000f0c03 */
[----:B------:R-:W1:Y:S01]  /*f5b0*/  SHFL.IDX PT, R6, R4, RZ, 0x181f ;  /* 0x00181fff04067589 */ /* 0x000e6200000e0000 */
[----:B------:R-:W-:Y:S01]  /*f5c0*/  IMAD R2, R10, 0x80, R8 ;  /* 0x000000800a027824 */ /* 0x000fe200078e0208 */
[----:B------:R-:W-:Y:S02]  /*f5d0*/  ISETP.GE.AND P0, PT, R0, c[0x0][0x3c8], PT ;  /* 0x0000f20000007a0c */ /* 0x000fe40003f06270 */
[----:B------:R-:W2:Y:S01]  /*f5e0*/  SHFL.IDX PT, R7, R3, RZ, 0x181f ;  /* 0x00181fff03077589 */ /* 0x000ea200000e0000 */
[----:B------:R-:W-:Y:S02]  /*f5f0*/  SHF.R.S32.HI R19, RZ, 0x1f, R0 ;  /* 0x0000001fff137819 */ /* 0x000fe40000011400 */
[C---:B------:R-:W-:Y:S01]  /*f600*/  ISETP.GE.OR P2, PT, R2.reuse, R18, P0 ;  /* 0x000000120200720c */ /* 0x040fe20000746670 */
[----:B------:R-:W3:Y:S01]  /*f610*/  SHFL.IDX PT, R5, R4, 0x1, 0x181f ;  /* 0x00381f0004057f89 */ /* 0x000ee200000e0000 */
[----:B------:R-:W-:-:S02]  /*f620*/  IADD3 R8, R2, 0x10, RZ ;  /* 0x0000001002087810 */ /* 0x000fc40007ffe0ff */
[----:B------:R-:W-:Y:S01]  /*f630*/  IADD3 R14, R2, 0x20, RZ ;  /* 0x00000020020e7810 */ /* 0x000fe20007ffe0ff */
[----:B------:R-:W4:Y:S01]  /*f640*/  SHFL.IDX PT, R9, R3, 0x1, 0x181f ;  /* 0x00381f0003097f89 */ /* 0x000f2200000e0000 */
[-C--:B------:R-:W-:Y:S02]  /*f650*/  ISETP.GE.OR P4, PT, R8, R18.reuse, P0 ;  /* 0x000000120800720c */ /* 0x080fe40000786670 */
[C---:B------:R-:W-:Y:S01]  /*f660*/  IADD3 R10, R2.reuse, 0x40, RZ ;  /* 0x00000040020a7810 */ /* 0x040fe20007ffe0ff */
[----:B------:R-:W3:Y:S01]  /*f670*/  SHFL.IDX PT, R8, R4, 0x2, 0x181f ;  /* 0x00581f0004087f89 */ /* 0x000ee200000e0000 */
[----:B------:R-:W-:Y:S02]  /*f680*/  IADD3 R13, R2, 0x30, RZ ;  /* 0x00000030020d7810 */ /* 0x000fe40007ffe0ff */
[-C--:B------:R-:W-:Y:S01]  /*f690*/  ISETP.GE.OR P3, PT, R14, R18.reuse, P0 ;  /* 0x000000120e00720c */ /* 0x080fe20000766670 */
[----:B------:R-:W3:Y:S01]  /*f6a0*/  SHFL.IDX PT, R12, R3, 0x2, 0x181f ;  /* 0x00581f00030c7f89 */ /* 0x000ee200000e0000 */
[----:B------:R-:W-:-:S02]  /*f6b0*/  ISETP.GE.OR P6, PT, R10, R18, P0 ;  /* 0x000000120a00720c */ /* 0x000fc400007c6670 */
[C---:B-1----:R-:W-:Y:S01]  /*f6c0*/  @!P2 LEA R6, P1, R0.reuse, R6, 0x1 ;  /* 0x000000060006a211 */ /* 0x042fe200078208ff */
[----:B------:R-:W-:Y:S03]  /*f6d0*/  SHFL.IDX PT, R11, R4, 0x3, 0x181f ;  /* 0x00781f00040b7f89 */ /* 0x000fe600000e0000 */
[----:B--2---:R-:W-:Y:S01]  /*f6e0*/  @!P2 LEA.HI.X R7, R0, R7, R19, 0x1, P1 ;  /* 0x000000070007a211 */ /* 0x004fe200008f0c13 */
[----:B------:R-:W-:Y:S01]  /*f6f0*/  SHFL.IDX PT, R14, R3, 0x3, 0x181f ;  /* 0x00781f00030e7f89 */ /* 0x000fe200000e0000 */
[----:B------:R-:W-:-:S03]  /*f700*/  ISETP.GE.OR P1, PT, R13, R18, P0 ;  /* 0x000000120d00720c */ /* 0x000fc60000726670 */
[----:B------:R3:W-:Y:S04]  /*f710*/  @!P2 ST.E.128 [R6.64], RZ ;  /* 0x000000ff0600a985 */ /* 0x0007e8000c101d0c */
[----:B------:R-:W1:Y:S04]  /*f720*/  SHFL.IDX PT, R10, R4, 0x4, 0x181f ;  /* 0x00981f00040a7f89 */ /* 0x000e6800000e0000 */
[----:B------:R-:W-:Y:S04]  /*f730*/  SHFL.IDX PT, R13, R4, 0x5, 0x181f ;  /* 0x00b81f00040d7f89 */ /* 0x000fe800000e0000 */
[----:B------:R-:W2:Y:S04]  /*f740*/  SHFL.IDX PT, R17, R3, 0x4, 0x181f ;  /* 0x00981f0003117f89 */ /* 0x000ea800000e0000 */
[----:B------:R-:W1:Y:S04]  /*f750*/  SHFL.IDX PT, R16, R3, 0x5, 0x181f ;  /* 0x00b81f0003107f89 */ /* 0x000e6800000e0000 */
[----:B------:R-:W-:Y:S04]  /*f760*/  SHFL.IDX PT, R15, R3, 0x6, 0x181f ;  /* 0x00d81f00030f7f89 */ /* 0x000fe800000e0000 */
[----:B------:R-:W-:Y:S01]  /*f770*/  SHFL.IDX PT, R3, R3, 0x7, 0x181f ;  /* 0x00f81f0003037f89 */ /* 0x000fe200000e0000 */
[----:B---3--:R-:W-:-:S02]  /*f780*/  @!P4 LEA R6, P2, R0, R5, 0x1 ;  /* 0x000000050006c211 */ /* 0x008fc400078408ff */
[----:B------:R-:W-:Y:S01]  /*f790*/  IADD3 R7, R2, 0x50, RZ ;  /* 0x0000005002077810 */ /* 0x000fe20007ffe0ff */
[----:B------:R-:W3:Y:S03]  /*f7a0*/  SHFL.IDX PT, R5, R4, 0x6, 0x181f ;  /* 0x00d81f0004057f89 */ /* 0x000ee600000e0000 */
[----:B------:R-:W-:Y:S01]  /*f7b0*/  ISETP.GE.OR P5, PT, R7, R18, P0 ;  /* 0x000000120700720c */ /* 0x000fe200007a6670 */
[----:B------:R-:W2:Y:S01]  /*f7c0*/  SHFL.IDX PT, R4, R4, 0x7, 0x181f ;  /* 0x00f81f0004047f89 */ /* 0x000ea200000e0000 */
[----:B----4-:R-:W-:Y:S02]  /*f7d0*/  @!P4 LEA.HI.X R7, R0, R9, R19, 0x1, P2 ;  /* 0x000000090007c211 */ /* 0x010fe400010f0c13 */
[----:B------:R-:W-:Y:S02]  /*f7e0*/  IADD3 R9, R2, 0x60, RZ ;  /* 0x0000006002097810 */ /* 0x000fe40007ffe0ff */
[----:B------:R-:W-:Y:S01]  /*f7f0*/  @!P3 LEA R8, P2, R0, R8, 0x1 ;  /* 0x000000080008b211 */ /* 0x000fe200078408ff */
[----:B------:R4:W-:Y:S01]  /*f800*/  @!P4 ST.E.128 [R6.64], RZ ;  /* 0x000000ff0600c985 */ /* 0x0009e2000c101d0c */
[----:B------:R-:W-:-:S02]  /*f810*/  ISETP.GE.OR P4, PT, R9, R18, P0 ;  /* 0x000000120900720c */ /* 0x000fc40000786670 */
[----:B------:R-:W-:Y:S02]  /*f820*/  @!P3 LEA.HI.X R9, R0, R12, R19, 0x1, P2 ;  /* 0x0000000c0009b211 */ /* 0x000fe400010f0c13 */
[----:B------:R-:W-:-:S03]  /*f830*/  IADD3 R2, R2, 0x70, RZ ;  /* 0x0000007002027810 */ /* 0x000fc60007ffe0ff */
[----:B------:R3:W-:Y:S01]  /*f840*/  @!P3 ST.E.128 [R8.64], RZ ;  /* 0x000000ff0800b985 */ /* 0x0007e2000c101d0c */
[----:B------:R-:W-:Y:S02]  /*f850*/  ISETP.GE.OR P0, PT, R2, R18, P0 ;  /* 0x000000120200720c */ /* 0x000fe40000706670 */
[C---:B-1----:R-:W-:Y:S02]  /*f860*/  @!P6 LEA R10, P3, R0.reuse, R10, 0x1 ;  /* 0x0000000a000ae211 */ /* 0x042fe400078608ff */
[C---:B----4-:R-:W-:Y:S02]  /*f870*/  @!P1 LEA R6, P2, R0.reuse, R11, 0x1 ;  /* 0x0000000b00069211 */ /* 0x050fe400078408ff */
[C-C-:B--2---:R-:W-:Y:S02]  /*f880*/  @!P6 LEA.HI.X R11, R0.reuse, R17, R19.reuse, 0x1, P3 ;  /* 0x00000011000be211 */ /* 0x144fe400018f0c13 */
[C---:B------:R-:W-:Y:S02]  /*f890*/  @!P1 LEA.HI.X R7, R0.reuse, R14, R19, 0x1, P2 ;  /* 0x0000000e00079211 */ /* 0x040fe400010f0c13 */
[----:B---3--:R-:W-:-:S03]  /*f8a0*/  @!P5 LEA R8, P2, R0, R13, 0x1 ;  /* 0x0000000d0008d211 */ /* 0x008fc600078408ff */
[----:B------:R1:W-:Y:S01]  /*f8b0*/  @!P1 ST.E.128 [R6.64], RZ ;  /* 0x000000ff06009985 */ /* 0x0003e2000c101d0c */
[----:B------:R-:W-:-:S03]  /*f8c0*/  @!P5 LEA.HI.X R9, R0, R16, R19, 0x1, P2 ;  /* 0x000000100009d211 */ /* 0x000fc600010f0c13 */
[----:B------:R2:W-:Y:S04]  /*f8d0*/  @!P6 ST.E.128 [R10.64], RZ ;  /* 0x000000ff0a00e985 */ /* 0x0005e8000c101d0c */
[----:B------:R2:W-:Y:S01]  /*f8e0*/  @!P5 ST.E.128 [R8.64], RZ ;  /* 0x000000ff0800d985 */ /* 0x0005e2000c101d0c */
[----:B-1----:R-:W-:-:S04]  /*f8f0*/  @!P4 LEA R6, P1, R0, R5, 0x1 ;  /* 0x000000050006c211 */ /* 0x002fc800078208ff */
[----:B------:R-:W-:-:S05]  /*f900*/  @!P4 LEA.HI.X R7, R0, R15, R19, 0x1, P1 ;  /* 0x0000000f0007c211 */ /* 0x000fca00008f0c13 */
[----:B------:R2:W-:Y:S01]  /*f910*/  @!P4 ST.E.128 [R6.64], RZ ;  /* 0x000000ff0600c985 */ /* 0x0005e2000c101d0c */
[----:B------:R-:W-:Y:S05]  /*f920*/  @P0 EXIT ;  /* 0x000000000000094d */ /* 0x000fea0003800000 */
[----:B------:R-:W-:-:S04]  /*f930*/  LEA R2, P0, R0, R4, 0x1 ;  /* 0x0000000400027211 */ /* 0x000fc800078008ff */
[----:B------:R-:W-:-:S05]  /*f940*/  LEA.HI.X R3, R0, R3, R19, 0x1, P0 ;  /* 0x0000000300037211 */ /* 0x000fca00000f0c13 */
[----:B------:R-:W-:Y:S01]  /*f950*/  ST.E.128 [R2.64], RZ ;  /* 0x000000ff02007985 */ /* 0x000fe2000c101d0c */
[----:B------:R-:W-:Y:S05]  /*f960*/  EXIT ;  /* 0x000000000000794d */ /* 0x000fea0003800000 */
.L_x_43:
        /* <DEDUP_REMOVED lines=9> */
.L_x_799:


//--------------------- .text._ZN7cutlass13device_kernelIN5flash19enable_sm80_to_sm89INS1_16FlashAttnFwdSm80INS1_25CollectiveMainloopFwdSm80ILi4ELi1ELb0EN4cute5tupleIJNS5_1CILi128EEENS7_ILi112EEENS7_ILi64EEEEEELi64ENS_6half_tEfNS_4arch4Sm80ELb0ELb0ELb1ELb1ELb1ELb1ELb1ELb0EEENS1_21CollectiveEpilogueFwdINS6_IJS8_SA_S9_EEENS6_IJNS7_ILi1EEESI_SI_EEESC_SE_Li128ELb1ELb1ELb0ELb0EEENS1_19SingleTileSchedulerILb1ELb0ELb1ELi128EEEEEEEEEvNT_6ParamsE --------------------------
	.section	.text._ZN7cutlass13device_kernelIN5flash19enable_sm80_to_sm89INS1_16FlashAttnFwdSm80INS1_25CollectiveMainloopFwdSm80ILi4ELi1ELb0EN4cute5tupleIJNS5_1CILi128EEENS7_ILi112EEENS7_ILi64EEEEEELi64ENS_6half_tEfNS_4arch4Sm80ELb0ELb0ELb1ELb1ELb1ELb1ELb1ELb0EEENS1_21CollectiveEpilogueFwdINS6_IJS8_SA_S9_EEENS6_IJNS7_ILi1EEESI_SI_EEESC_SE_Li128ELb1ELb1ELb0ELb0EEENS1_19SingleTileSchedulerILb1ELb0ELb1ELi128EEEEEEEEEvNT_6ParamsE,"ax",@progbits
	.sectioninfo	@"SHI_REGISTERS=255"
	.align	128
.text._ZN7cutlass13device_kernelIN5flash19enable_sm80_to_sm89INS1_16FlashAttnFwdSm80INS1_25CollectiveMainloopFwdSm80ILi4ELi1ELb0EN4cute5tupleIJNS5_1CILi128EEENS7_ILi112EEENS7_ILi64EEEEEELi64ENS_6half_tEfNS_4arch4Sm80ELb0ELb0ELb1ELb1ELb1ELb1ELb1ELb0EEENS1_21CollectiveEpilogueFwdINS6_IJS8_SA_S9_EEENS6_IJNS7_ILi1EEESI_SI_EEESC_SE_Li128ELb1ELb1ELb0ELb0EEENS1_19SingleTileSchedulerILb1ELb0ELb1ELi128EEEEEEEEEvNT_6ParamsE:
        .type           _ZN7cutlass13device_kernelIN5flash19enable_sm80_to_sm89INS1_16FlashAttnFwdSm80INS1_25CollectiveMainloopFwdSm80ILi4ELi1ELb0EN4cute5tupleIJNS5_1CILi128EEENS7_ILi112EEENS7_ILi64EEEEEELi64ENS_6half_tEfNS_4arch4Sm80ELb0ELb0ELb1ELb1ELb1ELb1ELb1ELb0EEENS1_21CollectiveEpilogueFwdINS6_IJS8_SA_S9_EEENS6_IJNS7_ILi1EEESI_SI_EEESC_SE_Li128ELb1ELb1ELb0ELb0EEENS1_19SingleTileSchedulerILb1ELb0ELb1ELi128EEEEEEEEEvNT_6ParamsE,@function
        .size           _ZN7cutlass13device_kernelIN5flash19enable_sm80_to_sm89INS1_16FlashAttnFwdSm80INS1_25CollectiveMainloopFwdSm80ILi4ELi1ELb0EN4cute5tupleIJNS5_1CILi128EEENS7_ILi112EEENS7_ILi64EEEEEELi64ENS_6half_tEfNS_4arch4Sm80ELb0ELb0ELb1ELb1ELb1ELb1ELb1ELb0EEENS1_21CollectiveEpilogueFwdINS6_IJS8_SA_S9_EEENS6_IJNS7_ILi1EEESI_SI_EEESC_SE_Li128ELb1ELb1ELb0ELb0EEENS1_19SingleTileSchedulerILb1ELb0ELb1ELi128EEEEEEEEEvNT_6ParamsE,(.L_x_800 - _ZN7cutlass13device_kernelIN5flash19enable_sm80_to_sm89INS1_16FlashAttnFwdSm80INS1_25CollectiveMainloopFwdSm80ILi4ELi1ELb0EN4cute5tupleIJNS5_1CILi128EEENS7_ILi112EEENS7_ILi64EEEEEELi64ENS_6half_tEfNS_4arch4Sm80ELb0ELb0ELb1ELb1ELb1ELb1ELb1ELb0EEENS1_21CollectiveEpilogueFwdINS6_IJS8_SA_S9_EEENS6_IJNS7_ILi1EEESI_SI_EEESC_SE_Li128ELb1ELb1ELb0ELb0EEENS1_19SingleTileSchedulerILb1ELb0ELb1ELi128EEEEEEEEEvNT_6ParamsE)
        .other          _ZN7cutlass13device_kernelIN5flash19enable_sm80_to_sm89INS1_16FlashAttnFwdSm80INS1_25CollectiveMainloopFwdSm80ILi4ELi1ELb0EN4cute5tupleIJNS5_1CILi128EEENS7_ILi112EEENS7_ILi64EEEEEELi64ENS_6half_tEfNS_4arch4Sm80ELb0ELb0ELb1ELb1ELb1ELb1ELb1ELb0EEENS1_21CollectiveEpilogueFwdINS6_IJS8_SA_S9_EEENS6_IJNS7_ILi1EEESI_SI_EEESC_SE_Li128ELb1ELb1ELb0ELb0EEENS1_19SingleTileSchedulerILb1ELb0ELb1ELi128EEEEEEEEEvNT_6ParamsE,@"STO_CUDA_ENTRY STV_DEFAULT"
_ZN7cutlass13device_kernelIN5flash19enable_sm80_to_sm89INS1_16FlashAttnFwdSm80INS1_25CollectiveMainloopFwdSm80ILi4ELi1ELb0EN4cute5tupleIJNS5_1CILi128EEENS7_ILi112EEENS7_ILi64EEEEEELi64ENS_6half_tEfNS_4arch4Sm80ELb0ELb0ELb1ELb1ELb1ELb1ELb1ELb0EEENS1_21CollectiveEpilogueFwdINS6_IJS8_SA_S9_EEENS6_IJNS7_ILi1EEESI_SI_EEESC_SE_Li128ELb1ELb1ELb0ELb0EEENS1_19SingleTileSchedulerILb1ELb0ELb1ELi128EEEEEEEEEvNT_6ParamsE:
        /* <DEDUP_REMOVED lines=12> */
[----:B------:R-:W-:Y:S05]  /*00c0*/  @!P0 BRA `(.L_x_44) ;  /* 0x000001c000008947 */ /* 0x000fea0003800000 */
[----:B---3--:R-:W-:-:S04]  /*00d0*/  ISETP.NE.U32.AND P0, PT, RZ, c[0x0][0x568], PT ;  /* 0x00015a00ff007a0c */ /* 0x008fc80003f05070 */
[----:B------:R-:W-:-:S13]  /*00e0*/  ISETP.NE.AND.EX P0, PT, RZ, c[0x0][0x56c], PT, P0 ;  /* 0x00015b00ff007a0c */ /* 0x000fda0003f05300 */
[----:B------:R-:W-:Y:S05]  /*00f0*/  @!P0 BRA `(.L_x_45) ;  /* 0x0000005000008947 */ /* 0x000fea0003800000 */
[----:B------:R-:W-:Y:S02]  /*0100*/  MOV R2, UR4 ;  /* 0x0000000400027c02 */ /* 0x000fe40008000f00 */
[----:B------:R-:W-:-:S05]  /*0110*/  MOV R3, UR5 ;  /* 0x0000000500037c02 */ /* 0x000fca0008000f00 */
[----:B------:R-:W2:Y:S02]  /*0120*/  LDG.E R0, [R2.64] ;  /* 0x0000001602007981 */ /* 0x000ea4000c1e1900 */
[----:B--2---:R1:W2:Y:S02]  /*0130*/  R2UR UR6, R0 ;  /* 0x00000000000673c2 */ /* 0x0042a400000e0000 */
[----:B-12---:R-:W-:Y:S05]  /*0140*/  BRA `(.L_x_46) ;  /* 0x000000e000007947 */ /* 0x006fea0003800000 */
.L_x_45:
        /* <DEDUP_REMOVED lines=13> */
.L_x_47:
[----:B------:R-:W-:Y:S02]  /*0220*/  ULDC UR6, c[0x0][0x54c] ;  /* 0x0001530000067ab9 */ /* 0x000fe40000000800 */
.L_x_46:
[----:B------:R-:W-:Y:S02]  /*0230*/  ULDC UR4, c[0x0][0x548] ;  /* 0x0001520000047ab9 */ /* 0x000fe40000000800 */
[----:B------:R-:W-:-:S02]  /*0240*/  USHF.L.U32 UR5, UR16, 0x7, URZ ;  /* 0x0000000710057899 */ /* 0x000fc4000800063f */
[----:B------:R-:W-:-:S04]  /*0250*/  UIMAD UR4, UR6, UR4, URZ ;  /* 0x00000004060472a4 */ /* 0x000fc8000f8e023f */
[----:B------:R-:W-:-:S04]  /*0260*/  UISETP.GE.AND UP0, UPT, UR5, UR4, UPT ;  /* 0x000000040500728c */ /* 0x000fc8000bf06270 */
[----:B------:R-:W-:Y:S01]  /*0270*/  USEL UR20, UR20, 0xffffffff, !UP0 ;  /* 0xffffffff14147887 */ /* 0x000fe2000c000000 */
[----:B------:R-:W-:Y:S05]  /*0280*/  BRA `(.L_x_48) ;  /* 0x000001b000007947 */ /* 0x000fea0003800000 */
.L_x_44:
        /* <DEDUP_REMOVED lines=8> */
.L_x_49:
        /* <DEDUP_REMOVED lines=13> */
.L_x_51:
[----:B------:R-:W-:Y:S02]  /*03e0*/  ULDC UR6, c[0x0][0x54c] ;  /* 0x0001530000067ab9 */ /* 0x000fe40000000800 */
.L_x_50:
[----:B------:R-:W-:Y:S02]  /*03f0*/  ULDC UR4, c[0x0][0x548] ;  /* 0x0001520000047ab9 */ /* 0x000fe40000000800 */
[----:B------:R-:W-:-:S02]  /*0400*/  USHF.L.U32 UR5, UR16, 0x7, URZ ;  /* 0x0000000710057899 */ /* 0x000fc4000800063f */
[----:B------:R-:W-:-:S04]  /*0410*/  UIMAD UR4, UR6, UR4, URZ ;  /* 0x00000004060472a4 */ /* 0x000fc8000f8e023f */
[----:B------:R-:W-:-:S04]  /*0420*/  UISETP.GE.AND UP0, UPT, UR5, UR4, UPT ;  /* 0x000000040500728c */ /* 0x000fc8000bf06270 */
[----:B------:R-:W-:-:S06]  /*0430*/  USEL UR20, UR20, 0xffffffff, !UP0 ;  /* 0xffffffff14147887 */ /* 0x000fcc000c000000 */
.L_x_48:
[----:B------:R-:W-:-:S13]  /*0440*/  ISETP.LE.AND P0, PT, RZ, UR20, PT ;  /* 0x00000014ff007c0c */ /* 0x000fda000bf03270 */
[----:B------:R-:W-:Y:S05]  /*0450*/  @!P0 EXIT ;  /* 0x000000000000894d */ /* 0x000fea0003800000 */
[----:B------:R-:W-:Y:S01]  /*0460*/  ULDC.64 UR4, c[0x0][0x360] ;  /* 0x0000d80000047ab9 */ /* 0x000fe20000000a00 */
[----:B------:R-:W-:Y:S01]  /*0470*/  ISETP.NE.U32.AND P3, PT, RZ, c[0x0][0x348], PT ;  /* 0x0000d200ff007a0c */ /* 0x000fe20003f65070 */
[----:B------:R-:W-:Y:S02]  /*0480*/  UISETP.NE.U32.AND UP0, UPT, URZ, UR4, UPT ;  /* 0x000000043f00728c */ /* 0x000fe4000bf05070 */
[----:B------:R-:W-:Y:S01]  /*0490*/  ULDC.64 UR6, c[0x0][0x370] ;  /* 0x0000dc0000067ab9 */ /* 0x000fe20000000a00 */
[----:B------:R-:W-:Y:S01]  /*04a0*/  ISETP.NE.AND.EX P3, PT, RZ, c[0x0][0x34c], PT, P3 ;  /* 0x0000d300ff007a0c */ /* 0x000fe20003f65330 */
[----:B------:R-:W-:Y:S02]  /*04b0*/  UISETP.NE.AND.EX UP0, UPT, URZ, UR5, UPT, UP0 ;  /* 0x000000053f00728c */ /* 0x000fe4000bf05300 */
[----:B------:R-:W-:Y:S02]  /*04c0*/  UISETP.NE.U32.AND UP1, UPT, URZ, UR6, UPT ;  /* 0x000000063f00728c */ /* 0x000fe4000bf25070 */
[----:B------:R-:W-:-:S02]  /*04d0*/  ULDC.64 UR4, c[0x0][0x360] ;  /* 0x0000d80000047ab9 */ /* 0x000fc40000000a00 */
[----:B------:R-:W-:Y:S01]  /*04e0*/  UISETP.NE.AND.EX UP1, UPT, URZ, UR7, UPT, UP1 ;  /* 0x000000073f00728c */ /* 0x000fe2000bf25310 */
[----:B------:R-:W-:Y:S01]  /*04f0*/  PLOP3.LUT P1, PT, PT, PT, UP0, 0x80, 0x0 ;  /* 0x000000000000781c */ /* 0x000fe20003f2f008 */
[----:B------:R-:W-:Y:S02]  /*0500*/  ULDC.64 UR8, c[0x0][0x370] ;  /* 0x0000dc0000087ab9 */ /* 0x000fe40000000a00 */
[----:B------:R-:W-:Y:S02]  /*0510*/  ULDC.64 UR6, c[0x0][0x348] ;  /* 0x0000d20000067ab9 */ /* 0x000fe40000000a00 */
[----:B------:R-:W-:Y:S01]  /*0520*/  @UP0 UIMAD.WIDE UR4, UR20, UR10, UR4 ;  /* 0x0000000a140402a5 */ /* 0x000fe2000f8e0204 */
[----:B------:R-:W-:Y:S01]  /*0530*/  PLOP3.LUT P2, PT, PT, PT, UP1, 0x80, 0x0 ;  /* 0x000000000000781c */ /* 0x000fe20003f4f018 */
[----:B------:R-:W-:-:S03]  /*0540*/  UIMAD.WIDE UR6, UR20, UR10, UR6 ;  /* 0x0000000a140672a5 */ /* 0x000fc6000f8e0206 */
[----:B------:R-:W-:Y:S01]  /*0550*/  @UP1 UIMAD.WIDE UR8, UR20, UR10, UR8 ;  /* 0x0000000a140812a5 */ /* 0x000fe2000f8e0208 */
[----:B------:R-:W-:Y:S01]  /*0560*/  IMAD.U32 R2, RZ, RZ, UR4 ;  /* 0x00000004ff027e24 */ /* 0x000fe2000f8e00ff */
[----:B------:R-:W-:Y:S01]  /*0570*/  MOV R3, UR5 ;  /* 0x0000000500037c02 */ /* 0x000fe20008000f00 */
[----:B------:R-:W-:Y:S01]  /*0580*/  ULDC.64 UR4, c[0x0][0x358] ;  /* 0x0000d60000047ab9 */ /* 0x000fe20000000a00 */
[----:B------:R-:W-:Y:S01]  /*0590*/  ISETP.NE.U32.AND P4, PT, RZ, c[0x0][0x350], PT ;  /* 0x0000d400ff007a0c */ /* 0x000fe20003f85070 */
[----:B------:R-:W-:Y:S01]  /*05a0*/  UISETP.NE.U32.AND UP1, UPT, URZ, UR4, UPT ;  /* 0x000000043f00728c */ /* 0x000fe2000bf25070 */
[----:B------:R-:W-:Y:S01]  /*05b0*/  IMAD.U32 R8, RZ, RZ, UR6 ;  /* 0x00000006ff087e24 */ /* 0x000fe2000f8e00ff */
[----:B------:R1:W2:Y:S01]  /*05c0*/  @P1 LDG.E R0, [R2.64] ;  /* 0x0000001602001981 */ /* 0x0002a2000c1e1900 */
[----:B------:R-:W-:Y:S01]  /*05d0*/  IMAD.U32 R9, RZ, RZ, UR7 ;  /* 0x00000007ff097e24 */ /* 0x000fe2000f8e00ff */
[----:B------:R-:W-:Y:S01]  /*05e0*/  UISETP.NE.AND.EX UP1, UPT, URZ, UR5, UPT, UP1 ;  /* 0x000000053f00728c */ /* 0x000fe2000bf25310 */
[----:B------:R-:W-:Y:S01]  /*05f0*/  ISETP.NE.AND.EX P4, PT, RZ, c[0x0][0x354], PT, P4 ;  /* 0x0000d500ff007a0c */ /* 0x000fe20003f85340 */
[----:B------:R-:W-:Y:S01]  /*0600*/  ULDC.64 UR6, c[0x0][0x350] ;  /* 0x0000d40000067ab9 */ /* 0x000fe20000000a00 */
[----:B------:R-:W-:Y:S01]  /*0610*/  IMAD.U32 R4, RZ, RZ, UR8 ;  /* 0x00000008ff047e24 */ /* 0x000fe2000f8e00ff */
[----:B------:R-:W-:Y:S01]  /*0620*/  ULDC.64 UR4, c[0x0][0x358] ;  /* 0x0000d60000047ab9 */ /* 0x000fe20000000a00 */
[----:B------:R-:W-:Y:S01]  /*0630*/  IMAD.U32 R5, RZ, RZ, UR9 ;  /* 0x00000009ff057e24 */ /* 0x000fe2000f8e00ff */
[----:B------:R-:W-:Y:S01]  /*0640*/  PLOP3.LUT P0, PT, PT, PT, UP1, 0x80, 0x0 ;  /* 0x000000000000781c */ /* 0x000fe20003f0f018 */
[----:B------:R-:W-:Y:S01]  /*0650*/  UIMAD.WIDE UR6, UR20, UR10, UR6 ;  /* 0x0000000a140672a5 */ /* 0x000fe2000f8e0206 */
[----:B------:R-:W3:Y:S01]  /*0660*/  @P3 LDG.E R6, [R8.64] ;  /* 0x0000001608063981 */ /* 0x000ee2000c1e1900 */
[----:B------:R-:W-:Y:S01]  /*0670*/  UIMAD.WIDE UR4, UR20, UR10, UR4 ;  /* 0x0000000a140472a5 */ /* 0x000fe2000f8e0204 */
[----:B------:R-:W-:Y:S01]  /*0680*/  MOV R23, RZ ;  /* 0x000000ff00177202 */ /* 0x000fe20000000f00 */
[----:B------:R-:W-:Y:S01]  /*0690*/  IMAD.MOV.U32 R10, RZ, RZ, RZ ;  /* 0x000000ffff0a7224 */ /* 0x000fe200078e00ff */
[----:B------:R4:W3:Y:S03]  /*06a0*/  @P2 LDG.E R7, [R4.64] ;  /* 0x0000001604072981 */ /* 0x0008e6000c1e1900 */
[----:B-1----:R-:W-:Y:S01]  /*06b0*/  IMAD.U32 R2, RZ, RZ, UR4 ;  /* 0x00000004ff027e24 */ /* 0x002fe2000f8e00ff */
[----:B------:R-:W-:-:S05]  /*06c0*/  MOV R3, UR5 ;  /* 0x0000000500037c02 */ /* 0x000fca0008000f00 */
[----:B------:R1:W5:Y:S01]  /*06d0*/  @P0 LDG.E R10, [R2.64] ;  /* 0x00000016020a0981 */ /* 0x000362000c1e1900 */
[----:B----4-:R-:W-:Y:S01]  /*06e0*/  IMAD.U32 R4, RZ, RZ, UR6 ;  /* 0x00000006ff047e24 */ /* 0x010fe2000f8e00ff */
[----:B------:R-:W-:-:S05]  /*06f0*/  MOV R5, UR7 ;  /* 0x0000000700057c02 */ /* 0x000fca0008000f00 */
[----:B------:R1:W5:Y:S01]  /*0700*/  @P4 LDG.E R23, [R4.64] ;  /* 0x0000001604174981 */ /* 0x000362000c1e1900 */
[----:B------:R-:W4:Y:S01]  /*0710*/  S2UR UR15, SR_CTAID.Y ;  /* 0x00000000000f79c3 */ /* 0x000f220000002600 */
[----:B------:R-:W-:Y:S02]  /*0720*/  UMOV UR17, URZ ;  /* 0x0000003f00117c82 */ /* 0x000fe40008000000 */
[----:B------:R-:W-:Y:S02]  /*0730*/  ULDC UR19, c[0x0][0x168] ;  /* 0x00005a0000137ab9 */ /* 0x000fe40000000800 */
[----:B------:R-:W-:Y:S02]  /*0740*/  UMOV UR18, URZ ;  /* 0x0000003f00127c82 */ /* 0x000fe40008000000 */
[----:B------:R-:W-:Y:S02]  /*0750*/  ULDC UR4, c[0x0][0x2ac] ;  /* 0x0000ab0000047ab9 */ /* 0x000fe40000000800 */
[----:B------:R-:W-:-:S02]  /*0760*/  ULDC UR21, c[0x0][0x1d0] ;  /* 0x0000740000157ab9 */ /* 0x000fc40000000800 */
[----:B------:R-:W-:-:S03]  /*0770*/  UIMAD UR21, UR4, UR21, URZ ;  /* 0x00000015041572a4 */ /* 0x000fc6000f8e023f */
[----:B------:R-:W-:Y:S02]  /*0780*/  ULDC UR4, c[0x0][0x228] ;  /* 0x00008a0000047ab9 */ /* 0x000fe40000000800 */
[----:B----4-:R-:W-:Y:S01]  /*0790*/  USHF.R.S32.HI UR14, URZ, 0x1f, UR15 ;  /* 0x0000001f3f0e7899 */ /* 0x010fe2000801140f */
[----:B--2---:R1:W2:Y:S08]  /*07a0*/  @P1 R2UR UR19, R0 ;  /* 0x00000000001313c2 */ /* 0x0042b000000e0000 */
[----:B---3--:R1:W3:Y:S08]  /*07b0*/  @P3 R2UR UR18, R6 ;  /* 0x00000000061233c2 */ /* 0x0082f000000e0000 */
[----:B------:R1:W4:Y:S01]  /*07c0*/  @P2 R2UR UR17, R7 ;  /* 0x00000000071123c2 */ /* 0x00032200000e0000 */
[----:B------:R-:W-:Y:S05]  /*07d0*/  @P1 BRA `(.L_x_52) ;  /* 0x0000006000001947 */ /* 0x000fea0003800000 */
[----:B------:R-:W-:Y:S05]  /*07e0*/  @!P3 BRA `(.L_x_52) ;  /* 0x000000500000b947 */ /* 0x000fea0003800000 */
[----:B-1--4-:R-:W4:Y:S04]  /*07f0*/  LDG.E R6, [R8.64] ;  /* 0x0000001608067981 */ /* 0x012f28000c1e1900 */
[----:B---3--:R-:W3:Y:S01]  /*0800*/  LDG.E R0, [R8.64+0x4] ;  /* 0x0000041608007981 */ /* 0x008ee2000c1e1900 */
[----:B--2-4-:R-:W1:Y:S08]  /*0810*/  R2UR UR19, R6 ;  /* 0x00000000061373c2 */ /* 0x014e7000000e0000 */
[----:B---3--:R-:W1:Y:S02]  /*0820*/  R2UR UR5, R0 ;  /* 0x00000000000573c2 */ /* 0x008e6400000e0000 */
[----:B-1----:R-:W-:-:S06]  /*0830*/  UIADD3 UR19, -UR19, UR5, URZ ;  /* 0x0000000513137290 */ /* 0x002fcc000fffe13f */
.L_x_52:
[----:B------:R-:W-:-:S04]  /*0840*/  ISETP.NE.U32.AND P1, PT, RZ, c[0x0][0x368], PT ;  /* 0x0000da00ff007a0c */ /* 0x000fc80003f25070 */
[----:B------:R-:W-:-:S13]  /*0850*/  ISETP.NE.AND.EX P1, PT, RZ, c[0x0][0x36c], PT, P1 ;  /* 0x0000db00ff007a0c */ /* 0x000fda0003f25310 */
[----:B------:R-:W-:Y:S05]  /*0860*/  @!P1 BRA `(.L_x_53) ;  /* 0x0000007000009947 */ /* 0x000fea0003800000 */
[----:B------:R-:W-:Y:S02]  /*0870*/  ULDC.64 UR6, c[0x0][0x368] ;  /* 0x0000da0000067ab9 */ /* 0x000fe40000000a00 */
[----:B------:R-:W-:-:S06]  /*0880*/  UIMAD.WIDE UR6, UR20, UR10, UR6 ;  /* 0x0000000a140672a5 */ /* 0x000fcc000f8e0206 */
[----:B-1----:R-:W-:Y:S02]  /*0890*/  MOV R4, UR6 ;  /* 0x0000000600047c02 */ /* 0x002fe40008000f00 */
[----:B------:R-:W-:-:S05]  /*08a0*/  MOV R5, UR7 ;  /* 0x0000000700057c02 */ /* 0x000fca0008000f00 */
[----:B----4-:R-:W4:Y:S02]  /*08b0*/  LDG.E R0, [R4.64] ;  /* 0x0000001604007981 */ /* 0x010f24000c1e1900 */
[----:B----4-:R1:W4:Y:S02]  /*08c0*/  R2UR UR21, R0 ;  /* 0x00000000001573c2 */ /* 0x01032400000e0000 */
[----:B-1--4-:R-:W-:Y:S05]  /*08d0*/  BRA `(.L_x_54) ;  /* 0x0000006000007947 */ /* 0x012fea0003800000 */
.L_x_53:
[----:B------:R-:W-:Y:S05]  /*08e0*/  @!P4 BRA `(.L_x_54) ;  /* 0x000000500000c947 */ /* 0x000fea0003800000 */
[----:B-1--4-:R1:W4:Y:S04]  /*08f0*/  LDG.E R0, [R4.64] ;  /* 0x0000001604007981 */ /* 0x012328000c1e1900 */
[----:B-1-3--:R-:W3:Y:S01]  /*0900*/  LDG.E R4, [R4.64+0x4] ;  /* 0x0000041604047981 */ /* 0x00aee2000c1e1900 */
[----:B----4-:R-:W1:Y:S08]  /*0910*/  R2UR UR21, R0 ;  /* 0x00000000001573c2 */ /* 0x010e7000000e0000 */
[----:B---3--:R-:W1:Y:S02]  /*0920*/  R2UR UR5, R4 ;  /* 0x00000000040573c2 */ /* 0x008e6400000e0000 */
[----:B-1----:R-:W-:-:S06]  /*0930*/  UIADD3 UR21, -UR21, UR5, URZ ;  /* 0x0000000515157290 */ /* 0x002fcc000fffe13f */
.L_x_54:
[----:B-1--4-:R1:W4:Y:S01]  /*0940*/  @P0 LDG.E R0, [R2.64] ;  /* 0x0000001602000981 */ /* 0x012322000c1e1900 */
[----:B------:R-:W-:-:S03]  /*0950*/  ULDC.64 UR6, c[0x0][0x378] ;  /* 0x0000de0000067ab9 */ /* 0x000fc60000000a00 */
[----:B-1-3--:R-:W3:Y:S01]  /*0960*/  @P0 LDG.E R2, [R2.64+0x4] ;  /* 0x0000041602020981 */ /* 0x00aee2000c1e1900 */
[----:B------:R-:W-:Y:S01]  /*0970*/  UISETP.NE.U32.AND UP0, UPT, URZ, UR6, UPT ;  /* 0x000000063f00728c */ /* 0x000fe2000bf05070 */
[----:B------:R-:W-:-:S03]  /*0980*/  IMAD.U32 R149, RZ, RZ, UR21 ;  /* 0x00000015ff957e24 */ /* 0x000fc6000f8e00ff */
[----:B------:R-:W-:-:S03]  /*0990*/  UISETP.NE.AND.EX UP0, UPT, URZ, UR7, UPT, UP0 ;  /* 0x000000073f00728c */ /* 0x000fc6000bf05300 */
[----:B------:R-:W-:-:S03]  /*09a0*/  ULDC.64 UR6, c[0x0][0x378] ;  /* 0x0000de0000067ab9 */ /* 0x000fc60000000a00 */
[----:B------:R-:W-:-:S05]  /*09b0*/  PLOP3.LUT P1, PT, PT, PT, UP0, 0x80, 0x0 ;  /* 0x000000000000781c */ /* 0x000fca0003f2f008 */
[----:B------:R-:W-:-:S06]  /*09c0*/  @UP0 UIMAD.WIDE UR6, UR20, UR10, UR6 ;  /* 0x0000000a140602a5 */ /* 0x000fcc000f8e0206 */
[----:B------:R-:W-:Y:S01]  /*09d0*/  IMAD.U32 R4, RZ, RZ, UR6 ;  /* 0x00000006ff047e24 */ /* 0x000fe2000f8e00ff */
[----:B------:R-:W-:-:S05]  /*09e0*/  MOV R5, UR7 ;  /* 0x0000000700057c02 */ /* 0x000fca0008000f00 */
[----:B------:R1:W5:Y:S01]  /*09f0*/  @P1 LDG.E R149, [R4.64] ;  /* 0x0000001604951981 */ /* 0x000362000c1e1900 */
[----:B------:R-:W-:Y:S02]  /*0a00*/  UIADD3 UR5, -UR17, UR21, URZ ;  /* 0x0000001511057290 */ /* 0x000fe4000fffe13f */
[----:B------:R-:W-:Y:S01]  /*0a10*/  UMOV UR24, URZ ;  /* 0x0000003f00187c82 */ /* 0x000fe20008000000 */
[----:B----4-:R-:W4:Y:S08]  /*0a20*/  @P0 R2UR UR6, R0 ;  /* 0x00000000000603c2 */ /* 0x010f3000000e0000 */
[----:B---3--:R-:W4:Y:S02]  /*0a30*/  @P0 R2UR UR7, R2 ;  /* 0x00000000020703c2 */ /* 0x008f2400000e0000 */
[----:B----4-:R-:W-:-:S02]  /*0a40*/  @UP1 UIADD3 UR4, -UR6, UR7, URZ ;  /* 0x0000000706041290 */ /* 0x010fc4000fffe13f */
[----:B------:R-:W-:Y:S02]  /*0a50*/  UIADD3 UR6, -UR5, URZ, URZ ;  /* 0x0000003f05067290 */ /* 0x000fe4000fffe13f */
[----:B------:R-:W-:Y:S02]  /*0a60*/  UIADD3 UR13, UR5, UR4, URZ ;  /* 0x00000004050d7290 */ /* 0x000fe4000fffe03f */
[----:B------:R-:W-:Y:S02]  /*0a70*/  UISETP.LT.AND UP0, UPT, URZ, UR6, UPT ;  /* 0x000000063f00728c */ /* 0x000fe4000bf01270 */
[----:B------:R-:W-:Y:S02]  /*0a80*/  UIADD3 UR25, UR13, 0x6f, URZ ;  /* 0x0000006f0d197890 */ /* 0x000fe4000fffe03f */
[----:B------:R-:W-:Y:S02]  /*0a90*/  USEL UR6, URZ, UR6, !UP0 ;  /* 0x000000063f067287 */ /* 0x000fe4000c000000 */
[----:B------:R-:W-:-:S07]  /*0aa0*/  UIMAD.WIDE UR24, UR25, -0x6db6db6d, UR24 ;  /* 0x92492493191878a5 */ /* 0x000fce000f8e0218 */
[----:B------:R-:W-:Y:S02]  /*0ab0*/  UMOV UR7, UR25 ;  /* 0x0000001900077c82 */ /* 0x000fe40008000000 */
[----:B------:R-:W-:-:S04]  /*0ac0*/  USHF.R.U32.HI UR12, URZ, 0x1f, UR7 ;  /* 0x0000001f3f0c7899 */ /* 0x000fc80008011607 */
[----:B------:R-:W-:Y:S02]  /*0ad0*/  ULEA.HI.SX32 UR12, UR7, UR12, 0x1a ;  /* 0x0000000c070c7291 */ /* 0x000fe4000f8fd23f */
[----:B------:R-:W-:Y:S02]  /*0ae0*/  USHF.R.U32.HI UR7, URZ, 0x4, UR6 ;  /* 0x000000043f077899 */ /* 0x000fe40008011606 */
[----:B------:R-:W-:-:S04]  /*0af0*/  UIMAD UR5, UR12, 0x70, -UR5 ;  /* 0x000000700c0578a4 */ /* 0x000fc8000f8e0a05 */
[----:B------:R-:W-:Y:S01]  /*0b00*/  MOV R0, UR7 ;  /* 0x0000000700007c02 */ /* 0x000fe20008000f00 */
[----:B------:R-:W-:-:S04]  /*0b10*/  UISETP.LT.AND UP0, UPT, UR5, UR4, UPT ;  /* 0x000000040500728c */ /* 0x000fc8000bf01270 */
[----:B------:R-:W-:Y:S01]  /*0b20*/  IMAD.WIDE.U32 R2, R0, 0x24924925, RZ ;  /* 0x2492492500027825 */ /* 0x000fe200078e00ff */
[----:B------:R-:W-:-:S03]  /*0b30*/  USEL UR5, UR5, UR4, UP0 ;  /* 0x0000000405057287 */ /* 0x000fc60008000000 */
[----:B------:R-:W3:Y:S01]  /*0b40*/  R2UR UR7, R3 ;  /* 0x00000000030773c2 */ /* 0x000ee200000e0000 */
[----:B------:R-:W-:-:S07]  /*0b50*/  UISETP.GT.AND UP0, UPT, UR5, UR6, UPT ;  /* 0x000000060500728c */ /* 0x000fce000bf04270 */
[----:B------:R1:W4:Y:S04]  /*0b60*/  R2UR UR6, R2 ;  /* 0x00000000020673c2 */ /* 0x00032800000e0000 */
[----:B------:R-:W-:Y:S02]  /*0b70*/  @UP0 UIADD3 UR25, UR5, 0x6f, URZ ;  /* 0x0000006f05190890 */ /* 0x000fe4000fffe03f */
[----:B------:R-:W-:Y:S02]  /*0b80*/  @UP0 UMOV UR24, URZ ;  /* 0x0000003f00180c82 */ /* 0x000fe40008000000 */
[----:B------:R-:W-:-:S04]  /*0b90*/  @UP0 UIMAD.WIDE UR8, UR25, -0x6db6db6d, UR24 ;  /* 0x92492493190808a5 */ /* 0x000fc8000f8e0218 */
[----:B----4-:R-:W-:Y:S02]  /*0ba0*/  @UP0 USHF.R.U32.HI UR6, URZ, 0x1f, UR9 ;  /* 0x0000001f3f060899 */ /* 0x010fe40008011609 */
[----:B---3--:R-:W-:Y:S02]  /*0bb0*/  UMOV UR5, UR7 ;  /* 0x0000000700057c82 */ /* 0x008fe40008000000 */
[----:B------:R-:W-:-:S04]  /*0bc0*/  @UP0 ULEA.HI.SX32 UR5, UR9, UR6, 0x1a ;  /* 0x0000000609050291 */ /* 0x000fc8000f8fd23f */
[----:B------:R-:W-:-:S06]  /*0bd0*/  UISETP.GT.AND UP0, UPT, UR5, UR7, UPT ;  /* 0x000000070500728c */ /* 0x000fcc000bf04270 */
[----:B------:R-:W-:-:S13]  /*0be0*/  PLOP3.LUT P0, PT, PT, PT, UP0, 0x80, 0x0 ;  /* 0x000000000000781c */ /* 0x000fda0003f0f008 */
[----:B-1----:R-:W-:Y:S05]  /*0bf0*/  @!P0 BRA `(.L_x_55) ;  /* 0x0000762000008947 */ /* 0x002fea0003800000 */
[----:B------:R-:W-:Y:S02]  /*0c00*/  ULDC.64 UR8, c[0x0][0x340] ;  /* 0x0000d00000087ab9 */ /* 0x000fe40000000a00 */
[----:B------:R-:W-:-:S04]  /*0c10*/  UISETP.NE.U32.AND UP0, UPT, URZ, UR8, UPT ;  /* 0x000000083f00728c */ /* 0x000fc8000bf05070 */
[----:B------:R-:W-:-:S03]  /*0c20*/  UISETP.NE.AND.EX UP0, UPT, URZ, UR9, UPT, UP0 ;  /* 0x000000093f00728c */ /* 0x000fc6000bf05300 */
[----:B------:R-:W-:-:S03]  /*0c30*/  ULDC.64 UR8, c[0x0][0x340] ;  /* 0x0000d00000087ab9 */ /* 0x000fc60000000a00 */
[----:B------:R-:W-:-:S05]  /*0c40*/  PLOP3.LUT P5, PT, PT, PT, UP0, 0x80, 0x0 ;  /* 0x000000000000781c */ /* 0x000fca0003faf008 */
[----:B------:R-:W-:Y:S01]  /*0c50*/  @UP0 UIMAD.WIDE UR8, UR20, UR10, UR8 ;  /* 0x0000000a140802a5 */ /* 0x000fe2000f8e0208 */
[----:B------:R-:W-:Y:S01]  /*0c60*/  SHF.R.S32.HI R28, RZ, 0x1f, R194 ;  /* 0x0000001fff1c7819 */ /* 0x000fe200000114c2 */
[----:B------:R-:W-:Y:S02]  /*0c70*/  UIADD3 UR6, UR5, -0x1, URZ ;  /* 0xffffffff05067890 */ /* 0x000fe4000fffe03f */
[----:B------:R-:W-:Y:S02]  /*0c80*/  ULDC.64 UR10, c[0x0][0x238] ;  /* 0x00008e00000a7ab9 */ /* 0x000fe40000000a00 */
[----:B------:R-:W-:Y:S02]  /*0c90*/  IMAD.U32 R2, RZ, RZ, UR8 ;  /* 0x00000008ff027e24 */ /* 0x000fe4000f8e00ff */
[----:B------:R-:W-:Y:S01]  /*0ca0*/  IMAD.U32 R3, RZ, RZ, UR9 ;  /* 0x00000009ff037e24 */ /* 0x000fe2000f8e00ff */
[----:B------:R-:W-:Y:S01]  /*0cb0*/  LEA.HI R0, R28, R194, RZ, 0x3 ;  /* 0x000000c21c007211 */ /* 0x000fe200078f18ff */
[----:B------:R-:W-:-:S03]  /*0cc0*/  ULDC.64 UR8, c[0x0][0x240] ;  /* 0x0000900000087ab9 */ /* 0x000fc60000000a00 */
[----:B------:R-:W-:Y:S01]  /*0cd0*/  SHF.R.S32.HI R8, RZ, 0x3, R0 ;  /* 0x00000003ff087819 */ /* 0x000fe20000011400 */
[----:B------:R1:W3:Y:S01]  /*0ce0*/  @P5 LDG.E R17, [R2.64] ;  /* 0x0000001602115981 */ /* 0x0002e2000c1e1900 */
[----:B------:R-:W-:Y:S01]  /*0cf0*/  LOP3.LUT R0, R0, 0x1ffffff8, RZ, 0xc0, !PT ;  /* 0x1ffffff800007812 */ /* 0x000fe200078ec0ff */
[----:B------:R-:W-:Y:S01]  /*0d00*/  UMOV UR5, 0x70 ;  /* 0x0000007000057882 */ /* 0x000fe20000000000 */
[C---:B-----5:R-:W-:Y:S01]  /*0d10*/  IADD3 R128, P0, R8.reuse, R10, RZ ;  /* 0x0000000a08807210 */ /* 0x060fe20007f1e0ff */
[----:B------:R-:W-:Y:S01]  /*0d20*/  UIMAD UR8, UR14, UR8, URZ ;  /* 0x000000080e0872a4 */ /* 0x000fe2000f8e023f */
[----:B------:R-:W-:Y:S01]  /*0d30*/  IADD3 R125, -R8, UR4, RZ ;  /* 0x00000004087d7c10 */ /* 0x000fe2000fffe1ff */
[----:B------:R-:W-:Y:S01]  /*0d40*/  IMAD.IADD R0, R194, 0x1, -R0 ;  /* 0x00000001c2007824 */ /* 0x000fe200078e0a00 */
[----:B------:R-:W-:Y:S01]  /*0d50*/  UIMAD.WIDE.U32 UR24, UR5, UR10, URZ ;  /* 0x0000000a051872a5 */ /* 0x000fe2000f8e003f */
[----:B------:R-:W-:Y:S01]  /*0d60*/  IMAD.MOV.U32 R148, RZ, RZ, c[0x0][0x238] ;  /* 0x00008e00ff947624 */ /* 0x000fe200078e00ff */
[----:B------:R-:W-:Y:S01]  /*0d70*/  USHF.R.S32.HI UR10, URZ, 0x1f, UR20 ;  /* 0x0000001f3f0a7899 */ /* 0x000fe20008011414 */
[----:B------:R-:W-:Y:S01]  /*0d80*/  IMAD.SHL.U32 R4, R0, 0x8, RZ ;  /* 0x0000000800047824 */ /* 0x000fe200078e00ff */
[----:B------:R-:W-:Y:S01]  /*0d90*/  UIMAD UR28, UR15, UR9, UR8 ;  /* 0x000000090f1c72a4 */ /* 0x000fe2000f8e0208 */
[----:B------:R-:W-:Y:S01]  /*0da0*/  IMAD.MOV.U32 R29, RZ, RZ, c[0x0][0x23c] ;  /* 0x00008f00ff1d7624 */ /* 0x000fe200078e00ff */
[----:B------:R-:W-:Y:S01]  /*0db0*/  USEL UR27, UR20, URZ, !UP1 ;  /* 0x0000003f141b7287 */ /* 0x000fe2000c800000 */
[----:B------:R-:W-:Y:S01]  /*0dc0*/  IMAD.U32 R6, RZ, RZ, UR24 ;  /* 0x00000018ff067e24 */ /* 0x000fe2000f8e00ff */
[----:B------:R-:W-:Y:S01]  /*0dd0*/  SHF.R.S32.HI R5, RZ, 0x1f, R4 ;  /* 0x0000001fff057819 */ /* 0x000fe20000011404 */
[----:B------:R-:W-:Y:S01]  /*0de0*/  USEL UR26, UR10, URZ, !UP1 ;  /* 0x0000003f0a1a7287 */ /* 0x000fe2000c800000 */
[----:B------:R-:W-:Y:S01]  /*0df0*/  IMAD.WIDE.U32 R12, R148, 0x20, RZ ;  /* 0x00000020940c7825 */ /* 0x000fe200078e00ff */
[----:B------:R-:W-:Y:S01]  /*0e00*/  ULDC.64 UR8, c[0x0][0x248] ;  /* 0x0000920000087ab9 */ /* 0x000fe20000000a00 */
[----:B------:R-:W-:Y:S01]  /*0e10*/  LEA.HI R90, R28, R194, RZ, 0x6 ;  /* 0x000000c21c5a7211 */ /* 0x000fe200078f30ff */
[----:B------:R-:W-:Y:S01]  /*0e20*/  UIMAD UR8, UR26, UR8, URZ ;  /* 0x000000081a0872a4 */ /* 0x000fe2000f8e023f */
[----:B------:R-:W-:Y:S01]  /*0e30*/  IMAD.U32 R96, RZ, RZ, UR27 ;  /* 0x0000001bff607e24 */ /* 0x000fe2000f8e00ff */
[----:B------:R-:W-:Y:S01]  /*0e40*/  UIMAD UR11, UR5, UR11, URZ ;  /* 0x0000000b050b72a4 */ /* 0x000fe2000f8e023f */
[----:B------:R-:W-:Y:S01]  /*0e50*/  IMAD.MOV.U32 R145, RZ, RZ, R6 ;  /* 0x000000ffff917224 */ /* 0x000fe200078e0006 */
[----:B------:R-:W-:Y:S01]  /*0e60*/  UIMAD UR8, UR27, UR9, UR8 ;  /* 0x000000091b0872a4 */ /* 0x000fe2000f8e0208 */
[----:B-1----:R-:W-:Y:S01]  /*0e70*/  SHF.R.S32.HI R2, RZ, 0x1f, R10 ;  /* 0x0000001fff027819 */ /* 0x002fe2000001140a */
[----:B------:R-:W-:Y:S01]  /*0e80*/  UIADD3 UR11, UR25, UR11, URZ ;  /* 0x0000000b190b7290 */ /* 0x000fe2000fffe03f */
[----:B------:R-:W-:Y:S01]  /*0e90*/  IMAD.U32 R7, RZ, RZ, UR25 ;  /* 0x00000019ff077e24 */ /* 0x000fe2000f8e00ff */
[----:B------:R-:W-:Y:S01]  /*0ea0*/  ISETP.GE.AND P6, PT, R4, c[0x0][0x1d4], PT ;  /* 0x0000750004007a0c */ /* 0x000fe20003fc6270 */
[----:B------:R-:W-:Y:S01]  /*0eb0*/  IMAD.SHL.U32 R11, R29, 0x20, RZ ;  /* 0x000000201d0b7824 */ /* 0x000fe200078e00ff */
[----:B------:R-:W-:Y:S01]  /*0ec0*/  LEA.HI.X.SX32 R129, R8, R2, 0x1, P0 ;  /* 0x0000000208817211 */ /* 0x000fe200000f0eff */
[----:B------:R-:W-:Y:S01]  /*0ed0*/  IMAD.WIDE.U32 R2, R128, c[0x0][0x238], R4 ;  /* 0x00008e0080027a25 */ /* 0x000fe200078e0004 */
[----:B------:R-:W-:Y:S01]  /*0ee0*/  UIMAD UR9, UR11, UR6, URZ ;  /* 0x000000060b0972a4 */ /* 0x000fe2000f8e023f */
[----:B------:R-:W-:-:S02]  /*0ef0*/  LEA.HI R22, R28, R194, RZ, 0x2 ;  /* 0x000000c21c167211 */ /* 0x000fc400078f10ff */
[----:B------:R-:W-:Y:S01]  /*0f00*/  IMAD R0, R129, c[0x0][0x238], RZ ;  /* 0x00008e0081007a24 */ /* 0x000fe200078e02ff */
[----:B------:R-:W-:Y:S01]  /*0f10*/  IADD3 R146, R23, UR21, RZ ;  /* 0x0000001517927c10 */ /* 0x000fe2000fffe0ff */
[----:B------:R-:W-:Y:S01]  /*0f20*/  IMAD.SHL.U32 R90, R90, 0x8, RZ ;  /* 0x000000085a5a7824 */ /* 0x000fe200078e00ff */
[----:B------:R-:W-:Y:S01]  /*0f30*/  SHF.R.S32.HI R38, RZ, 0x2, R22 ;  /* 0x00000002ff267819 */ /* 0x000fe20000011416 */
[----:B------:R-:W-:Y:S01]  /*0f40*/  IMAD R0, R128, c[0x0][0x23c], R0 ;  /* 0x00008f0080007a24 */ /* 0x000fe200078e0200 */
[----:B------:R-:W-:Y:S01]  /*0f50*/  ULDC UR21, c[0x0][0x294] ;  /* 0x0000a50000157ab9 */ /* 0x000fe20000000800 */
[----:B------:R-:W-:Y:S01]  /*0f60*/  IMAD.MOV.U32 R153, RZ, RZ, 0x6 ;  /* 0x00000006ff997424 */ /* 0x000fe200078e00ff */
[C---:B------:R-:W-:Y:S01]  /*0f70*/  IADD3 R157, R38.reuse, 0x40, RZ ;  /* 0x00000040269d7810 */ /* 0x040fe20007ffe0ff */
[----:B------:R-:W-:Y:S01]  /*0f80*/  IMAD.IADD R3, R3, 0x1, R0 ;  /* 0x0000000103037824 */ /* 0x000fe200078e0200 */
[C---:B------:R-:W-:Y:S01]  /*0f90*/  IADD3 R158, R38.reuse, 0x20, RZ ;  /* 0x00000020269e7810 */ /* 0x040fe20007ffe0ff */
[----:B------:R-:W-:Y:S01]  /*0fa0*/  IMAD.U32 R0, RZ, RZ, UR15 ;  /* 0x0000000fff007e24 */ /* 0x000fe2000f8e00ff */
[----:B------:R-:W-:Y:S01]  /*0fb0*/  IADD3 R156, R38, 0x60, RZ ;  /* 0x00000060269c7810 */ /* 0x000fe20007ffe0ff */
[----:B------:R-:W-:Y:S01]  /*0fc0*/  IMAD.MOV.U32 R155, RZ, RZ, 0x5 ;  /* 0x00000005ff9b7424 */ /* 0x000fe200078e00ff */
[----:B------:R-:W-:Y:S01]  /*0fd0*/  UIMAD UR21, UR5, UR21, URZ ;  /* 0x00000015051572a4 */ /* 0x000fe2000f8e023f */
[----:B------:R-:W-:Y:S01]  /*0fe0*/  IMAD.WIDE.U32 R2, R0, c[0x0][0x240], R2 ;  /* 0x0000900000027a25 */ /* 0x000fe200078e0002 */
[----:B------:R-:W-:-:S03]  /*0ff0*/  P2R R121, PR, RZ, 0x40 ;  /* 0x00000040ff797803 */ /* 0x000fc60000000000 */
[----:B------:R-:W-:Y:S01]  /*1000*/  IMAD.U32 R0, RZ, RZ, UR6 ;  /* 0x00000006ff007e24 */ /* 0x000fe2000f8e00ff */
[----:B------:R-:W-:Y:S01]  /*1010*/  IADD3 R3, R3, UR28, RZ ;  /* 0x0000001c03037c10 */ /* 0x000fe2000fffe0ff */
[----:B------:R-:W-:Y:S01]  /*1020*/  USHF.R.S32.HI UR28, URZ, 0x1f, UR6 ;  /* 0x0000001f3f1c7899 */ /* 0x000fe20008011406 */
[----:B------:R-:W-:Y:S02]  /*1030*/  IMAD.SHL.U32 R150, R148, 0x20, RZ ;  /* 0x0000002094967824 */ /* 0x000fe400078e00ff */
[----:B------:R-:W-:Y:S01]  /*1040*/  IMAD R10, R0, -0x70, R125 ;  /* 0xffffff90000a7824 */ /* 0x000fe200078e027d */
[----:B------:R-:W-:Y:S01]  /*1050*/  UIMAD UR9, UR28, UR24, UR9 ;  /* 0x000000181c0972a4 */ /* 0x000fe2000f8e0209 */
[----:B------:R-:W-:-:S03]  /*1060*/  IMAD.WIDE.U32 R130, R96, c[0x0][0x248], R2 ;  /* 0x0000920060827a25 */ /* 0x000fc600078e0002 */
[----:B------:R-:W-:Y:S01]  /*1070*/  ISETP.GE.AND P0, PT, R10, 0x11, PT ;  /* 0x000000110a00780c */ /* 0x000fe20003f06270 */
[----:B------:R-:W-:Y:S01]  /*1080*/  IMAD.SHL.U32 R0, R8, 0x40, RZ ;  /* 0x0000004008007824 */ /* 0x000fe200078e00ff */
[----:B------:R-:W-:Y:S01]  /*1090*/  ISETP.GE.AND P4, PT, R10, 0x21, PT ;  /* 0x000000210a00780c */ /* 0x000fe20003f86270 */
[----:B------:R-:W-:Y:S01]  /*10a0*/  IMAD.MOV.U32 R126, RZ, RZ, R130 ;  /* 0x000000ffff7e7224 */ /* 0x000fe200078e0082 */
[----:B------:R-:W-:Y:S01]  /*10b0*/  IADD3 R127, R131, UR8, RZ ;  /* 0x00000008837f7c10 */ /* 0x000fe2000fffe0ff */
[----:B------:R-:W-:Y:S01]  /*10c0*/  IMAD.MOV.U32 R175, RZ, RZ, c[0x0][0x2b8] ;  /* 0x0000ae00ffaf7624 */ /* 0x000fe200078e00ff */
[----:B------:R-:W-:Y:S01]  /*10d0*/  LOP3.LUT R0, R0, 0x1c0, RZ, 0xc0, !PT ;  /* 0x000001c000007812 */ /* 0x000fe200078ec0ff */
[----:B------:R-:W-:Y:S01]  /*10e0*/  IMAD.MOV.U32 R174, RZ, RZ, c[0x0][0x27c] ;  /* 0x00009f00ffae7624 */ /* 0x000fe200078e00ff */
[----:B------:R-:W-:Y:S01]  /*10f0*/  ISETP.GE.AND P1, PT, R10, 0x1, PT ;  /* 0x000000010a00780c */ /* 0x000fe20003f26270 */
[----:B------:R-:W-:Y:S01]  /*1100*/  IMAD.WIDE.U32 R2, R145, UR6, R126 ;  /* 0x0000000691027c25 */ /* 0x000fe2000f8e007e */
[----:B------:R-:W-:-:S02]  /*1110*/  LOP3.LUT R7, R0, 0x38, R4, 0xf8, !PT ;  /* 0x0000003800077812 */ /* 0x000fc400078ef804 */
[----:B------:R-:W-:Y:S01]  /*1120*/  SHF.R.U32.HI R6, RZ, 0x3, R0 ;  /* 0x00000003ff067819 */ /* 0x000fe20000011600 */
[----:B------:R-:W-:Y:S01]  /*1130*/  IMAD.MOV.U32 R151, RZ, RZ, c[0x0][0x27c] ;  /* 0x00009f00ff977624 */ /* 0x000fe200078e00ff */
[----:B------:R-:W-:Y:S01]  /*1140*/  IADD3 R3, R3, UR9, RZ ;  /* 0x0000000903037c10 */ /* 0x000fe2000fffe0ff */
[----:B------:R-:W-:Y:S01]  /*1150*/  ULDC.64 UR8, c[0x0][0x260] ;  /* 0x0000980000087ab9 */ /* 0x000fe20000000a00 */
[----:B------:R-:W-:Y:S01]  /*1160*/  @P0 LEA R0, P2, R148, R2, 0x4 ;  /* 0x0000000294000211 */ /* 0x000fe200078420ff */
[----:B------:R-:W-:Y:S01]  /*1170*/  UIMAD UR8, UR14, UR8, URZ ;  /* 0x000000080e0872a4 */ /* 0x000fe2000f8e023f */
[----:B------:R-:W-:Y:S01]  /*1180*/  @P4 IADD3 R8, P3, R2, R12, RZ ;  /* 0x0000000c02084210 */ /* 0x000fe20007f7e0ff */
[----:B------:R-:W-:Y:S01]  /*1190*/  IMAD.U32 R12, RZ, RZ, UR15 ;  /* 0x0000000fff0c7e24 */ /* 0x000fe2000f8e00ff */
[----:B------:R-:W-:Y:S01]  /*11a0*/  LOP3.LUT R9, R7, R6, RZ, 0x3c, !PT ;  /* 0x0000000607097212 */ /* 0x000fe200078e3cff */
[----:B------:R-:W-:Y:S01]  /*11b0*/  UIMAD UR8, UR15, UR9, UR8 ;  /* 0x000000090f0872a4 */ /* 0x000fe2000f8e0208 */
[----:B------:R-:W-:Y:S01]  /*11c0*/  @P0 LEA.HI.X R7, R148, R3, R29, 0x4, P2 ;  /* 0x0000000394070211 */ /* 0x000fe200010f241d */
[----:B------:R-:W-:Y:S01]  /*11d0*/  IMAD.SHL.U32 R151, R151, 0x2, RZ ;  /* 0x0000000297977824 */ /* 0x000fe200078e00ff */
[----:B------:R-:W-:-:S02]  /*11e0*/  @P0 LEA R6, P2, R0, c[0x0][0x220], 0x1 ;  /* 0x0000880000060a11 */ /* 0x000fc400078408ff */
[----:B------:R-:W-:Y:S01]  /*11f0*/  @P4 IADD3.X R11, R3, R13, R11, P3, !PT ;  /* 0x0000000d030b4210 */ /* 0x000fe20001ffe40b */
[----:B------:R-:W-:Y:S01]  /*1200*/  IMAD.WIDE.U32 R12, R12, c[0x0][0x260], R4 ;  /* 0x000098000c0c7a25 */ /* 0x000fe200078e0004 */
[----:B------:R-:W-:Y:S02]  /*1210*/  LOP3.LUT R90, R9, 0xfffffe00, R90, 0xf8, !PT ;  /* 0xfffffe00095a7812 */ /* 0x000fe400078ef85a */
[----:B------:R-:W-:Y:S02]  /*1220*/  @P1 LEA R4, P3, R2, c[0x0][0x220], 0x1 ;  /* 0x0000880002041a11 */ /* 0x000fe400078608ff */
[----:B------:R-:W-:Y:S01]  /*1230*/  @P0 LEA.HI.X R7, R0, c[0x0][0x224], R7, 0x1, P2 ;  /* 0x0000890000070a11 */ /* 0x000fe200010f0c07 */
[----:B------:R-:W-:Y:S01]  /*1240*/  IMAD.SHL.U32 R90, R90, 0x2, RZ ;  /* 0x000000025a5a7824 */ /* 0x000fe200078e00ff */
[----:B------:R-:W-:Y:S02]  /*1250*/  LOP3.LUT R0, R22, 0xfffffffc, RZ, 0xc0, !PT ;  /* 0xfffffffc16007812 */ /* 0x000fe400078ec0ff */
[----:B------:R-:W-:-:S02]  /*1260*/  @P1 LEA.HI.X R5, R2, c[0x0][0x224], R3, 0x1, P3 ;  /* 0x0000890002051a11 */ /* 0x000fc400018f0c03 */
[----:B------:R-:W-:Y:S01]  /*1270*/  @P4 LEA R14, P2, R8, c[0x0][0x220], 0x1 ;  /* 0x00008800080e4a11 */ /* 0x000fe200078408ff */
[----:B------:R-:W-:Y:S01]  /*1280*/  IMAD.IADD R0, R194, 0x1, -R0 ;  /* 0x00000001c2007824 */ /* 0x000fe200078e0a00 */
[----:B------:R-:W-:Y:S01]  /*1290*/  ISETP.GE.AND P3, PT, R10, 0x41, PT ;  /* 0x000000410a00780c */ /* 0x000fe20003f66270 */
[----:B------:R-:W-:Y:S01]  /*12a0*/  @!PT LDS RZ, [RZ] ;  /* 0x00000000fffff984 */ /* 0x000fe20000000800 */
[----:B------:R-:W-:Y:S01]  /*12b0*/  @!PT LDS RZ, [RZ] ;  /* 0x00000000fffff984 */ /* 0x000fe20000000800 */
[----:B------:R-:W-:Y:S01]  /*12c0*/  @!PT LDS RZ, [RZ] ;  /* 0x00000000fffff984 */ /* 0x000fe20000000800 */
[----:B------:R1:W-:Y:S01]  /*12d0*/  @P1 LDGSTS.E.BYPASS.LTC128B.128 [R90+0x3900], [R4.64], !P6 ;  /* 0x03900000045a1fae */ /* 0x0003e2000f101d56 */
[----:B------:R-:W-:Y:S01]  /*12e0*/  @P4 LEA.HI.X R15, R8, c[0x0][0x224], R11, 0x1, P2 ;  /* 0x00008900080f4a11 */ /* 0x000fe200010f0c0b */
[----:B------:R-:W-:Y:S01]  /*12f0*/  IMAD.SHL.U32 R36, R0, 0x4, RZ ;  /* 0x0000000400247824 */ /* 0x000fe200078e00ff */
[----:B------:R-:W-:Y:S01]  /*1300*/  ISETP.GE.AND P2, PT, R10, 0x31, PT ;  /* 0x000000310a00780c */ /* 0x000fe20003f46270 */
[----:B------:R-:W-:Y:S01]  /*1310*/  IMAD.SHL.U32 R20, R0, 0x8, RZ ;  /* 0x0000000800147824 */ /* 0x000fe200078e00ff */
[----:B------:R4:W-:Y:S01]  /*1320*/  @P0 LDGSTS.E.BYPASS.LTC128B.128 [R90+0x4100], [R6.64], !P6 ;  /* 0x04100000065a0fae */ /* 0x0009e2000f101d56 */
[----:B------:R-:W-:Y:S01]  /*1330*/  ISETP.GE.AND P1, PT, R10, 0x51, PT ;  /* 0x000000510a00780c */ /* 0x000fe20003f26270 */
[----:B------:R-:W-:Y:S01]  /*1340*/  IMAD R0, R0, 0x20, R38 ;  /* 0x0000002000007824 */ /* 0x000fe200078e0226 */
[----:B------:R-:W-:Y:S01]  /*1350*/  SHF.R.S32.HI R37, RZ, 0x1f, R36 ;  /* 0x0000001fff257819 */ /* 0x000fe20000011424 */
[----:B------:R2:W-:Y:S01]  /*1360*/  @P4 LDGSTS.E.BYPASS.LTC128B.128 [R90+0x4900], [R14.64], !P6 ;  /* 0x049000000e5a4fae */ /* 0x0005e2000f101d56 */
[----:B------:R-:W-:-:S02]  /*1370*/  SHF.R.S32.HI R21, RZ, 0x1f, R20 ;  /* 0x0000001fff157819 */ /* 0x000fc40000011414 */
[----:B------:R-:W-:Y:S01]  /*1380*/  ISETP.GE.AND P4, PT, R20, c[0x0][0x27c], PT ;  /* 0x00009f0014007a0c */ /* 0x000fe20003f86270 */
[----:B------:R-:W-:Y:S01]  /*1390*/  IMAD.WIDE.U32 R8, R38, c[0x0][0x280], R36 ;  /* 0x0000a00026087a25 */ /* 0x000fe200078e0024 */
[----:B------:R-:W-:Y:S02]  /*13a0*/  ISETP.GT.AND P0, PT, R10, 0x60, PT ;  /* 0x000000600a00780c */ /* 0x000fe40003f04270 */
[----:B------:R-:W-:Y:S01]  /*13b0*/  P2R R147, PR, RZ, 0x10 ;  /* 0x00000010ff937803 */ /* 0x000fe20000000000 */
[----:B------:R-:W-:Y:S01]  /*13c0*/  IMAD.MOV.U32 R26, RZ, RZ, R8 ;  /* 0x000000ffff1a7224 */ /* 0x000fe200078e0008 */
[----:B------:R-:W-:Y:S02]  /*13d0*/  SEL R8, RZ, c[0x0][0x27c], !P4 ;  /* 0x00009f00ff087a07 */ /* 0x000fe40006000000 */
[----:B------:R-:W-:Y:S01]  /*13e0*/  IADD3 R13, R13, UR8, RZ ;  /* 0x000000080d0d7c10 */ /* 0x000fe2000fffe0ff */
[----:B------:R-:W-:Y:S01]  /*13f0*/  ULDC.64 UR8, c[0x0][0x210] ;  /* 0x0000840000087ab9 */ /* 0x000fe20000000a00 */
[----:B------:R-:W-:Y:S01]  /*1400*/  IADD3 R94, R20, 0x20, RZ ;  /* 0x00000020145e7810 */ /* 0x000fe20007ffe0ff */
[----:B------:R-:W-:Y:S01]  /*1410*/  UIMAD UR29, UR14, UR8, URZ ;  /* 0x000000080e1d72a4 */ /* 0x000fe2000f8e023f */
[----:B------:R-:W-:Y:S01]  /*1420*/  IADD3 R23, R36, 0x10, RZ ;  /* 0x0000001024177810 */ /* 0x000fe20007ffe0ff */
[----:B------:R-:W-:Y:S01]  /*1430*/  UIMAD.WIDE.U32 UR30, UR15, UR8, URZ ;  /* 0x000000080f1e72a5 */ /* 0x000fe2000f8e003f */
[----:B------:R-:W-:Y:S01]  /*1440*/  SHF.R.S32.HI R83, RZ, 0x1f, R94 ;  /* 0x0000001fff537819 */ /* 0x000fe2000001145e */
[----:B------:R-:W-:Y:S01]  /*1450*/  UIMAD UR29, UR15, UR9, UR29 ;  /* 0x000000090f1d72a4 */ /* 0x000fe2000f8e021d */
[----:B-1----:R-:W-:Y:S01]  /*1460*/  SHF.R.S32.HI R4, RZ, 0x1f, R38 ;  /* 0x0000001fff047819 */ /* 0x002fe20000011426 */
[----:B------:R-:W-:Y:S01]  /*1470*/  IMAD.WIDE.U32 R96, R96, c[0x0][0x268], R12 ;  /* 0x00009a0060607a25 */ /* 0x000fe200078e000c */
[----:B------:R-:W-:Y:S01]  /*1480*/  ULDC.64 UR8, c[0x0][0x1e8] ;  /* 0x00007a0000087ab9 */ /* 0x000fe20000000a00 */
[----:B------:R-:W-:Y:S01]  /*1490*/  LEA.HI R83, R83, R94, RZ, 0x3 ;  /* 0x0000005e53537211 */ /* 0x000fe200078f18ff */
[----:B------:R-:W-:Y:S01]  /*14a0*/  UIMAD UR32, UR14, UR8, URZ ;  /* 0x000000080e2072a4 */ /* 0x000fe2000f8e023f */
[C---:B------:R-:W-:Y:S01]  /*14b0*/  IMAD R11, R4.reuse, c[0x0][0x280], RZ ;  /* 0x0000a000040b7a24 */ /* 0x040fe200078e02ff */
[----:B------:R-:W-:Y:S01]  /*14c0*/  UIMAD.WIDE.U32 UR34, UR15, UR8, URZ ;  /* 0x000000080f2272a5 */ /* 0x000fe2000f8e003f */
[----:B------:R-:W-:Y:S01]  /*14d0*/  IMAD R4, R4, c[0x0][0x290], RZ ;  /* 0x0000a40004047a24 */ /* 0x000fe200078e02ff */
[----:B------:R-:W-:Y:S01]  /*14e0*/  UIMAD UR32, UR15, UR9, UR32 ;  /* 0x000000090f2072a4 */ /* 0x000fe2000f8e0220 */
[C---:B------:R-:W-:Y:S01]  /*14f0*/  IMAD R11, R38.reuse, c[0x0][0x284], R11 ;  /* 0x0000a100260b7a24 */ /* 0x040fe200078e020b */
[----:B------:R-:W-:Y:S01]  /*1500*/  LOP3.LUT R83, R83, 0xfffffff8, RZ, 0xc0, !PT ;  /* 0xfffffff853537812 */ /* 0x000fe200078ec0ff */
[C---:B------:R-:W-:Y:S01]  /*1510*/  IMAD R16, R38.reuse, c[0x0][0x294], R4 ;  /* 0x0000a50026107a24 */ /* 0x040fe200078e0204 */
[----:B------:R-:W-:Y:S01]  /*1520*/  ULDC.64 UR8, c[0x0][0x268] ;  /* 0x00009a0000087ab9 */ /* 0x000fe20000000a00 */
[C---:B----4-:R-:W-:Y:S01]  /*1530*/  IMAD.WIDE.U32 R6, R38.reuse, c[0x0][0x290], R36 ;  /* 0x0000a40026067a25 */ /* 0x050fe200078e0024 */
[----:B------:R-:W-:Y:S01]  /*1540*/  UIMAD UR8, UR26, UR8, URZ ;  /* 0x000000081a0872a4 */ /* 0x000fe2000f8e023f */
[----:B------:R-:W-:Y:S01]  /*1550*/  SHF.R.S32.HI R93, RZ, 0x1f, R83 ;  /* 0x0000001fff5d7819 */ /* 0x000fe20000011453 */
[----:B------:R-:W-:Y:S01]  /*1560*/  UIADD3 UR29, UR31, UR29, URZ ;  /* 0x0000001d1f1d7290 */ /* 0x000fe2000fffe03f */
[----:B------:R-:W-:Y:S01]  /*1570*/  IMAD.WIDE.U32 R4, R38, c[0x0][0x280], R20 ;  /* 0x0000a00026047a25 */ /* 0x000fe200078e0014 */
[----:B------:R-:W-:-:S02]  /*1580*/  UIMAD UR27, UR27, UR9, UR8 ;  /* 0x000000091b1b72a4 */ /* 0x000fc4000f8e0208 */
[----:B------:R-:W-:Y:S01]  /*1590*/  UMOV UR26, 0x60 ;  /* 0x00000060001a7882 */ /* 0x000fe20000000000 */
[----:B------:R-:W-:Y:S01]  /*15a0*/  IMAD.IADD R27, R9, 0x1, R11 ;  /* 0x00000001091b7824 */ /* 0x000fe200078e020b */
[----:B------:R-:W-:Y:S01]  /*15b0*/  ULDC.64 UR8, c[0x0][0x2b0] ;  /* 0x0000ac0000087ab9 */ /* 0x000fe20000000a00 */
[----:B------:R-:W-:Y:S01]  /*15c0*/  IMAD.IADD R25, R7, 0x1, R16 ;  /* 0x0000000107197824 */ /* 0x000fe200078e0210 */
[----:B------:R-:W-:Y:S01]  /*15d0*/  IADD3 R98, R97, UR27, RZ ;  /* 0x0000001b61627c10 */ /* 0x000fe2000fffe0ff */
[----:B------:R-:W-:Y:S01]  /*15e0*/  IMAD.IADD R19, R11, 0x1, R5 ;  /* 0x000000010b137824 */ /* 0x000fe200078e0205 */
[----:B------:R-:W-:Y:S01]  /*15f0*/  UIADD3 UR32, UR35, UR32, URZ ;  /* 0x0000002023207290 */ /* 0x000fe2000fffe03f */
[----:B------:R-:W-:Y:S02]  /*1600*/  IMAD.MOV.U32 R24, RZ, RZ, R6 ;  /* 0x000000ffff187224 */ /* 0x000fe400078e0006 */
[----:B------:R-:W-:Y:S02]  /*1610*/  IMAD.MOV.U32 R18, RZ, RZ, R4 ;  /* 0x000000ffff127224 */ /* 0x000fe400078e0004 */
[----:B------:R-:W-:-:S02]  /*1620*/  @P2 IMAD R9, R29, 0x30, RZ ;  /* 0x000000301d092824 */ /* 0x000fc400078e02ff */
[----:B------:R-:W-:-:S04]  /*1630*/  IMAD.WIDE.U32 R6, R38, c[0x0][0x290], R20 ;  /* 0x0000a40026067a25 */ /* 0x000fc800078e0014 */
[----:B------:R-:W-:-:S04]  /*1640*/  @P2 IMAD.WIDE.U32 R4, R148, 0x30, R2 ;  /* 0x0000003094042825 */ /* 0x000fc800078e0002 */
[----:B------:R-:W-:Y:S01]  /*1650*/  @P2 IMAD.IADD R9, R5, 0x1, R9 ;  /* 0x0000000105092824 */ /* 0x000fe200078e0209 */
[C---:B------:R-:W-:Y:S01]  /*1660*/  @P2 LEA R10, P4, R4.reuse, c[0x0][0x220], 0x1 ;  /* 0x00008800040a2a11 */ /* 0x040fe200078808ff */
[----:B------:R-:W-:Y:S02]  /*1670*/  @P1 IMAD.MOV.U32 R5, RZ, RZ, R3 ;  /* 0x000000ffff051224 */ /* 0x000fe400078e0003 */
[----:B------:R-:W-:Y:S01]  /*1680*/  IMAD.WIDE.U32 R108, R149, c[0x0][0x280], R26 ;  /* 0x0000a000956c7a25 */ /* 0x000fe200078e001a */
[----:B------:R-:W-:-:S03]  /*1690*/  @P2 LEA.HI.X R11, R4, c[0x0][0x224], R9, 0x1, P4 ;  /* 0x00008900040b2a11 */ /* 0x000fc600020f0c09 */
[----:B------:R-:W-:Y:S02]  /*16a0*/  @P1 IMAD.MOV.U32 R4, RZ, RZ, R2 ;  /* 0x000000ffff041224 */ /* 0x000fe400078e0002 */
[----:B------:R1:W-:Y:S01]  /*16b0*/  @P2 LDGSTS.E.BYPASS.LTC128B.128 [R90+0x5100], [R10.64], !P6 ;  /* 0x051000000a5a2fae */ /* 0x0003e2000f101d56 */
[----:B------:R-:W-:-:S04]  /*16c0*/  IMAD.WIDE.U32 R106, R149, c[0x0][0x290], R24 ;  /* 0x0000a400956a7a25 */ /* 0x000fc800078e0018 */
[----:B------:R-:W-:-:S04]  /*16d0*/  @P1 IMAD.WIDE.U32 R4, R148, 0x50, R4 ;  /* 0x0000005094041825 */ /* 0x000fc800078e0004 */
[----:B------:R-:W-:-:S04]  /*16e0*/  IMAD.WIDE.U32 R104, R149, c[0x0][0x280], R18 ;  /* 0x0000a00095687a25 */ /* 0x000fc800078e0012 */
[----:B-1----:R-:W-:-:S05]  /*16f0*/  IMAD.SHL.U32 R10, R156, 0x40, RZ ;  /* 0x000000409c0a7824 */ /* 0x002fca00078e00ff */
[----:B------:R-:W-:-:S04]  /*1700*/  LOP3.LUT R122, R10, 0x1c0, RZ, 0xc0, !PT ;  /* 0x000001c00a7a7812 */ /* 0x000fc800078ec0ff */
[----:B------:R-:W-:Y:S01]  /*1710*/  SHF.R.U32.HI R159, RZ, 0x3, R122 ;  /* 0x00000003ff9f7819 */ /* 0x000fe2000001167a */
[----:B---3--:R1:W3:Y:S02]  /*1720*/  @P5 R2UR UR28, R17 ;  /* 0x00000000111c53c2 */ /* 0x0082e400000e0000 */
[----:B-1----:R-:W-:Y:S01]  /*1730*/  IMAD.IADD R17, R16, 0x1, R7 ;  /* 0x0000000110117824 */ /* 0x002fe200078e0207 */
[----:B---3--:R-:W-:Y:S01]  /*1740*/  @UP0 USHF.R.S32.HI UR39, URZ, 0x1f, UR28 ;  /* 0x0000001f3f270899 */ /* 0x008fe2000801141c */
[----:B------:R-:W-:Y:S01]  /*1750*/  IMAD.IADD R7, R20, 0x1, R8 ;  /* 0x0000000114077824 */ /* 0x000fe200078e0208 */
[----:B------:R-:W-:Y:S01]  /*1760*/  @UP0 UMOV UR38, UR28 ;  /* 0x0000001c00260c82 */ /* 0x000fe20008000000 */
[----:B------:R-:W-:Y:S01]  /*1770*/  IMAD.MOV.U32 R16, RZ, RZ, R6 ;  /* 0x000000ffff107224 */ /* 0x000fe200078e0006 */
[C---:B------:R-:W-:Y:S01]  /*1780*/  @P3 LEA R6, P4, R148.reuse, R2, 0x6 ;  /* 0x0000000294063211 */ /* 0x040fe200078830ff */
[----:B------:R-:W-:Y:S01]  /*1790*/  @!UP0 UMOV UR38, UR20 ;  /* 0x0000001400268c82 */ /* 0x000fe20008000000 */
[----:B--2---:R-:W-:Y:S01]  /*17a0*/  SHF.R.S32.HI R14, RZ, 0x1f, R7 ;  /* 0x0000001fff0e7819 */ /* 0x004fe20000011407 */
[----:B------:R-:W-:Y:S01]  /*17b0*/  @!UP0 UMOV UR39, UR10 ;  /* 0x0000000a00278c82 */ /* 0x000fe20008000000 */
[C---:B------:R-:W-:Y:S01]  /*17c0*/  @P3 LEA.HI.X R9, R148.reuse, R3, R29, 0x6, P4 ;  /* 0x0000000394093211 */ /* 0x040fe200020f341d */
[----:B------:R-:W-:Y:S01]  /*17d0*/  @P0 IMAD.WIDE.U32 R2, R148, 0x60, R2 ;  /* 0x0000006094020825 */ /* 0x000fe200078e0002 */
[----:B------:R-:W-:Y:S01]  /*17e0*/  LEA.HI R14, R14, R7, RZ, 0x3 ;  /* 0x000000070e0e7211 */ /* 0x000fe200078f18ff */
[----:B------:R-:W-:Y:S01]  /*17f0*/  UIMAD UR28, UR39, UR8, URZ ;  /* 0x00000008271c72a4 */ /* 0x000fe2000f8e023f */
[----:B------:R-:W-:Y:S01]  /*1800*/  @P3 LEA R8, P4, R6, c[0x0][0x220], 0x1 ;  /* 0x0000880006083a11 */ /* 0x000fe200078808ff */
[----:B------:R-:W-:Y:S01]  /*1810*/  @P1 IMAD R7, R29, 0x50, RZ ;  /* 0x000000501d071824 */ /* 0x000fe200078e02ff */
[----:B------:R-:W-:Y:S01]  /*1820*/  SHF.L.U64.HI R148, R148, R155, c[0x0][0x23c] ;  /* 0x00008f0094947619 */ /* 0x000fe2000001029b */
[----:B------:R-:W-:Y:S01]  /*1830*/  UIMAD UR28, UR38, UR9, UR28 ;  /* 0x00000009261c72a4 */ /* 0x000fe2000f8e021c */
[----:B------:R-:W-:Y:S01]  /*1840*/  @P3 LEA.HI.X R9, R6, c[0x0][0x224], R9, 0x1, P4 ;  /* 0x0000890006093a11 */ /* 0x000fe200020f0c09 */
[----:B------:R-:W-:Y:S01]  /*1850*/  @P1 IMAD.IADD R7, R5, 0x1, R7 ;  /* 0x0000000105071824 */ /* 0x000fe200078e0207 */
[C---:B------:R-:W-:Y:S01]  /*1860*/  @P1 LEA R6, P4, R4.reuse, c[0x0][0x220], 0x1 ;  /* 0x0000880004061a11 */ /* 0x040fe200078808ff */
[----:B------:R-:W-:Y:S01]  /*1870*/  @P0 IMAD R5, R29, 0x60, RZ ;  /* 0x000000601d050824 */ /* 0x000fe200078e02ff */
[----:B------:R-:W-:Y:S01]  /*1880*/  ULDC UR10, c[0x0][0x284] ;  /* 0x0000a100000a7ab9 */ /* 0x000fe20000000800 */
[----:B------:R1:W-:Y:S01]  /*1890*/  @P3 LDGSTS.E.BYPASS.LTC128B.128 [R90+0x5900], [R8.64], !P6 ;  /* 0x05900000085a3fae */ /* 0x0003e2000f101d56 */
[----:B------:R-:W-:Y:S01]  /*18a0*/  @P1 LEA.HI.X R7, R4, c[0x0][0x224], R7, 0x1, P4 ;  /* 0x0000890004071a11 */ /* 0x000fe200020f0c07 */
[----:B------:R-:W-:Y:S01]  /*18b0*/  @P0 IMAD.IADD R5, R3, 0x1, R5 ;  /* 0x0000000103050824 */ /* 0x000fe200078e0205 */
[----:B------:R-:W-:Y:S01]  /*18c0*/  @P0 LEA R4, P4, R2, c[0x0][0x220], 0x1 ;  /* 0x0000880002040a11 */ /* 0x000fe200078808ff */
[----:B------:R-:W-:Y:S01]  /*18d0*/  ULDC UR9, c[0x0][0x294] ;  /* 0x0000a50000097ab9 */ /* 0x000fe20000000800 */
[----:B------:R-:W-:Y:S01]  /*18e0*/  LEA.HI R3, R28, R194, RZ, 0x5 ;  /* 0x000000c21c037211 */ /* 0x000fe200078f28ff */
[----:B------:R2:W-:Y:S01]  /*18f0*/  @P1 LDGSTS.E.BYPASS.LTC128B.128 [R90+0x6100], [R6.64], !P6 ;  /* 0x06100000065a1fae */ /* 0x0005e2000f101d56 */
[----:B------:R-:W-:Y:S01]  /*1900*/  @P0 LEA.HI.X R5, R2, c[0x0][0x224], R5, 0x1, P4 ;  /* 0x0000890002050a11 */ /* 0x000fe200020f0c05 */
[----:B------:R-:W-:Y:S01]  /*1910*/  UIMAD.WIDE.U32 UR36, UR38, UR8, URZ ;  /* 0x00000008262472a5 */ /* 0x000fe2000f8e003f */
[----:B------:R-:W-:Y:S01]  /*1920*/  SHF.R.S32.HI R2, RZ, 0x1f, R149 ;  /* 0x0000001fff027819 */ /* 0x000fe20000011495 */
[----:B------:R-:W-:Y:S01]  /*1930*/  IMAD.SHL.U32 R3, R3, 0x10, RZ ;  /* 0x0000001003037824 */ /* 0x000fe200078e00ff */
[----:B------:R-:W-:Y:S01]  /*1940*/  ULDC UR8, c[0x0][0x284] ;  /* 0x0000a10000087ab9 */ /* 0x000fe20000000800 */
[----:B------:R3:W-:Y:S01]  /*1950*/  @P0 LDGSTS.E.BYPASS.LTC128B.128 [R90+0x6900], [R4.64], !P6 ;  /* 0x06900000045a0fae */ /* 0x0007e2000f101d56 */
[----:B------:R-:W-:Y:S01]  /*1960*/  ISETP.GE.AND P0, PT, R20, c[0x0][0x1d4], PT ;  /* 0x0000750014007a0c */ /* 0x000fe20003f06270 */
[----:B------:R-:W-:Y:S01]  /*1970*/  UIMAD UR10, UR26, UR10, URZ ;  /* 0x0000000a1a0a72a4 */ /* 0x000fe2000f8e023f */
[----:B------:R-:W-:Y:S01]  /*1980*/  LOP3.LUT R135, R3, 0xfffffe00, RZ, 0xc0, !PT ;  /* 0xfffffe0003877812 */ /* 0x000fe200078ec0ff */
[----:B------:R-:W-:Y:S01]  /*1990*/  IMAD.SHL.U32 R3, R158, 0x40, RZ ;  /* 0x000000409e037824 */ /* 0x000fe200078e00ff */
[----:B------:R-:W-:Y:S01]  /*19a0*/  P2R R101, PR, RZ, 0x1 ;  /* 0x00000001ff657803 */ /* 0x000fe20000000000 */
[----:B------:R-:W0:Y:S01]  /*19b0*/  LDGDEPBAR ;  /* 0x00000000000079af */ /* 0x000e220000000000 */
[----:B------:R-:W-:Y:S01]  /*19c0*/  UIMAD UR9, UR26, UR9, URZ ;  /* 0x000000091a0972a4 */ /* 0x000fe2000f8e023f */
[----:B------:R-:W-:Y:S01]  /*19d0*/  ISETP.GE.AND P1, PT, R94, c[0x0][0x1d4], PT ;  /* 0x000075005e007a0c */ /* 0x000fe20003f26270 */
[----:B------:R-:W-:Y:S01]  /*19e0*/  UIMAD UR8, UR5, UR8, URZ ;  /* 0x00000008050872a4 */ /* 0x000fe2000f8e023f */
[----:B------:R-:W-:Y:S01]  /*19f0*/  LOP3.LUT R124, R3, 0x1c0, RZ, 0xc0, !PT ;  /* 0x000001c0037c7812 */ /* 0x000fe200078ec0ff */
[----:B------:R-:W-:Y:S01]  /*1a00*/  IMAD.WIDE.U32 R102, R149, c[0x0][0x290], R16 ;  /* 0x0000a40095667a25 */ /* 0x000fe200078e0010 */
[----:B------:R-:W-:Y:S01]  /*1a10*/  LOP3.LUT R95, R14, 0xfffffff8, RZ, 0xc0, !PT ;  /* 0xfffffff80e5f7812 */ /* 0x000fe200078ec0ff */
[----:B------:R-:W-:Y:S01]  /*1a20*/  UIADD3 UR28, UR37, UR28, URZ ;  /* 0x0000001c251c7290 */ /* 0x000fe2000fffe03f */
[----:B------:R-:W-:-:S02]  /*1a30*/  SHF.R.U32.HI R161, RZ, 0x3, R124 ;  /* 0x00000003ffa17819 */ /* 0x000fc4000001167c */
[----:B-1----:R-:W-:Y:S02]  /*1a40*/  SHF.R.S32.HI R9, RZ, 0x1f, R156 ;  /* 0x0000001fff097819 */ /* 0x002fe4000001149c */
[----:B------:R-:W-:Y:S02]  /*1a50*/  P2R R116, PR, RZ, 0x2 ;  /* 0x00000002ff747803 */ /* 0x000fe40000000000 */
[----:B------:R-:W-:Y:S01]  /*1a60*/  LEA.HI R3, R9, R156, RZ, 0x3 ;  /* 0x0000009c09037211 */ /* 0x000fe200078f18ff */
[----:B--2---:R-:W-:Y:S01]  /*1a70*/  IMAD.MOV.U32 R6, RZ, RZ, c[0x0][0x280] ;  /* 0x0000a000ff067624 */ /* 0x004fe200078e00ff */
[----:B------:R-:W-:Y:S02]  /*1a80*/  SHF.R.S32.HI R115, RZ, 0x3, R14 ;  /* 0x00000003ff737819 */ /* 0x000fe4000001140e */
[----:B------:R-:W-:Y:S01]  /*1a90*/  SHF.R.S32.HI R110, RZ, 0x1f, R95 ;  /* 0x0000001fff6e7819 */ /* 0x000fe2000001145f */
[C---:B------:R-:W-:Y:S01]  /*1aa0*/  IMAD.SHL.U32 R172, R6.reuse, 0x40, RZ ;  /* 0x0000004006ac7824 */ /* 0x040fe200078e00ff */
[C---:B------:R-:W-:Y:S01]  /*1ab0*/  SHF.L.U64.HI R152, R6.reuse, R153, c[0x0][0x284] ;  /* 0x0000a10006987619 */ /* 0x040fe20000010299 */
[----:B---3--:R-:W-:Y:S01]  /*1ac0*/  IMAD.MOV.U32 R4, RZ, RZ, c[0x0][0x290] ;  /* 0x0000a400ff047624 */ /* 0x008fe200078e00ff */
[----:B------:R-:W-:Y:S01]  /*1ad0*/  SHF.L.U64.HI R154, R6, R155, c[0x0][0x284] ;  /* 0x0000a100069a7619 */ /* 0x000fe2000001029b */
[C---:B------:R-:W-:Y:S01]  /*1ae0*/  IMAD R5, R2.reuse, c[0x0][0x280], RZ ;  /* 0x0000a00002057a24 */ /* 0x040fe200078e02ff */
[----:B------:R-:W-:Y:S01]  /*1af0*/  ISETP.NE.AND P1, PT, R175, 0x1, PT ;  /* 0x00000001af00780c */ /* 0x000fe20003f25270 */
[----:B------:R-:W-:Y:S01]  /*1b00*/  IMAD R2, R2, c[0x0][0x290], RZ ;  /* 0x0000a40002027a24 */ /* 0x000fe200078e02ff */
[C---:B------:R-:W-:Y:S01]  /*1b10*/  SHF.L.U64.HI R153, R4.reuse, R153, c[0x0][0x294] ;  /* 0x0000a50004997619 */ /* 0x040fe20000010299 */
[C---:B------:R-:W-:Y:S01]  /*1b20*/  IMAD.SHL.U32 R170, R4.reuse, 0x40, RZ ;  /* 0x0000004004aa7824 */ /* 0x040fe200078e00ff */
[C---:B------:R-:W-:Y:S01]  /*1b30*/  SHF.L.U64.HI R155, R4.reuse, R155, c[0x0][0x294] ;  /* 0x0000a500049b7619 */ /* 0x040fe2000001029b */
[----:B------:R-:W-:-:S02]  /*1b40*/  IMAD.SHL.U32 R171, R4, 0x20, RZ ;  /* 0x0000002004ab7824 */ /* 0x000fc400078e00ff */
[----:B------:R-:W-:-:S04]  /*1b50*/  IMAD.WIDE.U32 R166, R4, 0x60, RZ ;  /* 0x0000006004a67825 */ /* 0x000fc800078e00ff */
[----:B------:R-:W-:Y:S01]  /*1b60*/  IMAD.WIDE.U32 R162, R4, 0x70, RZ ;  /* 0x0000007004a27825 */ /* 0x000fe200078e00ff */
[----:B------:R-:W-:Y:S02]  /*1b70*/  SHF.R.S32.HI R4, RZ, 0x1f, R22 ;  /* 0x0000001fff047819 */ /* 0x000fe40000011416 */
[----:B------:R-:W-:Y:S01]  /*1b80*/  IADD3 R120, R167, UR9, RZ ;  /* 0x00000009a7787c10 */ /* 0x000fe2000fffe0ff */
[----:B------:R-:W-:Y:S01]  /*1b90*/  IMAD R7, R149, c[0x0][0x294], R2 ;  /* 0x0000a50095077a24 */ /* 0x000fe200078e0202 */
[----:B------:R-:W-:Y:S01]  /*1ba0*/  LEA.HI R2, R4, R38, RZ, 0x3 ;  /* 0x0000002604027211 */ /* 0x000fe200078f18ff */
[C---:B------:R-:W-:Y:S01]  /*1bb0*/  IMAD.SHL.U32 R173, R6.reuse, 0x20, RZ ;  /* 0x0000002006ad7824 */ /* 0x040fe200078e00ff */
[----:B------:R-:W-:Y:S01]  /*1bc0*/  SHF.R.S32.HI R4, RZ, 0x1f, R157 ;  /* 0x0000001fff047819 */ /* 0x000fe2000001149d */
[----:B------:R-:W-:Y:S01]  /*1bd0*/  IMAD.WIDE.U32 R168, R6, 0x60, RZ ;  /* 0x0000006006a87825 */ /* 0x000fe200078e00ff */
[----:B------:R-:W-:Y:S02]  /*1be0*/  LOP3.LUT R2, R2, 0xfffffff8, RZ, 0xc0, !PT ;  /* 0xfffffff802027812 */ /* 0x000fe400078ec0ff */
[----:B------:R-:W-:Y:S01]  /*1bf0*/  LEA.HI R4, R4, R157, RZ, 0x3 ;  /* 0x0000009d04047211 */ /* 0x000fe200078f18ff */
[----:B------:R-:W-:Y:S01]  /*1c00*/  IMAD.WIDE.U32 R164, R6, 0x70, RZ ;  /* 0x0000007006a47825 */ /* 0x000fe200078e00ff */
[----:B------:R-:W-:-:S02]  /*1c10*/  SHF.R.S32.HI R6, RZ, 0x1f, R158 ;  /* 0x0000001fff067819 */ /* 0x000fc4000001149e */
[----:B------:R-:W-:Y:S01]  /*1c20*/  IADD3 R119, R169, UR10, RZ ;  /* 0x0000000aa9777c10 */ /* 0x000fe2000fffe0ff */
[----:B------:R-:W-:Y:S01]  /*1c30*/  IMAD R8, R149, c[0x0][0x284], R5 ;  /* 0x0000a10095087a24 */ /* 0x000fe200078e0205 */
[----:B------:R-:W-:Y:S01]  /*1c40*/  LEA.HI R6, R6, R158, RZ, 0x3 ;  /* 0x0000009e06067211 */ /* 0x000fe200078f18ff */
[----:B------:R-:W-:Y:S01]  /*1c50*/  IMAD.SHL.U32 R5, R157, 0x40, RZ ;  /* 0x000000409d057824 */ /* 0x000fe200078e00ff */
[----:B------:R-:W-:Y:S01]  /*1c60*/  IADD3 R144, R163, UR21, RZ ;  /* 0x00000015a3907c10 */ /* 0x000fe2000fffe0ff */
[----:B------:R-:W-:Y:S01]  /*1c70*/  IMAD.IADD R2, R38, 0x1, -R2 ;  /* 0x0000000126027824 */ /* 0x000fe200078e0a02 */
[----:B------:R-:W-:Y:S01]  /*1c80*/  IADD3 R143, R165, UR8, RZ ;  /* 0x00000008a58f7c10 */ /* 0x000fe2000fffe0ff */
[----:B------:R-:W-:Y:S01]  /*1c90*/  IMAD.SHL.U32 R3, R3, 0x40, RZ ;  /* 0x0000004003037824 */ /* 0x000fe200078e00ff */
[----:B------:R-:W-:Y:S01]  /*1ca0*/  LOP3.LUT R123, R5, 0x1c0, RZ, 0xc0, !PT ;  /* 0x000001c0057b7812 */ /* 0x000fe200078ec0ff */
[C---:B------:R-:W-:Y:S01]  /*1cb0*/  IMAD.SHL.U32 R5, R2.reuse, 0x40, RZ ;  /* 0x0000004002057824 */ /* 0x040fe200078e00ff */
[----:B------:R-:W-:Y:S01]  /*1cc0*/  LOP3.LUT P0, RZ, R2, 0x4, RZ, 0xc0, !PT ;  /* 0x0000000402ff7812 */ /* 0x000fe2000780c0ff */
[----:B------:R-:W-:Y:S01]  /*1cd0*/  IMAD.SHL.U32 R2, R6, 0x40, RZ ;  /* 0x0000004006027824 */ /* 0x000fe200078e00ff */
[----:B------:R-:W-:Y:S01]  /*1ce0*/  LOP3.LUT R136, R3, 0xfffffe00, RZ, 0xc0, !PT ;  /* 0xfffffe0003887812 */ /* 0x000fe200078ec0ff */
[----:B------:R-:W-:Y:S01]  /*1cf0*/  IMAD.SHL.U32 R4, R4, 0x40, RZ ;  /* 0x0000004004047824 */ /* 0x000fe200078e00ff */
[----:B------:R-:W-:Y:S01]  /*1d00*/  LOP3.LUT R133, R5, 0x1c0, RZ, 0xc0, !PT ;  /* 0x000001c005857812 */ /* 0x000fe200078ec0ff */
[----:B------:R-:W-:Y:S01]  /*1d10*/  IMAD.IADD R114, R109, 0x1, R8 ;  /* 0x000000016d727824 */ /* 0x000fe200078e0208 */
[----:B------:R-:W-:Y:S01]  /*1d20*/  LOP3.LUT R138, R2, 0xfffffe00, RZ, 0xc0, !PT ;  /* 0xfffffe00028a7812 */ /* 0x000fe200078ec0ff */
[----:B------:R-:W-:Y:S01]  /*1d30*/  IMAD.IADD R112, R8, 0x1, R105 ;  /* 0x0000000108707824 */ /* 0x000fe200078e0269 */
[----:B------:R-:W-:Y:S01]  /*1d40*/  SHF.R.U32.HI R134, RZ, 0x3, R133 ;  /* 0x00000003ff867819 */ /* 0x000fe20000011685 */
[----:B------:R-:W-:Y:S01]  /*1d50*/  IMAD.IADD R113, R107, 0x1, R7 ;  /* 0x000000016b717824 */ /* 0x000fe200078e0207 */
[----:B------:R-:W-:Y:S01]  /*1d60*/  LOP3.LUT R2, R133, 0x18, R20, 0xf8, !PT ;  /* 0x0000001885027812 */ /* 0x000fe200078ef814 */
[----:B------:R-:W-:Y:S01]  /*1d70*/  IMAD.IADD R111, R7, 0x1, R103 ;  /* 0x00000001076f7824 */ /* 0x000fe200078e0267 */
[----:B------:R-:W-:Y:S01]  /*1d80*/  LOP3.LUT R3, R133, 0x38, R14, 0xf8, !PT ;  /* 0x0000003885037812 */ /* 0x000fe200078ef80e */
[----:B------:R-:W-:Y:S01]  /*1d90*/  ULDC.U8 UR8, c[0x0][0x298] ;  /* 0x0000a60000087ab9 */ /* 0x000fe20000000000 */
[----:B------:R-:W-:-:S02]  /*1da0*/  LOP3.LUT R2, R2, R134, RZ, 0x3c, !PT ;  /* 0x0000008602027212 */ /* 0x000fc400078e3cff */
[----:B------:R-:W-:Y:S02]  /*1db0*/  LOP3.LUT R137, R4, 0xfffffe00, RZ, 0xc0, !PT ;  /* 0xfffffe0004897812 */ /* 0x000fe400078ec0ff */
[----:B------:R-:W-:Y:S01]  /*1dc0*/  SHF.R.U32.HI R160, RZ, 0x3, R123 ;  /* 0x00000003ffa07819 */ /* 0x000fe2000001167b */
[----:B------:R-:W-:Y:S01]  /*1dd0*/  IMAD.IADD R2, R2, 0x1, R135 ;  /* 0x0000000102027824 */ /* 0x000fe200078e0287 */
[--C-:B------:R-:W-:Y:S02]  /*1de0*/  LOP3.LUT R6, R124, 0x38, R14.reuse, 0xf8, !PT ;  /* 0x000000387c067812 */ /* 0x100fe400078ef80e */
[--C-:B------:R-:W-:Y:S02]  /*1df0*/  LOP3.LUT R5, R123, 0x38, R14.reuse, 0xf8, !PT ;  /* 0x000000387b057812 */ /* 0x100fe400078ef80e */
[----:B------:R-:W-:Y:S02]  /*1e00*/  LEA R91, R2, 0x100, 0x1 ;  /* 0x00000100025b7811 */ /* 0x000fe400078e08ff */
[----:B------:R-:W-:-:S02]  /*1e10*/  LOP3.LUT R4, R122, 0x38, R14, 0xf8, !PT ;  /* 0x000000387a047812 */ /* 0x000fc400078ef80e */
[----:B------:R-:W-:Y:S02]  /*1e20*/  LOP3.LUT R2, R3, R134, RZ, 0x3c, !PT ;  /* 0x0000008603027212 */ /* 0x000fe400078e3cff */
[----:B------:R-:W-:Y:S02]  /*1e30*/  LOP3.LUT R6, R138, R6, R161, 0xf6, !PT ;  /* 0x000000068a067212 */ /* 0x000fe400078ef6a1 */
[----:B------:R-:W-:Y:S01]  /*1e40*/  LOP3.LUT R5, R137, R5, R160, 0xf6, !PT ;  /* 0x0000000589057212 */ /* 0x000fe200078ef6a0 */
[----:B------:R-:W-:Y:S01]  /*1e50*/  IMAD.IADD R2, R2, 0x1, R135 ;  /* 0x0000000102027824 */ /* 0x000fe200078e0287 */
[----:B------:R-:W-:Y:S01]  /*1e60*/  LOP3.LUT R3, R136, R4, R159, 0xf6, !PT ;  /* 0x0000000488037212 */ /* 0x000fe200078ef69f */
[----:B------:R-:W-:Y:S01]  /*1e70*/  IMAD.SHL.U32 R142, R6, 0x2, RZ ;  /* 0x00000002068e7824 */ /* 0x000fe200078e00ff */
[----:B------:R-:W-:Y:S01]  /*1e80*/  IADD3 R92, R91, 0x40, RZ ;  /* 0x000000405b5c7810 */ /* 0x000fe20007ffe0ff */
[----:B------:R-:W-:Y:S01]  /*1e90*/  IMAD.SHL.U32 R141, R5, 0x2, RZ ;  /* 0x00000002058d7824 */ /* 0x000fe200078e00ff */
[----:B------:R-:W-:Y:S01]  /*1ea0*/  @P0 IADD3 R92, R91, -0x40, RZ ;  /* 0xffffffc05b5c0810 */ /* 0x000fe20007ffe0ff */
[----:B------:R-:W-:Y:S01]  /*1eb0*/  IMAD.SHL.U32 R140, R3, 0x2, RZ ;  /* 0x00000002038c7824 */ /* 0x000fe200078e00ff */
[----:B------:R-:W-:Y:S01]  /*1ec0*/  BAR.SYNC.DEFER_BLOCKING 0x0 ;  /* 0x0000000000007b1d */ /* 0x000fe20000010000 */
[----:B------:R-:W-:Y:S01]  /*1ed0*/  IMAD.SHL.U32 R139, R2, 0x2, RZ ;  /* 0x00000002028b7824 */ /* 0x000fe200078e00ff */
[----:B------:R-:W-:-:S04]  /*1ee0*/  ISETP.GE.AND P0, PT, R174, 0x1, PT ;  /* 0x00000001ae00780c */ /* 0x000fc80003f06270 */
.L_x_102:
[----:B-1----:R-:W-:Y:S01]  /*1ef0*/  IMAD.U32 R2, RZ, RZ, UR6 ;  /* 0x00000006ff027e24 */ /* 0x002fe2000f8e00ff */
[----:B------:R-:W-:Y:S04]  /*1f00*/  DEPBAR.LE SB0, 0x0 ;  /* 0x000080000000791a */ /* 0x000fe80000000000 */
[----:B------:R-:W-:Y:S01]  /*1f10*/  IMAD R2, R2, 0x70, R0 ;  /* 0x0000007002027824 */ /* 0x000fe200078e0200 */
[----:B------:R-:W-:Y:S01]  /*1f20*/  ISETP.NE.AND P1, PT, R175, 0x1, PT ;  /* 0x00000001af00780c */ /* 0x000fe20003f25270 */
[----:B------:R-:W-:Y:S01]  /*1f30*/  IMAD.MOV.U32 R99, RZ, RZ, RZ ;  /* 0x000000ffff637224 */ /* 0x000fe200078e00ff */
[----:B------:R-:W-:Y:S01]  /*1f40*/  ISETP.GE.AND P2, PT, R174, 0x1, PT ;  /* 0x00000001ae00780c */ /* 0x000fe20003f46270 */
[----:B------:R-:W-:Y:S01]  /*1f50*/  IMAD.IADD R4, R146, 0x1, R2 ;  /* 0x0000000192047824 */ /* 0x000fe200078e0202 */
[----:B------:R-:W-:Y:S01]  /*1f60*/  ISETP.GE.AND P0, PT, R2, UR4, PT ;  /* 0x0000000402007c0c */ /* 0x000fe2000bf06270 */
[----:B------:R-:W-:Y:S02]  /*1f70*/  BSSY B2, `(.L_x_56) ;  /* 0x0000547000027945 */ /* 0x000fe40003800000 */
[----:B------:R-:W-:Y:S01]  /*1f80*/  IMAD.MOV.U32 R5, RZ, RZ, R4 ;  /* 0x000000ffff057224 */ /* 0x000fe200078e0004 */
[----:B------:R-:W-:Y:S05]  /*1f90*/  ISETP.GT.OR P0, PT, R0, 0x6f, P0 ;  /* 0x0000006f0000780c */ /* 0x000fea0000704670 */
[----:B------:R-:W-:Y:S05]  /*1fa0*/  @P1 IMAD.HI.U32 R2, R4, c[0x0][0x2bc], RZ ;  /* 0x0000af0004021a27 */ /* 0x000fea00078e00ff */
[----:B------:R-:W-:Y:S04]  /*1fb0*/  @P1 SHF.R.U32.HI R5, RZ, c[0x0][0x2c0], R2 ;  /* 0x0000b000ff051a19 */ /* 0x000fe80000011602 */
[C---:B------:R-:W-:Y:S04]  /*1fc0*/  @!P0 IADD3 R3, P1, R5.reuse, UR36, RZ ;  /* 0x0000002405038c10 */ /* 0x040fe8000ff3e0ff */
[----:B------:R-:W-:Y:S02]  /*1fd0*/  @!P0 LEA.HI.X.SX32 R6, R5, UR28, 0x1, P1 ;  /* 0x0000001c05068c11 */ /* 0x000fe400088f0eff */
[C---:B------:R-:W-:Y:S04]  /*1fe0*/  @!P0 LEA R2, P1, R3.reuse, c[0x0][0x2a0], 0x2 ;  /* 0x0000a80003028a11 */ /* 0x040fe800078210ff */
[----:B------:R-:W-:Y:S05]  /*1ff0*/  @!P0 LEA.HI.X R3, R3, c[0x0][0x2a4], R6, 0x2, P1 ;  /* 0x0000a90003038a11 */ /* 0x000fea00008f1406 */
[----:B------:R1:W2:Y:S04]  /*2000*/  @!P0 LDG.E R99, [R2.64] ;  /* 0x0000001602638981 */ /* 0x0002a8000c1e1900 */
[----:B------:R-:W-:Y:S01]  /*2010*/  BAR.SYNC.DEFER_BLOCKING 0x0 ;  /* 0x0000000000007b1d */ /* 0x000fe20000010000 */
[----:B-1----:R-:W-:Y:S04]  /*2020*/  IMAD.MOV R2, RZ, RZ, -R5 ;  /* 0x000000ffff027224 */ /* 0x002fe800078e0a05 */
[----:B------:R-:W-:Y:S04]  /*2030*/  IMAD R100, R2, c[0x0][0x2b8], R4 ;  /* 0x0000ae0002647a24 */ /* 0x000fe800078e0204 */
[C---:B------:R-:W-:Y:S01]  /*2040*/  IMAD.WIDE.U32 R2, R100.reuse, c[0x0][0x1e0], RZ ;  /* 0x0000780064027a25 */ /* 0x040fe200078e00ff */
[----:B------:R-:W-:Y:S05]  /*2050*/  SHF.R.S32.HI R117, RZ, 0x1f, R100 ;  /* 0x0000001fff757819 */ /* 0x000fea0000011464 */
[----:B------:R-:W-:Y:S04]  /*2060*/  IMAD R4, R117, c[0x0][0x1e0], RZ ;  /* 0x0000780075047a24 */ /* 0x000fe800078e02ff */
[----:B------:R-:W-:Y:S04]  /*2070*/  IMAD R4, R100, c[0x0][0x1e4], R4 ;  /* 0x0000790064047a24 */ /* 0x000fe800078e0204 */
[----:B------:R-:W-:Y:S01]  /*2080*/  IMAD.IADD R3, R3, 0x1, R4 ;  /* 0x0000000103037824 */ /* 0x000fe200078e0204 */
[----:B--2---:R-:W-:Y:S03]  /*2090*/  SHF.R.S32.HI R118, RZ, 0x1f, R99 ;  /* 0x0000001fff767819 */ /* 0x004fe60000011463 */
[C---:B------:R-:W-:Y:S04]  /*20a0*/  IMAD.WIDE.U32 R2, R99.reuse, c[0x0][0x1f0], R2 ;  /* 0x00007c0063027a25 */ /* 0x040fe800078e0002 */
[----:B------:R-:W-:Y:S01]  /*20b0*/  IMAD R4, R118, c[0x0][0x1f0], RZ ;  /* 0x00007c0076047a24 */ /* 0x000fe200078e02ff */
[----:B------:R-:W-:Y:S03]  /*20c0*/  IADD3 R2, P0, R2, UR34, RZ ;  /* 0x0000002202027c10 */ /* 0x000fe6000ff1e0ff */
[----:B------:R-:W-:Y:S05]  /*20d0*/  IMAD R4, R99, c[0x0][0x1f4], R4 ;  /* 0x00007d0063047a24 */ /* 0x000fea00078e0204 */
[----:B------:R-:W-:Y:S02]  /*20e0*/  IADD3.X R3, R3, UR32, R4, P0, !PT ;  /* 0x0000002003037c10 */ /* 0x000fe400087fe404 */
[C---:B------:R-:W-:Y:S04]  /*20f0*/  LEA R89, P0, R2.reuse, c[0x0][0x1c8], 0x1 ;  /* 0x0000720002597a11 */ /* 0x040fe800078008ff */
[----:B------:R-:W-:Y:S01]  /*2100*/  LEA.HI.X R88, R2, c[0x0][0x1cc], R3, 0x1, P0 ;  /* 0x0000730002587a11 */ /* 0x000fe200000f0c03 */
[----:B------:R-:W-:-:S05]  /*2110*/  @!P2 BRA `(.L_x_57) ;  /* 0x00004e100000a947 */ /* 0x000fca0003800000 */
[----:B------:R-:W-:Y:S01]  /*2120*/  IMAD R3, R143, UR6, RZ ;  /* 0x000000068f037c24 */ /* 0x000fe2000f8e02ff */
[----:B------:R-:W-:Y:S01]  /*2130*/  ISETP.NE.AND P0, PT, RZ, UR8, PT ;  /* 0x00000008ff007c0c */ /* 0x000fe2000bf05270 */
[----:B------:R-:W-:Y:S01]  /*2140*/  IMAD R2, R144, UR6, RZ ;  /* 0x0000000690027c24 */ /* 0x000fe2000f8e02ff */
[----:B------:R-:W-:Y:S01]  /*2150*/  USHF.R.S32.HI UR9, URZ, 0x1f, UR6 ;  /* 0x0000001f3f097899 */ /* 0x000fe20008011406 */
[----:B------:R-:W-:Y:S01]  /*2160*/  IMAD.WIDE.U32 R72, R164, UR6, RZ ;  /* 0x00000006a4487c25 */ /* 0x000fe2000f8e00ff */
[----:B------:R-:W-:Y:S03]  /*2170*/  UIMAD UR5, UR6, -0x70, UR4 ;  /* 0xffffff90060578a4 */ /* 0x000fe6000f8e0204 */
[----:B------:R-:W-:Y:S01]  /*2180*/  IMAD.WIDE.U32 R74, R162, UR6, RZ ;  /* 0x00000006a24a7c25 */ /* 0x000fe2000f8e00ff */
[----:B------:R-:W-:Y:S03]  /*2190*/  UISETP.LT.AND UP0, UPT, UR5, 0x70, UPT ;  /* 0x000000700500788c */ /* 0x000fe6000bf01270 */
[----:B------:R-:W-:Y:S02]  /*21a0*/  IMAD R3, R164, UR9, R3 ;  /* 0x00000009a4037c24 */ /* 0x000fe4000f8e0203 */
[----:B------:R-:W-:Y:S01]  /*21b0*/  IMAD R2, R162, UR9, R2 ;  /* 0x00000009a2027c24 */ /* 0x000fe2000f8e0202 */
[----:B------:R-:W-:Y:S02]  /*21c0*/  USEL UR9, UR5, 0x70, UP0 ;  /* 0x0000007005097887 */ /* 0x000fe40008000000 */
[----:B------:R-:W-:Y:S02]  /*21d0*/  IADD3 R39, R73, R3, RZ ;  /* 0x0000000349277210 */ /* 0x000fe40007ffe0ff */
[----:B------:R-:W-:Y:S01]  /*21e0*/  IADD3 R43, R75, R2, RZ ;  /* 0x000000024b2b7210 */ /* 0x000fe20007ffe0ff */
[----:B------:R-:W-:-:S05]  /*21f0*/  @!P0 BRA `(.L_x_58) ;  /* 0x0000284000008947 */ /* 0x000fca0003800000 */
[----:B------:R-:W-:Y:S01]  /*2200*/  ISETP.GE.AND P4, PT, R38, UR9, PT ;  /* 0x0000000926007c0c */ /* 0x000fe2000bf86270 */
[----:B------:R-:W-:Y:S01]  /*2210*/  BSSY B0, `(.L_x_59) ;  /* 0x000001b000007945 */ /* 0x000fe20003800000 */
[----:B------:R-:W-:Y:S01]  /*2220*/  CS2R R50, SRZ ;  /* 0x0000000000327805 */ /* 0x000fe2000001ff00 */
[----:B------:R-:W-:Y:S01]  /*2230*/  CS2R R46, SRZ ;  /* 0x00000000002e7805 */ /* 0x000fe2000001ff00 */
[----:B------:R-:W-:Y:S01]  /*2240*/  CS2R R40, SRZ ;  /* 0x0000000000287805 */ /* 0x000fe2000001ff00 */
[----:B------:R-:W-:Y:S01]  /*2250*/  CS2R R12, SRZ ;  /* 0x00000000000c7805 */ /* 0x000fe2000001ff00 */
[----:B------:R-:W-:Y:S07]  /*2260*/  CS2R R2, SRZ ;  /* 0x0000000000027805 */ /* 0x000fee000001ff00 */
[----:B------:R-:W-:-:S05]  /*2270*/  @P4 BRA `(.L_x_60) ;  /* 0x0000014000004947 */ /* 0x000fca0003800000 */
[----:B------:R-:W-:Y:S01]  /*2280*/  IADD3 R2, P0, R108, R72, RZ ;  /* 0x000000486c027210 */ /* 0x000fe20007f1e0ff */
[----:B------:R-:W-:Y:S01]  /*2290*/  CS2R R40, SRZ ;  /* 0x0000000000287805 */ /* 0x000fe2000001ff00 */
[----:B------:R-:W-:Y:S01]  /*22a0*/  CS2R R46, SRZ ;  /* 0x00000000002e7805 */ /* 0x000fe2000001ff00 */
[----:B------:R-:W-:Y:S02]  /*22b0*/  CS2R R12, SRZ ;  /* 0x00000000000c7805 */ /* 0x000fe4000001ff00 */
[----:B------:R-:W-:Y:S01]  /*22c0*/  IMAD.X R4, R39, 0x1, R114, P0 ;  /* 0x0000000127047824 */ /* 0x000fe200000e0672 */
[----:B------:R-:W-:Y:S05]  /*22d0*/  IADD3 R3, P0, R106, R74, RZ ;  /* 0x0000004a6a037210 */ /* 0x000fea0007f1e0ff */
[----:B------:R-:W-:Y:S01]  /*22e0*/  IMAD.X R5, R43, 0x1, R113, P0 ;  /* 0x000000012b057824 */ /* 0x000fe200000e0671 */
[C---:B------:R-:W-:Y:S04]  /*22f0*/  LEA R6, P0, R2.reuse, c[0x0][0x270], 0x1 ;  /* 0x00009c0002067a11 */ /* 0x040fe800078008ff */
[----:B------:R-:W-:Y:S02]  /*2300*/  LEA.HI.X R7, R2, c[0x0][0x274], R4, 0x1, P0 ;  /* 0x00009d0002077a11 */ /* 0x000fe400000f0c04 */
[C---:B------:R-:W-:Y:S04]  /*2310*/  LEA R4, P0, R3.reuse, c[0x0][0x288], 0x1 ;  /* 0x0000a20003047a11 */ /* 0x040fe800078008ff */
[----:B------:R-:W-:Y:S02]  /*2320*/  LEA.HI.X R5, R3, c[0x0][0x28c], R5, 0x1, P0 ;  /* 0x0000a30003057a11 */ /* 0x000fe400000f0c05 */
[----:B------:R-:W-:Y:S01]  /*2330*/  ISETP.GE.AND P0, PT, R36, c[0x0][0x27c], PT ;  /* 0x00009f0024007a0c */ /* 0x000fe20003f06270 */
[----:B------:R-:W-:Y:S11]  /*2340*/  CS2R R2, SRZ ;  /* 0x0000000000027805 */ /* 0x000ff6000001ff00 */
[----:B------:R-:W-:Y:S01]  /*2350*/  @!UPT UIADD3 URZ, URZ, URZ, URZ ;  /* 0x0000003f3f3ff290 */ /* 0x000fe2000fffe03f */
[----:B------:R1:W5:Y:S04]  /*2360*/  @!P0 LDG.E.64 R40, [R6.64] ;  /* 0x0000001606288981 */ /* 0x000368000c1e1b00 */
[----:B------:R1:W5:Y:S01]  /*2370*/  @!P0 LDG.E.64 R2, [R4.64] ;  /* 0x0000001604028981 */ /* 0x000362000c1e1b00 */
[----:B------:R-:W-:Y:S11]  /*2380*/  ISETP.GE.AND P0, PT, R23, c[0x0][0x27c], PT ;  /* 0x00009f0017007a0c */ /* 0x000ff60003f06270 */
[----:B------:R-:W-:Y:S02]  /*2390*/  @!UPT UIADD3 URZ, URZ, URZ, URZ ;  /* 0x0000003f3f3ff290 */ /* 0x000fe4000fffe03f */
[----:B------:R1:W5:Y:S04]  /*23a0*/  @!P0 LDG.E.64 R46, [R6.64+0x20] ;  /* 0x00002016062e8981 */ /* 0x000368000c1e1b00 */
[----:B------:R1:W5:Y:S02]  /*23b0*/  @!P0 LDG.E.64 R12, [R4.64+0x20] ;  /* 0x00002016040c8981 */ /* 0x000364000c1e1b00 */
.L_x_60:
[----:B------:R-:W-:Y:S05]  /*23c0*/  BSYNC B0 ;  /* 0x0000000000007941 */ /* 0x000fea0003800000 */
.L_x_59:
[----:B------:R-:W-:Y:S01]  /*23d0*/  ISETP.GE.AND P5, PT, R158, UR9, PT ;  /* 0x000000099e007c0c */ /* 0x000fe2000bfa6270 */
[----:B-1---5:R-:W-:Y:S01]  /*23e0*/  IMAD.MOV.U32 R7, RZ, RZ, R46 ;  /* 0x000000ffff077224 */ /* 0x022fe200078e002e */
[----:B------:R-:W-:Y:S01]  /*23f0*/  BSSY B0, `(.L_x_61) ;  /* 0x0000025000007945 */ /* 0x000fe20003800000 */
[----:B------:R-:W-:Y:S01]  /*2400*/  IMAD.MOV.U32 R6, RZ, RZ, R47 ;  /* 0x000000ffff067224 */ /* 0x000fe200078e002f */
[----:B------:R-:W-:Y:S01]  /*2410*/  CS2R R48, SRZ ;  /* 0x0000000000307805 */ /* 0x000fe2000001ff00 */
[----:B------:R-:W-:Y:S01]  /*2420*/  IMAD.MOV.U32 R5, RZ, RZ, R40 ;  /* 0x000000ffff057224 */ /* 0x000fe200078e0028 */
[----:B------:R-:W-:Y:S01]  /*2430*/  CS2R R16, SRZ ;  /* 0x0000000000107805 */ /* 0x000fe2000001ff00 */
[----:B------:R-:W-:Y:S01]  /*2440*/  IMAD.MOV.U32 R4, RZ, RZ, R41 ;  /* 0x000000ffff047224 */ /* 0x000fe200078e0029 */
[----:B------:R-:W-:Y:S01]  /*2450*/  PRMT R60, R7, 0x5410, R6 ;  /* 0x00005410073c7816 */ /* 0x000fe20000000006 */
[----:B------:R-:W-:Y:S01]  /*2460*/  IMAD.MOV.U32 R6, RZ, RZ, R13 ;  /* 0x000000ffff067224 */ /* 0x000fe200078e000d */
[----:B------:R-:W-:Y:S01]  /*2470*/  PRMT R42, R5, 0x7610, R42 ;  /* 0x00007610052a7816 */ /* 0x000fe2000000002a */
[----:B------:R-:W-:Y:S01]  /*2480*/  IMAD.MOV.U32 R5, RZ, RZ, R2 ;  /* 0x000000ffff057224 */ /* 0x000fe200078e0002 */
[----:B------:R-:W-:Y:S01]  /*2490*/  PRMT R44, R4, 0x7610, R44 ;  /* 0x00007610042c7816 */ /* 0x000fe2000000002c */
[----:B------:R-:W-:Y:S01]  /*24a0*/  CS2R R14, SRZ ;  /* 0x00000000000e7805 */ /* 0x000fe2000001ff00 */
[----:B------:R-:W-:Y:S02]  /*24b0*/  MOV R7, R12 ;  /* 0x0000000c00077202 */ /* 0x000fe40000000f00 */
[----:B------:R-:W-:Y:S02]  /*24c0*/  MOV R4, R3 ;  /* 0x0000000300047202 */ /* 0x000fe40000000f00 */
[----:B------:R-:W-:Y:S02]  /*24d0*/  PRMT R30, R7, 0x5410, R6 ;  /* 0x00005410071e7816 */ /* 0x000fe40000000006 */
[----:B------:R-:W-:Y:S01]  /*24e0*/  PRMT R22, R5, 0x5410, R4 ;  /* 0x0000541005167816 */ /* 0x000fe20000000004 */
[----:B------:R-:W-:-:S05]  /*24f0*/  @P5 BRA `(.L_x_62) ;  /* 0x0000014000005947 */ /* 0x000fca0003800000 */
[----:B------:R-:W-:Y:S01]  /*2500*/  IADD3 R4, P1, P0, R108, R72, R173 ;  /* 0x000000486c047210 */ /* 0x000fe2000783e0ad */
[----:B------:R-:W-:Y:S01]  /*2510*/  CS2R R48, SRZ ;  /* 0x0000000000307805 */ /* 0x000fe2000001ff00 */
[----:B------:R-:W-:Y:S01]  /*2520*/  CS2R R14, SRZ ;  /* 0x00000000000e7805 */ /* 0x000fe2000001ff00 */
[----:B------:R-:W-:Y:S01]  /*2530*/  CS2R R50, SRZ ;  /* 0x0000000000327805 */ /* 0x000fe2000001ff00 */
[----:B------:R-:W-:Y:S01]  /*2540*/  IADD3.X R7, R114, R39, R154, P1, P0 ;  /* 0x0000002772077210 */ /* 0x000fe20000fe049a */
[----:B------:R-:W-:Y:S01]  /*2550*/  CS2R R16, SRZ ;  /* 0x0000000000107805 */ /* 0x000fe2000001ff00 */
[----:B------:R-:W-:Y:S04]  /*2560*/  IADD3 R5, P1, P0, R106, R74, R171 ;  /* 0x0000004a6a057210 */ /* 0x000fe8000783e0ab */
[----:B------:R-:W-:Y:S02]  /*2570*/  IADD3.X R8, R113, R43, R155, P1, P0 ;  /* 0x0000002b71087210 */ /* 0x000fe40000fe049b */
[C---:B------:R-:W-:Y:S04]  /*2580*/  LEA R6, P0, R4.reuse, c[0x0][0x270], 0x1 ;  /* 0x00009c0004067a11 */ /* 0x040fe800078008ff */
[----:B------:R-:W-:Y:S02]  /*2590*/  LEA.HI.X R7, R4, c[0x0][0x274], R7, 0x1, P0 ;  /* 0x00009d0004077a11 */ /* 0x000fe400000f0c07 */
[C---:B------:R-:W-:Y:S04]  /*25a0*/  LEA R4, P0, R5.reuse, c[0x0][0x288], 0x1 ;  /* 0x0000a20005047a11 */ /* 0x040fe800078008ff */
[----:B------:R-:W-:Y:S02]  /*25b0*/  LEA.HI.X R5, R5, c[0x0][0x28c], R8, 0x1, P0 ;  /* 0x0000a30005057a11 */ /* 0x000fe400000f0c08 */
[----:B------:R-:W-:Y:S11]  /*25c0*/  ISETP.GE.AND P0, PT, R36, c[0x0][0x27c], PT ;  /* 0x00009f0024007a0c */ /* 0x000ff60003f06270 */
[----:B------:R-:W-:Y:S02]  /*25d0*/  @!UPT UIADD3 URZ, URZ, URZ, URZ ;  /* 0x0000003f3f3ff290 */ /* 0x000fe4000fffe03f */
[----:B------:R1:W5:Y:S04]  /*25e0*/  @!P0 LDG.E.64 R48, [R6.64] ;  /* 0x0000001606308981 */ /* 0x000368000c1e1b00 */
[----:B------:R1:W5:Y:S01]  /*25f0*/  @!P0 LDG.E.64 R14, [R4.64] ;  /* 0x00000016040e8981 */ /* 0x000362000c1e1b00 */
[----:B------:R-:W-:Y:S11]  /*2600*/  ISETP.GE.AND P0, PT, R23, c[0x0][0x27c], PT ;  /* 0x00009f0017007a0c */ /* 0x000ff60003f06270 */
[----:B------:R-:W-:Y:S02]  /*2610*/  @!UPT UIADD3 URZ, URZ, URZ, URZ ;  /* 0x0000003f3f3ff290 */ /* 0x000fe4000fffe03f */
[----:B------:R1:W5:Y:S04]  /*2620*/  @!P0 LDG.E.64 R50, [R6.64+0x20] ;  /* 0x0000201606328981 */ /* 0x000368000c1e1b00 */
[----:B------:R1:W5:Y:S02]  /*2630*/  @!P0 LDG.E.64 R16, [R4.64+0x20] ;  /* 0x0000201604108981 */ /* 0x000364000c1e1b00 */
.L_x_62:
[----:B------:R-:W-:Y:S05]  /*2640*/  BSYNC B0 ;  /* 0x0000000000007941 */ /* 0x000fea0003800000 */
.L_x_61:
[----:B------:R-:W-:Y:S01]  /*2650*/  ISETP.GE.AND P3, PT, R157, UR9, PT ;  /* 0x000000099d007c0c */ /* 0x000fe2000bf66270 */
[----:B-1---5:R-:W-:Y:S01]  /*2660*/  IMAD.MOV.U32 R7, RZ, RZ, R50 ;  /* 0x000000ffff077224 */ /* 0x022fe200078e0032 */
[----:B------:R-:W-:Y:S01]  /*2670*/  MOV R5, R48 ;  /* 0x0000003000057202 */ /* 0x000fe20000000f00 */
[----:B------:R-:W-:Y:S01]  /*2680*/  IMAD.MOV.U32 R6, RZ, RZ, R51 ;  /* 0x000000ffff067224 */ /* 0x000fe200078e0033 */
[----:B------:R-:W-:Y:S01]  /*2690*/  BSSY B0, `(.L_x_63) ;  /* 0x0000024000007945 */ /* 0x000fe20003800000 */
[----:B------:R-:W-:Y:S01]  /*26a0*/  IMAD.MOV.U32 R4, RZ, RZ, R49 ;  /* 0x000000ffff047224 */ /* 0x000fe200078e0031 */
[----:B------:R-:W-:Y:S01]  /*26b0*/  CS2R R58, SRZ ;  /* 0x00000000003a7805 */ /* 0x000fe2000001ff00 */
[----:B------:R-:W-:Y:S01]  /*26c0*/  CS2R R54, SRZ ;  /* 0x0000000000367805 */ /* 0x000fe2000001ff00 */
[----:B------:R-:W-:Y:S01]  /*26d0*/  PRMT R62, R7, 0x5410, R6 ;  /* 0x00005410073e7816 */ /* 0x000fe20000000006 */
[----:B------:R-:W-:Y:S01]  /*26e0*/  IMAD.MOV.U32 R7, RZ, RZ, R16 ;  /* 0x000000ffff077224 */ /* 0x000fe200078e0010 */
[----:B------:R-:W-:Y:S01]  /*26f0*/  PRMT R61, R5, 0x5410, R4 ;  /* 0x00005410053d7816 */ /* 0x000fe20000000004 */
[----:B------:R-:W-:Y:S01]  /*2700*/  IMAD.MOV.U32 R5, RZ, RZ, R14 ;  /* 0x000000ffff057224 */ /* 0x000fe200078e000e */
[----:B------:R-:W-:Y:S01]  /*2710*/  MOV R6, R17 ;  /* 0x0000001100067202 */ /* 0x000fe20000000f00 */
[----:B------:R-:W-:Y:S01]  /*2720*/  CS2R R52, SRZ ;  /* 0x0000000000347805 */ /* 0x000fe2000001ff00 */
[----:B------:R-:W-:Y:S01]  /*2730*/  MOV R4, R15 ;  /* 0x0000000f00047202 */ /* 0x000fe20000000f00 */
[----:B------:R-:W-:Y:S01]  /*2740*/  CS2R R24, SRZ ;  /* 0x0000000000187805 */ /* 0x000fe2000001ff00 */
[----:B------:R-:W-:Y:S01]  /*2750*/  PRMT R32, R7, 0x5410, R6 ;  /* 0x0000541007207816 */ /* 0x000fe20000000006 */
[----:B------:R-:W-:Y:S01]  /*2760*/  CS2R R18, SRZ ;  /* 0x0000000000127805 */ /* 0x000fe2000001ff00 */
        /* <DEDUP_REMOVED lines=22> */
.L_x_64:
[----:B------:R-:W-:Y:S05]  /*28d0*/  BSYNC B0 ;  /* 0x0000000000007941 */ /* 0x000fea0003800000 */
.L_x_63:
        /* <DEDUP_REMOVED lines=38> */
.L_x_66:
[----:B------:R-:W-:Y:S05]  /*2b40*/  BSYNC B0 ;  /* 0x0000000000007941 */ /* 0x000fea0003800000 */
.L_x_65:
[----:B-1---5:R-:W-:Y:S01]  /*2b50*/  MOV R5, R56 ;  /* 0x0000003800057202 */ /* 0x022fe20000000f00 */
[----:B------:R1:W2:Y:S01]  /*2b60*/  SHFL.IDX PT, R70, R88, RZ, 0x1c1f ;  /* 0x001c1fff58467589 */ /* 0x0002a200000e0000 */
[----:B------:R-:W-:Y:S01]  /*2b70*/  IMAD.MOV.U32 R7, RZ, RZ, R58 ;  /* 0x000000ffff077224 */ /* 0x000fe200078e003a */
[----:B------:R-:W-:Y:S01]  /*2b80*/  BSSY B1, `(.L_x_67) ;  /* 0x0000081000017945 */ /* 0x000fe20003800000 */
[----:B------:R-:W-:Y:S02]  /*2b90*/  IMAD.MOV.U32 R6, RZ, RZ, R59 ;  /* 0x000000ffff067224 */ /* 0x000fe400078e003b */
[----:B------:R-:W-:Y:S01]  /*2ba0*/  IMAD.MOV.U32 R4, RZ, RZ, R57 ;  /* 0x000000ffff047224 */ /* 0x000fe200078e0039 */
[----:B------:R1:W3:Y:S02]  /*2bb0*/  SHFL.IDX PT, R67, R89, RZ, 0x1c1f ;  /* 0x001c1fff59437589 */ /* 0x0002e400000e0000 */
[----:B------:R-:W-:Y:S01]  /*2bc0*/  PRMT R66, R7, 0x5410, R6 ;  /* 0x0000541007427816 */ /* 0x000fe20000000006 */
[----:B------:R-:W-:Y:S01]  /*2bd0*/  IMAD.MOV.U32 R7, RZ, RZ, R28 ;  /* 0x000000ffff077224 */ /* 0x000fe200078e001c */
[----:B------:R-:W-:Y:S01]  /*2be0*/  PRMT R65, R5, 0x5410, R4 ;  /* 0x0000541005417816 */ /* 0x000fe20000000004 */
[----:B------:R-:W-:Y:S01]  /*2bf0*/  IMAD.MOV.U32 R5, RZ, RZ, R26 ;  /* 0x000000ffff057224 */ /* 0x000fe200078e001a */
[----:B------:R-:W-:Y:S02]  /*2c00*/  MOV R6, R29 ;  /* 0x0000001d00067202 */ /* 0x000fe40000000f00 */
[----:B------:R-:W-:Y:S02]  /*2c10*/  MOV R4, R27 ;  /* 0x0000001b00047202 */ /* 0x000fe40000000f00 */
[----:B------:R-:W-:Y:S02]  /*2c20*/  PRMT R39, R7, 0x5410, R6 ;  /* 0x0000541007277816 */ /* 0x000fe40000000006 */
[----:B------:R-:W-:Y:S01]  /*2c30*/  PRMT R35, R5, 0x5410, R4 ;  /* 0x0000541005237816 */ /* 0x000fe20000000004 */
[----:B------:R-:W-:-:S05]  /*2c40*/  @P4 BRA `(.L_x_68) ;  /* 0x0000074000004947 */ /* 0x000fca0003800000 */
[----:B------:R-:W-:Y:S01]  /*2c50*/  ISETP.NE.AND P0, PT, R101, RZ, PT ;  /* 0x000000ff6500720c */ /* 0x000fe20003f05270 */
[----:B------:R-:W-:Y:S01]  /*2c60*/  @!UPT UIADD3 URZ, URZ, URZ, URZ ;  /* 0x0000003f3f3ff290 */ /* 0x000fe2000fffe03f */
[----:B------:R-:W-:Y:S11]  /*2c70*/  BSSY B0, `(.L_x_69) ;  /* 0x0000038000007945 */ /* 0x000ff60003800000 */
[----:B------:R-:W-:-:S05]  /*2c80*/  @P0 BRA `(.L_x_70) ;  /* 0x0000036000000947 */ /* 0x000fca0003800000 */
[C---:B---3--:R-:W-:Y:S01]  /*2c90*/  LEA R68, P0, R20.reuse, R67, 0x1 ;  /* 0x0000004314447211 */ /* 0x048fe200078008ff */
[----:B------:R-:W3:Y:S03]  /*2ca0*/  LDS.128 R8, [R91+0x3800] ;  /* 0x003800005b087984 */ /* 0x000ee60000000c00 */
[----:B--2---:R-:W-:Y:S02]  /*2cb0*/  LEA.HI.X R69, R20, R70, R21, 0x1, P0 ;  /* 0x0000004614457211 */ /* 0x004fe400000f0c15 */
[----:B------:R-:W-:Y:S11]  /*2cc0*/  ISETP.GE.AND P0, PT, R36, c[0x0][0x27c], PT ;  /* 0x00009f0024007a0c */ /* 0x000ff60003f06270 */
[----:B------:R-:W-:Y:S02]  /*2cd0*/  @!UPT UIADD3 URZ, URZ, URZ, URZ ;  /* 0x0000003f3f3ff290 */ /* 0x000fe4000fffe03f */
[----:B------:R-:W-:Y:S01]  /*2ce0*/  @!P0 SHF.R.U64 R6, R2, 0x10, R3 ;  /* 0x0000001002068819 */ /* 0x000fe20000001203 */
[----:B------:R-:W-:Y:S01]  /*2cf0*/  @!P0 HADD2.F32 R2, -RZ, R22.H0_H0 ;  /* 0x20000016ff028230 */ /* 0x000fe20000004100 */
[----:B------:R-:W-:Y:S02]  /*2d00*/  @!P0 SHF.R.U64 R43, R40, 0x10, R41 ;  /* 0x00000010282b8819 */ /* 0x000fe40000001229 */
[----:B------:R-:W-:Y:S02]  /*2d10*/  @!P0 SHF.R.U32.HI R7, RZ, 0x10, R3 ;  /* 0x00000010ff078819 */ /* 0x000fe40000011603 */
[----:B------:R-:W-:Y:S01]  /*2d20*/  @!P0 SHF.R.U32.HI R45, RZ, 0x10, R41 ;  /* 0x00000010ff2d8819 */ /* 0x000fe20000011629 */
[----:B------:R-:W-:Y:S02]  /*2d30*/  @!P0 HADD2.F32 R41, -RZ, R42.H0_H0 ;  /* 0x2000002aff298230 */ /* 0x000fe40000004100 */
[----:B------:R-:W-:Y:S02]  /*2d40*/  @!P0 HADD2.F32 R43, -RZ, R43.H0_H0 ;  /* 0x2000002bff2b8230 */ /* 0x000fe40000004100 */
[----:B------:R-:W-:Y:S01]  /*2d50*/  @!P0 HADD2.F32 R45, -RZ, R45.H0_H0 ;  /* 0x2000002dff2d8230 */ /* 0x000fe20000004100 */
[----:B---3--:R-:W-:Y:S02]  /*2d60*/  @!P0 MOV R5, R8 ;  /* 0x0000000800058202 */ /* 0x008fe40000000f00 */
[----:B------:R-:W-:Y:S03]  /*2d70*/  @!P0 MOV R4, R9 ;  /* 0x0000000900048202 */ /* 0x000fe60000000f00 */
[--C-:B------:R-:W-:Y:S02]  /*2d80*/  @!P0 HADD2.F32 R40, -RZ, R5.reuse.H1_H1 ;  /* 0x30000005ff288230 */ /* 0x100fe40000004100 */
[----:B------:R-:W-:Y:S02]  /*2d90*/  @!P0 HADD2.F32 R3, -RZ, R5.H0_H0 ;  /* 0x20000005ff038230 */ /* 0x000fe40000004100 */
[----:B------:R-:W-:Y:S01]  /*2da0*/  @!P0 HADD2.F32 R5, -RZ, R6.H0_H0 ;  /* 0x20000006ff058230 */ /* 0x000fe20000004100 */
[-C--:B------:R-:W-:Y:S01]  /*2db0*/  @!P0 FMUL.FTZ R71, R40, R2.reuse ;  /* 0x0000000228478220 */ /* 0x080fe20000410000 */
[--C-:B------:R-:W-:Y:S01]  /*2dc0*/  @!P0 HADD2.F32 R42, -RZ, R4.reuse.H1_H1 ;  /* 0x30000004ff2a8230 */ /* 0x100fe20000004100 */
[C---:B------:R-:W-:Y:S01]  /*2dd0*/  @!P0 FMUL.FTZ R2, R3.reuse, R2 ;  /* 0x0000000203028220 */ /* 0x040fe20000410000 */
[----:B------:R-:W-:Y:S01]  /*2de0*/  @!P0 HADD2.F32 R4, -RZ, R4.H0_H0 ;  /* 0x20000004ff048230 */ /* 0x000fe20000004100 */
[----:B------:R-:W-:Y:S01]  /*2df0*/  @!P0 FFMA.FTZ R73, R3, R41, -R71 ;  /* 0x0000002903498223 */ /* 0x000fe20000010847 */
[----:B------:R-:W-:Y:S01]  /*2e00*/  @!P0 MOV R6, R10 ;  /* 0x0000000a00068202 */ /* 0x000fe20000000f00 */
[-C--:B------:R-:W-:Y:S02]  /*2e10*/  @!P0 FMUL.FTZ R71, R42, R5.reuse ;  /* 0x000000052a478220 */ /* 0x080fe40000410000 */
[----:B------:R-:W-:Y:S01]  /*2e20*/  @!P0 FMUL.FTZ R3, R4, R5 ;  /* 0x0000000504038220 */ /* 0x000fe20000410000 */
[----:B------:R-:W-:Y:S01]  /*2e30*/  @!P0 MOV R5, R11 ;  /* 0x0000000b00058202 */ /* 0x000fe20000000f00 */
[----:B------:R-:W-:Y:S01]  /*2e40*/  @!P0 FFMA.FTZ R2, R40, R41, R2 ;  /* 0x0000002928028223 */ /* 0x000fe20000010002 */
[----:B------:R-:W-:Y:S01]  /*2e50*/  @!P0 HADD2.F32 R40, -RZ, R6.H1_H1 ;  /* 0x30000006ff288230 */ /* 0x000fe20000004100 */
[-C--:B------:R-:W-:Y:S01]  /*2e60*/  @!P0 FFMA.FTZ R72, R4, R43.reuse, -R71 ;  /* 0x0000002b04488223 */ /* 0x080fe20000010847 */
[----:B------:R-:W-:Y:S01]  /*2e70*/  @!P0 HADD2.F32 R4, -RZ, R22.H1_H1 ;  /* 0x30000016ff048230 */ /* 0x000fe20000004100 */
[----:B------:R-:W-:Y:S01]  /*2e80*/  @!P0 FFMA.FTZ R3, R42, R43, R3 ;  /* 0x0000002b2a038223 */ /* 0x000fe20000010003 */
[----:B------:R-:W-:Y:S01]  /*2e90*/  @!P0 F2FP.PACK_AB R2, R2, R73 ;  /* 0x000000490202823e */ /* 0x000fe200000000ff */
[----:B------:R-:W-:Y:S02]  /*2ea0*/  @!P0 HADD2.F32 R22, -RZ, R7.H0_H0 ;  /* 0x20000007ff168230 */ /* 0x000fe40000004100 */
[----:B------:R-:W-:Y:S01]  /*2eb0*/  @!P0 HADD2.F32 R7, -RZ, R6.H0_H0 ;  /* 0x20000006ff078230 */ /* 0x000fe20000004100 */
[----:B------:R-:W-:Y:S01]  /*2ec0*/  @!P0 F2FP.PACK_AB R3, R3, R72 ;  /* 0x000000480303823e */ /* 0x000fe200000000ff */
[----:B------:R-:W-:Y:S01]  /*2ed0*/  @!P0 HADD2.F32 R41, -RZ, R44.H0_H0 ;  /* 0x2000002cff298230 */ /* 0x000fe20000004100 */
[----:B------:R-:W-:Y:S01]  /*2ee0*/  @!P0 MOV R8, R2 ;  /* 0x0000000200088202 */ /* 0x000fe20000000f00 */
[--C-:B------:R-:W-:Y:S01]  /*2ef0*/  @!P0 HADD2.F32 R44, -RZ, R5.reuse.H1_H1 ;  /* 0x30000005ff2c8230 */ /* 0x100fe20000004100 */
[----:B------:R-:W-:Y:S01]  /*2f00*/  @!P0 MOV R9, R3 ;  /* 0x0000000300098202 */ /* 0x000fe20000000f00 */
[----:B------:R-:W-:Y:S01]  /*2f10*/  @!P0 HADD2.F32 R6, -RZ, R5.H0_H0 ;  /* 0x20000005ff068230 */ /* 0x000fe20000004100 */
[-C--:B------:R-:W-:Y:S02]  /*2f20*/  @!P0 FMUL.FTZ R5, R40, R4.reuse ;  /* 0x0000000428058220 */ /* 0x080fe40000410000 */
[C---:B------:R-:W-:Y:S02]  /*2f30*/  @!P0 FMUL.FTZ R4, R7.reuse, R4 ;  /* 0x0000000407048220 */ /* 0x040fe40000410000 */
[-C--:B------:R-:W-:Y:S02]  /*2f40*/  @!P0 FMUL.FTZ R71, R44, R22.reuse ;  /* 0x000000162c478220 */ /* 0x080fe40000410000 */
[-C--:B------:R-:W-:Y:S02]  /*2f50*/  @!P0 FFMA.FTZ R7, R7, R41.reuse, -R5 ;  /* 0x0000002907078223 */ /* 0x080fe40000010805 */
[----:B------:R-:W-:Y:S02]  /*2f60*/  @!P0 FMUL.FTZ R5, R6, R22 ;  /* 0x0000001606058220 */ /* 0x000fe40000410000 */
[----:B------:R-:W-:Y:S02]  /*2f70*/  @!P0 FFMA.FTZ R4, R40, R41, R4 ;  /* 0x0000002928048223 */ /* 0x000fe40000010004 */
[-C--:B------:R-:W-:Y:S02]  /*2f80*/  @!P0 FFMA.FTZ R71, R6, R45.reuse, -R71 ;  /* 0x0000002d06478223 */ /* 0x080fe40000010847 */
[----:B------:R-:W-:Y:S01]  /*2f90*/  @!P0 FFMA.FTZ R5, R44, R45, R5 ;  /* 0x0000002d2c058223 */ /* 0x000fe20000010005 */
[----:B------:R-:W-:Y:S04]  /*2fa0*/  @!P0 F2FP.PACK_AB R4, R4, R7 ;  /* 0x000000070404823e */ /* 0x000fe800000000ff */
[----:B------:R-:W-:Y:S02]  /*2fb0*/  @!P0 F2FP.PACK_AB R5, R5, R71 ;  /* 0x000000470505823e */ /* 0x000fe400000000ff */
[----:B------:R-:W-:Y:S02]  /*2fc0*/  @!P0 MOV R10, R4 ;  /* 0x00000004000a8202 */ /* 0x000fe40000000f00 */
[----:B------:R-:W-:Y:S05]  /*2fd0*/  @!P0 MOV R11, R5 ;  /* 0x00000005000b8202 */ /* 0x000fea0000000f00 */
[----:B------:R2:W-:Y:S02]  /*2fe0*/  ST.E.128 [R68.64], R8 ;  /* 0x0000000844007985 */ /* 0x0005e4000c101d16 */
.L_x_70:
[----:B------:R-:W-:Y:S05]  /*2ff0*/  BSYNC B0 ;  /* 0x0000000000007941 */ /* 0x000fea0003800000 */
.L_x_69:
[----:B------:R-:W-:Y:S11]  /*3000*/  ISETP.NE.AND P0, PT, R116, RZ, PT ;  /* 0x000000ff7400720c */ /* 0x000ff60003f05270 */
[----:B------:R-:W-:Y:S02]  /*3010*/  @!UPT UIADD3 URZ, URZ, URZ, URZ ;  /* 0x0000003f3f3ff290 */ /* 0x000fe4000fffe03f */
[----:B------:R-:W-:-:S05]  /*3020*/  @P0 BRA `(.L_x_68) ;  /* 0x0000036000000947 */ /* 0x000fca0003800000 */
[C---:B---3--:R-:W-:Y:S01]  /*3030*/  LEA R44, P0, R83.reuse, R67, 0x1 ;  /* 0x00000043532c7211 */ /* 0x048fe200078008ff */
[----:B--2---:R-:W2:Y:S03]  /*3040*/  LDS.128 R8, [R92+0x3800] ;  /* 0x003800005c087984 */ /* 0x004ea60000000c00 */
[----:B------:R-:W-:Y:S02]  /*3050*/  LEA.HI.X R45, R83, R70, R93, 0x1, P0 ;  /* 0x00000046532d7211 */ /* 0x000fe400000f0c5d */
[----:B------:R-:W-:Y:S11]  /*3060*/  ISETP.GE.AND P0, PT, R23, c[0x0][0x27c], PT ;  /* 0x00009f0017007a0c */ /* 0x000ff60003f06270 */
[----:B------:R-:W-:Y:S02]  /*3070*/  @!UPT UIADD3 URZ, URZ, URZ, URZ ;  /* 0x0000003f3f3ff290 */ /* 0x000fe4000fffe03f */
[----:B------:R-:W-:Y:S01]  /*3080*/  @!P0 HADD2.F32 R2, -RZ, R30.H0_H0 ;  /* 0x2000001eff028230 */ /* 0x000fe20000004100 */
[----:B------:R-:W-:Y:S01]  /*3090*/  @!P0 SHF.R.U64 R5, R12, 0x10, R13 ;  /* 0x000000100c058819 */ /* 0x000fe2000000120d */
[----:B------:R-:W-:Y:S01]  /*30a0*/  @!P0 HADD2.F32 R7, -RZ, R60.H0_H0 ;  /* 0x2000003cff078230 */ /* 0x000fe20000004100 */
[----:B------:R-:W-:Y:S02]  /*30b0*/  @!P0 SHF.R.U64 R22, R46, 0x10, R47 ;  /* 0x000000102e168819 */ /* 0x000fe4000000122f */
[----:B------:R-:W-:Y:S01]  /*30c0*/  @!P0 SHF.R.U32.HI R12, RZ, 0x10, R13 ;  /* 0x00000010ff0c8819 */ /* 0x000fe2000001160d */
[----:B------:R-:W-:Y:S01]  /*30d0*/  @!P0 HADD2.F32 R5, -RZ, R5.H0_H0 ;  /* 0x20000005ff058230 */ /* 0x000fe20000004100 */
[----:B------:R-:W-:Y:S01]  /*30e0*/  @!P0 SHF.R.U32.HI R42, RZ, 0x10, R47 ;  /* 0x00000010ff2a8819 */ /* 0x000fe2000001162f */
[----:B------:R-:W-:Y:S02]  /*30f0*/  @!P0 HADD2.F32 R22, -RZ, R22.H0_H0 ;  /* 0x20000016ff168230 */ /* 0x000fe40000004100 */
[----:B------:R-:W-:Y:S02]  /*3100*/  @!P0 HADD2.F32 R12, -RZ, R12.H0_H0 ;  /* 0x2000000cff0c8230 */ /* 0x000fe40000004100 */
[----:B------:R-:W-:Y:S01]  /*3110*/  @!P0 HADD2.F32 R42, -RZ, R42.H0_H0 ;  /* 0x2000002aff2a8230 */ /* 0x000fe20000004100 */
[----:B--2---:R-:W-:Y:S02]  /*3120*/  @!P0 MOV R3, R8 ;  /* 0x0000000800038202 */ /* 0x004fe40000000f00 */
[----:B------:R-:W-:Y:S03]  /*3130*/  @!P0 MOV R4, R9 ;  /* 0x0000000900048202 */ /* 0x000fe60000000f00 */
[--C-:B------:R-:W-:Y:S02]  /*3140*/  @!P0 HADD2.F32 R6, -RZ, R3.reuse.H1_H1 ;  /* 0x30000003ff068230 */ /* 0x100fe40000004100 */
[----:B------:R-:W-:Y:S02]  /*3150*/  @!P0 HADD2.F32 R3, -RZ, R3.H0_H0 ;  /* 0x20000003ff038230 */ /* 0x000fe40000004100 */
[--C-:B------:R-:W-:Y:S01]  /*3160*/  @!P0 HADD2.F32 R13, -RZ, R4.reuse.H1_H1 ;  /* 0x30000004ff0d8230 */ /* 0x100fe20000004100 */
[CC--:B------:R-:W-:Y:S01]  /*3170*/  @!P0 FMUL.FTZ R40, R6.reuse, R2.reuse ;  /* 0x0000000206288220 */ /* 0x0c0fe20000410000 */
[----:B------:R-:W-:Y:S01]  /*3180*/  @!P0 HADD2.F32 R4, -RZ, R4.H0_H0 ;  /* 0x20000004ff048230 */ /* 0x000fe20000004100 */
[C---:B------:R-:W-:Y:S02]  /*3190*/  @!P0 FMUL.FTZ R2, R3.reuse, R2 ;  /* 0x0000000203028220 */ /* 0x040fe40000410000 */
[-C--:B------:R-:W-:Y:S02]  /*31a0*/  @!P0 FFMA.FTZ R47, R3, R7.reuse, -R40 ;  /* 0x00000007032f8223 */ /* 0x080fe40000010828 */
[----:B------:R-:W-:Y:S01]  /*31b0*/  @!P0 FFMA.FTZ R2, R6, R7, R2 ;  /* 0x0000000706028223 */ /* 0x000fe20000010002 */
[----:B------:R-:W-:Y:S01]  /*31c0*/  @!P0 MOV R6, R10 ;  /* 0x0000000a00068202 */ /* 0x000fe20000000f00 */
[CC--:B------:R-:W-:Y:S02]  /*31d0*/  @!P0 FMUL.FTZ R40, R13.reuse, R5.reuse ;  /* 0x000000050d288220 */ /* 0x0c0fe40000410000 */
[C---:B------:R-:W-:Y:S01]  /*31e0*/  @!P0 FMUL.FTZ R3, R4.reuse, R5 ;  /* 0x0000000504038220 */ /* 0x040fe20000410000 */
[----:B------:R-:W-:Y:S01]  /*31f0*/  @!P0 MOV R5, R11 ;  /* 0x0000000b00058202 */ /* 0x000fe20000000f00 */
[-C--:B------:R-:W-:Y:S01]  /*3200*/  @!P0 FFMA.FTZ R46, R4, R22.reuse, -R40 ;  /* 0x00000016042e8223 */ /* 0x080fe20000010828 */
[----:B------:R-:W-:Y:S01]  /*3210*/  @!P0 HADD2.F32 R4, -RZ, R30.H1_H1 ;  /* 0x3000001eff048230 */ /* 0x000fe20000004100 */
[----:B------:R-:W-:Y:S01]  /*3220*/  @!P0 FFMA.FTZ R3, R13, R22, R3 ;  /* 0x000000160d038223 */ /* 0x000fe20000010003 */
[----:B------:R-:W-:Y:S01]  /*3230*/  @!P0 F2FP.PACK_AB R2, R2, R47 ;  /* 0x0000002f0202823e */ /* 0x000fe200000000ff */
[--C-:B------:R-:W-:Y:S02]  /*3240*/  @!P0 HADD2.F32 R30, -RZ, R6.reuse.H1_H1 ;  /* 0x30000006ff1e8230 */ /* 0x100fe40000004100 */
[----:B------:R-:W-:Y:S01]  /*3250*/  @!P0 HADD2.F32 R7, -RZ, R6.H0_H0 ;  /* 0x20000006ff078230 */ /* 0x000fe20000004100 */
[----:B------:R-:W-:Y:S01]  /*3260*/  @!P0 F2FP.PACK_AB R3, R3, R46 ;  /* 0x0000002e0303823e */ /* 0x000fe200000000ff */
[----:B------:R-:W-:Y:S01]  /*3270*/  @!P0 HADD2.F32 R40, -RZ, R60.H1_H1 ;  /* 0x3000003cff288230 */ /* 0x000fe20000004100 */
[----:B------:R-:W-:Y:S01]  /*3280*/  @!P0 MOV R8, R2 ;  /* 0x0000000200088202 */ /* 0x000fe20000000f00 */
[--C-:B------:R-:W-:Y:S01]  /*3290*/  @!P0 HADD2.F32 R41, -RZ, R5.reuse.H1_H1 ;  /* 0x30000005ff298230 */ /* 0x100fe20000004100 */
[----:B------:R-:W-:Y:S01]  /*32a0*/  @!P0 MOV R9, R3 ;  /* 0x0000000300098202 */ /* 0x000fe20000000f00 */
[----:B------:R-:W-:Y:S01]  /*32b0*/  @!P0 HADD2.F32 R6, -RZ, R5.H0_H0 ;  /* 0x20000005ff068230 */ /* 0x000fe20000004100 */
[-C--:B------:R-:W-:Y:S02]  /*32c0*/  @!P0 FMUL.FTZ R5, R30, R4.reuse ;  /* 0x000000041e058220 */ /* 0x080fe40000410000 */
[----:B------:R-:W-:Y:S02]  /*32d0*/  @!P0 FMUL.FTZ R4, R7, R4 ;  /* 0x0000000407048220 */ /* 0x000fe40000410000 */
[----:B------:R-:W-:Y:S02]  /*32e0*/  @!P0 FMUL.FTZ R43, R41, R12 ;  /* 0x0000000c292b8220 */ /* 0x000fe40000410000 */
[----:B------:R-:W-:Y:S02]  /*32f0*/  @!P0 FFMA.FTZ R7, R7, R40, -R5 ;  /* 0x0000002807078223 */ /* 0x000fe40000010805 */
        /* <DEDUP_REMOVED lines=9> */
.L_x_68:
[----:B------:R-:W-:Y:S05]  /*3390*/  BSYNC B1 ;  /* 0x0000000000017941 */ /* 0x000fea0003800000 */
.L_x_67:
[----:B------:R4:W1:Y:S01]  /*33a0*/  SHFL.IDX PT, R43, R88, 0x1, 0x1c1f ;  /* 0x003c1f00582b7f89 */ /* 0x00086200000e0000 */
[----:B------:R-:W-:Y:S03]  /*33b0*/  BSSY B1, `(.L_x_71) ;  /* 0x0000077000017945 */ /* 0x000fe60003800000 */
[----:B------:R4:W3:Y:S01]  /*33c0*/  SHFL.IDX PT, R42, R89, 0x1, 0x1c1f ;  /* 0x003c1f00592a7f89 */ /* 0x0008e200000e0000 */
[----:B------:R-:W-:-:S05]  /*33d0*/  @P5 BRA `(.L_x_72) ;  /* 0x0000074000005947 */ /* 0x000fca0003800000 */
[----:B------:R-:W-:Y:S01]  /*33e0*/  ISETP.NE.AND P0, PT, R101, RZ, PT ;  /* 0x000000ff6500720c */ /* 0x000fe20003f05270 */
[----:B------:R-:W-:Y:S01]  /*33f0*/  @!UPT UIADD3 URZ, URZ, URZ, URZ ;  /* 0x0000003f3f3ff290 */ /* 0x000fe2000fffe03f */
[----:B------:R-:W-:Y:S11]  /*3400*/  BSSY B0, `(.L_x_73) ;  /* 0x0000038000007945 */ /* 0x000ff60003800000 */
[----:B------:R-:W-:-:S05]  /*3410*/  @P0 BRA `(.L_x_74) ;  /* 0x0000036000000947 */ /* 0x000fca0003800000 */
[C---:B---3--:R-:W-:Y:S01]  /*3420*/  LEA R40, P0, R20.reuse, R42, 0x1 ;  /* 0x0000002a14287211 */ /* 0x048fe200078008ff */
[----:B--2---:R-:W2:Y:S03]  /*3430*/  LDS.128 R8, [R91+0x4800] ;  /* 0x004800005b087984 */ /* 0x004ea60000000c00 */
[----:B-1----:R-:W-:Y:S02]  /*3440*/  LEA.HI.X R41, R20, R43, R21, 0x1, P0 ;  /* 0x0000002b14297211 */ /* 0x002fe400000f0c15 */
[----:B------:R-:W-:Y:S11]  /*3450*/  ISETP.GE.AND P0, PT, R36, c[0x0][0x27c], PT ;  /* 0x00009f0024007a0c */ /* 0x000ff60003f06270 */
[----:B------:R-:W-:Y:S02]  /*3460*/  @!UPT UIADD3 URZ, URZ, URZ, URZ ;  /* 0x0000003f3f3ff290 */ /* 0x000fe4000fffe03f */
[----:B------:R-:W-:Y:S01]  /*3470*/  @!P0 HADD2.F32 R2, -RZ, R31.H0_H0 ;  /* 0x2000001fff028230 */ /* 0x000fe20000004100 */
[----:B------:R-:W-:Y:S01]  /*3480*/  @!P0 SHF.R.U64 R5, R14, 0x10, R15 ;  /* 0x000000100e058819 */ /* 0x000fe2000000120f */
[--C-:B------:R-:W-:Y:S01]  /*3490*/  @!P0 HADD2.F32 R7, -RZ, R61.reuse.H0_H0 ;  /* 0x2000003dff078230 */ /* 0x100fe20000004100 */
[----:B------:R-:W-:Y:S01]  /*34a0*/  @!P0 SHF.R.U64 R13, R48, 0x10, R49 ;  /* 0x00000010300d8819 */ /* 0x000fe20000001231 */
[----:B------:R-:W-:Y:S01]  /*34b0*/  @!P0 HADD2.F32 R22, -RZ, R61.H1_H1 ;  /* 0x3000003dff168230 */ /* 0x000fe20000004100 */
[----:B------:R-:W-:Y:S01]  /*34c0*/  @!P0 SHF.R.U32.HI R14, RZ, 0x10, R15 ;  /* 0x00000010ff0e8819 */ /* 0x000fe2000001160f */
[----:B------:R-:W-:Y:S01]  /*34d0*/  @!P0 HADD2.F32 R5, -RZ, R5.H0_H0 ;  /* 0x20000005ff058230 */ /* 0x000fe20000004100 */
[----:B------:R-:W-:Y:S01]  /*34e0*/  @!P0 SHF.R.U32.HI R48, RZ, 0x10, R49 ;  /* 0x00000010ff308819 */ /* 0x000fe20000011631 */
        /* <DEDUP_REMOVED lines=13> */
[-C--:B------:R-:W-:Y:S02]  /*35c0*/  @!P0 FMUL.FTZ R15, R12, R5.reuse ;  /* 0x000000050c0f8220 */ /* 0x080fe40000410000 */
[C---:B------:R-:W-:Y:S01]  /*35d0*/  @!P0 FMUL.FTZ R3, R4.reuse, R5 ;  /* 0x0000000504038220 */ /* 0x040fe20000410000 */
[----:B------:R-:W-:Y:S01]  /*35e0*/  @!P0 MOV R5, R11 ;  /* 0x0000000b00058202 */ /* 0x000fe20000000f00 */
[-C--:B------:R-:W-:Y:S01]  /*35f0*/  @!P0 FFMA.FTZ R45, R4, R13.reuse, -R15 ;  /* 0x0000000d042d8223 */ /* 0x080fe2000001080f */
[--C-:B------:R-:W-:Y:S01]  /*3600*/  @!P0 HADD2.F32 R15, -RZ, R6.reuse.H1_H1 ;  /* 0x30000006ff0f8230 */ /* 0x100fe20000004100 */
[----:B------:R-:W-:Y:S01]  /*3610*/  @!P0 FFMA.FTZ R3, R12, R13, R3 ;  /* 0x0000000d0c038223 */ /* 0x000fe20000010003 */
[----:B------:R-:W-:Y:S01]  /*3620*/  @!P0 F2FP.PACK_AB R2, R2, R46 ;  /* 0x0000002e0202823e */ /* 0x000fe200000000ff */
[----:B------:R-:W-:Y:S02]  /*3630*/  @!P0 HADD2.F32 R4, -RZ, R31.H1_H1 ;  /* 0x3000001fff048230 */ /* 0x000fe40000004100 */
[----:B------:R-:W-:Y:S01]  /*3640*/  @!P0 HADD2.F32 R7, -RZ, R6.H0_H0 ;  /* 0x20000006ff078230 */ /* 0x000fe20000004100 */
[----:B------:R-:W-:Y:S01]  /*3650*/  @!P0 F2FP.PACK_AB R3, R3, R45 ;  /* 0x0000002d0303823e */ /* 0x000fe200000000ff */
[--C-:B------:R-:W-:Y:S01]  /*3660*/  @!P0 HADD2.F32 R30, -RZ, R5.reuse.H1_H1 ;  /* 0x30000005ff1e8230 */ /* 0x100fe20000004100 */
[----:B------:R-:W-:Y:S01]  /*3670*/  @!P0 MOV R8, R2 ;  /* 0x0000000200088202 */ /* 0x000fe20000000f00 */
[----:B------:R-:W-:Y:S01]  /*3680*/  @!P0 HADD2.F32 R6, -RZ, R5.H0_H0 ;  /* 0x20000005ff068230 */ /* 0x000fe20000004100 */
[-C--:B------:R-:W-:Y:S01]  /*3690*/  @!P0 FMUL.FTZ R5, R15, R4.reuse ;  /* 0x000000040f058220 */ /* 0x080fe20000410000 */
[----:B------:R-:W-:Y:S01]  /*36a0*/  @!P0 MOV R9, R3 ;  /* 0x0000000300098202 */ /* 0x000fe20000000f00 */
[C---:B------:R-:W-:Y:S01]  /*36b0*/  @!P0 FMUL.FTZ R4, R7.reuse, R4 ;  /* 0x0000000407048220 */ /* 0x040fe20000410000 */
[----:B------:R-:W-:Y:S01]  /*36c0*/  @!P0 HADD2.F32 R31, -RZ, R48.H0_H0 ;  /* 0x20000030ff1f8230 */ /* 0x000fe20000004100 */
[----:B------:R-:W-:Y:S02]  /*36d0*/  @!P0 FMUL.FTZ R44, R30, R14 ;  /* 0x0000000e1e2c8220 */ /* 0x000fe40000410000 */
[----:B------:R-:W-:Y:S02]  /*36e0*/  @!P0 FFMA.FTZ R7, R7, R22, -R5 ;  /* 0x0000001607078223 */ /* 0x000fe40000010805 */
[C---:B------:R-:W-:Y:S02]  /*36f0*/  @!P0 FMUL.FTZ R5, R6.reuse, R14 ;  /* 0x0000000e06058220 */ /* 0x040fe40000410000 */
        /* <DEDUP_REMOVED lines=8> */
.L_x_74:
[----:B------:R-:W-:Y:S05]  /*3780*/  BSYNC B0 ;  /* 0x0000000000007941 */ /* 0x000fea0003800000 */
.L_x_73:
[----:B------:R-:W-:Y:S11]  /*3790*/  ISETP.NE.AND P0, PT, R116, RZ, PT ;  /* 0x000000ff7400720c */ /* 0x000ff60003f05270 */
[----:B------:R-:W-:Y:S02]  /*37a0*/  @!UPT UIADD3 URZ, URZ, URZ, URZ ;  /* 0x0000003f3f3ff290 */ /* 0x000fe4000fffe03f */
[----:B------:R-:W-:-:S05]  /*37b0*/  @P0 BRA `(.L_x_72) ;  /* 0x0000036000000947 */ /* 0x000fca0003800000 */
[C---:B---3--:R-:W-:Y:S01]  /*37c0*/  LEA R30, P0, R83.reuse, R42, 0x1 ;  /* 0x0000002a531e7211 */ /* 0x048fe200078008ff */
[----:B-12---:R-:W1:Y:S03]  /*37d0*/  LDS.128 R8, [R92+0x4800] ;  /* 0x004800005c087984 */ /* 0x006e660000000c00 */
[----:B------:R-:W-:Y:S02]  /*37e0*/  LEA.HI.X R31, R83, R43, R93, 0x1, P0 ;  /* 0x0000002b531f7211 */ /* 0x000fe400000f0c5d */
        /* <DEDUP_REMOVED lines=11> */
[----:B------:R-:W-:Y:S02]  /*38a0*/  @!P0 HADD2.F32 R12, -RZ, R12.H0_H0 ;  /* 0x2000000cff0c8230 */ /* 0x000fe40000004100 */
[----:B------:R-:W-:Y:S01]  /*38b0*/  @!P0 HADD2.F32 R22, -RZ, R22.H0_H0 ;  /* 0x20000016ff168230 */ /* 0x000fe20000004100 */
[----:B-1----:R-:W-:Y:S02]  /*38c0*/  @!P0 MOV R3, R8 ;  /* 0x0000000800038202 */ /* 0x002fe40000000f00 */
        /* <DEDUP_REMOVED lines=25> */
[----:B------:R-:W-:Y:S02]  /*3a60*/  @!P0 FMUL.FTZ R4, R7, R4 ;  /* 0x0000000407048220 */ /* 0x000fe40000410000 */
        /* <DEDUP_REMOVED lines=11> */
.L_x_72:
[----:B------:R-:W-:Y:S05]  /*3b20*/  BSYNC B1 ;  /* 0x0000000000017941 */ /* 0x000fea0003800000 */
.L_x_71:
[----:B------:R4:W3:Y:S01]  /*3b30*/  SHFL.IDX PT, R32, R88, 0x2, 0x1c1f ;  /* 0x005c1f0058207f89 */ /* 0x0008e200000e0000 */
[----:B------:R-:W-:Y:S03]  /*3b40*/  BSSY B1, `(.L_x_75) ;  /* 0x0000077000017945 */ /* 0x000fe60003800000 */
[----:B------:R4:W2:Y:S01]  /*3b50*/  SHFL.IDX PT, R22, R89, 0x2, 0x1c1f ;  /* 0x005c1f0059167f89 */ /* 0x0008a200000e0000 */
[----:B------:R-:W-:-:S05]  /*3b60*/  @P3 BRA `(.L_x_76) ;  /* 0x0000074000003947 */ /* 0x000fca0003800000 */
[----:B------:R-:W-:Y:S01]  /*3b70*/  ISETP.NE.AND P0, PT, R101, RZ, PT ;  /* 0x000000ff6500720c */ /* 0x000fe20003f05270 */
[----:B------:R-:W-:Y:S01]  /*3b80*/  @!UPT UIADD3 URZ, URZ, URZ, URZ ;  /* 0x0000003f3f3ff290 */ /* 0x000fe2000fffe03f */
[----:B------:R-:W-:Y:S11]  /*3b90*/  BSSY B0, `(.L_x_77) ;  /* 0x0000038000007945 */ /* 0x000ff60003800000 */
[----:B------:R-:W-:-:S05]  /*3ba0*/  @P0 BRA `(.L_x_78) ;  /* 0x0000036000000947 */ /* 0x000fca0003800000 */
[C---:B-12---:R-:W-:Y:S01]  /*3bb0*/  LEA R30, P0, R20.reuse, R22, 0x1 ;  /* 0x00000016141e7211 */ /* 0x046fe200078008ff */
[----:B------:R-:W1:Y:S03]  /*3bc0*/  LDS.128 R8, [R91+0x5800] ;  /* 0x005800005b087984 */ /* 0x000e660000000c00 */
[----:B---3--:R-:W-:Y:S02]  /*3bd0*/  LEA.HI.X R31, R20, R32, R21, 0x1, P0 ;  /* 0x00000020141f7211 */ /* 0x008fe400000f0c15 */
        /* <DEDUP_REMOVED lines=51> */
.L_x_78:
[----:B------:R-:W-:Y:S05]  /*3f10*/  BSYNC B0 ;  /* 0x0000000000007941 */ /* 0x000fea0003800000 */
.L_x_77:
[----:B------:R-:W-:Y:S11]  /*3f20*/  ISETP.NE.AND P0, PT, R116, RZ, PT ;  /* 0x000000ff7400720c */ /* 0x000ff60003f05270 */
[----:B------:R-:W-:Y:S02]  /*3f30*/  @!UPT UIADD3 URZ, URZ, URZ, URZ ;  /* 0x0000003f3f3ff290 */ /* 0x000fe4000fffe03f */
        /* <DEDUP_REMOVED lines=55> */
.L_x_76:
[----:B------:R-:W-:Y:S05]  /*42b0*/  BSYNC B1 ;  /* 0x0000000000017941 */ /* 0x000fea0003800000 */
.L_x_75:
[----:B-1----:R1:W4:Y:S04]  /*42c0*/  SHFL.IDX PT, R31, R88, 0x3, 0x1c1f ;  /* 0x007c1f00581f7f89 */ /* 0x00232800000e0000 */
        /* <DEDUP_REMOVED lines=8> */
[----:B----4-:R-:W-:Y:S02]  /*4350*/  LEA.HI.X R25, R20, R31, R21, 0x1, P0 ;  /* 0x0000001f14197211 */ /* 0x010fe400000f0c15 */
        /* <DEDUP_REMOVED lines=51> */
.L_x_81:
[----:B------:R-:W-:Y:S05]  /*4690*/  BSYNC B0 ;  /* 0x0000000000007941 */ /* 0x000fea0003800000 */
.L_x_80:
[----:B------:R-:W-:Y:S11]  /*46a0*/  ISETP.NE.AND P0, PT, R116, RZ, PT ;  /* 0x000000ff7400720c */ /* 0x000ff60003f05270 */
[----:B------:R-:W-:Y:S02]  /*46b0*/  @!UPT UIADD3 URZ, URZ, URZ, URZ ;  /* 0x0000003f3f3ff290 */ /* 0x000fe4000fffe03f */
[----:B------:R-:W-:-:S05]  /*46c0*/  @P0 BRA `(.L_x_79) ;  /* 0x00002d1000000947 */ /* 0x000fca0003800000 */
[C---:B--23--:R-:W-:Y:S01]  /*46d0*/  LEA R24, P0, R83.reuse, R30, 0x1 ;  /* 0x0000001e53187211 */ /* 0x04cfe200078008ff */
[----:B------:R-:W2:Y:S03]  /*46e0*/  LDS.128 R8, [R92+0x6800] ;  /* 0x006800005c087984 */ /* 0x000ea60000000c00 */
        /* <DEDUP_REMOVED lines=51> */
[----:B------:R2:W-:Y:S01]  /*4a20*/  ST.E.128 [R24.64], R8 ;  /* 0x0000000818007985 */ /* 0x0005e2000c101d16 */
[----:B------:R-:W-:-:S05]  /*4a30*/  BRA `(.L_x_79) ;  /* 0x000029a000007947 */ /* 0x000fca0003800000 */
.L_x_58:
[----:B------:R-:W-:Y:S01]  /*4a40*/  ISETP.GE.AND P0, PT, R158, UR9, PT ;  /* 0x000000099e007c0c */ /* 0x000fe2000bf06270 */
[----:B------:R-:W-:Y:S01]  /*4a50*/  CS2R R66, SRZ ;  /* 0x0000000000427805 */ /* 0x000fe2000001ff00 */
[----:B------:R-:W-:Y:S01]  /*4a60*/  ISETP.NE.AND P6, PT, R101, RZ, PT ;  /* 0x000000ff6500720c */ /* 0x000fe20003fc5270 */
[----:B------:R-:W-:Y:S01]  /*4a70*/  CS2R R64, SRZ ;  /* 0x0000000000407805 */ /* 0x000fe2000001ff00 */
[----:B------:R-:W-:Y:S01]  /*4a80*/  ISETP.GE.OR P4, PT, R20, c[0x0][0x27c], P0 ;  /* 0x00009f0014007a0c */ /* 0x000fe20000786670 */
[----:B------:R-:W-:Y:S01]  /*4a90*/  CS2R R26, SRZ ;  /* 0x00000000001a7805 */ /* 0x000fe2000001ff00 */
[----:B------:R-:W-:Y:S01]  /*4aa0*/  ISETP.NE.AND P5, PT, R147, RZ, PT ;  /* 0x000000ff9300720c */ /* 0x000fe20003fa5270 */
[----:B------:R-:W-:Y:S01]  /*4ab0*/  CS2R R24, SRZ ;  /* 0x0000000000187805 */ /* 0x000fe2000001ff00 */
[----:B------:R-:W-:Y:S01]  /*4ac0*/  IADD3 R132, -R151, c[0x0][0x1d4], RZ ;  /* 0x0000750097847a10 */ /* 0x000fe20007ffe1ff */
[----:B------:R-:W-:Y:S01]  /*4ad0*/  CS2R R62, SRZ ;  /* 0x00000000003e7805 */ /* 0x000fe2000001ff00 */
[----:B------:R-:W-:Y:S01]  /*4ae0*/  CS2R R60, SRZ ;  /* 0x00000000003c7805 */ /* 0x000fe2000001ff00 */
[----:B------:R-:W-:Y:S01]  /*4af0*/  CS2R R30, SRZ ;  /* 0x00000000001e7805 */ /* 0x000fe2000001ff00 */
[----:B------:R-:W-:Y:S01]  /*4b00*/  CS2R R28, SRZ ;  /* 0x00000000001c7805 */ /* 0x000fe2000001ff00 */
[----:B------:R-:W-:Y:S01]  /*4b10*/  CS2R R70, SRZ ;  /* 0x0000000000467805 */ /* 0x000fe2000001ff00 */
[----:B------:R-:W-:Y:S01]  /*4b20*/  CS2R R68, SRZ ;  /* 0x0000000000447805 */ /* 0x000fe2000001ff00 */
[----:B------:R-:W-:Y:S01]  /*4b30*/  CS2R R34, SRZ ;  /* 0x0000000000227805 */ /* 0x000fe2000001ff00 */
[----:B------:R-:W-:Y:S01]  /*4b40*/  CS2R R32, SRZ ;  /* 0x0000000000207805 */ /* 0x000fe2000001ff00 */
[----:B------:R-:W-:Y:S01]  /*4b50*/  @!P4 IADD3 R2, P1, P0, R104, R72, R173 ;  /* 0x000000486802c210 */ /* 0x000fe2000783e0ad */
[----:B------:R-:W-:Y:S01]  /*4b60*/  CS2R R46, SRZ ;  /* 0x00000000002e7805 */ /* 0x000fe2000001ff00 */
[----:B------:R-:W-:Y:S01]  /*4b70*/  CS2R R44, SRZ ;  /* 0x00000000002c7805 */ /* 0x000fe2000001ff00 */
[----:B------:R1:W2:Y:S01]  /*4b80*/  SHFL.IDX PT, R77, R88, RZ, 0x1c1f ;  /* 0x001c1fff584d7589 */ /* 0x0002a200000e0000 */
[----:B------:R-:W-:Y:S01]  /*4b90*/  @!P4 IADD3.X R5, R112, R39, R154, P1, P0 ;  /* 0x000000277005c210 */ /* 0x000fe20000fe049a */
[----:B------:R-:W-:Y:S01]  /*4ba0*/  BSSY B0, `(.L_x_82) ;  /* 0x00000d2000007945 */ /* 0x000fe20003800000 */
[----:B------:R-:W-:Y:S04]  /*4bb0*/  @!P4 IADD3 R3, P1, P0, R102, R74, R171 ;  /* 0x0000004a6603c210 */ /* 0x000fe8000783e0ab */
[----:B------:R-:W-:Y:S01]  /*4bc0*/  @!P4 IADD3.X R8, R111, R43, R155, P1, P0 ;  /* 0x0000002b6f08c210 */ /* 0x000fe20000fe049b */
[----:B------:R1:W3:Y:S01]  /*4bd0*/  SHFL.IDX PT, R76, R89, RZ, 0x1c1f ;  /* 0x001c1fff594c7589 */ /* 0x0002e200000e0000 */
[----:B------:R-:W-:Y:S04]  /*4be0*/  ISETP.GE.AND P0, PT, R157, UR9, PT ;  /* 0x000000099d007c0c */ /* 0x000fe8000bf06270 */
[----:B------:R-:W-:Y:S11]  /*4bf0*/  ISETP.GE.OR P2, PT, R20, c[0x0][0x27c], P0 ;  /* 0x00009f0014007a0c */ /* 0x000ff60000746670 */
[----:B------:R-:W-:Y:S02]  /*4c00*/  @!UPT UIADD3 URZ, URZ, URZ, URZ ;  /* 0x0000003f3f3ff290 */ /* 0x000fe4000fffe03f */
[----:B------:R-:W-:Y:S04]  /*4c10*/  @!P2 IADD3 R6, P1, P0, R104, R172, R72 ;  /* 0x000000ac6806a210 */ /* 0x000fe8000783e048 */
[----:B------:R-:W-:Y:S02]  /*4c20*/  @!P2 IADD3.X R9, R112, R152, R39, P1, P0 ;  /* 0x000000987009a210 */ /* 0x000fe40000fe0427 */
[----:B------:R-:W-:Y:S04]  /*4c30*/  @!P2 IADD3 R7, P1, P0, R102, R170, R74 ;  /* 0x000000aa6607a210 */ /* 0x000fe8000783e04a */
[C---:B------:R-:W-:Y:S02]  /*4c40*/  @!P2 IADD3.X R12, R111.reuse, R153, R43, P1, P0 ;  /* 0x000000996f0ca210 */ /* 0x040fe40000fe042b */
[----:B------:R-:W-:Y:S04]  /*4c50*/  ISETP.GE.AND P0, PT, R156, UR9, PT ;  /* 0x000000099c007c0c */ /* 0x000fe8000bf06270 */
[----:B------:R-:W-:Y:S11]  /*4c60*/  ISETP.GE.OR P1, PT, R20, c[0x0][0x27c], P0 ;  /* 0x00009f0014007a0c */ /* 0x000ff60000726670 */
[----:B------:R-:W-:Y:S02]  /*4c70*/  @!UPT UIADD3 URZ, URZ, URZ, URZ ;  /* 0x0000003f3f3ff290 */ /* 0x000fe4000fffe03f */
[----:B------:R-:W-:Y:S04]  /*4c80*/  @!P1 IADD3 R10, P3, P0, R104, R168, R72 ;  /* 0x000000a8680a9210 */ /* 0x000fe8000787e048 */
[----:B------:R-:W-:Y:S02]  /*4c90*/  @!P1 IADD3.X R13, R112, R119, R39, P3, P0 ;  /* 0x00000077700d9210 */ /* 0x000fe40001fe0427 */
[----:B------:R-:W-:Y:S04]  /*4ca0*/  @!P1 IADD3 R11, P3, P0, R102, R166, R74 ;  /* 0x000000a6660b9210 */ /* 0x000fe8000787e04a */
[----:B------:R-:W-:Y:S02]  /*4cb0*/  @!P1 IADD3.X R14, R111, R120, R43, P3, P0 ;  /* 0x000000786f0e9210 */ /* 0x000fe40001fe042b */
[C---:B------:R-:W-:Y:S04]  /*4cc0*/  @!P4 LEA R4, P0, R2.reuse, c[0x0][0x270], 0x1 ;  /* 0x00009c000204ca11 */ /* 0x040fe800078008ff */
[----:B------:R-:W-:Y:S02]  /*4cd0*/  @!P4 LEA.HI.X R5, R2, c[0x0][0x274], R5, 0x1, P0 ;  /* 0x00009d000205ca11 */ /* 0x000fe400000f0c05 */
[C---:B------:R-:W-:Y:S03]  /*4ce0*/  @!P4 LEA R2, P0, R3.reuse, c[0x0][0x288], 0x1 ;  /* 0x0000a2000302ca11 */ /* 0x040fe600078008ff */
[----:B------:R4:W2:Y:S01]  /*4cf0*/  @!P4 LDG.E.128 R60, [R4.64] ;  /* 0x00000016043cc981 */ /* 0x0008a2000c1e1d00 */
[----:B------:R-:W-:Y:S02]  /*4d00*/  @!P4 LEA.HI.X R3, R3, c[0x0][0x28c], R8, 0x1, P0 ;  /* 0x0000a3000303ca11 */ /* 0x000fe400000f0c08 */
[C---:B------:R-:W-:Y:S04]  /*4d10*/  @!P2 LEA R8, P0, R6.reuse, c[0x0][0x270], 0x1 ;  /* 0x00009c000608aa11 */ /* 0x040fe800078008ff */
[----:B------:R-:W-:Y:S01]  /*4d20*/  @!P2 LEA.HI.X R9, R6, c[0x0][0x274], R9, 0x1, P0 ;  /* 0x00009d000609aa11 */ /* 0x000fe200000f0c09 */
[----:B------:R1:W3:Y:S01]  /*4d30*/  @!P4 LDG.E.128 R24, [R2.64] ;  /* 0x000000160218c981 */ /* 0x0002e2000c1e1d00 */
[C---:B------:R-:W-:Y:S04]  /*4d40*/  @!P2 LEA R6, P0, R7.reuse, c[0x0][0x288], 0x1 ;  /* 0x0000a2000706aa11 */ /* 0x040fe800078008ff */
[----:B------:R-:W-:Y:S02]  /*4d50*/  @!P2 LEA.HI.X R7, R7, c[0x0][0x28c], R12, 0x1, P0 ;  /* 0x0000a3000707aa11 */ /* 0x000fe400000f0c0c */
[C---:B------:R-:W-:Y:S01]  /*4d60*/  @!P1 LEA R12, P0, R10.reuse, c[0x0][0x270], 0x1 ;  /* 0x00009c000a0c9a11 */ /* 0x040fe200078008ff */
[----:B------:R1:W3:Y:S03]  /*4d70*/  @!P2 LDG.E.128 R64, [R8.64] ;  /* 0x000000160840a981 */ /* 0x0002e6000c1e1d00 */
[----:B------:R-:W-:Y:S02]  /*4d80*/  @!P1 LEA.HI.X R13, R10, c[0x0][0x274], R13, 0x1, P0 ;  /* 0x00009d000a0d9a11 */ /* 0x000fe400000f0c0d */
[C---:B------:R-:W-:Y:S03]  /*4d90*/  @!P1 LEA R10, P0, R11.reuse, c[0x0][0x288], 0x1 ;  /* 0x0000a2000b0a9a11 */ /* 0x040fe600078008ff */
[----:B------:R1:W3:Y:S01]  /*4da0*/  @!P2 LDG.E.128 R28, [R6.64] ;  /* 0x00000016061ca981 */ /* 0x0002e2000c1e1d00 */
[----:B------:R-:W-:Y:S01]  /*4db0*/  @!P1 LEA.HI.X R11, R11, c[0x0][0x28c], R14, 0x1, P0 ;  /* 0x0000a3000b0b9a11 */ /* 0x000fe200000f0c0e */
[----:B----4-:R-:W-:Y:S01]  /*4dc0*/  CS2R R4, SRZ ;  /* 0x0000000000047805 */ /* 0x010fe2000001ff00 */
[----:B------:R-:W-:Y:S04]  /*4dd0*/  ISETP.GE.AND P0, PT, R38, UR9, PT ;  /* 0x0000000926007c0c */ /* 0x000fe8000bf06270 */
[----:B------:R-:W-:Y:S01]  /*4de0*/  ISETP.GE.OR P0, PT, R20, c[0x0][0x27c], P0 ;  /* 0x00009f0014007a0c */ /* 0x000fe20000706670 */
[----:B------:R-:W4:Y:S08]  /*4df0*/  @!P1 LDG.E.128 R68, [R12.64] ;  /* 0x000000160c449981 */ /* 0x000f30000c1e1d00 */
[----:B------:R-:W4:Y:S04]  /*4e00*/  @!P1 LDG.E.128 R32, [R10.64] ;  /* 0x000000160a209981 */ /* 0x000f28000c1e1d00 */
[----:B------:R-:W-:Y:S05]  /*4e10*/  @!P0 IADD3 R72, P1, R104, R72, RZ ;  /* 0x0000004868488210 */ /* 0x000fea0007f3e0ff */
[----:B------:R-:W-:Y:S01]  /*4e20*/  @!P0 IMAD.X R39, R112, 0x1, R39, P1 ;  /* 0x0000000170278824 */ /* 0x000fe200008e0627 */
[C---:B-1----:R-:W-:Y:S01]  /*4e30*/  @!P0 LEA R8, P1, R72.reuse, c[0x0][0x270], 0x1 ;  /* 0x00009c0048088a11 */ /* 0x042fe200078208ff */
[----:B------:R-:W-:Y:S03]  /*4e40*/  CS2R R6, SRZ ;  /* 0x0000000000067805 */ /* 0x000fe6000001ff00 */
[----:B------:R-:W-:Y:S02]  /*4e50*/  @!P0 LEA.HI.X R9, R72, c[0x0][0x274], R39, 0x1, P1 ;  /* 0x00009d0048098a11 */ /* 0x000fe400008f0c27 */
[----:B------:R-:W-:Y:S03]  /*4e60*/  @!P0 IADD3 R74, P1, R102, R74, RZ ;  /* 0x0000004a664a8210 */ /* 0x000fe60007f3e0ff */
[----:B------:R2:W5:Y:S02]  /*4e70*/  @!P0 LDG.E.128 R44, [R8.64] ;  /* 0x00000016082c8981 */ /* 0x000564000c1e1d00 */
[----:B------:R-:W-:Y:S01]  /*4e80*/  @!P0 IMAD.X R3, R111, 0x1, R43, P1 ;  /* 0x000000016f038824 */ /* 0x000fe200008e062b */
[C---:B------:R-:W-:Y:S04]  /*4e90*/  @!P0 LEA R2, P1, R74.reuse, c[0x0][0x288], 0x1 ;  /* 0x0000a2004a028a11 */ /* 0x040fe800078208ff */
[----:B------:R-:W-:Y:S02]  /*4ea0*/  @!P0 LEA.HI.X R3, R74, c[0x0][0x28c], R3, 0x1, P1 ;  /* 0x0000a3004a038a11 */ /* 0x000fe400008f0c03 */
[----:B------:R-:W-:Y:S03]  /*4eb0*/  ISETP.GE.AND P1, PT, R20, c[0x0][0x27c], PT ;  /* 0x00009f0014007a0c */ /* 0x000fe60003f26270 */
[----:B------:R1:W5:Y:S01]  /*4ec0*/  @!P0 LDG.E.128 R4, [R2.64] ;  /* 0x0000001602048981 */ /* 0x000362000c1e1d00 */
[----:B------:R-:W-:Y:S01]  /*4ed0*/  ISETP.GE.OR P0, PT, R38, UR9, P6 ;  /* 0x0000000926007c0c */ /* 0x000fe2000b706670 */
[----:B--2---:R-:W-:Y:S02]  /*4ee0*/  IMAD.MOV.U32 R9, RZ, RZ, R62 ;  /* 0x000000ffff097224 */ /* 0x004fe400078e003e */
[----:B------:R-:W-:Y:S02]  /*4ef0*/  IMAD.MOV.U32 R8, RZ, RZ, R63 ;  /* 0x000000ffff087224 */ /* 0x000fe400078e003f */
[----:B-1----:R-:W-:Y:S02]  /*4f00*/  IMAD.MOV.U32 R3, RZ, RZ, R60 ;  /* 0x000000ffff037224 */ /* 0x002fe400078e003c */
[----:B------:R-:W-:Y:S01]  /*4f10*/  IMAD.MOV.U32 R2, RZ, RZ, R61 ;  /* 0x000000ffff027224 */ /* 0x000fe200078e003d */
[----:B------:R-:W-:Y:S01]  /*4f20*/  PRMT R55, R8, 0x5410, R9 ;  /* 0x0000541008377816 */ /* 0x000fe20000000009 */
[----:B---3--:R-:W-:Y:S02]  /*4f30*/  IMAD.MOV.U32 R9, RZ, RZ, R26 ;  /* 0x000000ffff097224 */ /* 0x008fe400078e001a */
[----:B------:R-:W-:Y:S01]  /*4f40*/  IMAD.MOV.U32 R8, RZ, RZ, R27 ;  /* 0x000000ffff087224 */ /* 0x000fe200078e001b */
[----:B------:R-:W-:Y:S01]  /*4f50*/  PRMT R54, R3, 0x5410, R2 ;  /* 0x0000541003367816 */ /* 0x000fe20000000002 */
[----:B------:R-:W-:Y:S02]  /*4f60*/  IMAD.MOV.U32 R3, RZ, RZ, R24 ;  /* 0x000000ffff037224 */ /* 0x000fe400078e0018 */
        /* <DEDUP_REMOVED lines=14> */
[----:B----4-:R-:W-:Y:S02]  /*5050*/  IMAD.MOV.U32 R9, RZ, RZ, R70 ;  /* 0x000000ffff097224 */ /* 0x010fe400078e0046 */
        /* <DEDUP_REMOVED lines=10> */
[----:B------:R-:W-:Y:S04]  /*5100*/  PRMT R42, R8, 0x5410, R9 ;  /* 0x00005410082a7816 */ /* 0x000fe80000000009 */
[----:B------:R-:W-:Y:S01]  /*5110*/  PRMT R41, R2, 0x5410, R3 ;  /* 0x0000541002297816 */ /* 0x000fe20000000003 */
[----:B------:R-:W-:-:S05]  /*5120*/  @P0 BRA `(.L_x_83) ;  /* 0x0000079000000947 */ /* 0x000fca0003800000 */
[----:B-----5:R-:W-:Y:S01]  /*5130*/  IMAD.MOV.U32 R10, RZ, RZ, R5 ;  /* 0x000000ffff0a7224 */ /* 0x020fe200078e0005 */
[----:B------:R-:W-:Y:S01]  /*5140*/  SEL R2, R151, R132, !P5 ;  /* 0x0000008497027207 */ /* 0x000fe20006800000 */
[----:B------:R-:W-:Y:S01]  /*5150*/  LDS.128 R16, [R139+0x3900] ;  /* 0x003900008b107984 */ /* 0x000fe20000000c00 */
[----:B------:R-:W-:Y:S01]  /*5160*/  MOV R3, R4 ;  /* 0x0000000400037202 */ /* 0x000fe20000000f00 */
[----:B------:R-:W-:Y:S01]  /*5170*/  IMAD.MOV.U32 R48, RZ, RZ, R45 ;  /* 0x000000ffff307224 */ /* 0x000fe200078e002d */
[----:B------:R-:W-:Y:S01]  /*5180*/  SHF.R.S32.HI R78, RZ, 0x1f, R2 ;  /* 0x0000001fff4e7819 */ /* 0x000fe20000011402 */
[----:B------:R-:W-:Y:S01]  /*5190*/  IMAD.MOV.U32 R50, RZ, RZ, R46 ;  /* 0x000000ffff327224 */ /* 0x000fe200078e002e */
[--C-:B------:R-:W-:Y:S01]  /*51a0*/  @!P1 SHF.R.U64 R8, R4, 0x10, R5.reuse ;  /* 0x0000001004089819 */ /* 0x100fe20000001205 */
[----:B------:R-:W-:Y:S01]  /*51b0*/  @!P1 HADD2.F32 R4, -RZ, R3.H0_H0 ;  /* 0x20000003ff049230 */ /* 0x000fe20000004100 */
[----:B------:R-:W-:Y:S02]  /*51c0*/  LEA.HI R78, R78, R2, RZ, 0x4 ;  /* 0x000000024e4e7211 */ /* 0x000fe400078f20ff */
[----:B------:R-:W-:Y:S01]  /*51d0*/  @!P1 SHF.R.U32.HI R9, RZ, 0x10, R5 ;  /* 0x00000010ff099819 */ /* 0x000fe20000011605 */
[----:B------:R-:W-:Y:S01]  /*51e0*/  @!P1 HADD2.F32 R3, -RZ, R8.H0_H0 ;  /* 0x20000008ff039230 */ /* 0x000fe20000004100 */
[----:B------:R-:W-:Y:S02]  /*51f0*/  LEA.HI.SX32 R78, R78, R115, 0x1c ;  /* 0x000000734e4e7211 */ /* 0x000fe400078fe2ff */
[----:B------:R-:W-:Y:S02]  /*5200*/  MOV R43, R44 ;  /* 0x0000002c002b7202 */ /* 0x000fe40000000f00 */
[----:B------:R-:W-:Y:S02]  /*5210*/  SHF.L.U32 R78, R78, 0x3, RZ ;  /* 0x000000034e4e7819 */ /* 0x000fe400000006ff */
[----:B------:R-:W-:Y:S01]  /*5220*/  MOV R11, R6 ;  /* 0x00000006000b7202 */ /* 0x000fe20000000f00 */
[----:B------:R-:W-:Y:S01]  /*5230*/  @!P1 HADD2.F32 R8, -RZ, R43.H0_H0 ;  /* 0x2000002bff089230 */ /* 0x000fe20000004100 */
[----:B------:R-:W-:Y:S02]  /*5240*/  LOP3.LUT R56, R133, 0x38, R78, 0xf8, !PT ;  /* 0x0000003885387812 */ /* 0x000fe400078ef84e */
[----:B------:R-:W-:Y:S02]  /*5250*/  @!P1 SHF.R.U64 R12, R6, 0x10, R7 ;  /* 0x00000010060c9819 */ /* 0x000fe40000001207 */
[----:B------:R-:W-:Y:S02]  /*5260*/  LOP3.LUT R56, R56, R134, RZ, 0x3c, !PT ;  /* 0x0000008638387212 */ /* 0x000fe400078e3cff */
[----:B------:R-:W-:Y:S02]  /*5270*/  @!P1 SHF.R.U64 R44, R44, 0x10, R45 ;  /* 0x000000102c2c9819 */ /* 0x000fe4000000122d */
[----:B------:R-:W-:Y:S02]  /*5280*/  IADD3 R56, R56, R135, RZ ;  /* 0x0000008738387210 */ /* 0x000fe40007ffe0ff */
[C---:B------:R-:W-:Y:S01]  /*5290*/  LEA R80, P0, R95.reuse, R76, 0x1 ;  /* 0x0000004c5f507211 */ /* 0x040fe200078008ff */
[----:B------:R-:W-:Y:S01]  /*52a0*/  @!P1 HADD2.F32 R44, -RZ, R44.H0_H0 ;  /* 0x2000002cff2c9230 */ /* 0x000fe20000004100 */
[----:B------:R-:W-:Y:S01]  /*52b0*/  MOV R13, R7 ;  /* 0x00000007000d7202 */ /* 0x000fe20000000f00 */
[----:B------:R-:W-:Y:S01]  /*52c0*/  IMAD.SHL.U32 R56, R56, 0x2, RZ ;  /* 0x0000000238387824 */ /* 0x000fe200078e00ff */
[----:B------:R-:W-:Y:S02]  /*52d0*/  @!P1 SHF.R.U32.HI R14, RZ, 0x10, R7 ;  /* 0x00000010ff0e9819 */ /* 0x000fe40000011607 */
[----:B------:R-:W-:Y:S02]  /*52e0*/  @!P1 SHF.R.U32.HI R49, RZ, 0x10, R45 ;  /* 0x00000010ff319819 */ /* 0x000fe4000001162d */
[----:B------:R-:W-:Y:S01]  /*52f0*/  LEA.HI.X R81, R95, R77, R110, 0x1, P0 ;  /* 0x0000004d5f517211 */ /* 0x000fe200000f0c6e */
[----:B------:R-:W1:Y:S01]  /*5300*/  LDS.128 R56, [R56+0x3900] ;  /* 0x0039000038387984 */ /* 0x000e620000000c00 */
[----:B------:R-:W-:Y:S02]  /*5310*/  ISETP.GE.AND P0, PT, R78, c[0x0][0x1d4], PT ;  /* 0x000075004e007a0c */ /* 0x000fe40003f06270 */
[--C-:B------:R-:W-:Y:S02]  /*5320*/  @!P1 SHF.R.U32.HI R53, RZ, 0x10, R47.reuse ;  /* 0x00000010ff359819 */ /* 0x100fe4000001162f */
[----:B------:R-:W-:Y:S01]  /*5330*/  @!P1 SHF.R.U64 R51, R46, 0x10, R47 ;  /* 0x000000102e339819 */ /* 0x000fe2000000122f */
[----:B------:R-:W-:Y:S01]  /*5340*/  @!P1 HADD2.F32 R46, -RZ, R49.H0_H0 ;  /* 0x20000031ff2e9230 */ /* 0x000fe20000004100 */
[----:B------:R-:W-:Y:S07]  /*5350*/  MOV R52, R47 ;  /* 0x0000002f00347202 */ /* 0x000fee0000000f00 */
[----:B------:R-:W-:Y:S04]  /*5360*/  @!P0 IMAD.WIDE R76, R78, 0x2, R76 ;  /* 0x000000024e4c8825 */ /* 0x000fe800078e024c */
[----:B-1----:R-:W-:Y:S01]  /*5370*/  @!P1 IMAD.MOV.U32 R5, RZ, RZ, R56 ;  /* 0x000000ffff059224 */ /* 0x002fe200078e0038 */
[----:B------:R-:W-:Y:S04]  /*5380*/  @!P1 MOV R2, R16 ;  /* 0x0000001000029202 */ /* 0x000fe80000000f00 */
[--C-:B------:R-:W-:Y:S02]  /*5390*/  @!P1 HADD2.F32 R7, -RZ, R5.reuse.H0_H0 ;  /* 0x20000005ff079230 */ /* 0x100fe40000004100 */
[--C-:B------:R-:W-:Y:S02]  /*53a0*/  @!P1 HADD2.F32 R6, -RZ, R2.reuse.H0_H0 ;  /* 0x20000002ff069230 */ /* 0x100fe40000004100 */
[----:B------:R-:W-:Y:S01]  /*53b0*/  @!P1 HADD2.F32 R43, -RZ, R5.H1_H1 ;  /* 0x30000005ff2b9230 */ /* 0x000fe20000004100 */
[-C--:B------:R-:W-:Y:S01]  /*53c0*/  @!P1 FMUL.FTZ R45, R7, R4.reuse ;  /* 0x00000004072d9220 */ /* 0x080fe20000410000 */
[----:B------:R-:W-:Y:S01]  /*53d0*/  @!P1 HADD2.F32 R5, -RZ, R2.H1_H1 ;  /* 0x30000002ff059230 */ /* 0x000fe20000004100 */
[C---:B------:R-:W-:Y:S02]  /*53e0*/  @!P1 FMUL.FTZ R2, R6.reuse, R4 ;  /* 0x0000000406029220 */ /* 0x040fe40000410000 */
[----:B------:R-:W-:Y:S02]  /*53f0*/  @!P1 FMUL.FTZ R4, R43, R3 ;  /* 0x000000032b049220 */ /* 0x000fe40000410000 */
[----:B------:R-:W-:Y:S01]  /*5400*/  @!P1 FFMA.FTZ R2, R7, R8, R2 ;  /* 0x0000000807029223 */ /* 0x000fe20000010002 */
[----:B------:R-:W-:Y:S01]  /*5410*/  @!P1 MOV R7, R57 ;  /* 0x0000003900079202 */ /* 0x000fe20000000f00 */
[C---:B------:R-:W-:Y:S02]  /*5420*/  @!P1 FMUL.FTZ R3, R5.reuse, R3 ;  /* 0x0000000305039220 */ /* 0x040fe40000410000 */
[----:B------:R-:W-:Y:S01]  /*5430*/  @!P1 FFMA.FTZ R86, R5, R44, -R4 ;  /* 0x0000002c05569223 */ /* 0x000fe20000010804 */
[----:B------:R-:W-:Y:S01]  /*5440*/  @!P1 MOV R5, R17 ;  /* 0x0000001100059202 */ /* 0x000fe20000000f00 */
[----:B------:R-:W-:Y:S01]  /*5450*/  @!P1 FFMA.FTZ R87, R6, R8, -R45 ;  /* 0x0000000806579223 */ /* 0x000fe2000001082d */
[----:B------:R-:W-:Y:S01]  /*5460*/  @!P1 HADD2.F32 R6, -RZ, R9.H0_H0 ;  /* 0x20000009ff069230 */ /* 0x000fe20000004100 */
[----:B------:R-:W-:Y:S01]  /*5470*/  @!P1 FFMA.FTZ R3, R43, R44, R3 ;  /* 0x0000002c2b039223 */ /* 0x000fe20000010003 */
[--C-:B------:R-:W-:Y:S01]  /*5480*/  @!P1 HADD2.F32 R43, -RZ, R7.reuse.H0_H0 ;  /* 0x20000007ff2b9230 */ /* 0x100fe20000004100 */
[----:B------:R-:W-:Y:S01]  /*5490*/  @!P1 IMAD.MOV.U32 R9, RZ, RZ, R58 ;  /* 0x000000ffff099224 */ /* 0x000fe200078e003a */
[----:B------:R-:W-:Y:S02]  /*54a0*/  @!P1 HADD2.F32 R4, -RZ, R10.H0_H0 ;  /* 0x2000000aff049230 */ /* 0x000fe40000004100 */
[----:B------:R-:W-:Y:S01]  /*54b0*/  @!P1 HADD2.F32 R45, -RZ, R7.H1_H1 ;  /* 0x30000007ff2d9230 */ /* 0x000fe20000004100 */
[----:B------:R-:W-:Y:S01]  /*54c0*/  @!P1 F2FP.PACK_AB R2, R3, R2 ;  /* 0x000000020302923e */ /* 0x000fe200000000ff */
[--C-:B------:R-:W-:Y:S02]  /*54d0*/  @!P1 HADD2.F32 R7, -RZ, R5.reuse.H1_H1 ;  /* 0x30000005ff079230 */ /* 0x100fe40000004100 */
[----:B------:R-:W-:Y:S01]  /*54e0*/  @!P1 HADD2.F32 R44, -RZ, R48.H0_H0 ;  /* 0x20000030ff2c9230 */ /* 0x000fe20000004100 */
[----:B------:R-:W-:Y:S01]  /*54f0*/  @!P1 FMUL.FTZ R10, R45, R6 ;  /* 0x000000062d0a9220 */ /* 0x000fe20000410000 */
[----:B------:R-:W-:Y:S01]  /*5500*/  @!P1 HADD2.F32 R8, -RZ, R5.H0_H0 ;  /* 0x20000005ff089230 */ /* 0x000fe20000004100 */
[----:B------:R-:W-:Y:S01]  /*5510*/  @!P1 FMUL.FTZ R5, R43, R4 ;  /* 0x000000042b059220 */ /* 0x000fe20000410000 */
[----:B------:R-:W-:Y:S01]  /*5520*/  @!P1 MOV R56, R2 ;  /* 0x0000000200389202 */ /* 0x000fe20000000f00 */
[C---:B------:R-:W-:Y:S01]  /*5530*/  @!P1 FFMA.FTZ R84, R7.reuse, R46, -R10 ;  /* 0x0000002e07549223 */ /* 0x040fe2000001080a */
[--C-:B------:R-:W-:Y:S01]  /*5540*/  @!P1 HADD2.F32 R47, -RZ, R9.reuse.H0_H0 ;  /* 0x20000009ff2f9230 */ /* 0x100fe20000004100 */
[C---:B------:R-:W-:Y:S01]  /*5550*/  @!P1 FFMA.FTZ R85, R8.reuse, R44, -R5 ;  /* 0x0000002c08559223 */ /* 0x040fe20000010805 */
[----:B------:R-:W-:Y:S01]  /*5560*/  @!P1 HADD2.F32 R49, -RZ, R9.H1_H1 ;  /* 0x30000009ff319230 */ /* 0x000fe20000004100 */
[----:B------:R-:W-:Y:S01]  /*5570*/  @!P1 FMUL.FTZ R5, R7, R6 ;  /* 0x0000000607059220 */ /* 0x000fe20000410000 */
[----:B------:R-:W-:Y:S01]  /*5580*/  @!P1 MOV R7, R18 ;  /* 0x0000001200079202 */ /* 0x000fe20000000f00 */
[----:B------:R-:W-:Y:S01]  /*5590*/  @!P1 FMUL.FTZ R4, R8, R4 ;  /* 0x0000000408049220 */ /* 0x000fe20000410000 */
[----:B------:R-:W-:Y:S01]  /*55a0*/  @!P1 HADD2.F32 R6, -RZ, R11.H0_H0 ;  /* 0x2000000bff069230 */ /* 0x000fe20000004100 */
[----:B------:R-:W-:Y:S01]  /*55b0*/  @!P1 MOV R11, R59 ;  /* 0x0000003b000b9202 */ /* 0x000fe20000000f00 */
[----:B------:R-:W-:Y:S01]  /*55c0*/  @!P1 HADD2.F32 R8, -RZ, R12.H0_H0 ;  /* 0x2000000cff089230 */ /* 0x000fe20000004100 */
[----:B------:R-:W-:Y:S01]  /*55d0*/  @!P1 FFMA.FTZ R4, R43, R44, R4 ;  /* 0x0000002c2b049223 */ /* 0x000fe20000010004 */
[--C-:B------:R-:W-:Y:S01]  /*55e0*/  @!P1 HADD2.F32 R9, -RZ, R7.reuse.H1_H1 ;  /* 0x30000007ff099230 */ /* 0x100fe20000004100 */
[----:B------:R-:W-:Y:S01]  /*55f0*/  @!P1 FFMA.FTZ R5, R45, R46, R5 ;  /* 0x0000002e2d059223 */ /* 0x000fe20000010005 */
[----:B------:R-:W-:Y:S01]  /*5600*/  @!P1 HADD2.F32 R48, -RZ, R50.H0_H0 ;  /* 0x20000032ff309230 */ /* 0x000fe20000004100 */
[----:B------:R-:W-:Y:S01]  /*5610*/  @!P1 FMUL.FTZ R12, R49, R8 ;  /* 0x00000008310c9220 */ /* 0x000fe20000410000 */
[----:B------:R-:W-:Y:S01]  /*5620*/  @!P1 HADD2.F32 R10, -RZ, R7.H0_H0 ;  /* 0x20000007ff0a9230 */ /* 0x000fe20000004100 */
[----:B------:R-:W-:Y:S01]  /*5630*/  @!P1 FMUL.FTZ R7, R47, R6 ;  /* 0x000000062f079220 */ /* 0x000fe20000410000 */
[----:B------:R-:W-:Y:S01]  /*5640*/  @!P1 HADD2.F32 R50, -RZ, R51.H0_H0 ;  /* 0x20000033ff329230 */ /* 0x000fe20000004100 */
[----:B------:R-:W-:Y:S01]  /*5650*/  @!P1 F2FP.PACK_AB R4, R5, R4 ;  /* 0x000000040504923e */ /* 0x000fe200000000ff */
[----:B------:R-:W-:Y:S01]  /*5660*/  @!P1 HADD2.F32 R51, -RZ, R11.H1_H1 ;  /* 0x3000000bff339230 */ /* 0x000fe20000004100 */
[C---:B------:R-:W-:Y:S02]  /*5670*/  @!P1 FFMA.FTZ R82, R10.reuse, R48, -R7 ;  /* 0x000000300a529223 */ /* 0x040fe40000010807 */
[C---:B------:R-:W-:Y:S01]  /*5680*/  @!P1 FMUL.FTZ R7, R9.reuse, R8 ;  /* 0x0000000809079220 */ /* 0x040fe20000410000 */
[----:B------:R-:W-:Y:S01]  /*5690*/  @!P1 HADD2.F32 R8, -RZ, R13.H0_H0 ;  /* 0x2000000dff089230 */ /* 0x000fe20000004100 */
[----:B------:R-:W-:Y:S01]  /*56a0*/  @!P1 FFMA.FTZ R79, R9, R50, -R12 ;  /* 0x00000032094f9223 */ /* 0x000fe2000001080c */
[----:B------:R-:W-:Y:S01]  /*56b0*/  @!P1 HADD2.F32 R13, -RZ, R11.H0_H0 ;  /* 0x2000000bff0d9230 */ /* 0x000fe20000004100 */
[----:B------:R-:W-:Y:S02]  /*56c0*/  @!P1 IMAD.MOV.U32 R9, RZ, RZ, R19 ;  /* 0x000000ffff099224 */ /* 0x000fe400078e0013 */
[----:B------:R-:W-:Y:S01]  /*56d0*/  @!P1 FMUL.FTZ R6, R10, R6 ;  /* 0x000000060a069220 */ /* 0x000fe20000410000 */
[----:B------:R-:W-:Y:S01]  /*56e0*/  @!P1 HADD2.F32 R10, -RZ, R14.H0_H0 ;  /* 0x2000000eff0a9230 */ /* 0x000fe20000004100 */
[----:B------:R-:W-:Y:S01]  /*56f0*/  @!P1 IMAD.MOV.U32 R57, RZ, RZ, R4 ;  /* 0x000000ffff399224 */ /* 0x000fe200078e0004 */
[--C-:B------:R-:W-:Y:S01]  /*5700*/  @!P1 HADD2.F32 R12, -RZ, R9.reuse.H0_H0 ;  /* 0x20000009ff0c9230 */ /* 0x100fe20000004100 */
[----:B------:R-:W-:Y:S01]  /*5710*/  @!P1 FFMA.FTZ R6, R47, R48, R6 ;  /* 0x000000302f069223 */ /* 0x000fe20000010006 */
[----:B------:R-:W-:Y:S01]  /*5720*/  @!P1 HADD2.F32 R11, -RZ, R9.H1_H1 ;  /* 0x30000009ff0b9230 */ /* 0x000fe20000004100 */
[-C--:B------:R-:W-:Y:S01]  /*5730*/  @!P1 FMUL.FTZ R9, R13, R8.reuse ;  /* 0x000000080d099220 */ /* 0x080fe20000410000 */
[----:B------:R-:W-:Y:S01]  /*5740*/  @!P1 HADD2.F32 R14, -RZ, R52.H0_H0 ;  /* 0x20000034ff0e9230 */ /* 0x000fe20000004100 */
[C---:B------:R-:W-:Y:S01]  /*5750*/  @!P1 FMUL.FTZ R8, R12.reuse, R8 ;  /* 0x000000080c089220 */ /* 0x040fe20000410000 */
[----:B------:R-:W-:Y:S01]  /*5760*/  @!P1 HADD2.F32 R52, -RZ, R53.H0_H0 ;  /* 0x20000035ff349230 */ /* 0x000fe20000004100 */
[----:B------:R-:W-:Y:S02]  /*5770*/  @!P1 FMUL.FTZ R53, R51, R10 ;  /* 0x0000000a33359220 */ /* 0x000fe40000410000 */
[----:B------:R-:W-:Y:S01]  /*5780*/  @!P1 FFMA.FTZ R78, R12, R14, -R9 ;  /* 0x0000000e0c4e9223 */ /* 0x000fe20000010809 */
[----:B------:R-:W-:Y:S01]  /*5790*/  @!P1 F2FP.PACK_AB R12, R79, R82 ;  /* 0x000000524f0c923e */ /* 0x000fe200000000ff */
[C---:B------:R-:W-:Y:S02]  /*57a0*/  @!P1 FFMA.FTZ R53, R11.reuse, R52, -R53 ;  /* 0x000000340b359223 */ /* 0x040fe40000010835 */
[----:B------:R-:W-:Y:S01]  /*57b0*/  @!P1 FMUL.FTZ R9, R11, R10 ;  /* 0x0000000a0b099220 */ /* 0x000fe20000410000 */
[----:B------:R-:W-:Y:S01]  /*57c0*/  @!P1 F2FP.PACK_AB R11, R84, R85 ;  /* 0x00000055540b923e */ /* 0x000fe200000000ff */
[----:B------:R-:W-:Y:S01]  /*57d0*/  @!P1 FFMA.FTZ R7, R49, R50, R7 ;  /* 0x0000003231079223 */ /* 0x000fe20000010007 */
[----:B------:R-:W-:Y:S01]  /*57e0*/  @!P1 F2FP.PACK_AB R10, R86, R87 ;  /* 0x00000057560a923e */ /* 0x000fe200000000ff */
[----:B------:R-:W-:Y:S01]  /*57f0*/  @!P1 FFMA.FTZ R8, R13, R14, R8 ;  /* 0x0000000e0d089223 */ /* 0x000fe20000010008 */
[----:B------:R-:W-:Y:S01]  /*5800*/  @!P1 F2FP.PACK_AB R43, R53, R78 ;  /* 0x0000004e352b923e */ /* 0x000fe200000000ff */
[----:B------:R-:W-:Y:S01]  /*5810*/  @!P1 FFMA.FTZ R9, R51, R52, R9 ;  /* 0x0000003433099223 */ /* 0x000fe20000010009 */
[----:B------:R-:W-:Y:S01]  /*5820*/  @!P1 MOV R16, R10 ;  /* 0x0000000a00109202 */ /* 0x000fe20000000f00 */
[----:B------:R-:W-:Y:S01]  /*5830*/  @!P1 IMAD.MOV.U32 R18, RZ, RZ, R12 ;  /* 0x000000ffff129224 */ /* 0x000fe200078e000c */
[----:B------:R-:W-:Y:S02]  /*5840*/  @!P1 MOV R17, R11 ;  /* 0x0000000b00119202 */ /* 0x000fe40000000f00 */
[----:B------:R-:W-:Y:S02]  /*5850*/  @!P1 MOV R19, R43 ;  /* 0x0000002b00139202 */ /* 0x000fe40000000f00 */
[----:B------:R-:W-:Y:S02]  /*5860*/  @!P1 F2FP.PACK_AB R6, R7, R6 ;  /* 0x000000060706923e */ /* 0x000fe400000000ff */
[----:B------:R-:W-:Y:S01]  /*5870*/  @!P1 F2FP.PACK_AB R8, R9, R8 ;  /* 0x000000080908923e */ /* 0x000fe200000000ff */
[----:B------:R1:W-:Y:S01]  /*5880*/  ST.E.128 [R80.64], R16 ;  /* 0x0000001050007985 */ /* 0x0003e2000c101d16 */
[----:B------:R-:W-:Y:S02]  /*5890*/  @!P1 MOV R58, R6 ;  /* 0x00000006003a9202 */ /* 0x000fe40000000f00 */
[----:B------:R-:W-:Y:S05]  /*58a0*/  @!P1 MOV R59, R8 ;  /* 0x00000008003b9202 */ /* 0x000fea0000000f00 */
[----:B------:R1:W-:Y:S02]  /*58b0*/  @!P0 ST.E.128 [R76.64], R56 ;  /* 0x000000384c008985 */ /* 0x0003e4000c101d16 */
.L_x_83:
[----:B------:R-:W-:Y:S05]  /*58c0*/  BSYNC B0 ;  /* 0x0000000000007941 */ /* 0x000fea0003800000 */
.L_x_82:
[----:B-----5:R2:W3:Y:S01]  /*58d0*/  SHFL.IDX PT, R5, R88, 0x1, 0x1c1f ;  /* 0x003c1f0058057f89 */ /* 0x0204e200000e0000 */
[----:B------:R-:W-:Y:S01]  /*58e0*/  ISETP.GE.OR P0, PT, R158, UR9, P6 ;  /* 0x000000099e007c0c */ /* 0x000fe2000b706670 */
[----:B------:R-:W-:Y:S02]  /*58f0*/  BSSY B0, `(.L_x_84) ;  /* 0x0000074000007945 */ /* 0x000fe40003800000 */
[----:B------:R2:W4:Y:S10]  /*5900*/  SHFL.IDX PT, R4, R89, 0x1, 0x1c1f ;  /* 0x003c1f0059047f89 */ /* 0x00053400000e0000 */
[----:B------:R-:W-:-:S05]  /*5910*/  @P0 BRA `(.L_x_85) ;  /* 0x0000071000000947 */ /* 0x000fca0003800000 */
[----:B------:R-:W-:Y:S01]  /*5920*/  SEL R2, R151, R132, !P5 ;  /* 0x0000008497027207 */ /* 0x000fe20006800000 */
[----:B-1----:R-:W-:Y:S01]  /*5930*/  LDS.128 R16, [R142+0x3900] ;  /* 0x003900008e107984 */ /* 0x002fe20000000c00 */
[C---:B----4-:R-:W-:Y:S01]  /*5940*/  LEA R56, P0, R95.reuse, R4, 0x1 ;  /* 0x000000045f387211 */ /* 0x050fe200078008ff */
[----:B------:R-:W-:Y:S01]  /*5950*/  @!P1 HADD2.F32 R10, -RZ, R54.H0_H0 ;  /* 0x20000036ff0a9230 */ /* 0x000fe20000004100 */
[----:B------:R-:W-:Y:S01]  /*5960*/  SHF.R.S32.HI R6, RZ, 0x1f, R2 ;  /* 0x0000001fff067819 */ /* 0x000fe20000011402 */
[----:B------:R-:W-:Y:S01]  /*5970*/  @!P1 HADD2.F32 R44, -RZ, R55.H0_H0 ;  /* 0x20000037ff2c9230 */ /* 0x000fe20000004100 */
[----:B---3--:R-:W-:Y:S02]  /*5980*/  LEA.HI.X R57, R95, R5, R110, 0x1, P0 ;  /* 0x000000055f397211 */ /* 0x008fe400000f0c6e */
[----:B------:R-:W-:Y:S02]  /*5990*/  LEA.HI R6, R6, R2, RZ, 0x4 ;  /* 0x0000000206067211 */ /* 0x000fe400078f20ff */
[--C-:B------:R-:W-:Y:S02]  /*59a0*/  @!P1 SHF.R.U64 R3, R24, 0x10, R25.reuse ;  /* 0x0000001018039819 */ /* 0x100fe40000001219 */
[----:B------:R-:W-:Y:S02]  /*59b0*/  LEA.HI.SX32 R6, R6, R115, 0x1c ;  /* 0x0000007306067211 */ /* 0x000fe400078fe2ff */
[----:B------:R-:W-:Y:S01]  /*59c0*/  @!P1 SHF.R.U32.HI R7, RZ, 0x10, R25 ;  /* 0x00000010ff079819 */ /* 0x000fe20000011619 */
[----:B------:R-:W-:Y:S01]  /*59d0*/  @!P1 HADD2.F32 R3, -RZ, R3.H0_H0 ;  /* 0x20000003ff039230 */ /* 0x000fe20000004100 */
[----:B------:R-:W-:Y:S02]  /*59e0*/  SHF.L.U32 R6, R6, 0x3, RZ ;  /* 0x0000000306067819 */ /* 0x000fe400000006ff */
[----:B------:R-:W-:Y:S02]  /*59f0*/  @!P1 SHF.R.U32.HI R25, RZ, 0x10, R63 ;  /* 0x00000010ff199819 */ /* 0x000fe4000001163f */
[----:B------:R-:W-:Y:S02]  /*5a00*/  LOP3.LUT R48, R124, 0x38, R6, 0xf8, !PT ;  /* 0x000000387c307812 */ /* 0x000fe400078ef806 */
[----:B------:R-:W-:Y:S01]  /*5a10*/  ISETP.GE.AND P0, PT, R6, c[0x0][0x1d4], PT ;  /* 0x0000750006007a0c */ /* 0x000fe20003f06270 */
[----:B------:R-:W-:Y:S01]  /*5a20*/  @!P1 HADD2.F32 R46, -RZ, R25.H0_H0 ;  /* 0x20000019ff2e9230 */ /* 0x000fe20000004100 */
[----:B------:R-:W-:Y:S01]  /*5a30*/  LOP3.LUT R48, R48, R161, RZ, 0x3c, !PT ;  /* 0x000000a130307212 */ /* 0x000fe200078e3cff */
[----:B------:R-:W-:Y:S01]  /*5a40*/  @!P1 HADD2.F32 R25, -RZ, R55.H1_H1 ;  /* 0x30000037ff199230 */ /* 0x000fe20000004100 */
[--C-:B------:R-:W-:Y:S02]  /*5a50*/  @!P1 SHF.R.U32.HI R9, RZ, 0x10, R27.reuse ;  /* 0x00000010ff099819 */ /* 0x100fe4000001161b */
[----:B------:R-:W-:Y:S02]  /*5a60*/  IADD3 R48, R138, R48, RZ ;  /* 0x000000308a307210 */ /* 0x000fe40007ffe0ff */
[----:B------:R-:W-:Y:S01]  /*5a70*/  @!P1 SHF.R.U64 R11, R26, 0x10, R27 ;  /* 0x000000101a0b9819 */ /* 0x000fe2000000121b */
[----:B------:R-:W-:Y:S01]  /*5a80*/  @!P1 HADD2.F32 R9, -RZ, R9.H0_H0 ;  /* 0x20000009ff099230 */ /* 0x000fe20000004100 */
[----:B------:R-:W-:Y:S01]  /*5a90*/  @!P1 SHF.R.U64 R27, R62, 0x10, R63 ;  /* 0x000000103e1b9819 */ /* 0x000fe2000000123f */
[----:B------:R-:W-:Y:S01]  /*5aa0*/  IMAD.SHL.U32 R48, R48, 0x2, RZ ;  /* 0x0000000230307824 */ /* 0x000fe200078e00ff */
[----:B------:R-:W-:Y:S01]  /*5ab0*/  @!P1 SHF.R.U64 R13, R60, 0x10, R61 ;  /* 0x000000103c0d9819 */ /* 0x000fe2000000123d */
[----:B------:R-:W-:Y:S01]  /*5ac0*/  @!P0 IMAD.WIDE R62, R6, 0x2, R4 ;  /* 0x00000002063e8825 */ /* 0x000fe200078e0204 */
[----:B------:R-:W-:Y:S01]  /*5ad0*/  @!P1 HADD2.F32 R5, -RZ, R15.H0_H0 ;  /* 0x2000000fff059230 */ /* 0x000fe20000004100 */
[----:B------:R-:W-:Y:S01]  /*5ae0*/  @!P1 SHF.R.U32.HI R24, RZ, 0x10, R61 ;  /* 0x00000010ff189819 */ /* 0x000fe2000001163d */
[----:B------:R-:W-:Y:S01]  /*5af0*/  @!P1 HADD2.F32 R27, -RZ, R27.H0_H0 ;  /* 0x2000001bff1b9230 */ /* 0x000fe20000004100 */
[----:B------:R-:W1:Y:S01]  /*5b00*/  LDS.128 R48, [R48+0x3900] ;  /* 0x0039000030307984 */ /* 0x000e620000000c00 */
[----:B------:R-:W-:Y:S02]  /*5b10*/  @!P1 HADD2.F32 R13, -RZ, R13.H0_H0 ;  /* 0x2000000dff0d9230 */ /* 0x000fe40000004100 */
[----:B------:R-:W-:Y:S01]  /*5b20*/  @!P1 HADD2.F32 R24, -RZ, R24.H0_H0 ;  /* 0x20000018ff189230 */ /* 0x000fe20000004100 */
[----:B-1----:R-:W-:Y:S02]  /*5b30*/  @!P1 MOV R4, R48 ;  /* 0x0000003000049202 */ /* 0x002fe40000000f00 */
[----:B------:R-:W-:Y:S03]  /*5b40*/  @!P1 MOV R2, R16 ;  /* 0x0000001000029202 */ /* 0x000fe60000000f00 */
[----:B------:R-:W-:Y:S02]  /*5b50*/  @!P1 HADD2.F32 R8, -RZ, R4.H0_H0 ;  /* 0x20000004ff089230 */ /* 0x000fe40000004100 */
[----:B------:R-:W-:Y:S02]  /*5b60*/  @!P1 HADD2.F32 R6, -RZ, R2.H0_H0 ;  /* 0x20000002ff069230 */ /* 0x000fe40000004100 */
[----:B------:R-:W-:Y:S01]  /*5b70*/  @!P1 HADD2.F32 R12, -RZ, R4.H1_H1 ;  /* 0x30000004ff0c9230 */ /* 0x000fe20000004100 */
[-C--:B------:R-:W-:Y:S01]  /*5b80*/  @!P1 FMUL.FTZ R14, R8, R5.reuse ;  /* 0x00000005080e9220 */ /* 0x080fe20000410000 */
[----:B------:R-:W-:Y:S01]  /*5b90*/  @!P1 HADD2.F32 R4, -RZ, R2.H1_H1 ;  /* 0x30000002ff049230 */ /* 0x000fe20000004100 */
[----:B------:R-:W-:Y:S02]  /*5ba0*/  @!P1 FMUL.FTZ R2, R6, R5 ;  /* 0x0000000506029220 */ /* 0x000fe40000410000 */
[-C--:B------:R-:W-:Y:S02]  /*5bb0*/  @!P1 FMUL.FTZ R5, R12, R3.reuse ;  /* 0x000000030c059220 */ /* 0x080fe40000410000 */
[-C--:B------:R-:W-:Y:S02]  /*5bc0*/  @!P1 FFMA.FTZ R2, R8, R10.reuse, R2 ;  /* 0x0000000a08029223 */ /* 0x080fe40000010002 */
[----:B------:R-:W-:Y:S01]  /*5bd0*/  @!P1 FFMA.FTZ R61, R6, R10, -R14 ;  /* 0x0000000a063d9223 */ /* 0x000fe2000001080e */
[----:B------:R-:W-:Y:S01]  /*5be0*/  @!P1 HADD2.F32 R6, -RZ, R7.H0_H0 ;  /* 0x20000007ff069230 */ /* 0x000fe20000004100 */
[----:B------:R-:W-:Y:S01]  /*5bf0*/  @!P1 IMAD.MOV.U32 R10, RZ, RZ, R49 ;  /* 0x000000ffff0a9224 */ /* 0x000fe200078e0031 */
[----:B------:R-:W-:Y:S01]  /*5c00*/  @!P1 HADD2.F32 R14, -RZ, R54.H1_H1 ;  /* 0x30000036ff0e9230 */ /* 0x000fe20000004100 */
[C---:B------:R-:W-:Y:S02]  /*5c10*/  @!P1 FMUL.FTZ R3, R4.reuse, R3 ;  /* 0x0000000304039220 */ /* 0x040fe40000410000 */
[----:B------:R-:W-:Y:S01]  /*5c20*/  @!P1 FFMA.FTZ R60, R4, R13, -R5 ;  /* 0x0000000d043c9223 */ /* 0x000fe20000010805 */
[----:B------:R-:W-:Y:S01]  /*5c30*/  @!P1 MOV R5, R17 ;  /* 0x0000001100059202 */ /* 0x000fe20000000f00 */
[----:B------:R-:W-:Y:S01]  /*5c40*/  @!P1 FFMA.FTZ R3, R12, R13, R3 ;  /* 0x0000000d0c039223 */ /* 0x000fe20000010003 */
[--C-:B------:R-:W-:Y:S02]  /*5c50*/  @!P1 HADD2.F32 R13, -RZ, R10.reuse.H0_H0 ;  /* 0x2000000aff0d9230 */ /* 0x100fe40000004100 */
[----:B------:R-:W-:Y:S02]  /*5c60*/  @!P1 HADD2.F32 R4, -RZ, R15.H1_H1 ;  /* 0x3000000fff049230 */ /* 0x000fe40000004100 */
[----:B------:R-:W-:Y:S01]  /*5c70*/  @!P1 HADD2.F32 R15, -RZ, R10.H1_H1 ;  /* 0x3000000aff0f9230 */ /* 0x000fe20000004100 */
[----:B------:R-:W-:Y:S01]  /*5c80*/  @!P1 F2FP.PACK_AB R2, R3, R2 ;  /* 0x000000020302923e */ /* 0x000fe200000000ff */
[--C-:B------:R-:W-:Y:S02]  /*5c90*/  @!P1 HADD2.F32 R8, -RZ, R5.reuse.H0_H0 ;  /* 0x20000005ff089230 */ /* 0x100fe40000004100 */
[----:B------:R-:W-:Y:S01]  /*5ca0*/  @!P1 HADD2.F32 R7, -RZ, R5.H1_H1 ;  /* 0x30000005ff079230 */ /* 0x000fe20000004100 */
[----:B------:R-:W-:Y:S02]  /*5cb0*/  @!P1 FMUL.FTZ R5, R13, R4 ;  /* 0x000000040d059220 */ /* 0x000fe40000410000 */
[----:B------:R-:W-:Y:S02]  /*5cc0*/  @!P1 FMUL.FTZ R10, R15, R6 ;  /* 0x000000060f0a9220 */ /* 0x000fe40000410000 */
[C---:B------:R-:W-:Y:S02]  /*5cd0*/  @!P1 FMUL.FTZ R4, R8.reuse, R4 ;  /* 0x0000000408049220 */ /* 0x040fe40000410000 */
[----:B------:R-:W-:Y:S01]  /*5ce0*/  @!P1 FFMA.FTZ R59, R8, R14, -R5 ;  /* 0x0000000e083b9223 */ /* 0x000fe20000010805 */
[----:B------:R-:W-:Y:S01]  /*5cf0*/  @!P1 MOV R8, R51 ;  /* 0x0000003300089202 */ /* 0x000fe20000000f00 */
[C---:B------:R-:W-:Y:S01]  /*5d00*/  @!P1 FMUL.FTZ R5, R7.reuse, R6 ;  /* 0x0000000607059220 */ /* 0x040fe20000410000 */
[----:B------:R-:W-:Y:S01]  /*5d10*/  @!P1 HADD2.F32 R6, -RZ, R22.H0_H0 ;  /* 0x20000016ff069230 */ /* 0x000fe20000004100 */
[----:B------:R-:W-:Y:S02]  /*5d20*/  @!P1 FFMA.FTZ R58, R7, R24, -R10 ;  /* 0x00000018073a9223 */ /* 0x000fe4000001080a */
[----:B------:R-:W-:Y:S01]  /*5d30*/  @!P1 IMAD.MOV.U32 R7, RZ, RZ, R19 ;  /* 0x000000ffff079224 */ /* 0x000fe200078e0013 */
[--C-:B------:R-:W-:Y:S01]  /*5d40*/  @!P1 HADD2.F32 R43, -RZ, R8.reuse.H0_H0 ;  /* 0x20000008ff2b9230 */ /* 0x100fe20000004100 */
[----:B------:R-:W-:Y:S01]  /*5d50*/  @!P1 FFMA.FTZ R4, R13, R14, R4 ;  /* 0x0000000e0d049223 */ /* 0x000fe20000010004 */
[----:B------:R-:W-:Y:S01]  /*5d60*/  @!P1 HADD2.F32 R45, -RZ, R8.H1_H1 ;  /* 0x30000008ff2d9230 */ /* 0x000fe20000004100 */
[----:B------:R-:W-:Y:S01]  /*5d70*/  @!P1 FFMA.FTZ R5, R15, R24, R5 ;  /* 0x000000180f059223 */ /* 0x000fe20000010005 */
[--C-:B------:R-:W-:Y:S01]  /*5d80*/  @!P1 HADD2.F32 R10, -RZ, R7.reuse.H0_H0 ;  /* 0x20000007ff0a9230 */ /* 0x100fe20000004100 */
[----:B------:R-:W-:Y:S01]  /*5d90*/  @!P1 FMUL.FTZ R12, R43, R6 ;  /* 0x000000062b0c9220 */ /* 0x000fe20000410000 */
[----:B------:R-:W-:Y:S01]  /*5da0*/  @!P1 HADD2.F32 R7, -RZ, R7.H1_H1 ;  /* 0x30000007ff079230 */ /* 0x000fe20000004100 */
[----:B------:R-:W-:Y:S01]  /*5db0*/  @!P1 IMAD.MOV.U32 R48, RZ, RZ, R2 ;  /* 0x000000ffff309224 */ /* 0x000fe200078e0002 */
[----:B------:R-:W-:Y:S01]  /*5dc0*/  @!P1 F2FP.PACK_AB R4, R5, R4 ;  /* 0x000000040504923e */ /* 0x000fe200000000ff */
[C---:B------:R-:W-:Y:S02]  /*5dd0*/  @!P1 FMUL.FTZ R8, R10.reuse, R6 ;  /* 0x000000060a089220 */ /* 0x040fe40000410000 */
[-C--:B------:R-:W-:Y:S01]  /*5de0*/  @!P1 FMUL.FTZ R6, R45, R9.reuse ;  /* 0x000000092d069220 */ /* 0x080fe20000410000 */
[----:B------:R-:W-:Y:S01]  /*5df0*/  @!P1 MOV R49, R4 ;  /* 0x0000000400319202 */ /* 0x000fe20000000f00 */
[----:B------:R-:W-:Y:S01]  /*5e00*/  @!P1 FFMA.FTZ R54, R10, R44, -R12 ;  /* 0x0000002c0a369223 */ /* 0x000fe2000001080c */
[----:B------:R-:W-:Y:S01]  /*5e10*/  @!P1 MOV R12, R50 ;  /* 0x00000032000c9202 */ /* 0x000fe20000000f00 */
[C---:B------:R-:W-:Y:S01]  /*5e20*/  @!P1 FMUL.FTZ R9, R7.reuse, R9 ;  /* 0x0000000907099220 */ /* 0x040fe20000410000 */
[----:B------:R-:W-:Y:S01]  /*5e30*/  @!P1 HADD2.F32 R10, -RZ, R11.H0_H0 ;  /* 0x2000000bff0a9230 */ /* 0x000fe20000004100 */
[----:B------:R-:W-:Y:S01]  /*5e40*/  @!P1 FFMA.FTZ R53, R7, R46, -R6 ;  /* 0x0000002e07359223 */ /* 0x000fe20000010806 */
[----:B------:R-:W-:Y:S01]  /*5e50*/  @!P1 MOV R7, R18 ;  /* 0x0000001200079202 */ /* 0x000fe20000000f00 */
[----:B------:R-:W-:Y:S02]  /*5e60*/  @!P1 HADD2.F32 R26, -RZ, R12.H1_H1 ;  /* 0x3000000cff1a9230 */ /* 0x000fe40000004100 */
[----:B------:R-:W-:Y:S01]  /*5e70*/  @!P1 HADD2.F32 R6, -RZ, R22.H1_H1 ;  /* 0x30000016ff069230 */ /* 0x000fe20000004100 */
[----:B------:R-:W-:Y:S01]  /*5e80*/  @!P1 F2FP.PACK_AB R13, R53, R54 ;  /* 0x00000036350d923e */ /* 0x000fe200000000ff */
[----:B------:R-:W-:Y:S01]  /*5e90*/  @!P1 HADD2.F32 R22, -RZ, R12.H0_H0 ;  /* 0x2000000cff169230 */ /* 0x000fe20000004100 */
[----:B------:R-:W-:Y:S01]  /*5ea0*/  @!P1 FMUL.FTZ R47, R26, R10 ;  /* 0x0000000a1a2f9220 */ /* 0x000fe20000410000 */
[--C-:B------:R-:W-:Y:S01]  /*5eb0*/  @!P1 HADD2.F32 R12, -RZ, R7.reuse.H0_H0 ;  /* 0x20000007ff0c9230 */ /* 0x100fe20000004100 */
[----:B------:R-:W-:Y:S01]  /*5ec0*/  @!P1 MOV R19, R13 ;  /* 0x0000000d00139202 */ /* 0x000fe20000000f00 */
[----:B------:R-:W-:Y:S01]  /*5ed0*/  @!P1 HADD2.F32 R11, -RZ, R7.H1_H1 ;  /* 0x30000007ff0b9230 */ /* 0x000fe20000004100 */
[-C--:B------:R-:W-:Y:S02]  /*5ee0*/  @!P1 FMUL.FTZ R7, R22, R6.reuse ;  /* 0x0000000616079220 */ /* 0x080fe40000410000 */
[C---:B------:R-:W-:Y:S02]  /*5ef0*/  @!P1 FMUL.FTZ R6, R12.reuse, R6 ;  /* 0x000000060c069220 */ /* 0x040fe40000410000 */
[----:B------:R-:W-:Y:S02]  /*5f00*/  @!P1 FFMA.FTZ R52, R12, R25, -R7 ;  /* 0x000000190c349223 */ /* 0x000fe40000010807 */
[C---:B------:R-:W-:Y:S01]  /*5f10*/  @!P1 FMUL.FTZ R7, R11.reuse, R10 ;  /* 0x0000000a0b079220 */ /* 0x040fe20000410000 */
[----:B------:R-:W-:Y:S01]  /*5f20*/  @!P1 F2FP.PACK_AB R10, R60, R61 ;  /* 0x0000003d3c0a923e */ /* 0x000fe200000000ff */
[----:B------:R-:W-:Y:S01]  /*5f30*/  @!P1 FFMA.FTZ R12, R11, R27, -R47 ;  /* 0x0000001b0b0c9223 */ /* 0x000fe2000001082f */
[----:B------:R-:W-:Y:S01]  /*5f40*/  @!P1 F2FP.PACK_AB R11, R58, R59 ;  /* 0x0000003b3a0b923e */ /* 0x000fe200000000ff */
[----:B------:R-:W-:Y:S02]  /*5f50*/  @!P1 FFMA.FTZ R6, R22, R25, R6 ;  /* 0x0000001916069223 */ /* 0x000fe40000010006 */
[----:B------:R-:W-:Y:S01]  /*5f60*/  @!P1 FFMA.FTZ R7, R26, R27, R7 ;  /* 0x0000001b1a079223 */ /* 0x000fe20000010007 */
[----:B------:R-:W-:Y:S01]  /*5f70*/  @!P1 F2FP.PACK_AB R12, R12, R52 ;  /* 0x000000340c0c923e */ /* 0x000fe200000000ff */
[----:B------:R-:W-:Y:S01]  /*5f80*/  @!P1 FFMA.FTZ R8, R43, R44, R8 ;  /* 0x0000002c2b089223 */ /* 0x000fe20000010008 */
[----:B------:R-:W-:Y:S01]  /*5f90*/  @!P1 MOV R17, R11 ;  /* 0x0000000b00119202 */ /* 0x000fe20000000f00 */
[----:B------:R-:W-:Y:S01]  /*5fa0*/  @!P1 FFMA.FTZ R9, R45, R46, R9 ;  /* 0x0000002e2d099223 */ /* 0x000fe20000010009 */
[----:B------:R-:W-:Y:S01]  /*5fb0*/  @!P1 MOV R18, R12 ;  /* 0x0000000c00129202 */ /* 0x000fe20000000f00 */
[----:B------:R-:W-:Y:S01]  /*5fc0*/  @!P1 IMAD.MOV.U32 R16, RZ, RZ, R10 ;  /* 0x000000ffff109224 */ /* 0x000fe200078e000a */
[----:B------:R-:W-:Y:S02]  /*5fd0*/  @!P1 F2FP.PACK_AB R6, R7, R6 ;  /* 0x000000060706923e */ /* 0x000fe400000000ff */
[----:B------:R-:W-:Y:S02]  /*5fe0*/  @!P1 F2FP.PACK_AB R8, R9, R8 ;  /* 0x000000080908923e */ /* 0x000fe400000000ff */
[----:B------:R1:W-:Y:S01]  /*5ff0*/  ST.E.128 [R56.64], R16 ;  /* 0x0000001038007985 */ /* 0x0003e2000c101d16 */
[----:B------:R-:W-:Y:S02]  /*6000*/  @!P1 MOV R50, R6 ;  /* 0x0000000600329202 */ /* 0x000fe40000000f00 */
[----:B------:R-:W-:Y:S05]  /*6010*/  @!P1 MOV R51, R8 ;  /* 0x0000000800339202 */ /* 0x000fea0000000f00 */
[----:B------:R1:W-:Y:S02]  /*6020*/  @!P0 ST.E.128 [R62.64], R48 ;  /* 0x000000303e008985 */ /* 0x0003e4000c101d16 */
.L_x_85:
[----:B------:R-:W-:Y:S05]  /*6030*/  BSYNC B0 ;  /* 0x0000000000007941 */ /* 0x000fea0003800000 */
.L_x_84:
[----:B---3--:R3:W1:Y:S01]  /*6040*/  SHFL.IDX PT, R5, R88, 0x2, 0x1c1f ;  /* 0x005c1f0058057f89 */ /* 0x00866200000e0000 */
[----:B------:R-:W-:Y:S01]  /*6050*/  ISETP.GE.OR P0, PT, R157, UR9, P6 ;  /* 0x000000099d007c0c */ /* 0x000fe2000b706670 */
[----:B------:R-:W-:Y:S02]  /*6060*/  BSSY B0, `(.L_x_86) ;  /* 0x0000074000007945 */ /* 0x000fe40003800000 */
[----:B----4-:R3:W4:Y:S10]  /*6070*/  SHFL.IDX PT, R4, R89, 0x2, 0x1c1f ;  /* 0x005c1f0059047f89 */ /* 0x01073400000e0000 */
[----:B------:R-:W-:-:S05]  /*6080*/  @P0 BRA `(.L_x_87) ;  /* 0x0000071000000947 */ /* 0x000fca0003800000 */
[----:B------:R-:W-:Y:S01]  /*6090*/  SEL R2, R151, R132, !P5 ;  /* 0x0000008497027207 */ /* 0x000fe20006800000 */
[----:B-1----:R-:W-:Y:S01]  /*60a0*/  LDS.128 R16, [R141+0x3900] ;  /* 0x003900008d107984 */ /* 0x002fe20000000c00 */
[C---:B----4-:R-:W-:Y:S01]  /*60b0*/  LEA R50, P0, R95.reuse, R4, 0x1 ;  /* 0x000000045f327211 */ /* 0x050fe200078008ff */
[----:B------:R-:W-:Y:S01]  /*60c0*/  @!P1 HADD2.F32 R10, -RZ, R72.H0_H0 ;  /* 0x20000048ff0a9230 */ /* 0x000fe20000004100 */
[----:B------:R-:W-:Y:S01]  /*60d0*/  SHF.R.S32.HI R6, RZ, 0x1f, R2 ;  /* 0x0000001fff067819 */ /* 0x000fe20000011402 */
[----:B------:R-:W-:Y:S01]  /*60e0*/  @!P1 HADD2.F32 R25, -RZ, R73.H1_H1 ;  /* 0x30000049ff199230 */ /* 0x000fe20000004100 */
[----:B------:R-:W-:Y:S02]  /*60f0*/  LEA.HI.X R51, R95, R5, R110, 0x1, P0 ;  /* 0x000000055f337211 */ /* 0x000fe400000f0c6e */
[----:B------:R-:W-:Y:S02]  /*6100*/  LEA.HI R6, R6, R2, RZ, 0x4 ;  /* 0x0000000206067211 */ /* 0x000fe400078f20ff */
[----:B------:R-:W-:Y:S02]  /*6110*/  @!P1 SHF.R.U64 R3, R28, 0x10, R29 ;  /* 0x000000101c039819 */ /* 0x000fe4000000121d */
[----:B------:R-:W-:Y:S02]  /*6120*/  LEA.HI.SX32 R6, R6, R115, 0x1c ;  /* 0x0000007306067211 */ /* 0x000fe400078fe2ff */
[----:B------:R-:W-:Y:S01]  /*6130*/  @!P1 SHF.R.U64 R13, R64, 0x10, R65 ;  /* 0x00000010400d9819 */ /* 0x000fe20000001241 */
[----:B------:R-:W-:Y:S01]  /*6140*/  @!P1 HADD2.F32 R3, -RZ, R3.H0_H0 ;  /* 0x20000003ff039230 */ /* 0x000fe20000004100 */
[----:B------:R-:W-:Y:S02]  /*6150*/  SHF.L.U32 R6, R6, 0x3, RZ ;  /* 0x0000000306067819 */ /* 0x000fe400000006ff */
[----:B------:R-:W-:Y:S01]  /*6160*/  @!P1 SHF.R.U32.HI R7, RZ, 0x10, R29 ;  /* 0x00000010ff079819 */ /* 0x000fe2000001161d */
[----:B------:R-:W-:Y:S01]  /*6170*/  @!P1 HADD2.F32 R13, -RZ, R13.H0_H0 ;  /* 0x2000000dff0d9230 */ /* 0x000fe20000004100 */
[----:B------:R-:W-:Y:S01]  /*6180*/  LOP3.LUT R44, R123, 0x38, R6, 0xf8, !PT ;  /* 0x000000387b2c7812 */ /* 0x000fe200078ef806 */
[----:B------:R-:W-:Y:S01]  /*6190*/  @!P1 HADD2.F32 R29, -RZ, R73.H0_H0 ;  /* 0x20000049ff1d9230 */ /* 0x000fe20000004100 */
[----:B------:R-:W-:Y:S02]  /*61a0*/  ISETP.GE.AND P0, PT, R6, c[0x0][0x1d4], PT ;  /* 0x0000750006007a0c */ /* 0x000fe40003f06270 */
[----:B------:R-:W-:Y:S02]  /*61b0*/  LOP3.LUT R44, R44, R160, RZ, 0x3c, !PT ;  /* 0x000000a02c2c7212 */ /* 0x000fe400078e3cff */
[----:B------:R-:W-:Y:S02]  /*61c0*/  @!P1 SHF.R.U64 R11, R30, 0x10, R31 ;  /* 0x000000101e0b9819 */ /* 0x000fe4000000121f */
[----:B------:R-:W-:Y:S02]  /*61d0*/  IADD3 R44, R137, R44, RZ ;  /* 0x0000002c892c7210 */ /* 0x000fe40007ffe0ff */
[----:B------:R-:W-:Y:S02]  /*61e0*/  @!P1 SHF.R.U32.HI R22, RZ, 0x10, R65 ;  /* 0x00000010ff169819 */ /* 0x000fe40000011641 */
[----:B------:R-:W-:Y:S01]  /*61f0*/  @!P1 SHF.R.U32.HI R9, RZ, 0x10, R31 ;  /* 0x00000010ff099819 */ /* 0x000fe2000001161f */
[----:B------:R-:W-:Y:S01]  /*6200*/  IMAD.SHL.U32 R44, R44, 0x2, RZ ;  /* 0x000000022c2c7824 */ /* 0x000fe200078e00ff */
[----:B------:R-:W-:Y:S01]  /*6210*/  @!P1 SHF.R.U32.HI R24, RZ, 0x10, R67 ;  /* 0x00000010ff189819 */ /* 0x000fe20000011643 */
[----:B------:R-:W-:Y:S01]  /*6220*/  @!P0 IMAD.WIDE R56, R6, 0x2, R4 ;  /* 0x0000000206388825 */ /* 0x000fe200078e0204 */
[----:B------:R-:W-:Y:S01]  /*6230*/  @!P1 HADD2.F32 R5, -RZ, R39.H0_H0 ;  /* 0x20000027ff059230 */ /* 0x000fe20000004100 */
[----:B------:R-:W-:Y:S01]  /*6240*/  @!P1 SHF.R.U64 R27, R66, 0x10, R67 ;  /* 0x00000010421b9819 */ /* 0x000fe20000001243 */
[----:B------:R-:W-:Y:S01]  /*6250*/  @!P1 HADD2.F32 R22, -RZ, R22.H0_H0 ;  /* 0x20000016ff169230 */ /* 0x000fe20000004100 */
[----:B------:R-:W1:Y:S01]  /*6260*/  LDS.128 R44, [R44+0x3900] ;  /* 0x003900002c2c7984 */ /* 0x000e620000000c00 */
[----:B------:R-:W-:Y:S02]  /*6270*/  @!P1 HADD2.F32 R9, -RZ, R9.H0_H0 ;  /* 0x20000009ff099230 */ /* 0x000fe40000004100 */
        /* <DEDUP_REMOVED lines=44> */
[----:B------:R-:W-:Y:S02]  /*6540*/  @!P1 FMUL.FTZ R8, R10, R6 ;  /* 0x000000060a089220 */ /* 0x000fe40000410000 */
[----:B------:R-:W-:Y:S01]  /*6550*/  @!P1 FMUL.FTZ R6, R30, R9 ;  /* 0x000000091e069220 */ /* 0x000fe20000410000 */
        /* <DEDUP_REMOVED lines=8> */
[--C-:B------:R-:W-:Y:S01]  /*65e0*/  @!P1 HADD2.F32 R24, -RZ, R12.reuse.H0_H0 ;  /* 0x2000000cff189230 */ /* 0x100fe20000004100 */
[----:B------:R-:W-:Y:S01]  /*65f0*/  @!P1 F2FP.PACK_AB R13, R43, R48 ;  /* 0x000000302b0d923e */ /* 0x000fe200000000ff */
[----:B------:R-:W-:Y:S02]  /*6600*/  @!P1 HADD2.F32 R26, -RZ, R12.H1_H1 ;  /* 0x3000000cff1a9230 */ /* 0x000fe40000004100 */
[--C-:B------:R-:W-:Y:S01]  /*6610*/  @!P1 HADD2.F32 R12, -RZ, R7.reuse.H0_H0 ;  /* 0x20000007ff0c9230 */ /* 0x100fe20000004100 */
[----:B------:R-:W-:Y:S01]  /*6620*/  @!P1 MOV R19, R13 ;  /* 0x0000000d00139202 */ /* 0x000fe20000000f00 */
[----:B------:R-:W-:Y:S01]  /*6630*/  @!P1 HADD2.F32 R11, -RZ, R7.H1_H1 ;  /* 0x30000007ff0b9230 */ /* 0x000fe20000004100 */
[----:B------:R-:W-:Y:S02]  /*6640*/  @!P1 FMUL.FTZ R7, R24, R6 ;  /* 0x0000000618079220 */ /* 0x000fe40000410000 */
[----:B------:R-:W-:Y:S02]  /*6650*/  @!P1 FMUL.FTZ R39, R26, R10 ;  /* 0x0000000a1a279220 */ /* 0x000fe40000410000 */
[C---:B------:R-:W-:Y:S02]  /*6660*/  @!P1 FMUL.FTZ R6, R12.reuse, R6 ;  /* 0x000000060c069220 */ /* 0x040fe40000410000 */
[----:B------:R-:W-:Y:S02]  /*6670*/  @!P1 FFMA.FTZ R40, R12, R25, -R7 ;  /* 0x000000190c289223 */ /* 0x000fe40000010807 */
[----:B------:R-:W-:Y:S01]  /*6680*/  @!P1 FMUL.FTZ R7, R11, R10 ;  /* 0x0000000a0b079220 */ /* 0x000fe20000410000 */
        /* <DEDUP_REMOVED lines=17> */
.L_x_87:
[----:B------:R-:W-:Y:S05]  /*67a0*/  BSYNC B0 ;  /* 0x0000000000007941 */ /* 0x000fea0003800000 */
.L_x_86:
[----:B-1----:R1:W2:Y:S01]  /*67b0*/  SHFL.IDX PT, R49, R88, 0x3, 0x1c1f ;  /* 0x007c1f0058317f89 */ /* 0x0022a200000e0000 */
[----:B------:R-:W-:Y:S03]  /*67c0*/  ISETP.GE.OR P0, PT, R156, UR9, P6 ;  /* 0x000000099c007c0c */ /* 0x000fe6000b706670 */
[----:B------:R1:W3:Y:S10]  /*67d0*/  SHFL.IDX PT, R48, R89, 0x3, 0x1c1f ;  /* 0x007c1f0059307f89 */ /* 0x0002f400000e0000 */
[----:B------:R-:W-:-:S05]  /*67e0*/  @P0 BRA `(.L_x_79) ;  /* 0x00000bf000000947 */ /* 0x000fca0003800000 */
[----:B------:R-:W-:Y:S01]  /*67f0*/  SEL R2, R151, R132, !P5 ;  /* 0x0000008497027207 */ /* 0x000fe20006800000 */
[----:B------:R-:W5:Y:S01]  /*6800*/  LDS.128 R16, [R140+0x3900] ;  /* 0x003900008c107984 */ /* 0x000f620000000c00 */
[C---:B---3--:R-:W-:Y:S01]  /*6810*/  LEA R52, P0, R95.reuse, R48, 0x1 ;  /* 0x000000305f347211 */ /* 0x048fe200078008ff */
[--C-:B------:R-:W-:Y:S01]  /*6820*/  @!P1 HADD2.F32 R26, -RZ, R74.reuse.H0_H0 ;  /* 0x2000004aff1a9230 */ /* 0x100fe20000004100 */
[----:B------:R-:W-:Y:S01]  /*6830*/  SHF.R.S32.HI R3, RZ, 0x1f, R2 ;  /* 0x0000001fff037819 */ /* 0x000fe20000011402 */
[----:B------:R-:W-:Y:S01]  /*6840*/  @!P1 HADD2.F32 R15, -RZ, R74.H1_H1 ;  /* 0x3000004aff0f9230 */ /* 0x000fe20000004100 */
[----:B--2---:R-:W-:Y:S01]  /*6850*/  LEA.HI.X R53, R95, R49, R110, 0x1, P0 ;  /* 0x000000315f357211 */ /* 0x004fe200000f0c6e */
[----:B------:R-:W-:Y:S01]  /*6860*/  @!P1 HADD2.F32 R30, -RZ, R75.H1_H1 ;  /* 0x3000004bff1e9230 */ /* 0x000fe20000004100 */
[----:B------:R-:W-:Y:S02]  /*6870*/  LEA.HI R2, R3, R2, RZ, 0x4 ;  /* 0x0000000203027211 */ /* 0x000fe400078f20ff */
[----:B------:R-:W-:Y:S02]  /*6880*/  @!P1 SHF.R.U32.HI R10, RZ, 0x10, R69 ;  /* 0x00000010ff0a9819 */ /* 0x000fe40000011645 */
[----:B------:R-:W-:Y:S02]  /*6890*/  LEA.HI.SX32 R2, R2, R115, 0x1c ;  /* 0x0000007302027211 */ /* 0x000fe400078fe2ff */
[--C-:B------:R-:W-:Y:S01]  /*68a0*/  @!P1 SHF.R.U32.HI R11, RZ, 0x10, R35.reuse ;  /* 0x00000010ff0b9819 */ /* 0x100fe20000011623 */
[----:B------:R-:W-:Y:S01]  /*68b0*/  @!P1 HADD2.F32 R28, -RZ, R10.H0_H0 ;  /* 0x2000000aff1c9230 */ /* 0x000fe20000004100 */
[----:B------:R-:W-:Y:S01]  /*68c0*/  SHF.L.U32 R43, R2, 0x3, RZ ;  /* 0x00000003022b7819 */ /* 0x000fe200000006ff */
[----:B------:R-:W-:Y:S01]  /*68d0*/  @!P1 HADD2.F32 R2, -RZ, R41.H0_H0 ;  /* 0x20000029ff029230 */ /* 0x000fe20000004100 */
[----:B------:R-:W-:Y:S01]  /*68e0*/  @!P1 SHF.R.U64 R12, R34, 0x10, R35 ;  /* 0x00000010220c9819 */ /* 0x000fe20000001223 */
[----:B------:R-:W-:Y:S01]  /*68f0*/  @!P1 HADD2.F32 R34, -RZ, R75.H0_H0 ;  /* 0x2000004bff229230 */ /* 0x000fe20000004100 */
[----:B------:R-:W-:Y:S02]  /*6900*/  LOP3.LUT R44, R122, 0x38, R43, 0xf8, !PT ;  /* 0x000000387a2c7812 */ /* 0x000fe400078ef82b */
[--C-:B------:R-:W-:Y:S02]  /*6910*/  @!P1 SHF.R.U32.HI R6, RZ, 0x10, R33.reuse ;  /* 0x00000010ff069819 */ /* 0x100fe40000011621 */
[----:B------:R-:W-:Y:S02]  /*6920*/  LOP3.LUT R44, R44, R159, RZ, 0x3c, !PT ;  /* 0x0000009f2c2c7212 */ /* 0x000fe400078e3cff */
[----:B------:R-:W-:Y:S02]  /*6930*/  @!P1 SHF.R.U64 R9, R32, 0x10, R33 ;  /* 0x0000001020099819 */ /* 0x000fe40000001221 */
[----:B------:R-:W-:Y:S02]  /*6940*/  IADD3 R44, R136, R44, RZ ;  /* 0x0000002c882c7210 */ /* 0x000fe40007ffe0ff */
[----:B------:R-:W-:Y:S02]  /*6950*/  @!P1 SHF.R.U64 R24, R68, 0x10, R69 ;  /* 0x0000001044189819 */ /* 0x000fe40000001245 */
[--C-:B------:R-:W-:Y:S01]  /*6960*/  @!P1 SHF.R.U64 R32, R70, 0x10, R71.reuse ;  /* 0x0000001046209819 */ /* 0x100fe20000001247 */
[----:B------:R-:W-:Y:S01]  /*6970*/  IMAD.SHL.U32 R44, R44, 0x2, RZ ;  /* 0x000000022c2c7824 */ /* 0x000fe200078e00ff */
[----:B------:R-:W-:Y:S01]  /*6980*/  @!P1 SHF.R.U32.HI R39, RZ, 0x10, R71 ;  /* 0x00000010ff279819 */ /* 0x000fe20000011647 */
[----:B------:R-:W-:Y:S01]  /*6990*/  @!P1 HADD2.F32 R24, -RZ, R24.H0_H0 ;  /* 0x20000018ff189230 */ /* 0x000fe20000004100 */
[----:B------:R-:W-:Y:S01]  /*69a0*/  ISETP.GE.AND P0, PT, R43, c[0x0][0x1d4], PT ;  /* 0x000075002b007a0c */ /* 0x000fe20003f06270 */
[----:B------:R-:W-:Y:S02]  /*69b0*/  @!P1 HADD2.F32 R32, -RZ, R32.H0_H0 ;  /* 0x20000020ff209230 */ /* 0x000fe40000004100 */
[----:B------:R-:W2:Y:S01]  /*69c0*/  LDS.128 R44, [R44+0x3900] ;  /* 0x003900002c2c7984 */ /* 0x000ea20000000c00 */
[----:B------:R-:W-:Y:S01]  /*69d0*/  @!P1 HADD2.F32 R39, -RZ, R39.H0_H0 ;  /* 0x20000027ff279230 */ /* 0x000fe20000004100 */
[----:B-----5:R-:W-:Y:S05]  /*69e0*/  @!P1 IMAD.MOV.U32 R5, RZ, RZ, R17 ;  /* 0x000000ffff059224 */ /* 0x020fea00078e0011 */
[----:B------:R-:W-:Y:S05]  /*69f0*/  @!P1 HADD2.F32 R3, -RZ, R5.H0_H0 ;  /* 0x20000005ff039230 */ /* 0x000fea0000004100 */
[----:B----4-:R-:W-:Y:S02]  /*6a00*/  @!P1 FMUL.FTZ R4, R3, R2 ;  /* 0x0000000203049220 */ /* 0x010fe40000410000 */
[----:B--2---:R-:W-:Y:S01]  /*6a10*/  @!P1 IMAD.MOV.U32 R35, RZ, RZ, R47 ;  /* 0x000000ffff239224 */ /* 0x004fe200078e002f */
[----:B------:R-:W-:Y:S01]  /*6a20*/  @!P1 MOV R7, R45 ;  /* 0x0000002d00079202 */ /* 0x000fe20000000f00 */
[----:B------:R-:W-:Y:S01]  /*6a30*/  @!P1 IMAD.MOV.U32 R31, RZ, RZ, R46 ;  /* 0x000000ffff1f9224 */ /* 0x000fe200078e002e */
[----:B------:R-:W-:Y:S02]  /*6a40*/  @!P1 MOV R13, R44 ;  /* 0x0000002c000d9202 */ /* 0x000fe40000000f00 */
[----:B------:R-:W-:Y:S02]  /*6a50*/  @!P1 HADD2.F32 R33, -RZ, R35.H0_H0 ;  /* 0x20000023ff219230 */ /* 0x000fe40000004100 */
[--C-:B------:R-:W-:Y:S02]  /*6a60*/  @!P1 HADD2.F32 R25, -RZ, R7.reuse.H0_H0 ;  /* 0x20000007ff199230 */ /* 0x100fe40000004100 */
[----:B------:R-:W-:Y:S02]  /*6a70*/  @!P1 HADD2.F32 R27, -RZ, R7.H1_H1 ;  /* 0x30000007ff1b9230 */ /* 0x000fe40000004100 */
[----:B------:R-:W-:Y:S01]  /*6a80*/  @!P1 HADD2.F32 R35, -RZ, R35.H1_H1 ;  /* 0x30000023ff239230 */ /* 0x000fe20000004100 */
[----:B------:R-:W-:Y:S01]  /*6a90*/  @!P1 FMUL.FTZ R8, R25, R2 ;  /* 0x0000000219089220 */ /* 0x000fe20000410000 */
[----:B------:R-:W-:Y:S02]  /*6aa0*/  @!P1 HADD2.F32 R2, -RZ, R6.H0_H0 ;  /* 0x20000006ff029230 */ /* 0x000fe40000004100 */
[----:B------:R-:W-:Y:S01]  /*6ab0*/  @!P1 HADD2.F32 R6, -RZ, R5.H1_H1 ;  /* 0x30000005ff069230 */ /* 0x000fe20000004100 */
[----:B------:R-:W-:Y:S01]  /*6ac0*/  @!P1 FFMA.FTZ R56, R3, R26, -R8 ;  /* 0x0000001a03389223 */ /* 0x000fe20000010808 */
[----:B------:R-:W-:Y:S01]  /*6ad0*/  @!P1 MOV R8, R16 ;  /* 0x0000001000089202 */ /* 0x000fe20000000f00 */
[-C--:B------:R-:W-:Y:S01]  /*6ae0*/  @!P1 FMUL.FTZ R10, R27, R2.reuse ;  /* 0x000000021b0a9220 */ /* 0x080fe20000410000 */
[----:B------:R-:W-:Y:S01]  /*6af0*/  @!P1 HADD2.F32 R3, -RZ, R41.H1_H1 ;  /* 0x30000029ff039230 */ /* 0x000fe20000004100 */
[C---:B------:R-:W-:Y:S01]  /*6b00*/  @!P1 FMUL.FTZ R5, R6.reuse, R2 ;  /* 0x0000000206059220 */ /* 0x040fe20000410000 */
[----:B------:R-:W-:Y:S01]  /*6b10*/  @!P1 HADD2.F32 R14, -RZ, R13.H0_H0 ;  /* 0x2000000dff0e9230 */ /* 0x000fe20000004100 */
[----:B------:R-:W-:Y:S01]  /*6b20*/  @!P1 FFMA.FTZ R55, R6, R28, -R10 ;  /* 0x0000001c06379223 */ /* 0x000fe2000001080a */
[----:B------:R-:W-:Y:S01]  /*6b30*/  @!P1 HADD2.F32 R7, -RZ, R8.H0_H0 ;  /* 0x20000008ff079230 */ /* 0x000fe20000004100 */
[----:B------:R-:W-:Y:S01]  /*6b40*/  @!P1 MOV R10, R19 ;  /* 0x00000013000a9202 */ /* 0x000fe20000000f00 */
[----:B------:R-:W-:Y:S01]  /*6b50*/  @!P1 HADD2.F32 R6, -RZ, R42.H0_H0 ;  /* 0x2000002aff069230 */ /* 0x000fe20000004100 */
[CC--:B------:R-:W-:Y:S01]  /*6b60*/  @!P1 FMUL.FTZ R22, R14.reuse, R3.reuse ;  /* 0x000000030e169220 */ /* 0x0c0fe20000410000 */
[----:B------:R-:W-:Y:S01]  /*6b70*/  @!P1 HADD2.F32 R29, -RZ, R31.H0_H0 ;  /* 0x2000001fff1d9230 */ /* 0x000fe20000004100 */
[C---:B------:R-:W-:Y:S01]  /*6b80*/  @!P1 FMUL.FTZ R2, R7.reuse, R3 ;  /* 0x0000000307029220 */ /* 0x040fe20000410000 */
[----:B------:R-:W-:Y:S01]  /*6b90*/  @!P1 HADD2.F32 R3, -RZ, R9.H0_H0 ;  /* 0x20000009ff039230 */ /* 0x000fe20000004100 */
[-C--:B------:R-:W-:Y:S01]  /*6ba0*/  @!P1 FFMA.FTZ R54, R7, R15.reuse, -R22 ;  /* 0x0000000f07369223 */ /* 0x080fe20000010816 */
[----:B------:R-:W-:Y:S01]  /*6bb0*/  @!P1 HADD2.F32 R22, -RZ, R13.H1_H1 ;  /* 0x3000000dff169230 */ /* 0x000fe20000004100 */
[----:B------:R-:W-:Y:S01]  /*6bc0*/  @!P1 FMUL.FTZ R13, R33, R6 ;  /* 0x00000006210d9220 */ /* 0x000fe20000410000 */
[----:B------:R-:W-:Y:S01]  /*6bd0*/  @!P1 HADD2.F32 R7, -RZ, R8.H1_H1 ;  /* 0x30000008ff079230 */ /* 0x000fe20000004100 */
[----:B------:R-:W-:Y:S01]  /*6be0*/  @!P1 FFMA.FTZ R2, R14, R15, R2 ;  /* 0x0000000f0e029223 */ /* 0x000fe20000010002 */
[--C-:B------:R-:W-:Y:S01]  /*6bf0*/  @!P1 HADD2.F32 R9, -RZ, R10.reuse.H0_H0 ;  /* 0x2000000aff099230 */ /* 0x100fe20000004100 */
[CC--:B------:R-:W-:Y:S01]  /*6c00*/  @!P1 FMUL.FTZ R8, R22.reuse, R3.reuse ;  /* 0x0000000316089220 */ /* 0x0c0fe20000410000 */
[----:B------:R-:W-:Y:S01]  /*6c10*/  @!P1 HADD2.F32 R10, -RZ, R10.H1_H1 ;  /* 0x3000000aff0a9230 */ /* 0x000fe20000004100 */
[C---:B------:R-:W-:Y:S01]  /*6c20*/  @!P1 FMUL.FTZ R3, R7.reuse, R3 ;  /* 0x0000000307039220 */ /* 0x040fe20000410000 */
[----:B------:R-:W-:Y:S01]  /*6c30*/  @!P1 HADD2.F32 R31, -RZ, R31.H1_H1 ;  /* 0x3000001fff1f9230 */ /* 0x000fe20000004100 */
[----:B------:R-:W-:Y:S01]  /*6c40*/  @!P1 FFMA.FTZ R51, R7, R24, -R8 ;  /* 0x0000001807339223 */ /* 0x000fe20000010808 */
[----:B------:R-:W-:Y:S01]  /*6c50*/  @!P1 MOV R7, R18 ;  /* 0x0000001200079202 */ /* 0x000fe20000000f00 */
[C---:B------:R-:W-:Y:S01]  /*6c60*/  @!P1 FMUL.FTZ R8, R9.reuse, R6 ;  /* 0x0000000609089220 */ /* 0x040fe20000410000 */
[----:B------:R-:W-:Y:S01]  /*6c70*/  @!P1 HADD2.F32 R6, -RZ, R42.H1_H1 ;  /* 0x3000002aff069230 */ /* 0x000fe20000004100 */
[----:B------:R-:W-:Y:S01]  /*6c80*/  @!P1 FFMA.FTZ R50, R9, R34, -R13 ;  /* 0x0000002209329223 */ /* 0x000fe2000001080d */
[----:B------:R-:W-:Y:S01]  /*6c90*/  @!P1 HADD2.F32 R9, -RZ, R12.H0_H0 ;  /* 0x2000000cff099230 */ /* 0x000fe20000004100 */
[----:B------:R-:W-:Y:S01]  /*6ca0*/  @!P1 FFMA.FTZ R3, R22, R24, R3 ;  /* 0x0000001816039223 */ /* 0x000fe20000010003 */
[----:B------:R-:W-:Y:S01]  /*6cb0*/  @!P1 HADD2.F32 R13, -RZ, R11.H0_H0 ;  /* 0x2000000bff0d9230 */ /* 0x000fe20000004100 */
[----:B------:R-:W-:Y:S01]  /*6cc0*/  @!P1 FFMA.FTZ R4, R25, R26, R4 ;  /* 0x0000001a19049223 */ /* 0x000fe20000010004 */
[--C-:B------:R-:W-:Y:S01]  /*6cd0*/  @!P1 HADD2.F32 R12, -RZ, R7.reuse.H0_H0 ;  /* 0x20000007ff0c9230 */ /* 0x100fe20000004100 */
[----:B------:R-:W-:Y:S01]  /*6ce0*/  @!P1 FMUL.FTZ R41, R31, R9 ;  /* 0x000000091f299220 */ /* 0x000fe20000410000 */
[----:B------:R-:W-:Y:S01]  /*6cf0*/  @!P1 HADD2.F32 R11, -RZ, R7.H1_H1 ;  /* 0x30000007ff0b9230 */ /* 0x000fe20000004100 */
[----:B------:R-:W-:Y:S01]  /*6d00*/  @!P1 FMUL.FTZ R7, R29, R6 ;  /* 0x000000061d079220 */ /* 0x000fe20000410000 */
[----:B------:R-:W-:Y:S01]  /*6d10*/  @!P1 F2FP.PACK_AB R2, R3, R2 ;  /* 0x000000020302923e */ /* 0x000fe200000000ff */
[----:B------:R-:W-:Y:S02]  /*6d20*/  @!P1 FMUL.FTZ R40, R35, R13 ;  /* 0x0000000d23289220 */ /* 0x000fe40000410000 */
[----:B------:R-:W-:Y:S01]  /*6d30*/  @!P1 FFMA.FTZ R42, R12, R30, -R7 ;  /* 0x0000001e0c2a9223 */ /* 0x000fe20000010807 */
[----:B------:R-:W-:Y:S01]  /*6d40*/  @!P1 MOV R44, R2 ;  /* 0x00000002002c9202 */ /* 0x000fe20000000f00 */
[C---:B------:R-:W-:Y:S02]  /*6d50*/  @!P1 FFMA.FTZ R41, R11.reuse, R32, -R41 ;  /* 0x000000200b299223 */ /* 0x040fe40000010829 */
[C---:B------:R-:W-:Y:S02]  /*6d60*/  @!P1 FFMA.FTZ R40, R10.reuse, R39, -R40 ;  /* 0x000000270a289223 */ /* 0x040fe40000010828 */
[----:B------:R-:W-:Y:S02]  /*6d70*/  @!P1 FMUL.FTZ R7, R11, R9 ;  /* 0x000000090b079220 */ /* 0x000fe40000410000 */
[----:B------:R-:W-:Y:S01]  /*6d80*/  @!P1 FMUL.FTZ R9, R10, R13 ;  /* 0x0000000d0a099220 */ /* 0x000fe20000410000 */
[----:B------:R-:W-:Y:S01]  /*6d90*/  @!P1 F2FP.PACK_AB R10, R41, R42 ;  /* 0x0000002a290a923e */ /* 0x000fe200000000ff */
[----:B------:R-:W-:Y:S01]  /*6da0*/  @!P1 FMUL.FTZ R6, R12, R6 ;  /* 0x000000060c069220 */ /* 0x000fe20000410000 */
[----:B------:R-:W-:Y:S01]  /*6db0*/  @!P1 F2FP.PACK_AB R13, R55, R56 ;  /* 0x00000038370d923e */ /* 0x000fe200000000ff */
[----:B------:R-:W-:Y:S01]  /*6dc0*/  @!P1 FFMA.FTZ R5, R27, R28, R5 ;  /* 0x0000001c1b059223 */ /* 0x000fe20000010005 */
[----:B------:R-:W-:Y:S01]  /*6dd0*/  @!P1 F2FP.PACK_AB R12, R51, R54 ;  /* 0x00000036330c923e */ /* 0x000fe200000000ff */
[----:B------:R-:W-:Y:S01]  /*6de0*/  @!P1 IMAD.MOV.U32 R18, RZ, RZ, R10 ;  /* 0x000000ffff129224 */ /* 0x000fe200078e000a */
[----:B------:R-:W-:Y:S01]  /*6df0*/  @!P1 F2FP.PACK_AB R11, R40, R50 ;  /* 0x00000032280b923e */ /* 0x000fe200000000ff */
[----:B------:R-:W-:Y:S01]  /*6e00*/  @!P1 FFMA.FTZ R6, R29, R30, R6 ;  /* 0x0000001e1d069223 */ /* 0x000fe20000010006 */
[----:B------:R-:W-:Y:S01]  /*6e10*/  @!P1 MOV R16, R12 ;  /* 0x0000000c00109202 */ /* 0x000fe20000000f00 */
[----:B------:R-:W-:Y:S01]  /*6e20*/  @!P1 FFMA.FTZ R7, R31, R32, R7 ;  /* 0x000000201f079223 */ /* 0x000fe20000010007 */
[----:B------:R-:W-:Y:S01]  /*6e30*/  @!P1 MOV R17, R13 ;  /* 0x0000000d00119202 */ /* 0x000fe20000000f00 */
[----:B------:R-:W-:Y:S01]  /*6e40*/  @!P1 FFMA.FTZ R8, R33, R34, R8 ;  /* 0x0000002221089223 */ /* 0x000fe20000010008 */
[----:B------:R-:W-:Y:S01]  /*6e50*/  @!P1 MOV R19, R11 ;  /* 0x0000000b00139202 */ /* 0x000fe20000000f00 */
[----:B------:R-:W-:Y:S01]  /*6e60*/  @!P1 FFMA.FTZ R9, R35, R39, R9 ;  /* 0x0000002723099223 */ /* 0x000fe20000010009 */
[----:B------:R-:W-:Y:S02]  /*6e70*/  @!P1 F2FP.PACK_AB R4, R5, R4 ;  /* 0x000000040504923e */ /* 0x000fe400000000ff */
[----:B------:R-:W-:Y:S01]  /*6e80*/  @!P1 F2FP.PACK_AB R6, R7, R6 ;  /* 0x000000060706923e */ /* 0x000fe200000000ff */
[----:B------:R2:W-:Y:S01]  /*6e90*/  ST.E.128 [R52.64], R16 ;  /* 0x0000001034007985 */ /* 0x0005e2000c101d16 */
[----:B------:R-:W-:Y:S01]  /*6ea0*/  @!P1 F2FP.PACK_AB R8, R9, R8 ;  /* 0x000000080908923e */ /* 0x000fe200000000ff */
[----:B------:R-:W-:Y:S01]  /*6eb0*/  @!P1 IMAD.MOV.U32 R45, RZ, RZ, R4 ;  /* 0x000000ffff2d9224 */ /* 0x000fe200078e0004 */
[----:B------:R-:W-:Y:S02]  /*6ec0*/  @!P1 MOV R46, R6 ;  /* 0x00000006002e9202 */ /* 0x000fe40000000f00 */
[----:B------:R-:W-:Y:S01]  /*6ed0*/  @!P1 MOV R47, R8 ;  /* 0x00000008002f9202 */ /* 0x000fe20000000f00 */
[----:B------:R-:W-:-:S05]  /*6ee0*/  @P0 BRA `(.L_x_79) ;  /* 0x000004f000000947 */ /* 0x000fca0003800000 */
[C---:B------:R-:W-:Y:S04]  /*6ef0*/  LEA R2, P0, R43.reuse, R48, 0x1 ;  /* 0x000000302b027211 */ /* 0x040fe800078008ff */
[----:B------:R-:W-:Y:S05]  /*6f00*/  LEA.HI.X.SX32 R3, R43, R49, 0x1, P0 ;  /* 0x000000312b037211 */ /* 0x000fea00000f0eff */
[----:B------:R3:W-:Y:S01]  /*6f10*/  ST.E.128 [R2.64], R44 ;  /* 0x0000002c02007985 */ /* 0x0007e2000c101d16 */
[----:B------:R-:W-:-:S05]  /*6f20*/  BRA `(.L_x_79) ;  /* 0x000004b000007947 */ /* 0x000fca0003800000 */
.L_x_57:
[----:B------:R1:W2:Y:S01]  /*6f30*/  SHFL.IDX PT, R3, R88, RZ, 0x1c1f ;  /* 0x001c1fff58037589 */ /* 0x0002a200000e0000 */
[----:B------:R-:W-:Y:S01]  /*6f40*/  UIMAD UR5, UR6, -0x70, UR4 ;  /* 0xffffff90060578a4 */ /* 0x000fe2000f8e0204 */
[----:B------:R-:W-:Y:S02]  /*6f50*/  BSSY B0, `(.L_x_88) ;  /* 0x0000014000007945 */ /* 0x000fe40003800000 */
[----:B------:R1:W3:Y:S01]  /*6f60*/  SHFL.IDX PT, R2, R89, RZ, 0x1c1f ;  /* 0x001c1fff59027589 */ /* 0x0002e200000e0000 */
[----:B------:R-:W-:Y:S04]  /*6f70*/  UISETP.LT.AND UP0, UPT, UR5, 0x70, UPT ;  /* 0x000000700500788c */ /* 0x000fe8000bf01270 */
[----:B------:R-:W-:Y:S06]  /*6f80*/  USEL UR9, UR5, 0x70, UP0 ;  /* 0x0000007005097887 */ /* 0x000fec0008000000 */
[----:B------:R-:W-:Y:S04]  /*6f90*/  IADD3 R12, -R38, UR9, RZ ;  /* 0x00000009260c7c10 */ /* 0x000fe8000fffe1ff */
[----:B------:R-:W-:Y:S11]  /*6fa0*/  ISETP.GE.AND P0, PT, R12, 0x1, PT ;  /* 0x000000010c00780c */ /* 0x000ff60003f06270 */
[----:B------:R-:W-:Y:S02]  /*6fb0*/  @!UPT UIADD3 URZ, URZ, URZ, URZ ;  /* 0x0000003f3f3ff290 */ /* 0x000fe4000fffe03f */
[----:B------:R-:W-:-:S05]  /*6fc0*/  @!P0 BRA `(.L_x_89) ;  /* 0x000000c000008947 */ /* 0x000fca0003800000 */
[C---:B-123--:R-:W-:Y:S11]  /*6fd0*/  ISETP.GE.AND P1, PT, R20.reuse, c[0x0][0x1d4], PT ;  /* 0x0000750014007a0c */ /* 0x04eff60003f26270 */
[----:B------:R-:W-:Y:S02]  /*6fe0*/  @!UPT UIADD3 URZ, URZ, URZ, URZ ;  /* 0x0000003f3f3ff290 */ /* 0x000fe4000fffe03f */
[----:B------:R-:W1:Y:S01]  /*6ff0*/  @!P1 LDS.128 R8, [R91+0x3800] ;  /* 0x003800005b089984 */ /* 0x000e620000000c00 */
[CC--:B------:R-:W-:Y:S04]  /*7000*/  @!P1 LEA R4, P0, R20.reuse, R2.reuse, 0x1 ;  /* 0x0000000214049211 */ /* 0x0c0fe800078008ff */
[-C--:B------:R-:W-:Y:S02]  /*7010*/  @!P1 LEA.HI.X R5, R20, R3.reuse, R21, 0x1, P0 ;  /* 0x0000000314059211 */ /* 0x080fe400000f0c15 */
[----:B------:R-:W-:Y:S11]  /*7020*/  ISETP.GE.AND P0, PT, R94, c[0x0][0x1d4], PT ;  /* 0x000075005e007a0c */ /* 0x000ff60003f06270 */
[----:B------:R-:W-:Y:S02]  /*7030*/  @!UPT UIADD3 URZ, URZ, URZ, URZ ;  /* 0x0000003f3f3ff290 */ /* 0x000fe4000fffe03f */
[C---:B------:R-:W-:Y:S04]  /*7040*/  @!P0 LEA R2, P2, R83.reuse, R2, 0x1 ;  /* 0x0000000253028211 */ /* 0x040fe800078408ff */
[----:B------:R-:W-:Y:S01]  /*7050*/  @!P0 LEA.HI.X R3, R83, R3, R93, 0x1, P2 ;  /* 0x0000000353038211 */ /* 0x000fe200010f0c5d */
[----:B-1----:R-:W-:Y:S04]  /*7060*/  @!P1 ST.E.128 [R4.64], R8 ;  /* 0x0000000804009985 */ /* 0x002fe8000c101d16 */
[----:B------:R-:W1:Y:S04]  /*7070*/  @!P0 LDS.128 R4, [R92+0x3800] ;  /* 0x003800005c048984 */ /* 0x000e680000000c00 */
[----:B-1----:R1:W-:Y:S02]  /*7080*/  @!P0 ST.E.128 [R2.64], R4 ;  /* 0x0000000402008985 */ /* 0x0023e4000c101d16 */
.L_x_89:
[----:B-123--:R-:W-:Y:S05]  /*7090*/  BSYNC B0 ;  /* 0x0000000000007941 */ /* 0x00efea0003800000 */
.L_x_88:
[----:B------:R1:W2:Y:S01]  /*70a0*/  SHFL.IDX PT, R3, R88, 0x1, 0x1c1f ;  /* 0x003c1f0058037f89 */ /* 0x0002a200000e0000 */
[----:B------:R-:W-:Y:S01]  /*70b0*/  ISETP.GE.AND P0, PT, R12, 0x21, PT ;  /* 0x000000210c00780c */ /* 0x000fe20003f06270 */
[----:B------:R-:W-:Y:S02]  /*70c0*/  BSSY B0, `(.L_x_90) ;  /* 0x000000f000007945 */ /* 0x000fe40003800000 */
[----:B------:R1:W3:Y:S10]  /*70d0*/  SHFL.IDX PT, R2, R89, 0x1, 0x1c1f ;  /* 0x003c1f0059027f89 */ /* 0x0002f400000e0000 */
[----:B------:R-:W-:-:S05]  /*70e0*/  @!P0 BRA `(.L_x_91) ;  /* 0x000000c000008947 */ /* 0x000fca0003800000 */
[C---:B------:R-:W-:Y:S11]  /*70f0*/  ISETP.GE.AND P1, PT, R20.reuse, c[0x0][0x1d4], PT ;  /* 0x0000750014007a0c */ /* 0x040ff60003f26270 */
[----:B------:R-:W-:Y:S02]  /*7100*/  @!UPT UIADD3 URZ, URZ, URZ, URZ ;  /* 0x0000003f3f3ff290 */ /* 0x000fe4000fffe03f */
[----:B------:R-:W4:Y:S01]  /*7110*/  @!P1 LDS.128 R8, [R91+0x4800] ;  /* 0x004800005b089984 */ /* 0x000f220000000c00 */
[CC--:B---3--:R-:W-:Y:S04]  /*7120*/  @!P1 LEA R4, P0, R20.reuse, R2.reuse, 0x1 ;  /* 0x0000000214049211 */ /* 0x0c8fe800078008ff */
[-C--:B--2---:R-:W-:Y:S02]  /*7130*/  @!P1 LEA.HI.X R5, R20, R3.reuse, R21, 0x1, P0 ;  /* 0x0000000314059211 */ /* 0x084fe400000f0c15 */
[----:B------:R-:W-:Y:S11]  /*7140*/  ISETP.GE.AND P0, PT, R94, c[0x0][0x1d4], PT ;  /* 0x000075005e007a0c */ /* 0x000ff60003f06270 */
[----:B------:R-:W-:Y:S02]  /*7150*/  @!UPT UIADD3 URZ, URZ, URZ, URZ ;  /* 0x0000003f3f3ff290 */ /* 0x000fe4000fffe03f */
[C---:B------:R-:W-:Y:S04]  /*7160*/  @!P0 LEA R2, P2, R83.reuse, R2, 0x1 ;  /* 0x0000000253028211 */ /* 0x040fe800078408ff */
[----:B------:R-:W-:Y:S01]  /*7170*/  @!P0 LEA.HI.X R3, R83, R3, R93, 0x1, P2 ;  /* 0x0000000353038211 */ /* 0x000fe200010f0c5d */
[----:B----4-:R-:W-:Y:S04]  /*7180*/  @!P1 ST.E.128 [R4.64], R8 ;  /* 0x0000000804009985 */ /* 0x010fe8000c101d16 */
[----:B------:R-:W2:Y:S04]  /*7190*/  @!P0 LDS.128 R4, [R92+0x4800] ;  /* 0x004800005c048984 */ /* 0x000ea80000000c00 */
[----:B--2---:R2:W-:Y:S02]  /*71a0*/  @!P0 ST.E.128 [R2.64], R4 ;  /* 0x0000000402008985 */ /* 0x0045e4000c101d16 */
.L_x_91:
[----:B------:R-:W-:Y:S05]  /*71b0*/  BSYNC B0 ;  /* 0x0000000000007941 */ /* 0x000fea0003800000 */
.L_x_90:
[----:B--2---:R2:W4:Y:S01]  /*71c0*/  SHFL.IDX PT, R3, R88, 0x2, 0x1c1f ;  /* 0x005c1f0058037f89 */ /* 0x00452200000e0000 */
[----:B------:R-:W-:Y:S01]  /*71d0*/  ISETP.GE.AND P0, PT, R12, 0x41, PT ;  /* 0x000000410c00780c */ /* 0x000fe20003f06270 */
[----:B------:R-:W-:Y:S02]  /*71e0*/  BSSY B0, `(.L_x_92) ;  /* 0x000000f000007945 */ /* 0x000fe40003800000 */
[----:B---3--:R2:W3:Y:S10]  /*71f0*/  SHFL.IDX PT, R2, R89, 0x2, 0x1c1f ;  /* 0x005c1f0059027f89 */ /* 0x0084f400000e0000 */
[----:B------:R-:W-:-:S05]  /*7200*/  @!P0 BRA `(.L_x_93) ;  /* 0x000000c000008947 */ /* 0x000fca0003800000 */
[C---:B------:R-:W-:Y:S11]  /*7210*/  ISETP.GE.AND P1, PT, R20.reuse, c[0x0][0x1d4], PT ;  /* 0x0000750014007a0c */ /* 0x040ff60003f26270 */
[----:B------:R-:W-:Y:S02]  /*7220*/  @!UPT UIADD3 URZ, URZ, URZ, URZ ;  /* 0x0000003f3f3ff290 */ /* 0x000fe4000fffe03f */
[----:B------:R-:W5:Y:S01]  /*7230*/  @!P1 LDS.128 R8, [R91+0x5800] ;  /* 0x005800005b089984 */ /* 0x000f620000000c00 */
[CC--:B---3--:R-:W-:Y:S04]  /*7240*/  @!P1 LEA R4, P0, R20.reuse, R2.reuse, 0x1 ;  /* 0x0000000214049211 */ /* 0x0c8fe800078008ff */
[-C--:B----4-:R-:W-:Y:S02]  /*7250*/  @!P1 LEA.HI.X R5, R20, R3.reuse, R21, 0x1, P0 ;  /* 0x0000000314059211 */ /* 0x090fe400000f0c15 */
[----:B------:R-:W-:Y:S11]  /*7260*/  ISETP.GE.AND P0, PT, R94, c[0x0][0x1d4], PT ;  /* 0x000075005e007a0c */ /* 0x000ff60003f06270 */
[----:B------:R-:W-:Y:S02]  /*7270*/  @!UPT UIADD3 URZ, URZ, URZ, URZ ;  /* 0x0000003f3f3ff290 */ /* 0x000fe4000fffe03f */
[C---:B------:R-:W-:Y:S04]  /*7280*/  @!P0 LEA R2, P2, R83.reuse, R2, 0x1 ;  /* 0x0000000253028211 */ /* 0x040fe800078408ff */
[----:B------:R-:W-:Y:S01]  /*7290*/  @!P0 LEA.HI.X R3, R83, R3, R93, 0x1, P2 ;  /* 0x0000000353038211 */ /* 0x000fe200010f0c5d */
[----:B-----5:R-:W-:Y:S04]  /*72a0*/  @!P1 ST.E.128 [R4.64], R8 ;  /* 0x0000000804009985 */ /* 0x020fe8000c101d16 */
[----:B------:R-:W3:Y:S04]  /*72b0*/  @!P0 LDS.128 R4, [R92+0x5800] ;  /* 0x005800005c048984 */ /* 0x000ee80000000c00 */
[----:B---3--:R3:W-:Y:S02]  /*72c0*/  @!P0 ST.E.128 [R2.64], R4 ;  /* 0x0000000402008985 */ /* 0x0087e4000c101d16 */
.L_x_93:
[----:B------:R-:W-:Y:S05]  /*72d0*/  BSYNC B0 ;  /* 0x0000000000007941 */ /* 0x000fea0003800000 */
.L_x_92:
[----:B---34-:R3:W4:Y:S01]  /*72e0*/  SHFL.IDX PT, R3, R88, 0x3, 0x1c1f ;  /* 0x007c1f0058037f89 */ /* 0x01872200000e0000 */
[----:B------:R-:W-:Y:S03]  /*72f0*/  ISETP.GE.AND P0, PT, R12, 0x61, PT ;  /* 0x000000610c00780c */ /* 0x000fe60003f06270 */
[----:B------:R3:W1:Y:S10]  /*7300*/  SHFL.IDX PT, R2, R89, 0x3, 0x1c1f ;  /* 0x007c1f0059027f89 */ /* 0x00067400000e0000 */
[----:B------:R-:W-:-:S05]  /*7310*/  @!P0 BRA `(.L_x_79) ;  /* 0x000000c000008947 */ /* 0x000fca0003800000 */
[C---:B------:R-:W-:Y:S11]  /*7320*/  ISETP.GE.AND P1, PT, R20.reuse, c[0x0][0x1d4], PT ;  /* 0x0000750014007a0c */ /* 0x040ff60003f26270 */
[----:B------:R-:W-:Y:S02]  /*7330*/  @!UPT UIADD3 URZ, URZ, URZ, URZ ;  /* 0x0000003f3f3ff290 */ /* 0x000fe4000fffe03f */
[----:B------:R-:W5:Y:S01]  /*7340*/  @!P1 LDS.128 R8, [R91+0x6800] ;  /* 0x006800005b089984 */ /* 0x000f620000000c00 */
[CC--:B-1----:R-:W-:Y:S04]  /*7350*/  @!P1 LEA R4, P0, R20.reuse, R2.reuse, 0x1 ;  /* 0x0000000214049211 */ /* 0x0c2fe800078008ff */
[-C--:B----4-:R-:W-:Y:S02]  /*7360*/  @!P1 LEA.HI.X R5, R20, R3.reuse, R21, 0x1, P0 ;  /* 0x0000000314059211 */ /* 0x090fe400000f0c15 */
[----:B------:R-:W-:Y:S11]  /*7370*/  ISETP.GE.AND P0, PT, R94, c[0x0][0x1d4], PT ;  /* 0x000075005e007a0c */ /* 0x000ff60003f06270 */
[----:B------:R-:W-:Y:S02]  /*7380*/  @!UPT UIADD3 URZ, URZ, URZ, URZ ;  /* 0x0000003f3f3ff290 */ /* 0x000fe4000fffe03f */
[C---:B------:R-:W-:Y:S04]  /*7390*/  @!P0 LEA R2, P2, R83.reuse, R2, 0x1 ;  /* 0x0000000253028211 */ /* 0x040fe800078408ff */
[----:B------:R-:W-:Y:S01]  /*73a0*/  @!P0 LEA.HI.X R3, R83, R3, R93, 0x1, P2 ;  /* 0x0000000353038211 */ /* 0x000fe200010f0c5d */
[----:B-----5:R-:W-:Y:S04]  /*73b0*/  @!P1 ST.E.128 [R4.64], R8 ;  /* 0x0000000804009985 */ /* 0x020fe8000c101d16 */
[----:B------:R-:W1:Y:S04]  /*73c0*/  @!P0 LDS.128 R4, [R92+0x6800] ;  /* 0x006800005c048984 */ /* 0x000e680000000c00 */
[----:B-1----:R1:W-:Y:S02]  /*73d0*/  @!P0 ST.E.128 [R2.64], R4 ;  /* 0x0000000402008985 */ /* 0x0023e4000c101d16 */
.L_x_79:
[----:B------:R-:W-:Y:S05]  /*73e0*/  BSYNC B2 ;  /* 0x0000000000027941 */ /* 0x000fea0003800000 */
.L_x_56:
[----:B-1-3--:R-:W-:Y:S01]  /*73f0*/  IMAD.U32 R2, RZ, RZ, UR6 ;  /* 0x00000006ff027e24 */ /* 0x00afe2000f8e00ff */
[----:B------:R-:W-:Y:S01]  /*7400*/  UIMAD UR5, UR6, -0x70, URZ ;  /* 0xffffff90060578a4 */ /* 0x000fe2000f8e023f */
[----:B------:R-:W-:Y:S02]  /*7410*/  BSSY B0, `(.L_x_94) ;  /* 0x0000085000007945 */ /* 0x000fe40003800000 */
[----:B----4-:R-:W-:Y:S03]  /*7420*/  IMAD.WIDE R2, R2, 0x70, R128 ;  /* 0x0000007002027825 */ /* 0x010fe600078e0280 */
[----:B------:R-:W-:Y:S01]  /*7430*/  IADD3 R4, R125, UR5, RZ ;  /* 0x000000057d047c10 */ /* 0x000fe2000fffe0ff */
[----:B------:R-:W-:Y:S03]  /*7440*/  UIADD3 UR5, UR5, UR4, URZ ;  /* 0x0000000405057290 */ /* 0x000fe6000fffe03f */
[C---:B------:R-:W-:Y:S01]  /*7450*/  ISETP.GE.AND P5, PT, R4.reuse, 0x11, PT ;  /* 0x000000110400780c */ /* 0x040fe20003fa6270 */
[----:B------:R-:W-:Y:S01]  /*7460*/  UISETP.LT.AND UP0, UPT, UR5, 0x70, UPT ;  /* 0x000000700500788c */ /* 0x000fe2000bf01270 */
[C---:B------:R-:W-:Y:S02]  /*7470*/  ISETP.GE.AND P4, PT, R4.reuse, 0x21, PT ;  /* 0x000000210400780c */ /* 0x040fe40003f86270 */
[C---:B------:R-:W-:Y:S01]  /*7480*/  ISETP.GE.AND P3, PT, R4.reuse, 0x31, PT ;  /* 0x000000310400780c */ /* 0x040fe20003f66270 */
[----:B------:R-:W-:Y:S01]  /*7490*/  USEL UR5, UR5, 0x70, UP0 ;  /* 0x0000007005057887 */ /* 0x000fe20008000000 */
[C---:B------:R-:W-:Y:S02]  /*74a0*/  ISETP.GE.AND P2, PT, R4.reuse, 0x41, PT ;  /* 0x000000410400780c */ /* 0x040fe40003f46270 */
[----:B------:R-:W-:Y:S02]  /*74b0*/  ISETP.GE.AND P1, PT, R4, 0x51, PT ;  /* 0x000000510400780c */ /* 0x000fe40003f26270 */
[----:B--2---:R-:W-:Y:S03]  /*74c0*/  P2R R8, PR, RZ, 0x20 ;  /* 0x00000020ff087803 */ /* 0x004fe60000000000 */
[C---:B------:R-:W-:Y:S05]  /*74d0*/  @P5 IADD3 R6, P0, R2.reuse, 0x10, RZ ;  /* 0x0000001002065810 */ /* 0x040fea0007f1e0ff */
[--C-:B------:R-:W-:Y:S01]  /*74e0*/  @P5 IMAD.X R7, RZ, RZ, R3.reuse, P0 ;  /* 0x000000ffff075224 */ /* 0x100fe200000e0603 */
[C---:B------:R-:W-:Y:S05]  /*74f0*/  @P4 IADD3 R9, P0, R2.reuse, 0x20, RZ ;  /* 0x0000002002094810 */ /* 0x040fea0007f1e0ff */
[--C-:B------:R-:W-:Y:S01]  /*7500*/  @P4 IMAD.X R11, RZ, RZ, R3.reuse, P0 ;  /* 0x000000ffff0b4224 */ /* 0x100fe200000e0603 */
[C---:B------:R-:W-:Y:S04]  /*7510*/  @P3 IADD3 R10, P0, R2.reuse, 0x30, RZ ;  /* 0x00000030020a3810 */ /* 0x040fe80007f1e0ff */
[-C--:B------:R-:W-:Y:S02]  /*7520*/  @P3 IADD3.X R19, RZ, R3.reuse, RZ, P0, !PT ;  /* 0x00000003ff133210 */ /* 0x080fe400007fe4ff */
[C---:B------:R-:W-:Y:S05]  /*7530*/  @P2 IADD3 R18, P0, R2.reuse, 0x40, RZ ;  /* 0x0000004002122810 */ /* 0x040fea0007f1e0ff */
[--C-:B------:R-:W-:Y:S01]  /*7540*/  @P2 IMAD.X R25, RZ, RZ, R3.reuse, P0 ;  /* 0x000000ffff192224 */ /* 0x100fe200000e0603 */
[----:B------:R-:W-:Y:S05]  /*7550*/  @P1 IADD3 R22, P0, R2, 0x50, RZ ;  /* 0x0000005002161810 */ /* 0x000fea0007f1e0ff */
[----:B------:R-:W-:Y:S01]  /*7560*/  @P1 IMAD.X R27, RZ, RZ, R3, P0 ;  /* 0x000000ffff1b1224 */ /* 0x000fe200000e0603 */
[----:B------:R-:W-:Y:S11]  /*7570*/  ISETP.GE.AND P0, PT, R4, 0x61, PT ;  /* 0x000000610400780c */ /* 0x000ff60003f06270 */
[----:B------:R-:W-:Y:S02]  /*7580*/  @!UPT UIADD3 URZ, URZ, URZ, URZ ;  /* 0x0000003f3f3ff290 */ /* 0x000fe4000fffe03f */
[----:B------:R-:W-:Y:S04]  /*7590*/  @P0 IADD3 R24, P6, R2, 0x60, RZ ;  /* 0x0000006002180810 */ /* 0x000fe80007fde0ff */
[----:B------:R-:W-:Y:S02]  /*75a0*/  @P0 IADD3.X R29, RZ, R3, RZ, P6, !PT ;  /* 0x00000003ff1d0210 */ /* 0x000fe400037fe4ff */
[----:B------:R-:W-:Y:S04]  /*75b0*/  ISETP.GE.AND P6, PT, R4, 0x1, PT ;  /* 0x000000010400780c */ /* 0x000fe80003fc6270 */
[----:B------:R-:W-:Y:S09]  /*75c0*/  P2R R28, PR, RZ, 0x40 ;  /* 0x00000040ff1c7803 */ /* 0x000ff20000000000 */
[----:B------:R-:W-:Y:S02]  /*75d0*/  @P6 IMAD R3, R3, c[0x0][0x258], RZ ;  /* 0x0000960003036a24 */ /* 0x000fe400078e02ff */
[----:B------:R-:W-:Y:S02]  /*75e0*/  @P6 IMAD.MOV.U32 R4, RZ, RZ, R96 ;  /* 0x000000ffff046224 */ /* 0x000fe400078e0060 */
[----:B------:R-:W-:Y:S04]  /*75f0*/  @P6 IMAD.MOV.U32 R5, RZ, RZ, R98 ;  /* 0x000000ffff056224 */ /* 0x000fe800078e0062 */
[C---:B------:R-:W-:Y:S04]  /*7600*/  @P6 IMAD.WIDE.U32 R4, R2.reuse, c[0x0][0x258], R4 ;  /* 0x0000960002046a25 */ /* 0x040fe800078e0004 */
[----:B------:R-:W-:Y:S01]  /*7610*/  @P6 IMAD R2, R2, c[0x0][0x25c], R3 ;  /* 0x0000970002026a24 */ /* 0x000fe200078e0203 */
[C---:B------:R-:W-:Y:S04]  /*7620*/  @P6 LEA R16, P5, R4.reuse, c[0x0][0x250], 0x1 ;  /* 0x0000940004106a11 */ /* 0x040fe800078a08ff */
[----:B------:R-:W-:Y:S04]  /*7630*/  @P6 IADD3 R2, R5, R2, RZ ;  /* 0x0000000205026210 */ /* 0x000fe80007ffe0ff */
[----:B------:R-:W-:Y:S02]  /*7640*/  @P6 LEA.HI.X R17, R4, c[0x0][0x254], R2, 0x1, P5 ;  /* 0x0000950004116a11 */ /* 0x000fe400028f0c02 */
[----:B------:R-:W-:Y:S04]  /*7650*/  ISETP.NE.AND P5, PT, R8, RZ, PT ;  /* 0x000000ff0800720c */ /* 0x000fe80003fa5270 */
[----:B------:R-:W-:Y:S09]  /*7660*/  P2R R26, PR, RZ, 0x20 ;  /* 0x00000020ff1a7803 */ /* 0x000ff20000000000 */
[----:B------:R-:W-:Y:S02]  /*7670*/  @P5 IMAD R4, R7, c[0x0][0x258], RZ ;  /* 0x0000960007045a24 */ /* 0x000fe400078e02ff */
[----:B------:R-:W-:Y:S02]  /*7680*/  @P5 IMAD.MOV.U32 R2, RZ, RZ, R96 ;  /* 0x000000ffff025224 */ /* 0x000fe400078e0060 */
[----:B------:R-:W-:Y:S02]  /*7690*/  @P5 IMAD.MOV.U32 R3, RZ, RZ, R98 ;  /* 0x000000ffff035224 */ /* 0x000fe400078e0062 */
[C---:B------:R-:W-:Y:S02]  /*76a0*/  @P5 IMAD R4, R6.reuse, c[0x0][0x25c], R4 ;  /* 0x0000970006045a24 */ /* 0x040fe400078e0204 */
[----:B------:R-:W-:Y:S04]  /*76b0*/  @P5 IMAD.WIDE.U32 R2, R6, c[0x0][0x258], R2 ;  /* 0x0000960006025a25 */ /* 0x000fe800078e0002 */
[----:B------:R-:W-:Y:S01]  /*76c0*/  @P0 IMAD R6, R29, c[0x0][0x258], RZ ;  /* 0x000096001d060a24 */ /* 0x000fe200078e02ff */
[----:B------:R-:W-:Y:S02]  /*76d0*/  @P5 LEA R14, P6, R2, c[0x0][0x250], 0x1 ;  /* 0x00009400020e5a11 */ /* 0x000fe400078c08ff */
[----:B------:R-:W-:Y:S01]  /*76e0*/  @P5 IADD3 R4, R3, R4, RZ ;  /* 0x0000000403045210 */ /* 0x000fe20007ffe0ff */
[----:B------:R-:W-:Y:S02]  /*76f0*/  @P4 IMAD.MOV.U32 R3, RZ, RZ, R98 ;  /* 0x000000ffff034224 */ /* 0x000fe400078e0062 */
[----:B------:R-:W-:Y:S01]  /*7700*/  @P0 IMAD R6, R24, c[0x0][0x25c], R6 ;  /* 0x0000970018060a24 */ /* 0x000fe200078e0206 */
[----:B------:R-:W-:Y:S01]  /*7710*/  @P5 LEA.HI.X R15, R2, c[0x0][0x254], R4, 0x1, P6 ;  /* 0x00009500020f5a11 */ /* 0x000fe200030f0c04 */
[----:B------:R-:W-:Y:S02]  /*7720*/  @P4 IMAD R4, R11, c[0x0][0x258], RZ ;  /* 0x000096000b044a24 */ /* 0x000fe400078e02ff */
[----:B------:R-:W-:Y:S02]  /*7730*/  @P4 IMAD.MOV.U32 R2, RZ, RZ, R96 ;  /* 0x000000ffff024224 */ /* 0x000fe400078e0060 */
[C---:B------:R-:W-:Y:S02]  /*7740*/  @P4 IMAD R4, R9.reuse, c[0x0][0x25c], R4 ;  /* 0x0000970009044a24 */ /* 0x040fe400078e0204 */
[----:B------:R-:W-:Y:S05]  /*7750*/  @P4 IMAD.WIDE.U32 R2, R9, c[0x0][0x258], R2 ;  /* 0x0000960009024a25 */ /* 0x000fea00078e0002 */
[C---:B------:R-:W-:Y:S02]  /*7760*/  @P4 LEA R12, P6, R2.reuse, c[0x0][0x250], 0x1 ;  /* 0x00009400020c4a11 */ /* 0x040fe400078c08ff */
[----:B------:R-:W-:Y:S01]  /*7770*/  @P4 IADD3 R4, R3, R4, RZ ;  /* 0x0000000403044210 */ /* 0x000fe20007ffe0ff */
[----:B------:R-:W-:Y:S03]  /*7780*/  @P3 IMAD.MOV.U32 R3, RZ, RZ, R98 ;  /* 0x000000ffff033224 */ /* 0x000fe600078e0062 */
        /* <DEDUP_REMOVED lines=9> */
[----:B------:R-:W-:Y:S01]  /*7820*/  @P2 IMAD.MOV.U32 R2, RZ, RZ, R96 ;  /* 0x000000ffff022224 */ /* 0x000fe200078e0060 */
[----:B------:R-:W-:Y:S01]  /*7830*/  ISETP.NE.AND P5, PT, R121, RZ, PT ;  /* 0x000000ff7900720c */ /* 0x000fe20003fa5270 */
[----:B------:R-:W-:Y:S02]  /*7840*/  @P2 IMAD R4, R25, c[0x0][0x258], RZ ;  /* 0x0000960019042a24 */ /* 0x000fe400078e02ff */
[C---:B------:R-:W-:Y:S04]  /*7850*/  @P2 IMAD.WIDE.U32 R2, R18.reuse, c[0x0][0x258], R2 ;  /* 0x0000960012022a25 */ /* 0x040fe800078e0002 */
[----:B------:R-:W-:Y:S01]  /*7860*/  @P2 IMAD R4, R18, c[0x0][0x25c], R4 ;  /* 0x0000970012042a24 */ /* 0x000fe200078e0204 */
[C---:B------:R-:W-:Y:S04]  /*7870*/  @P2 LEA R8, P6, R2.reuse, c[0x0][0x250], 0x1 ;  /* 0x0000940002082a11 */ /* 0x040fe800078c08ff */
[----:B------:R-:W-:Y:S01]  /*7880*/  @P2 IADD3 R4, R3, R4, RZ ;  /* 0x0000000403042210 */ /* 0x000fe20007ffe0ff */
[----:B------:R-:W-:Y:S03]  /*7890*/  @P1 IMAD.MOV.U32 R3, RZ, RZ, R98 ;  /* 0x000000ffff031224 */ /* 0x000fe600078e0062 */
[----:B------:R-:W-:Y:S01]  /*78a0*/  @P2 LEA.HI.X R9, R2, c[0x0][0x254], R4, 0x1, P6 ;  /* 0x0000950002092a11 */ /* 0x000fe200030f0c04 */
[----:B------:R-:W-:Y:S02]  /*78b0*/  @P1 IMAD R4, R27, c[0x0][0x258], RZ ;  /* 0x000096001b041a24 */ /* 0x000fe400078e02ff */
[----:B------:R-:W-:Y:S02]  /*78c0*/  @P1 IMAD.MOV.U32 R2, RZ, RZ, R96 ;  /* 0x000000ffff021224 */ /* 0x000fe400078e0060 */
[C---:B------:R-:W-:Y:S02]  /*78d0*/  @P1 IMAD R4, R22.reuse, c[0x0][0x25c], R4 ;  /* 0x0000970016041a24 */ /* 0x040fe400078e0204 */
[----:B------:R-:W-:Y:S05]  /*78e0*/  @P1 IMAD.WIDE.U32 R2, R22, c[0x0][0x258], R2 ;  /* 0x0000960016021a25 */ /* 0x000fea00078e0002 */
[----:B------:R-:W-:Y:S02]  /*78f0*/  @P1 IADD3 R3, R3, R4, RZ ;  /* 0x0000000403031210 */ /* 0x000fe40007ffe0ff */
[C---:B------:R-:W-:Y:S04]  /*7900*/  @P1 LEA R4, P6, R2.reuse, c[0x0][0x250], 0x1 ;  /* 0x0000940002041a11 */ /* 0x040fe800078c08ff */
[----:B------:R-:W-:Y:S01]  /*7910*/  @P1 LEA.HI.X R5, R2, c[0x0][0x254], R3, 0x1, P6 ;  /* 0x0000950002051a11 */ /* 0x000fe200030f0c03 */
[----:B------:R-:W-:Y:S02]  /*7920*/  @P0 IMAD.MOV.U32 R2, RZ, RZ, R96 ;  /* 0x000000ffff020224 */ /* 0x000fe400078e0060 */
[----:B------:R-:W-:Y:S04]  /*7930*/  @P0 IMAD.MOV.U32 R3, RZ, RZ, R98 ;  /* 0x000000ffff030224 */ /* 0x000fe800078e0062 */
[----:B------:R-:W-:Y:S05]  /*7940*/  @P0 IMAD.WIDE.U32 R2, R24, c[0x0][0x258], R2 ;  /* 0x0000960018020a25 */ /* 0x000fea00078e0002 */
[----:B------:R-:W-:Y:S02]  /*7950*/  @P0 IADD3 R3, R3, R6, RZ ;  /* 0x0000000603030210 */ /* 0x000fe40007ffe0ff */
[C---:B------:R-:W-:Y:S04]  /*7960*/  @P0 LEA R6, P6, R2.reuse, c[0x0][0x250], 0x1 ;  /* 0x0000940002060a11 */ /* 0x040fe800078c08ff */
[----:B------:R-:W-:Y:S01]  /*7970*/  @P0 LEA.HI.X R7, R2, c[0x0][0x254], R3, 0x1, P6 ;  /* 0x0000950002070a11 */ /* 0x000fe200030f0c03 */
[----:B------:R-:W-:Y:S01]  /*7980*/  IMAD R2, R117, c[0x0][0x208], RZ ;  /* 0x0000820075027a24 */ /* 0x000fe200078e02ff */
[----:B------:R-:W-:Y:S11]  /*7990*/  ISETP.NE.AND P6, PT, R28, RZ, PT ;  /* 0x000000ff1c00720c */ /* 0x000ff60003fc5270 */
[----:B------:R-:W-:Y:S02]  /*79a0*/  @!UPT UIADD3 URZ, URZ, URZ, URZ ;  /* 0x0000003f3f3ff290 */ /* 0x000fe4000fffe03f */
[----:B------:R-:W-:Y:S01]  /*79b0*/  @!PT LDS RZ, [RZ] ;  /* 0x00000000fffff984 */ /* 0x000fe20000000800 */
[----:B------:R-:W-:Y:S01]  /*79c0*/  @!PT LDS RZ, [RZ] ;  /* 0x00000000fffff984 */ /* 0x000fe20000000800 */
[----:B------:R-:W-:Y:S01]  /*79d0*/  @!PT LDS RZ, [RZ] ;  /* 0x00000000fffff984 */ /* 0x000fe20000000800 */
[----:B------:R1:W-:Y:S01]  /*79e0*/  @P6 LDGSTS.E.BYPASS.LTC128B.128 [R90+0x100], [R16.64], !P5 ;  /* 0x00100000105a6fae */ /* 0x0003e2000e901d56 */
[----:B------:R-:W-:Y:S02]  /*79f0*/  ISETP.NE.AND P5, PT, R26, RZ, PT ;  /* 0x000000ff1a00720c */ /* 0x000fe40003fa5270 */
[----:B------:R-:W-:Y:S11]  /*7a00*/  ISETP.NE.AND P6, PT, R121, RZ, PT ;  /* 0x000000ff7900720c */ /* 0x000ff60003fc5270 */
[----:B------:R-:W-:Y:S02]  /*7a10*/  @!UPT UIADD3 URZ, URZ, URZ, URZ ;  /* 0x0000003f3f3ff290 */ /* 0x000fe4000fffe03f */
[----:B------:R2:W-:Y:S08]  /*7a20*/  @P5 LDGSTS.E.BYPASS.LTC128B.128 [R90+0x900], [R14.64], !P6 ;  /* 0x009000000e5a5fae */ /* 0x0005f0000f101d56 */
[----:B------:R3:W-:Y:S08]  /*7a30*/  @P4 LDGSTS.E.BYPASS.LTC128B.128 [R90+0x1100], [R12.64], !P6 ;  /* 0x011000000c5a4fae */ /* 0x0007f0000f101d56 */
[----:B------:R1:W-:Y:S08]  /*7a40*/  @P3 LDGSTS.E.BYPASS.LTC128B.128 [R90+0x1900], [R10.64], !P6 ;  /* 0x019000000a5a3fae */ /* 0x0003f0000f101d56 */
[----:B------:R1:W-:Y:S08]  /*7a50*/  @P2 LDGSTS.E.BYPASS.LTC128B.128 [R90+0x2100], [R8.64], !P6 ;  /* 0x02100000085a2fae */ /* 0x0003f0000f101d56 */
[----:B------:R4:W-:Y:S01]  /*7a60*/  @P1 LDGSTS.E.BYPASS.LTC128B.128 [R90+0x2900], [R4.64], !P6 ;  /* 0x02900000045a1fae */ /* 0x0009e2000f101d56 */
[----:B---3--:R-:W-:Y:S07]  /*7a70*/  IADD3 R12, -R38, UR5, RZ ;  /* 0x00000005260c7c10 */ /* 0x008fee000fffe1ff */
[----:B------:R1:W-:Y:S08]  /*7a80*/  @P0 LDGSTS.E.BYPASS.LTC128B.128 [R90+0x3100], [R6.64], !P6 ;  /* 0x03100000065a0fae */ /* 0x0003f0000f101d56 */
[----:B------:R-:W0:Y:S01]  /*7a90*/  LDGDEPBAR ;  /* 0x00000000000079af */ /* 0x000e220000000000 */
[C---:B----4-:R-:W-:Y:S02]  /*7aa0*/  IMAD R4, R100.reuse, c[0x0][0x20c], R2 ;  /* 0x0000830064047a24 */ /* 0x050fe400078e0202 */
[----:B------:R-:W-:Y:S04]  /*7ab0*/  IMAD.WIDE.U32 R2, R100, c[0x0][0x208], RZ ;  /* 0x0000820064027a25 */ /* 0x000fe800078e00ff */
[----:B------:R-:W-:Y:S02]  /*7ac0*/  IMAD.IADD R3, R3, 0x1, R4 ;  /* 0x0000000103037824 */ /* 0x000fe400078e0204 */
[----:B------:R-:W-:Y:S02]  /*7ad0*/  IMAD R4, R118, c[0x0][0x218], RZ ;  /* 0x0000860076047a24 */ /* 0x000fe400078e02ff */
[C---:B------:R-:W-:Y:S01]  /*7ae0*/  IMAD.WIDE.U32 R2, R99.reuse, c[0x0][0x218], R2 ;  /* 0x0000860063027a25 */ /* 0x040fe200078e0002 */
[----:B------:R-:W-:Y:S04]  /*7af0*/  DEPBAR.LE SB0, 0x0 ;  /* 0x000080000000791a */ /* 0x000fe80000000000 */
[----:B------:R-:W-:Y:S01]  /*7b00*/  BAR.SYNC.DEFER_BLOCKING 0x0 ;  /* 0x0000000000007b1d */ /* 0x000fe20000010000 */
[----:B------:R-:W-:Y:S01]  /*7b10*/  IMAD R4, R99, c[0x0][0x21c], R4 ;  /* 0x0000870063047a24 */ /* 0x000fe200078e0204 */
[----:B------:R-:W-:Y:S04]  /*7b20*/  IADD3 R2, P0, R2, UR30, RZ ;  /* 0x0000001e02027c10 */ /* 0x000fe8000ff1e0ff */
[----:B------:R-:W-:Y:S02]  /*7b30*/  IADD3.X R3, R3, UR29, R4, P0, !PT ;  /* 0x0000001d03037c10 */ /* 0x000fe400087fe404 */
[C---:B--2---:R-:W-:Y:S04]  /*7b40*/  LEA R14, P0, R2.reuse, c[0x0][0x1f8], 0x1 ;  /* 0x00007e00020e7a11 */ /* 0x044fe800078008ff */
[----:B------:R-:W-:Y:S02]  /*7b50*/  LEA.HI.X R13, R2, c[0x0][0x1fc], R3, 0x1, P0 ;  /* 0x00007f00020d7a11 */ /* 0x000fe400000f0c03 */
[----:B------:R1:W2:Y:S01]  /*7b60*/  SHFL.IDX PT, R2, R14, RZ, 0x1c1f ;  /* 0x001c1fff0e027589 */ /* 0x0002a200000e0000 */
[----:B------:R-:W-:Y:S07]  /*7b70*/  ISETP.GE.AND P0, PT, R12, 0x1, PT ;  /* 0x000000010c00780c */ /* 0x000fee0003f06270 */
[----:B------:R1:W3:Y:S06]  /*7b80*/  SHFL.IDX PT, R3, R13, RZ, 0x1c1f ;  /* 0x001c1fff0d037589 */ /* 0x0002ec00000e0000 */
[----:B------:R-:W-:-:S05]  /*7b90*/  @!P0 BRA `(.L_x_95) ;  /* 0x000000c000008947 */ /* 0x000fca0003800000 */
[C---:B------:R-:W-:Y:S11]  /*7ba0*/  ISETP.GE.AND P1, PT, R20.reuse, c[0x0][0x1d4], PT ;  /* 0x0000750014007a0c */ /* 0x040ff60003f26270 */
[----:B------:R-:W-:Y:S02]  /*7bb0*/  @!UPT UIADD3 URZ, URZ, URZ, URZ ;  /* 0x0000003f3f3ff290 */ /* 0x000fe4000fffe03f */
[----:B-1----:R-:W1:Y:S01]  /*7bc0*/  @!P1 LDS.128 R8, [R91] ;  /* 0x000000005b089984 */ /* 0x002e620000000c00 */
[CC--:B--2---:R-:W-:Y:S04]  /*7bd0*/  @!P1 LEA R4, P0, R20.reuse, R2.reuse, 0x1 ;  /* 0x0000000214049211 */ /* 0x0c4fe800078008ff */
[-C--:B---3--:R-:W-:Y:S02]  /*7be0*/  @!P1 LEA.HI.X R5, R20, R3.reuse, R21, 0x1, P0 ;  /* 0x0000000314059211 */ /* 0x088fe400000f0c15 */
[----:B------:R-:W-:Y:S11]  /*7bf0*/  ISETP.GE.AND P0, PT, R94, c[0x0][0x1d4], PT ;  /* 0x000075005e007a0c */ /* 0x000ff60003f06270 */
[----:B------:R-:W-:Y:S02]  /*7c00*/  @!UPT UIADD3 URZ, URZ, URZ, URZ ;  /* 0x0000003f3f3ff290 */ /* 0x000fe4000fffe03f */
[C---:B------:R-:W-:Y:S04]  /*7c10*/  @!P0 LEA R2, P2, R83.reuse, R2, 0x1 ;  /* 0x0000000253028211 */ /* 0x040fe800078408ff */
[----:B------:R-:W-:Y:S01]  /*7c20*/  @!P0 LEA.HI.X R3, R83, R3, R93, 0x1, P2 ;  /* 0x0000000353038211 */ /* 0x000fe200010f0c5d */
[----:B-1----:R-:W-:Y:S04]  /*7c30*/  @!P1 ST.E.128 [R4.64], R8 ;  /* 0x0000000804009985 */ /* 0x002fe8000c101d16 */
[----:B------:R-:W1:Y:S04]  /*7c40*/  @!P0 LDS.128 R4, [R92] ;  /* 0x000000005c048984 */ /* 0x000e680000000c00 */
[----:B-1----:R1:W-:Y:S02]  /*7c50*/  @!P0 ST.E.128 [R2.64], R4 ;  /* 0x0000000402008985 */ /* 0x0023e4000c101d16 */
.L_x_95:
[----:B------:R-:W-:Y:S05]  /*7c60*/  BSYNC B0 ;  /* 0x0000000000007941 */ /* 0x000fea0003800000 */
.L_x_94:
[----:B-1-3--:R1:W3:Y:S01]  /*7c70*/  SHFL.IDX PT, R3, R13, 0x1, 0x1c1f ;  /* 0x003c1f000d037f89 */ /* 0x00a2e200000e0000 */
[----:B------:R-:W-:Y:S01]  /*7c80*/  ISETP.GE.AND P0, PT, R12, 0x21, PT ;  /* 0x000000210c00780c */ /* 0x000fe20003f06270 */
[----:B------:R-:W-:Y:S02]  /*7c90*/  BSSY B0, `(.L_x_96) ;  /* 0x000000f000007945 */ /* 0x000fe40003800000 */
[----:B--2---:R1:W2:Y:S10]  /*7ca0*/  SHFL.IDX PT, R2, R14, 0x1, 0x1c1f ;  /* 0x003c1f000e027f89 */ /* 0x0042b400000e0000 */
[----:B------:R-:W-:-:S05]  /*7cb0*/  @!P0 BRA `(.L_x_97) ;  /* 0x000000c000008947 */ /* 0x000fca0003800000 */
[C---:B------:R-:W-:Y:S11]  /*7cc0*/  ISETP.GE.AND P1, PT, R20.reuse, c[0x0][0x1d4], PT ;  /* 0x0000750014007a0c */ /* 0x040ff60003f26270 */
[----:B------:R-:W-:Y:S02]  /*7cd0*/  @!UPT UIADD3 URZ, URZ, URZ, URZ ;  /* 0x0000003f3f3ff290 */ /* 0x000fe4000fffe03f */
[----:B------:R-:W4:Y:S01]  /*7ce0*/  @!P1 LDS.128 R8, [R91+0x1000] ;  /* 0x001000005b089984 */ /* 0x000f220000000c00 */
[CC--:B--2---:R-:W-:Y:S04]  /*7cf0*/  @!P1 LEA R4, P0, R20.reuse, R2.reuse, 0x1 ;  /* 0x0000000214049211 */ /* 0x0c4fe800078008ff */
[-C--:B---3--:R-:W-:Y:S02]  /*7d00*/  @!P1 LEA.HI.X R5, R20, R3.reuse, R21, 0x1, P0 ;  /* 0x0000000314059211 */ /* 0x088fe400000f0c15 */
[----:B------:R-:W-:Y:S11]  /*7d10*/  ISETP.GE.AND P0, PT, R94, c[0x0][0x1d4], PT ;  /* 0x000075005e007a0c */ /* 0x000ff60003f06270 */
[----:B------:R-:W-:Y:S02]  /*7d20*/  @!UPT UIADD3 URZ, URZ, URZ, URZ ;  /* 0x0000003f3f3ff290 */ /* 0x000fe4000fffe03f */
[C---:B------:R-:W-:Y:S04]  /*7d30*/  @!P0 LEA R2, P2, R83.reuse, R2, 0x1 ;  /* 0x0000000253028211 */ /* 0x040fe800078408ff */
[----:B------:R-:W-:Y:S01]  /*7d40*/  @!P0 LEA.HI.X R3, R83, R3, R93, 0x1, P2 ;  /* 0x0000000353038211 */ /* 0x000fe200010f0c5d */
[----:B----4-:R-:W-:Y:S04]  /*7d50*/  @!P1 ST.E.128 [R4.64], R8 ;  /* 0x0000000804009985 */ /* 0x010fe8000c101d16 */
[----:B------:R-:W2:Y:S04]  /*7d60*/  @!P0 LDS.128 R4, [R92+0x1000] ;  /* 0x001000005c048984 */ /* 0x000ea80000000c00 */
[----:B--2---:R2:W-:Y:S02]  /*7d70*/  @!P0 ST.E.128 [R2.64], R4 ;  /* 0x0000000402008985 */ /* 0x0045e4000c101d16 */
.L_x_97:
[----:B------:R-:W-:Y:S05]  /*7d80*/  BSYNC B0 ;  /* 0x0000000000007941 */ /* 0x000fea0003800000 */
.L_x_96:
[----:B--23--:R2:W3:Y:S01]  /*7d90*/  SHFL.IDX PT, R3, R13, 0x2, 0x1c1f ;  /* 0x005c1f000d037f89 */ /* 0x00c4e200000e0000 */
[----:B------:R-:W-:Y:S01]  /*7da0*/  ISETP.GE.AND P0, PT, R12, 0x41, PT ;  /* 0x000000410c00780c */ /* 0x000fe20003f06270 */
[----:B------:R-:W-:Y:S02]  /*7db0*/  BSSY B0, `(.L_x_98) ;  /* 0x000000f000007945 */ /* 0x000fe40003800000 */
[----:B------:R2:W4:Y:S10]  /*7dc0*/  SHFL.IDX PT, R2, R14, 0x2, 0x1c1f ;  /* 0x005c1f000e027f89 */ /* 0x00053400000e0000 */
[----:B------:R-:W-:-:S05]  /*7dd0*/  @!P0 BRA `(.L_x_99) ;  /* 0x000000c000008947 */ /* 0x000fca0003800000 */
[C---:B------:R-:W-:Y:S11]  /*7de0*/  ISETP.GE.AND P1, PT, R20.reuse, c[0x0][0x1d4], PT ;  /* 0x0000750014007a0c */ /* 0x040ff60003f26270 */
[----:B------:R-:W-:Y:S02]  /*7df0*/  @!UPT UIADD3 URZ, URZ, URZ, URZ ;  /* 0x0000003f3f3ff290 */ /* 0x000fe4000fffe03f */
[----:B------:R-:W5:Y:S01]  /*7e00*/  @!P1 LDS.128 R8, [R91+0x2000] ;  /* 0x002000005b089984 */ /* 0x000f620000000c00 */
[CC--:B----4-:R-:W-:Y:S04]  /*7e10*/  @!P1 LEA R4, P0, R20.reuse, R2.reuse, 0x1 ;  /* 0x0000000214049211 */ /* 0x0d0fe800078008ff */
[-C--:B---3--:R-:W-:Y:S02]  /*7e20*/  @!P1 LEA.HI.X R5, R20, R3.reuse, R21, 0x1, P0 ;  /* 0x0000000314059211 */ /* 0x088fe400000f0c15 */
[----:B------:R-:W-:Y:S11]  /*7e30*/  ISETP.GE.AND P0, PT, R94, c[0x0][0x1d4], PT ;  /* 0x000075005e007a0c */ /* 0x000ff60003f06270 */
[----:B------:R-:W-:Y:S02]  /*7e40*/  @!UPT UIADD3 URZ, URZ, URZ, URZ ;  /* 0x0000003f3f3ff290 */ /* 0x000fe4000fffe03f */
[C---:B------:R-:W-:Y:S04]  /*7e50*/  @!P0 LEA R2, P2, R83.reuse, R2, 0x1 ;  /* 0x0000000253028211 */ /* 0x040fe800078408ff */
[----:B------:R-:W-:Y:S01]  /*7e60*/  @!P0 LEA.HI.X R3, R83, R3, R93, 0x1, P2 ;  /* 0x0000000353038211 */ /* 0x000fe200010f0c5d */
[----:B-----5:R-:W-:Y:S04]  /*7e70*/  @!P1 ST.E.128 [R4.64], R8 ;  /* 0x0000000804009985 */ /* 0x020fe8000c101d16 */
[----:B------:R-:W3:Y:S04]  /*7e80*/  @!P0 LDS.128 R4, [R92+0x2000] ;  /* 0x002000005c048984 */ /* 0x000ee80000000c00 */
[----:B---3--:R3:W-:Y:S02]  /*7e90*/  @!P0 ST.E.128 [R2.64], R4 ;  /* 0x0000000402008985 */ /* 0x0087e4000c101d16 */
.L_x_99:
[----:B------:R-:W-:Y:S05]  /*7ea0*/  BSYNC B0 ;  /* 0x0000000000007941 */ /* 0x000fea0003800000 */
.L_x_98:
[----:B---3--:R3:W1:Y:S01]  /*7eb0*/  SHFL.IDX PT, R3, R13, 0x3, 0x1c1f ;  /* 0x007c1f000d037f89 */ /* 0x00866200000e0000 */
[----:B------:R-:W-:Y:S01]  /*7ec0*/  ISETP.GE.AND P0, PT, R12, 0x61, PT ;  /* 0x000000610c00780c */ /* 0x000fe20003f06270 */
[----:B------:R-:W-:Y:S02]  /*7ed0*/  BSSY B0, `(.L_x_100) ;  /* 0x000000f000007945 */ /* 0x000fe40003800000 */
[----:B----4-:R3:W4:Y:S10]  /*7ee0*/  SHFL.IDX PT, R2, R14, 0x3, 0x1c1f ;  /* 0x007c1f000e027f89 */ /* 0x01073400000e0000 */
[----:B------:R-:W-:-:S05]  /*7ef0*/  @!P0 BRA `(.L_x_101) ;  /* 0x000000c000008947 */ /* 0x000fca0003800000 */
[C---:B------:R-:W-:Y:S11]  /*7f00*/  ISETP.GE.AND P1, PT, R20.reuse, c[0x0][0x1d4], PT ;  /* 0x0000750014007a0c */ /* 0x040ff60003f26270 */
[----:B------:R-:W-:Y:S02]  /*7f10*/  @!UPT UIADD3 URZ, URZ, URZ, URZ ;  /* 0x0000003f3f3ff290 */ /* 0x000fe4000fffe03f */
[----:B------:R-:W5:Y:S01]  /*7f20*/  @!P1 LDS.128 R8, [R91+0x3000] ;  /* 0x003000005b089984 */ /* 0x000f620000000c00 */
[CC--:B----4-:R-:W-:Y:S04]  /*7f30*/  @!P1 LEA R4, P0, R20.reuse, R2.reuse, 0x1 ;  /* 0x0000000214049211 */ /* 0x0d0fe800078008ff */
[-C--:B-1----:R-:W-:Y:S02]  /*7f40*/  @!P1 LEA.HI.X R5, R20, R3.reuse, R21, 0x1, P0 ;  /* 0x0000000314059211 */ /* 0x082fe400000f0c15 */
[----:B------:R-:W-:Y:S11]  /*7f50*/  ISETP.GE.AND P0, PT, R94, c[0x0][0x1d4], PT ;  /* 0x000075005e007a0c */ /* 0x000ff60003f06270 */
[----:B------:R-:W-:Y:S02]  /*7f60*/  @!UPT UIADD3 URZ, URZ, URZ, URZ ;  /* 0x0000003f3f3ff290 */ /* 0x000fe4000fffe03f */
[C---:B------:R-:W-:Y:S04]  /*7f70*/  @!P0 LEA R2, P2, R83.reuse, R2, 0x1 ;  /* 0x0000000253028211 */ /* 0x040fe800078408ff */
[----:B------:R-:W-:Y:S01]  /*7f80*/  @!P0 LEA.HI.X R3, R83, R3, R93, 0x1, P2 ;  /* 0x0000000353038211 */ /* 0x000fe200010f0c5d */
[----:B-----5:R-:W-:Y:S04]  /*7f90*/  @!P1 ST.E.128 [R4.64], R8 ;  /* 0x0000000804009985 */ /* 0x020fe8000c101d16 */
[----:B------:R-:W1:Y:S04]  /*7fa0*/  @!P0 LDS.128 R4, [R92+0x3000] ;  /* 0x003000005c048984 */ /* 0x000e680000000c00 */
[----:B-1----:R1:W-:Y:S02]  /*7fb0*/  @!P0 ST.E.128 [R2.64], R4 ;  /* 0x0000000402008985 */ /* 0x0023e4000c101d16 */
.L_x_101:
[----:B------:R-:W-:Y:S05]  /*7fc0*/  BSYNC B0 ;  /* 0x0000000000007941 */ /* 0x000fea0003800000 */
.L_x_100:
[----:B------:R-:W-:Y:S02]  /*7fd0*/  UISETP.GT.AND UP0, UPT, UR6, UR7, UPT ;  /* 0x000000070600728c */ /* 0x000fe4000bf04270 */
[----:B------:R-:W-:Y:S04]  /*7fe0*/  UIADD3 UR6, UR6, -0x1, URZ ;  /* 0xffffffff06067890 */ /* 0x000fe8000fffe03f */
[----:B------:R-:W-:Y:S05]  /*7ff0*/  PLOP3.LUT P0, PT, PT, PT, UP0, 0x80, 0x0 ;  /* 0x000000000000781c */ /* 0x000fea0003f0f008 */
[----:B------:R-:W-:Y:S02]  /*8000*/  @UP0 USHF.R.S32.HI UR9, URZ, 0x1f, UR6 ;  /* 0x0000001f3f090899 */ /* 0x000fe40008011406 */
[----:B------:R-:W-:Y:S04]  /*8010*/  @UP0 UIMAD UR5, UR11, UR6, URZ ;  /* 0x000000060b0502a4 */ /* 0x000fe8000f8e023f */
[----:B------:R-:W-:Y:S02]  /*8020*/  @UP0 UIMAD UR5, UR9, UR24, UR5 ;  /* 0x00000018090502a4 */ /* 0x000fe4000f8e0205 */
[----:B-1--4-:R-:W-:Y:S02]  /*8030*/  @P0 IMAD.MOV.U32 R2, RZ, RZ, R130 ;  /* 0x000000ffff020224 */ /* 0x012fe400078e0082 */
[----:B------:R-:W-:Y:S04]  /*8040*/  @P0 IMAD.MOV.U32 R3, RZ, RZ, R127 ;  /* 0x000000ffff030224 */ /* 0x000fe800078e007f */
[----:B------:R-:W-:Y:S05]  /*8050*/  @P0 IMAD.WIDE.U32 R2, R145, UR6, R2 ;  /* 0x0000000691020c25 */ /* 0x000fea000f8e0002 */
[C---:B------:R-:W-:Y:S02]  /*8060*/  @P0 LEA R12, P1, R2.reuse, c[0x0][0x220], 0x1 ;  /* 0x00008800020c0a11 */ /* 0x040fe400078208ff */
[----:B------:R-:W-:Y:S04]  /*8070*/  @P0 IADD3 R3, R3, UR5, RZ ;  /* 0x0000000503030c10 */ /* 0x000fe8000fffe0ff */
[----:B--23--:R-:W-:Y:S02]  /*8080*/  @P0 LEA.HI.X R13, R2, c[0x0][0x224], R3, 0x1, P1 ;  /* 0x00008900020d0a11 */ /* 0x00cfe400008f0c03 */
[-C--:B------:R-:W-:Y:S03]  /*8090*/  @P0 IADD3 R10, P1, R12, R150.reuse, RZ ;  /* 0x000000960c0a0210 */ /* 0x080fe60007f3e0ff */
[----:B------:R-:W-:Y:S01]  /*80a0*/  @!PT LDS RZ, [RZ] ;  /* 0x00000000fffff984 */ /* 0x000fe20000000800 */
[----:B------:R-:W-:Y:S01]  /*80b0*/  @!PT LDS RZ, [RZ] ;  /* 0x00000000fffff984 */ /* 0x000fe20000000800 */
[----:B------:R-:W-:Y:S01]  /*80c0*/  @!PT LDS RZ, [RZ] ;  /* 0x00000000fffff984 */ /* 0x000fe20000000800 */
[----:B------:R1:W-:Y:S02]  /*80d0*/  @P0 LDGSTS.E.BYPASS.LTC128B.128 [R90+0x3900], [R12.64], !P6 ;  /* 0x039000000c5a0fae */ /* 0x0003e4000f101d56 */
[--C-:B------:R-:W-:Y:S01]  /*80e0*/  @P0 IMAD.X R11, R13, 0x1, R148.reuse, P1 ;  /* 0x000000010d0b0824 */ /* 0x100fe200008e0694 */
[-C--:B------:R-:W-:Y:S04]  /*80f0*/  @P0 IADD3 R8, P1, R10, R150.reuse, RZ ;  /* 0x000000960a080210 */ /* 0x080fe80007f3e0ff */
[----:B------:R1:W-:Y:S01]  /*8100*/  @P0 LDGSTS.E.BYPASS.LTC128B.128 [R90+0x4100], [R10.64], !P6 ;  /* 0x041000000a5a0fae */ /* 0x0003e2000f101d56 */
        /* <DEDUP_REMOVED lines=10> */
[----:B------:R-:W-:Y:S04]  /*81b0*/  @P0 IADD3 R14, P1, R2, R150, RZ ;  /* 0x00000096020e0210 */ /* 0x000fe80007f3e0ff */
[----:B------:R1:W-:Y:S01]  /*81c0*/  @P0 LDGSTS.E.BYPASS.LTC128B.128 [R90+0x6100], [R2.64], !P6 ;  /* 0x06100000025a0fae */ /* 0x0003e2000f101d56 */
[----:B------:R-:W-:Y:S05]  /*81d0*/  @P0 IMAD.X R15, R3, 0x1, R148, P1 ;  /* 0x00000001030f0824 */ /* 0x000fea00008e0694 */
[----:B------:R1:W-:Y:S04]  /*81e0*/  @P0 LDGSTS.E.BYPASS.LTC128B.128 [R90+0x6900], [R14.64], !P6 ;  /* 0x069000000e5a0fae */ /* 0x0003e8000f101d56 */
[----:B------:R-:W0:Y:S01]  /*81f0*/  LDGDEPBAR ;  /* 0x00000000000079af */ /* 0x000e220000000000 */
[----:B------:R-:W-:-:S05]  /*8200*/  @P0 BRA `(.L_x_102) ;  /* 0xffff9ce000000947 */ /* 0x000fca000383ffff */
[----:B------:R-:W-:Y:S06]  /*8210*/  BAR.SYNC.DEFER_BLOCKING 0x0 ;  /* 0x0000000000007b1d */ /* 0x000fec0000010000 */
.L_x_55:
[----:B------:R-:W-:Y:S01]  /*8220*/  UISETP.GE.AND UP0, UPT, UR13, 0x1, UPT ;  /* 0x000000010d00788c */ /* 0x000fe2000bf06270 */
[----:B------:R-:W-:Y:S01]  /*8230*/  PLOP3.LUT P4, PT, PT, PT, PT, 0x80, 0x0 ;  /* 0x000000000000781c */ /* 0x000fe20003f8f070 */
[----:B------:R-:W-:Y:S01]  /*8240*/  CS2R R178, SRZ ;  /* 0x0000000000b27805 */ /* 0x000fe2000001ff00 */
[----:B------:R-:W-:Y:S01]  /*8250*/  CS2R R176, SRZ ;  /* 0x0000000000b07805 */ /* 0x000fe2000001ff00 */
[----:B------:R-:W-:Y:S01]  /*8260*/  CS2R R182, SRZ ;  /* 0x0000000000b67805 */ /* 0x000fe2000001ff00 */
[----:B------:R-:W-:Y:S01]  /*8270*/  CS2R R180, SRZ ;  /* 0x0000000000b47805 */ /* 0x000fe2000001ff00 */
[----:B------:R-:W-:Y:S01]  /*8280*/  PLOP3.LUT P0, PT, PT, PT, UP0, 0x80, 0x0 ;  /* 0x000000000000781c */ /* 0x000fe20003f0f008 */
[----:B-1----:R-:W-:Y:S01]  /*8290*/  IMAD.MOV.U32 R15, RZ, RZ, RZ ;  /* 0x000000ffff0f7224 */ /* 0x002fe200078e00ff */
[----:B------:R-:W-:Y:S01]  /*82a0*/  CS2R R172, SRZ ;  /* 0x0000000000ac7805 */ /* 0x000fe2000001ff00 */
[----:B------:R-:W-:Y:S01]  /*82b0*/  IMAD.MOV.U32 R174, RZ, RZ, RZ ;  /* 0x000000ffffae7224 */ /* 0x000fe200078e00ff */
        /* <DEDUP_REMOVED lines=10> */
[----:B-----5:R-:W-:Y:S01]  /*8360*/  CS2R R22, SRZ ;  /* 0x0000000000167805 */ /* 0x020fe2000001ff00 */
[----:B------:R-:W-:Y:S01]  /*8370*/  MOV R156, RZ ;  /* 0x000000ff009c7202 */ /* 0x000fe20000000f00 */
[----:B------:R-:W-:Y:S01]  /*8380*/  IMAD.MOV.U32 R154, RZ, RZ, RZ ;  /* 0x000000ffff9a7224 */ /* 0x000fe200078e00ff */
[----:B------:R-:W-:Y:S01]  /*8390*/  CS2R R24, SRZ ;  /* 0x0000000000187805 */ /* 0x000fe2000001ff00 */
        /* <DEDUP_REMOVED lines=26> */
[----:B------:R-:W-:-:S02]  /*8540*/  UISETP.NE.U32.AND UP1, UPT, URZ, UR4, UPT ;  /* 0x000000043f00728c */ /* 0x000fc4000bf25070 */
[----:B------:R-:W-:Y:S02]  /*8550*/  ULDC.64 UR6, c[0x0][0x340] ;  /* 0x0000d00000067ab9 */ /* 0x000fe40000000a00 */
[----:B------:R-:W-:-:S06]  /*8560*/  UISETP.NE.AND.EX UP1, UPT, URZ, UR5, UPT, UP1 ;  /* 0x000000053f00728c */ /* 0x000fcc000bf25310 */
[----:B------:R-:W-:-:S05]  /*8570*/  PLOP3.LUT P6, PT, PT, PT, UP1, 0x80, 0x0 ;  /* 0x000000000000781c */ /* 0x000fca0003fcf018 */
[----:B------:R-:W-:Y:S02]  /*8580*/  @UP1 UMOV UR4, 0x4 ;  /* 0x0000000400041882 */ /* 0x000fe40000000000 */
[----:B------:R-:W-:-:S06]  /*8590*/  @UP1 UIMAD.WIDE UR4, UR20, UR4, UR6 ;  /* 0x00000004140412a5 */ /* 0x000fcc000f8e0206 */
[----:B------:R-:W-:Y:S02]  /*85a0*/  IMAD.U32 R2, RZ, RZ, UR4 ;  /* 0x00000004ff027e24 */ /* 0x000fe4000f8e00ff */
[----:B------:R-:W-:Y:S01]  /*85b0*/  IMAD.U32 R3, RZ, RZ, UR5 ;  /* 0x00000005ff037e24 */ /* 0x000fe2000f8e00ff */
[----:B------:R-:W1:Y:S01]  /*85c0*/  S2R R20, SR_CTAID.X ;  /* 0x0000000000147919 */ /* 0x000e620000002500 */
[----:B------:R-:W-:Y:S01]  /*85d0*/  SHF.R.S32.HI R17, RZ, 0x1f, R194 ;  /* 0x0000001fff117819 */ /* 0x000fe200000114c2 */
[----:B------:R-:W-:Y:S02]  /*85e0*/  USHF.R.S32.HI UR6, URZ, 0x1f, UR18 ;  /* 0x0000001f3f067899 */ /* 0x000fe40008011412 */
[----:B------:R3:W4:Y:S01]  /*85f0*/  @P6 LDG.E R16, [R2.64] ;  /* 0x0000001602106981 */ /* 0x000722000c1e1900 */
[----:B------:R-:W-:Y:S01]  /*8600*/  ULDC.64 UR4, c[0x0][0x178] ;  /* 0x00005e0000047ab9 */ /* 0x000fe20000000a00 */
[----:B------:R-:W-:Y:S01]  /*8610*/  LEA.HI R9, R17, R194, RZ, 0x6 ;  /* 0x000000c211097211 */ /* 0x000fe200078f30ff */
[----:B------:R-:W-:Y:S01]  /*8620*/  UIMAD UR6, UR6, UR4, URZ ;  /* 0x00000004060672a4 */ /* 0x000fe2000f8e023f */
[----:B------:R-:W-:Y:S01]  /*8630*/  IMAD.MOV.U32 R197, RZ, RZ, c[0x0][0x2b8] ;  /* 0x0000ae00ffc57624 */ /* 0x000fe200078e00ff */
[----:B------:R-:W-:Y:S01]  /*8640*/  UIMAD.WIDE.U32 UR8, UR18, UR4, URZ ;  /* 0x00000004120872a5 */ /* 0x000fe2000f8e003f */
[----:B------:R-:W-:Y:S01]  /*8650*/  IMAD.MOV.U32 R50, RZ, RZ, RZ ;  /* 0x000000ffff327224 */ /* 0x000fe200078e00ff */
[----:B------:R-:W-:-:S03]  /*8660*/  UIMAD UR18, UR18, UR5, UR6 ;  /* 0x00000005121272a4 */ /* 0x000fc6000f8e0206 */
[----:B------:R-:W-:Y:S02]  /*8670*/  ULDC.64 UR6, c[0x0][0x348] ;  /* 0x0000d20000067ab9 */ /* 0x000fe40000000a00 */
[----:B------:R-:W-:Y:S02]  /*8680*/  UISETP.NE.U32.AND UP0, UPT, URZ, UR6, UPT ;  /* 0x000000063f00728c */ /* 0x000fe4000bf05070 */
[----:B------:R-:W-:Y:S02]  /*8690*/  ULDC.64 UR4, c[0x0][0x1b8] ;  /* 0x00006e0000047ab9 */ /* 0x000fe40000000a00 */
[----:B------:R-:W-:Y:S02]  /*86a0*/  UISETP.NE.AND.EX UP0, UPT, URZ, UR7, UPT, UP0 ;  /* 0x000000073f00728c */ /* 0x000fe4000bf05300 */
[----:B------:R-:W-:Y:S02]  /*86b0*/  USHF.R.S32.HI UR7, URZ, 0x1f, UR20 ;  /* 0x0000001f3f077899 */ /* 0x000fe40008011414 */
[----:B------:R-:W-:-:S02]  /*86c0*/  UIMAD UR6, UR14, UR4, URZ ;  /* 0x000000040e0672a4 */ /* 0x000fc4000f8e023f */
[----:B------:R-:W-:Y:S02]  /*86d0*/  UIADD3 UR9, UR9, UR18, URZ ;  /* 0x0000001209097290 */ /* 0x000fe4000fffe03f */
[----:B------:R-:W-:Y:S01]  /*86e0*/  USEL UR7, UR7, URZ, !UP0 ;  /* 0x0000003f07077287 */ /* 0x000fe2000c000000 */
[----:B---3--:R-:W-:Y:S01]  /*86f0*/  LEA.HI R2, R17, R194, RZ, 0x3 ;  /* 0x000000c211027211 */ /* 0x008fe200078f18ff */
[----:B------:R-:W-:Y:S01]  /*8700*/  IMAD.MOV.U32 R3, RZ, RZ, c[0x0][0x2c4] ;  /* 0x0000b100ff037624 */ /* 0x000fe200078e00ff */
[----:B------:R-:W-:Y:S02]  /*8710*/  UIMAD UR6, UR15, UR5, UR6 ;  /* 0x000000050f0672a4 */ /* 0x000fe4000f8e0206 */
[----:B------:R-:W-:Y:S01]  /*8720*/  LOP3.LUT R0, R2, 0xfffffff8, RZ, 0xc0, !PT ;  /* 0xfffffff802007812 */ /* 0x000fe200078ec0ff */
[----:B------:R-:W-:Y:S01]  /*8730*/  UIMAD.WIDE.U32 UR10, UR15, UR4, UR8 ;  /* 0x000000040f0a72a5 */ /* 0x000fe2000f8e0008 */
[----:B------:R-:W-:Y:S01]  /*8740*/  ISETP.NE.AND P0, PT, R3, 0x1, PT ;  /* 0x000000010300780c */ /* 0x000fe20003f05270 */
[----:B------:R-:W-:Y:S01]  /*8750*/  USEL UR8, UR20, URZ, !UP0 ;  /* 0x0000003f14087287 */ /* 0x000fe2000c000000 */
[----:B------:R-:W-:Y:S01]  /*8760*/  SHF.R.S32.HI R42, RZ, 0x3, R2 ;  /* 0x00000003ff2a7819 */ /* 0x000fe20000011402 */
[----:B------:R-:W-:Y:S01]  /*8770*/  IMAD.IADD R43, R194, 0x1, -R0 ;  /* 0x00000001c22b7824 */ /* 0x000fe200078e0a00 */
[----:B------:R-:W-:-:S02]  /*8780*/  ULDC.64 UR4, c[0x0][0x1c0] ;  /* 0x0000700000047ab9 */ /* 0x000fc40000000a00 */
[----:B------:R-:W-:Y:S01]  /*8790*/  UIMAD UR7, UR7, UR4, URZ ;  /* 0x00000004070772a4 */ /* 0x000fe2000f8e023f */
[C-C-:B------:R-:W-:Y:S01]  /*87a0*/  IMAD R196, R43.reuse, 0x10, R42.reuse ;  /* 0x000000102bc47824 */ /* 0x140fe200078e022a */
[----:B------:R-:W-:Y:S01]  /*87b0*/  UIADD3 UR11, UR11, UR6, URZ ;  /* 0x000000060b0b7290 */ /* 0x000fe2000fffe03f */
[C---:B-1----:R-:W-:Y:S01]  /*87c0*/  IMAD R15, R20.reuse, 0x80, R42 ;  /* 0x00000080140f7824 */ /* 0x042fe200078e022a */
[----:B------:R-:W-:Y:S01]  /*87d0*/  UIMAD UR5, UR8, UR5, UR7 ;  /* 0x00000005080572a4 */ /* 0x000fe2000f8e0207 */
[----:B------:R-:W-:Y:S01]  /*87e0*/  IMAD R4, R20, 0x80, R196 ;  /* 0x0000008014047824 */ /* 0x000fe200078e02c4 */
[----:B------:R-:W-:Y:S01]  /*87f0*/  UIMAD.WIDE.U32 UR8, UR8, UR4, UR10 ;  /* 0x00000004080872a5 */ /* 0x000fe2000f8e000a */
[----:B------:R-:W-:Y:S01]  /*8800*/  IMAD.SHL.U32 R242, R43, 0x8, RZ ;  /* 0x000000082bf27824 */ /* 0x000fe200078e00ff */
[----:B------:R-:W-:Y:S01]  /*8810*/  UMOV UR6, 0x70 ;  /* 0x0000007000067882 */ /* 0x000fe20000000000 */
[----:B------:R-:W-:Y:S01]  /*8820*/  @P0 IMAD.HI.U32 R2, R4, c[0x0][0x2c8], RZ ;  /* 0x0000b20004020a27 */ /* 0x000fe200078e00ff */
[----:B------:R-:W-:Y:S01]  /*8830*/  UIADD3 UR5, UR9, UR5, URZ ;  /* 0x0000000509057290 */ /* 0x000fe2000fffe03f */
[----:B------:R-:W-:Y:S01]  /*8840*/  LEA.HI R48, R17, R194, RZ, 0x4 ;  /* 0x000000c211307211 */ /* 0x000fe200078f20ff */
[----:B------:R-:W-:Y:S01]  /*8850*/  ULDC UR4, c[0x0][0x2c4] ;  /* 0x0000b10000047ab9 */ /* 0x000fe20000000800 */
[----:B------:R-:W-:Y:S01]  /*8860*/  IMAD.MOV.U32 R0, RZ, RZ, R4 ;  /* 0x000000ffff007224 */ /* 0x000fe200078e0004 */
[----:B------:R-:W-:Y:S01]  /*8870*/  @P0 SHF.R.U32.HI R0, RZ, c[0x0][0x2cc], R2 ;  /* 0x0000b300ff000a19 */ /* 0x000fe20000011602 */
[----:B------:R-:W-:Y:S01]  /*8880*/  IMAD.U32 R3, RZ, RZ, UR9 ;  /* 0x00000009ff037e24 */ /* 0x000fe2000f8e00ff */
[----:B--2---:R-:W-:Y:S01]  /*8890*/  UIMAD UR19, UR19, UR4, URZ ;  /* 0x00000004131372a4 */ /* 0x004fe2000f8e023f */
[----:B------:R-:W-:Y:S01]  /*88a0*/  IMAD.U32 R2, RZ, RZ, UR8 ;  /* 0x00000008ff027e24 */ /* 0x000fe2000f8e00ff */
[--C-:B------:R-:W-:Y:S01]  /*88b0*/  SHF.R.S32.HI R6, RZ, 0x1f, R0.reuse ;  /* 0x0000001fff067819 */ /* 0x100fe20000011400 */
[----:B------:R-:W-:Y:S01]  /*88c0*/  IMAD.MOV R5, RZ, RZ, -R0 ;  /* 0x000000ffff057224 */ /* 0x000fe200078e0a00 */
[----:B------:R-:W-:Y:S01]  /*88d0*/  ISETP.GE.AND P4, PT, R242, c[0x0][0x198], PT ;  /* 0x00006600f2007a0c */ /* 0x000fe20003f86270 */
[----:B------:R-:W-:Y:S01]  /*88e0*/  IMAD.U32 R3, RZ, RZ, UR5 ;  /* 0x00000005ff037e24 */ /* 0x000fe2000f8e00ff */
[----:B------:R-:W-:Y:S01]  /*88f0*/  ISETP.GE.AND P2, PT, R15, UR19, PT ;  /* 0x000000130f007c0c */ /* 0x000fe2000bf46270 */
[----:B------:R-:W-:Y:S01]  /*8900*/  IMAD R4, R5, c[0x0][0x2c4], R4 ;  /* 0x0000b10005047a24 */ /* 0x000fe200078e0204 */
[----:B------:R-:W-:Y:S01]  /*8910*/  SHF.R.S32.HI R241, RZ, 0x1f, R242 ;  /* 0x0000001ffff17819 */ /* 0x000fe200000114f2 */
[----:B------:R-:W-:Y:S01]  /*8920*/  IMAD R5, R6, c[0x0][0x1b0], RZ ;  /* 0x00006c0006057a24 */ /* 0x000fe200078e02ff */
[----:B------:R-:W-:Y:S01]  /*8930*/  UIMAD UR6, UR12, UR6, -0x70 ;  /* 0xffffff900c0674a4 */ /* 0x000fe2000f8e0206 */
[C---:B------:R-:W-:Y:S01]  /*8940*/  IMAD.WIDE.U32 R2, R0.reuse, c[0x0][0x1b0], R2 ;  /* 0x00006c0000027a25 */ /* 0x040fe200078e0002 */
[----:B------:R-:W-:Y:S01]  /*8950*/  ULDC.64 UR4, c[0x0][0x2b0] ;  /* 0x0000ac0000047ab9 */ /* 0x000fe20000000a00 */
[----:B------:R-:W-:Y:S02]  /*8960*/  STL [R1+0x20], R196 ;  /* 0x000020c401007387 */ /* 0x000fe40000100800 */
[----:B------:R-:W-:Y:S01]  /*8970*/  IMAD R6, R0, c[0x0][0x1b4], R5 ;  /* 0x00006d0000067a24 */ /* 0x000fe200078e0205 */
[----:B------:R-:W-:-:S03]  /*8980*/  SHF.R.S32.HI R5, RZ, 0x1f, R4 ;  /* 0x0000001fff057819 */ /* 0x000fc60000011404 */
[----:B------:R-:W-:Y:S02]  /*8990*/  IMAD.IADD R3, R3, 0x1, R6 ;  /* 0x0000000103037824 */ /* 0x000fe400078e0206 */
[----:B------:R-:W-:Y:S02]  /*89a0*/  IMAD R0, R5, c[0x0][0x1a8], RZ ;  /* 0x00006a0005007a24 */ /* 0x000fe400078e02ff */
[----:B------:R-:W-:-:S04]  /*89b0*/  IMAD.WIDE.U32 R2, R4, c[0x0][0x1a8], R2 ;  /* 0x00006a0004027a25 */ /* 0x000fc800078e0002 */
[----:B------:R-:W-:Y:S01]  /*89c0*/  IMAD R0, R4, c[0x0][0x1ac], R0 ;  /* 0x00006b0004007a24 */ /* 0x000fe200078e0200 */
[----:B------:R-:W-:-:S03]  /*89d0*/  LEA R7, P0, R2, c[0x0][0x160], 0x1 ;  /* 0x0000580002077a11 */ /* 0x000fc600078008ff */
[----:B------:R-:W-:Y:S01]  /*89e0*/  IMAD.IADD R6, R3, 0x1, R0 ;  /* 0x0000000103067824 */ /* 0x000fe200078e0200 */
[----:B------:R-:W-:Y:S01]  /*89f0*/  IADD3 R3, R15, 0x10, RZ ;  /* 0x000000100f037810 */ /* 0x000fe20007ffe0ff */
[----:B------:R-:W1:Y:S01]  /*8a00*/  SHFL.IDX PT, R4, R7, RZ, 0x181f ;  /* 0x00181fff07047589 */ /* 0x000e6200000e0000 */
[----:B------:R-:W-:Y:S02]  /*8a10*/  IMAD.SHL.U32 R0, R42, 0x40, RZ ;  /* 0x000000402a007824 */ /* 0x000fe400078e00ff */
[----:B------:R-:W-:Y:S01]  /*8a20*/  LEA.HI.X R6, R2, c[0x0][0x164], R6, 0x1, P0 ;  /* 0x0000590002067a11 */ /* 0x000fe200000f0c06 */
[----:B------:R-:W-:Y:S01]  /*8a30*/  SHFL.IDX PT, R5, R7, 0x1, 0x181f ;  /* 0x00381f0007057f89 */ /* 0x000fe200000e0000 */
[----:B------:R-:W-:Y:S02]  /*8a40*/  ISETP.GE.AND P1, PT, R3, UR19, PT ;  /* 0x0000001303007c0c */ /* 0x000fe4000bf26270 */
[----:B------:R-:W-:Y:S01]  /*8a50*/  LOP3.LUT R0, R0, 0x1c0, RZ, 0xc0, !PT ;  /* 0x000001c000007812 */ /* 0x000fe200078ec0ff */
[----:B------:R-:W2:Y:S03]  /*8a60*/  SHFL.IDX PT, R8, R6, RZ, 0x181f ;  /* 0x00181fff06087589 */ /* 0x000ea600000e0000 */
[----:B------:R-:W-:Y:S01]  /*8a70*/  SHF.R.U32.HI R2, RZ, 0x3, R0 ;  /* 0x00000003ff027819 */ /* 0x000fe20000011600 */
[----:B------:R-:W3:Y:S01]  /*8a80*/  SHFL.IDX PT, R11, R6, 0x1, 0x181f ;  /* 0x00381f00060b7f89 */ /* 0x000ee200000e0000 */
[----:B------:R-:W-:-:S03]  /*8a90*/  LOP3.LUT R0, R0, 0x38, R242, 0xf8, !PT ;  /* 0x0000003800007812 */ /* 0x000fc600078ef8f2 */
[----:B------:R-:W5:Y:S01]  /*8aa0*/  SHFL.IDX PT, R12, R7, 0x2, 0x181f ;  /* 0x00581f00070c7f89 */ /* 0x000f6200000e0000 */
[----:B------:R-:W-:Y:S01]  /*8ab0*/  LOP3.LUT R3, R0, R2, RZ, 0x3c, !PT ;  /* 0x0000000200037212 */ /* 0x000fe200078e3cff */
[----:B------:R-:W-:Y:S01]  /*8ac0*/  IMAD.SHL.U32 R0, R9, 0x8, RZ ;  /* 0x0000000809007824 */ /* 0x000fe200078e00ff */
[----:B------:R-:W-:Y:S01]  /*8ad0*/  IADD3 R9, R15, 0x20, RZ ;  /* 0x000000200f097810 */ /* 0x000fe20007ffe0ff */
[----:B------:R-:W3:Y:S03]  /*8ae0*/  SHFL.IDX PT, R13, R6, 0x2, 0x181f ;  /* 0x00581f00060d7f89 */ /* 0x000ee600000e0000 */
[----:B------:R-:W-:Y:S01]  /*8af0*/  LOP3.LUT R32, R3, 0xfffffe00, R0, 0xf8, !PT ;  /* 0xfffffe0003207812 */ /* 0x000fe200078ef800 */
[----:B------:R-:W5:Y:S01]  /*8b00*/  SHFL.IDX PT, R10, R7, 0x3, 0x181f ;  /* 0x00781f00070a7f89 */ /* 0x000f6200000e0000 */
[----:B-1----:R-:W-:Y:S02]  /*8b10*/  @!P2 LEA R2, P0, R242, R4, 0x1 ;  /* 0x00000004f202a211 */ /* 0x002fe400078008ff */
[----:B------:R-:W-:Y:S01]  /*8b20*/  IADD3 R4, R15, 0x30, RZ ;  /* 0x000000300f047810 */ /* 0x000fe20007ffe0ff */
[----:B------:R-:W-:Y:S01]  /*8b30*/  @!P2 IMAD.SHL.U32 R0, R32, 0x2, RZ ;  /* 0x000000022000a824 */ /* 0x000fe200078e00ff */
[----:B------:R-:W-:Y:S02]  /*8b40*/  SHFL.IDX PT, R14, R6, 0x5, 0x181f ;  /* 0x00b81f00060e7f89 */ /* 0x000fe400000e0000 */
[----:B------:R-:W-:-:S02]  /*8b50*/  ISETP.GE.AND P3, PT, R4, UR19, PT ;  /* 0x0000001304007c0c */ /* 0x000fc4000bf66270 */
[C---:B--2---:R-:W-:Y:S02]  /*8b60*/  @!P2 LEA.HI.X R3, R242.reuse, R8, R241, 0x1, P0 ;  /* 0x00000008f203a211 */ /* 0x044fe400000f0cf1 */
[----:B------:R-:W-:Y:S01]  /*8b70*/  ISETP.GE.AND P0, PT, R9, UR19, PT ;  /* 0x0000001309007c0c */ /* 0x000fe2000bf06270 */
[----:B------:R-:W-:Y:S04]  /*8b80*/  SHFL.IDX PT, R8, R7, 0x4, 0x181f ;  /* 0x00981f0007087f89 */ /* 0x000fe800000e0000 */
[----:B------:R1:W-:Y:S01]  /*8b90*/  @!P2 LDGSTS.E.BYPASS.LTC128B.128 [R0+0x7100], [R2.64], !P4 ;  /* 0x071000000200afae */ /* 0x0003e2000e101d56 */
[----:B------:R-:W-:-:S03]  /*8ba0*/  @!P1 LEA R4, P2, R242, R5, 0x1 ;  /* 0x00000005f2049211 */ /* 0x000fc600078408ff */
[----:B------:R-:W2:Y:S01]  /*8bb0*/  SHFL.IDX PT, R9, R6, 0x3, 0x181f ;  /* 0x00781f0006097f89 */ /* 0x000ea200000e0000 */
[----:B---3--:R-:W-:-:S03]  /*8bc0*/  @!P1 LEA.HI.X R5, R242, R11, R241, 0x1, P2 ;  /* 0x0000000bf2059211 */ /* 0x008fc600010f0cf1 */
[----:B------:R-:W-:Y:S01]  /*8bd0*/  SHFL.IDX PT, R11, R6, 0x4, 0x181f ;  /* 0x00981f00060b7f89 */ /* 0x000fe200000e0000 */
[----:B-1----:R-:W-:Y:S01]  /*8be0*/  IADD3 R2, R15, 0x40, RZ ;  /* 0x000000400f027810 */ /* 0x002fe20007ffe0ff */
[----:B------:R-:W-:-:S03]  /*8bf0*/  @!P1 IMAD.SHL.U32 R0, R32, 0x2, RZ ;  /* 0x0000000220009824 */ /* 0x000fc600078e00ff */
[----:B------:R-:W-:Y:S02]  /*8c00*/  ISETP.GE.AND P2, PT, R2, UR19, PT ;  /* 0x0000001302007c0c */ /* 0x000fe4000bf46270 */
[C---:B-----5:R-:W-:Y:S01]  /*8c10*/  @!P0 LEA R2, P5, R242.reuse, R12, 0x1 ;  /* 0x0000000cf2028211 */ /* 0x060fe200078a08ff */
[----:B------:R1:W-:Y:S01]  /*8c20*/  @!P1 LDGSTS.E.BYPASS.LTC128B.128 [R0+0x7900], [R4.64], !P4 ;  /* 0x0790000004009fae */ /* 0x0003e2000e101d56 */
[----:B------:R-:W-:Y:S02]  /*8c30*/  ISETP.NE.AND P1, PT, R197, 0x1, PT ;  /* 0x00000001c500780c */ /* 0x000fe40003f25270 */
[----:B------:R-:W-:Y:S01]  /*8c40*/  @!P0 LEA.HI.X R3, R242, R13, R241, 0x1, P5 ;  /* 0x0000000df2038211 */ /* 0x000fe200028f0cf1 */
[----:B------:R-:W-:Y:S04]  /*8c50*/  SHFL.IDX PT, R12, R7, 0x7, 0x181f ;  /* 0x00f81f00070c7f89 */ /* 0x000fe800000e0000 */
[----:B------:R-:W3:Y:S01]  /*8c60*/  SHFL.IDX PT, R13, R7, 0x5, 0x181f ;  /* 0x00b81f00070d7f89 */ /* 0x000ee200000e0000 */
[----:B-1----:R-:W-:Y:S01]  /*8c70*/  @!P0 IMAD.SHL.U32 R0, R32, 0x2, RZ ;  /* 0x0000000220008824 */ /* 0x002fe200078e00ff */
[----:B------:R-:W-:-:S04]  /*8c80*/  IADD3 R4, R15, 0x50, RZ ;  /* 0x000000500f047810 */ /* 0x000fc80007ffe0ff */
[----:B------:R1:W-:Y:S01]  /*8c90*/  @!P0 LDGSTS.E.BYPASS.LTC128B.128 [R0+0x8100], [R2.64], !P4 ;  /* 0x0810000002008fae */ /* 0x0003e2000e101d56 */
[----:B------:R-:W-:Y:S02]  /*8ca0*/  ISETP.GE.AND P5, PT, R4, UR19, PT ;  /* 0x0000001304007c0c */ /* 0x000fe4000bfa6270 */
[----:B------:R-:W-:Y:S02]  /*8cb0*/  IADD3 R4, R15, 0x60, RZ ;  /* 0x000000600f047810 */ /* 0x000fe40007ffe0ff */
[----:B-1----:R-:W-:Y:S01]  /*8cc0*/  @!P3 LEA R2, P0, R242, R10, 0x1 ;  /* 0x0000000af202b211 */ /* 0x002fe200078008ff */
[----:B------:R-:W-:Y:S01]  /*8cd0*/  @!P3 IMAD.SHL.U32 R0, R32, 0x2, RZ ;  /* 0x000000022000b824 */ /* 0x000fe200078e00ff */
[----:B------:R-:W1:Y:S02]  /*8ce0*/  SHFL.IDX PT, R10, R7, 0x6, 0x181f ;  /* 0x00d81f00070a7f89 */ /* 0x000e6400000e0000 */
[----:B--2---:R-:W-:-:S05]  /*8cf0*/  @!P3 LEA.HI.X R3, R242, R9, R241, 0x1, P0 ;  /* 0x00000009f203b211 */ /* 0x004fca00000f0cf1 */
[----:B------:R2:W-:Y:S01]  /*8d00*/  @!P3 LDGSTS.E.BYPASS.LTC128B.128 [R0+0x8900], [R2.64], !P4 ;  /* 0x089000000200bfae */ /* 0x0005e2000e101d56 */
[----:B------:R-:W-:Y:S02]  /*8d10*/  ISETP.NE.AND P3, PT, R197, 0x1, PT ;  /* 0x00000001c500780c */ /* 0x000fe40003f65270 */
[----:B--2---:R-:W-:Y:S02]  /*8d20*/  IADD3 R0, R196, UR6, RZ ;  /* 0x00000006c4007c10 */ /* 0x004fe4000fffe0ff */
[----:B---3--:R-:W-:Y:S02]  /*8d30*/  @!P5 LEA R2, P1, R242, R13, 0x1 ;  /* 0x0000000df202d211 */ /* 0x008fe400078208ff */
[----:B------:R-:W-:Y:S01]  /*8d40*/  SHFL.IDX PT, R13, R6, 0x7, 0x181f ;  /* 0x00f81f00060d7f89 */ /* 0x000fe200000e0000 */
[----:B------:R-:W-:Y:S02]  /*8d50*/  IADD3 R9, R0, UR17, RZ ;  /* 0x0000001100097c10 */ /* 0x000fe4000fffe0ff */
[----:B------:R-:W-:Y:S01]  /*8d60*/  @!P5 LEA.HI.X R3, R242, R14, R241, 0x1, P1 ;  /* 0x0000000ef203d211 */ /* 0x000fe200008f0cf1 */
[----:B----4-:R2:W3:Y:S01]  /*8d70*/  @P6 R2UR UR10, R16 ;  /* 0x00000000100a63c2 */ /* 0x0104e200000e0000 */
[----:B------:R-:W-:Y:S01]  /*8d80*/  ISETP.GE.AND P6, PT, R4, UR19, PT ;  /* 0x0000001304007c0c */ /* 0x000fe2000bfc6270 */
[----:B---3--:R-:W-:Y:S01]  /*8d90*/  @!UP1 UMOV UR10, UR20 ;  /* 0x00000014000a9c82 */ /* 0x008fe20008000000 */
[----:B------:R-:W-:Y:S01]  /*8da0*/  @!P2 LEA R4, P0, R242, R8, 0x1 ;  /* 0x00000008f204a211 */ /* 0x000fe200078008ff */
[----:B------:R-:W-:Y:S01]  /*8db0*/  @!P2 IMAD.SHL.U32 R8, R32, 0x2, RZ ;  /* 0x000000022008a824 */ /* 0x000fe200078e00ff */
[----:B------:R-:W-:-:S02]  /*8dc0*/  USHF.R.S32.HI UR7, URZ, 0x1f, UR10 ;  /* 0x0000001f3f077899 */ /* 0x000fc4000801140a */
[----:B------:R-:W-:Y:S01]  /*8dd0*/  @!P2 LEA.HI.X R5, R242, R11, R241, 0x1, P0 ;  /* 0x0000000bf205a211 */ /* 0x000fe200000f0cf1 */
[----:B------:R-:W-:Y:S01]  /*8de0*/  UIMAD.WIDE.U32 UR8, UR10, UR4, URZ ;  /* 0x000000040a0872a5 */ /* 0x000fe2000f8e003f */
[----:B------:R1:W3:Y:S01]  /*8df0*/  SHFL.IDX PT, R11, R6, 0x6, 0x181f ;  /* 0x00d81f00060b7f89 */ /* 0x0002e200000e0000 */
[----:B------:R-:W-:Y:S01]  /*8e00*/  ISETP.GE.AND P0, PT, R0, UR13, PT ;  /* 0x0000000d00007c0c */ /* 0x000fe2000bf06270 */
[----:B------:R-:W-:Y:S01]  /*8e10*/  UIMAD UR7, UR7, UR4, URZ ;  /* 0x00000004070772a4 */ /* 0x000fe2000f8e023f */
[----:B------:R-:W-:Y:S01]  /*8e20*/  @!P5 IMAD.SHL.U32 R0, R32, 0x2, RZ ;  /* 0x000000022000d824 */ /* 0x000fe200078e00ff */
[----:B------:R4:W-:Y:S01]  /*8e30*/  @!P2 LDGSTS.E.BYPASS.LTC128B.128 [R8+0x9100], [R4.64], !P4 ;  /* 0x091000000408afae */ /* 0x0009e2000e101d56 */
[----:B------:R-:W-:Y:S01]  /*8e40*/  ISETP.GT.OR P0, PT, R196, 0x6f, P0 ;  /* 0x0000006fc400780c */ /* 0x000fe20000704670 */
[----:B------:R-:W-:Y:S02]  /*8e50*/  UIMAD UR7, UR10, UR5, UR7 ;  /* 0x000000050a0772a4 */ /* 0x000fe4000f8e0207 */
[----:B------:R5:W-:Y:S01]  /*8e60*/  @!P5 LDGSTS.E.BYPASS.LTC128B.128 [R0+0x9900], [R2.64], !P4 ;  /* 0x099000000200dfae */ /* 0x000be2000e101d56 */
[----:B------:R-:W-:-:S02]  /*8e70*/  ULDC.64 UR4, c[0x0][0x1e8] ;  /* 0x00007a0000047ab9 */ /* 0x000fc40000000a00 */
[----:B------:R-:W-:Y:S01]  /*8e80*/  UIADD3 UR7, UR9, UR7, URZ ;  /* 0x0000000709077290 */ /* 0x000fe2000fffe03f */
[----:B-1----:R-:W-:Y:S01]  /*8e90*/  @!P6 LEA R6, P2, R242, R10, 0x1 ;  /* 0x0000000af206e211 */ /* 0x002fe200078408ff */
[----:B------:R-:W-:-:S03]  /*8ea0*/  @!P6 IMAD.SHL.U32 R10, R32, 0x2, RZ ;  /* 0x00000002200ae824 */ /* 0x000fc600078e00ff */
[----:B---3--:R-:W-:Y:S02]  /*8eb0*/  @!P6 LEA.HI.X R7, R242, R11, R241, 0x1, P2 ;  /* 0x0000000bf207e211 */ /* 0x008fe400010f0cf1 */
[----:B----4-:R-:W-:Y:S01]  /*8ec0*/  IADD3 R5, R15, 0x70, RZ ;  /* 0x000000700f057810 */ /* 0x010fe20007ffe0ff */
[----:B------:R-:W-:Y:S02]  /*8ed0*/  @P3 IMAD.HI.U32 R4, R9, c[0x0][0x2bc], RZ ;  /* 0x0000af0009043a27 */ /* 0x000fe400078e00ff */
[----:B------:R1:W-:Y:S01]  /*8ee0*/  @!P6 LDGSTS.E.BYPASS.LTC128B.128 [R10+0xa100], [R6.64], !P4 ;  /* 0x0a100000060aefae */ /* 0x0003e2000e101d56 */
[----:B------:R-:W-:Y:S01]  /*8ef0*/  ISETP.GE.AND P1, PT, R5, UR19, PT ;  /* 0x0000001305007c0c */ /* 0x000fe2000bf26270 */
[----:B------:R-:W-:Y:S01]  /*8f00*/  IMAD.MOV.U32 R8, RZ, RZ, R9 ;  /* 0x000000ffff087224 */ /* 0x000fe200078e0009 */
[----:B------:R-:W-:-:S04]  /*8f10*/  @P3 SHF.R.U32.HI R8, RZ, c[0x0][0x2c0], R4 ;  /* 0x0000b000ff083a19 */ /* 0x000fc80000011604 */
[----:B-----5:R-:W-:-:S04]  /*8f20*/  @!P0 IADD3 R0, P3, R8, UR8, RZ ;  /* 0x0000000808008c10 */ /* 0x020fc8000ff7e0ff */
[----:B------:R-:W-:Y:S02]  /*8f30*/  @!P0 LEA R2, P2, R0, c[0x0][0x2a0], 0x2 ;  /* 0x0000a80000028a11 */ /* 0x000fe400078410ff */
[----:B------:R-:W-:Y:S02]  /*8f40*/  @!P0 LEA.HI.X.SX32 R3, R8, UR7, 0x1, P3 ;  /* 0x0000000708038c11 */ /* 0x000fe400098f0eff */
[----:B------:R-:W-:Y:S02]  /*8f50*/  @!P1 LEA R4, P3, R242, R12, 0x1 ;  /* 0x0000000cf2049211 */ /* 0x000fe400078608ff */
[----:B------:R-:W-:Y:S01]  /*8f60*/  @!P0 LEA.HI.X R3, R0, c[0x0][0x2a4], R3, 0x2, P2 ;  /* 0x0000a90000038a11 */ /* 0x000fe200010f1403 */
[----:B------:R-:W-:Y:S01]  /*8f70*/  @!P1 IMAD.SHL.U32 R0, R32, 0x2, RZ ;  /* 0x0000000220009824 */ /* 0x000fe200078e00ff */
[----:B------:R-:W-:-:S05]  /*8f80*/  @!P1 LEA.HI.X R5, R242, R13, R241, 0x1, P3 ;  /* 0x0000000df2059211 */ /* 0x000fca00018f0cf1 */
[----:B------:R3:W-:Y:S04]  /*8f90*/  @!P1 LDGSTS.E.BYPASS.LTC128B.128 [R0+0xa900], [R4.64], !P4 ;  /* 0x0a90000004009fae */ /* 0x0007e8000e101d56 */
[----:B------:R-:W0:Y:S04]  /*8fa0*/  LDGDEPBAR ;  /* 0x00000000000079af */ /* 0x000e280000000000 */
[----:B------:R-:W-:Y:S06]  /*8fb0*/  BAR.SYNC.DEFER_BLOCKING 0x0 ;  /* 0x0000000000007b1d */ /* 0x000fec0000010000 */
[----:B------:R4:W5:Y:S01]  /*8fc0*/  @!P0 LDG.E R50, [R2.64] ;  /* 0x0000001602328981 */ /* 0x000962000c1e1900 */
[----:B---3--:R-:W-:Y:S01]  /*8fd0*/  IMAD.MOV R0, RZ, RZ, -R8 ;  /* 0x000000ffff007224 */ /* 0x008fe200078e0a08 */
[----:B------:R-:W-:Y:S01]  /*8fe0*/  UIMAD UR10, UR14, UR4, URZ ;  /* 0x000000040e0a72a4 */ /* 0x000fe2000f8e023f */
[----:B------:R-:W-:Y:S01]  /*8ff0*/  ISETP.GE.AND P3, PT, R242, c[0x0][0x1d4], PT ;  /* 0x00007500f2007a0c */ /* 0x000fe20003f66270 */
[----:B------:R-:W-:Y:S01]  /*9000*/  UIMAD.WIDE.U32 UR24, UR15, UR4, URZ ;  /* 0x000000040f1872a5 */ /* 0x000fe2000f8e003f */
[----:B------:R-:W-:Y:S01]  /*9010*/  IMAD R51, R0, c[0x0][0x2b8], R9 ;  /* 0x0000ae0000337a24 */ /* 0x000fe200078e0209 */
[----:B------:R-:W-:Y:S01]  /*9020*/  UIMAD UR10, UR15, UR5, UR10 ;  /* 0x000000050f0a72a4 */ /* 0x000fe2000f8e020a */
[----:B------:R-:W-:Y:S01]  /*9030*/  IMAD.U32 R9, RZ, RZ, UR15 ;  /* 0x0000000fff097e24 */ /* 0x000fe2000f8e00ff */
[----:B------:R-:W-:Y:S01]  /*9040*/  UIADD3 UR11, UR12, -0x1, URZ ;  /* 0xffffffff0c0b7890 */ /* 0x000fe2000fffe03f */
[----:B------:R-:W-:Y:S01]  /*9050*/  LEA.HI R193, R17, R194, RZ, 0x5 ;  /* 0x000000c211c17211 */ /* 0x000fe200078f28ff */
[----:B------:R-:W-:Y:S01]  /*9060*/  UIADD3 UR10, UR25, UR10, URZ ;  /* 0x0000000a190a7290 */ /* 0x000fe2000fffe03f */
[----:B------:R-:W-:Y:S01]  /*9070*/  SHF.R.S32.HI R45, RZ, 0x1f, R51 ;  /* 0x0000001fff2d7819 */ /* 0x000fe20000011433 */
[----:B------:R-:W-:Y:S01]  /*9080*/  UIMAD UR11, UR11, -0x70, UR13 ;  /* 0xffffff900b0b78a4 */ /* 0x000fe2000f8e020d */
[----:B------:R-:W-:Y:S01]  /*9090*/  STL [R1+0xc], R51 ;  /* 0x00000c3301007387 */ /* 0x000fe20000100800 */
[----:B------:R-:W-:Y:S01]  /*90a0*/  ULDC.64 UR4, c[0x0][0x210] ;  /* 0x0000840000047ab9 */ /* 0x000fe20000000a00 */
[----:B------:R-:W-:Y:S01]  /*90b0*/  SHF.R.S32.HI R49, RZ, 0x5, R193 ;  /* 0x00000005ff317819 */ /* 0x000fe200000114c1 */
[----:B------:R-:W-:Y:S01]  /*90c0*/  IMAD R0, R45, c[0x0][0x1e0], RZ ;  /* 0x000078002d007a24 */ /* 0x000fe200078e02ff */
[----:B------:R-:W-:Y:S01]  /*90d0*/  UIMAD UR14, UR14, UR4, URZ ;  /* 0x000000040e0e72a4 */ /* 0x000fe2000f8e023f */
[----:B------:R-:W-:Y:S01]  /*90e0*/  IADD3 R40, -R42, UR11, RZ ;  /* 0x0000000b2a287c10 */ /* 0x000fe2000fffe1ff */
[----:B------:R-:W-:Y:S01]  /*90f0*/  UIMAD.WIDE.U32 UR26, UR15, UR4, URZ ;  /* 0x000000040f1a72a5 */ /* 0x000fe2000f8e003f */
[----:B------:R-:W-:Y:S01]  /*9100*/  IMAD R0, R51, c[0x0][0x1e4], R0 ;  /* 0x0000790033007a24 */ /* 0x000fe200078e0200 */
[----:B------:R-:W-:Y:S01]  /*9110*/  UIMAD UR5, UR15, UR5, UR14 ;  /* 0x000000050f0572a4 */ /* 0x000fe2000f8e020e */
[----:B------:R-:W-:-:S02]  /*9120*/  ISETP.GE.AND P4, PT, R40, 0x11, PT ;  /* 0x000000112800780c */ /* 0x000fc40003f86270 */
[C---:B------:R-:W-:Y:S01]  /*9130*/  ISETP.GE.AND P2, PT, R40.reuse, 0x21, PT ;  /* 0x000000212800780c */ /* 0x040fe20003f46270 */
[----:B----4-:R-:W-:Y:S01]  /*9140*/  IMAD.WIDE.U32 R2, R51, c[0x0][0x1e0], RZ ;  /* 0x0000780033027a25 */ /* 0x010fe200078e00ff */
[C---:B------:R-:W-:Y:S01]  /*9150*/  ISETP.GE.AND P5, PT, R40.reuse, 0x31, PT ;  /* 0x000000312800780c */ /* 0x040fe20003fa6270 */
[----:B------:R-:W-:Y:S01]  /*9160*/  UIADD3 UR5, UR27, UR5, URZ ;  /* 0x000000051b057290 */ /* 0x000fe2000fffe03f */
[----:B------:R-:W-:Y:S01]  /*9170*/  ISETP.GE.AND P6, PT, R40, 0x41, PT ;  /* 0x000000412800780c */ /* 0x000fe20003fc6270 */
[----:B------:R-:W-:Y:S01]  /*9180*/  IMAD.IADD R3, R3, 0x1, R0 ;  /* 0x0000000103037824 */ /* 0x000fe200078e0200 */
[----:B-----5:R-:W-:-:S03]  /*9190*/  SHF.R.S32.HI R47, RZ, 0x1f, R50 ;  /* 0x0000001fff2f7819 */ /* 0x020fc60000011432 */
[----:B------:R-:W-:Y:S01]  /*91a0*/  IMAD.WIDE.U32 R2, R50, c[0x0][0x1f0], R2 ;  /* 0x00007c0032027a25 */ /* 0x000fe200078e0002 */
[----:B------:R-:W-:Y:S03]  /*91b0*/  STL [R1+0x8], R50 ;  /* 0x0000083201007387 */ /* 0x000fe60000100800 */
[----:B------:R-:W-:Y:S01]  /*91c0*/  IMAD R0, R47, c[0x0][0x1f0], RZ ;  /* 0x00007c002f007a24 */ /* 0x000fe200078e02ff */
[----:B------:R-:W-:-:S03]  /*91d0*/  IADD3 R4, P1, R2, UR24, RZ ;  /* 0x0000001802047c10 */ /* 0x000fc6000ff3e0ff */
[----:B------:R-:W-:Y:S01]  /*91e0*/  IMAD R0, R50, c[0x0][0x1f4], R0 ;  /* 0x00007d0032007a24 */ /* 0x000fe200078e0200 */
[----:B------:R-:W-:-:S04]  /*91f0*/  LEA R2, P0, R4, c[0x0][0x1c8], 0x1 ;  /* 0x0000720004027a11 */ /* 0x000fc800078008ff */
[----:B------:R-:W-:Y:S01]  /*9200*/  IADD3.X R0, R3, UR10, R0, P1, !PT ;  /* 0x0000000a03007c10 */ /* 0x000fe20008ffe400 */
[----:B------:R-:W3:Y:S01]  /*9210*/  SHFL.IDX PT, R5, R2, RZ, 0x181f ;  /* 0x00181fff02057589 */ /* 0x000ee200000e0000 */
[----:B------:R-:W-:Y:S02]  /*9220*/  IMAD R3, R51, c[0x0][0x1e0], RZ ;  /* 0x0000780033037a24 */ /* 0x000fe400078e02ff */
[----:B------:R-:W-:Y:S01]  /*9230*/  LEA.HI.X R0, R4, c[0x0][0x1cc], R0, 0x1, P0 ;  /* 0x0000730004007a11 */ /* 0x000fe200000f0c00 */
[----:B-1----:R-:W-:Y:S01]  /*9240*/  SHFL.IDX PT, R7, R2, 0x1, 0x181f ;  /* 0x00381f0002077f89 */ /* 0x002fe200000e0000 */
[----:B------:R-:W-:Y:S01]  /*9250*/  ISETP.GE.AND P0, PT, R40, 0x1, PT ;  /* 0x000000012800780c */ /* 0x000fe20003f06270 */
[----:B------:R-:W-:Y:S02]  /*9260*/  IMAD R3, R50, c[0x0][0x1f0], R3 ;  /* 0x00007c0032037a24 */ /* 0x000fe400078e0203 */
[----:B------:R-:W1:Y:S02]  /*9270*/  SHFL.IDX PT, R6, R0, RZ, 0x181f ;  /* 0x00181fff00067589 */ /* 0x000e6400000e0000 */
[----:B------:R-:W-:-:S02]  /*9280*/  IMAD R12, R9, c[0x0][0x1e8], R3 ;  /* 0x00007a00090c7a24 */ /* 0x000fc400078e0203 */
[----:B------:R-:W4:Y:S04]  /*9290*/  SHFL.IDX PT, R8, R0, 0x1, 0x181f ;  /* 0x00381f0000087f89 */ /* 0x000f2800000e0000 */
[----:B------:R-:W5:Y:S02]  /*92a0*/  SHFL.IDX PT, R10, R2, 0x2, 0x181f ;  /* 0x00581f00020a7f89 */ /* 0x000f6400000e0000 */
[----:B------:R-:W-:Y:S02]  /*92b0*/  @P0 IMAD.SHL.U32 R3, R32, 0x2, RZ ;  /* 0x0000000220030824 */ /* 0x000fe400078e00ff */
[----:B------:R-:W2:Y:S04]  /*92c0*/  SHFL.IDX PT, R11, R0, 0x2, 0x181f ;  /* 0x00581f00000b7f89 */ /* 0x000ea800000e0000 */
[----:B------:R-:W5:Y:S01]  /*92d0*/  SHFL.IDX PT, R9, R2, 0x3, 0x181f ;  /* 0x00781f0002097f89 */ /* 0x000f6200000e0000 */
[----:B---3--:R-:W-:-:S03]  /*92e0*/  @P0 LEA R4, P1, R242, R5, 0x1 ;  /* 0x00000005f2040211 */ /* 0x008fc600078208ff */
[----:B------:R-:W-:Y:S04]  /*92f0*/  SHFL.IDX PT, R15, R0, 0x3, 0x181f ;  /* 0x00781f00000f7f89 */ /* 0x000fe800000e0000 */
[----:B------:R-:W3:Y:S01]  /*9300*/  SHFL.IDX PT, R13, R2, 0x4, 0x181f ;  /* 0x00981f00020d7f89 */ /* 0x000ee200000e0000 */
[----:B-1----:R-:W-:Y:S02]  /*9310*/  @P0 LEA.HI.X R5, R242, R6, R241, 0x1, P1 ;  /* 0x00000006f2050211 */ /* 0x002fe400008f0cf1 */
[----:B------:R-:W-:Y:S01]  /*9320*/  ISETP.GE.AND P1, PT, R40, 0x51, PT ;  /* 0x000000512800780c */ /* 0x000fe20003f26270 */
[----:B------:R-:W1:Y:S04]  /*9330*/  SHFL.IDX PT, R14, R0, 0x4, 0x181f ;  /* 0x00981f00000e7f89 */ /* 0x000e6800000e0000 */
[----:B------:R1:W-:Y:S01]  /*9340*/  @P0 LDGSTS.E.BYPASS.LTC128B.128 [R3+0x3900], [R4.64], !P3 ;  /* 0x0390000004030fae */ /* 0x0003e2000d901d56 */
[----:B------:R-:W-:-:S03]  /*9350*/  @P4 LEA R6, P0, R242, R7, 0x1 ;  /* 0x00000007f2064211 */ /* 0x000fc600078008ff */
[----:B--2---:R-:W-:Y:S01]  /*9360*/  SHFL.IDX PT, R16, R0, 0x5, 0x181f ;  /* 0x00b81f0000107f89 */ /* 0x004fe200000e0000 */
[----:B----4-:R-:W-:Y:S02]  /*9370*/  @P4 LEA.HI.X R7, R242, R8, R241, 0x1, P0 ;  /* 0x00000008f2074211 */ /* 0x010fe400000f0cf1 */
[----:B-1----:R-:W-:Y:S02]  /*9380*/  LEA R3, R12, c[0x0][0x1c8], 0x1 ;  /* 0x000072000c037a11 */ /* 0x002fe400078e08ff */
[----:B------:R1:W2:Y:S01]  /*9390*/  SHFL.IDX PT, R12, R2, 0x5, 0x181f ;  /* 0x00b81f00020c7f89 */ /* 0x0002a200000e0000 */
[----:B-----5:R-:W-:-:S03]  /*93a0*/  @P2 LEA R4, P0, R242, R10, 0x1 ;  /* 0x0000000af2042211 */ /* 0x020fc600078008ff */
[----:B------:R4:W5:Y:S01]  /*93b0*/  SHFL.IDX PT, R8, R3, 0x6, 0x181f ;  /* 0x00d81f0003087f89 */ /* 0x00096200000e0000 */
[----:B------:R-:W-:Y:S02]  /*93c0*/  @P2 LEA.HI.X R5, R242, R11, R241, 0x1, P0 ;  /* 0x0000000bf2052211 */ /* 0x000fe400000f0cf1 */
[----:B------:R-:W-:Y:S01]  /*93d0*/  ISETP.GE.AND P0, PT, R40, 0x61, PT ;  /* 0x000000612800780c */ /* 0x000fe20003f06270 */
[----:B------:R2:W3:Y:S01]  /*93e0*/  SHFL.IDX PT, R10, R0, 0x6, 0x181f ;  /* 0x00d81f00000a7f89 */ /* 0x0004e200000e0000 */
[C---:B-1----:R-:W-:Y:S02]  /*93f0*/  @P4 IMAD.SHL.U32 R2, R32.reuse, 0x2, RZ ;  /* 0x0000000220024824 */ /* 0x042fe400078e00ff */
[----:B----4-:R-:W-:-:S03]  /*9400*/  @P2 IMAD.SHL.U32 R3, R32, 0x2, RZ ;  /* 0x0000000220032824 */ /* 0x010fc600078e00ff */
[----:B------:R1:W-:Y:S01]  /*9410*/  @P4 LDGSTS.E.BYPASS.LTC128B.128 [R2+0x4100], [R6.64], !P3 ;  /* 0x0410000006024fae */ /* 0x0003e2000d901d56 */
[----:B--2---:R-:W-:-:S03]  /*9420*/  @P5 IMAD.SHL.U32 R0, R32, 0x2, RZ ;  /* 0x0000000220005824 */ /* 0x004fc600078e00ff */
[----:B------:R2:W-:Y:S01]  /*9430*/  @P2 LDGSTS.E.BYPASS.LTC128B.128 [R3+0x4900], [R4.64], !P3 ;  /* 0x0490000004032fae */ /* 0x0005e2000d901d56 */
[C---:B-1----:R-:W-:Y:S02]  /*9440*/  @P5 LEA R2, P4, R242.reuse, R9, 0x1 ;  /* 0x00000009f2025211 */ /* 0x042fe400078808ff */
[C---:B---3--:R-:W-:Y:S02]  /*9450*/  @P6 LEA R6, P2, R242.reuse, R13, 0x1 ;  /* 0x0000000df2066211 */ /* 0x048fe400078408ff */
[--C-:B--2---:R-:W-:Y:S01]  /*9460*/  @P5 LEA.HI.X R3, R242, R15, R241.reuse, 0x1, P4 ;  /* 0x0000000ff2035211 */ /* 0x104fe200020f0cf1 */
[----:B------:R-:W-:Y:S01]  /*9470*/  @P6 IMAD.SHL.U32 R5, R32, 0x2, RZ ;  /* 0x0000000220056824 */ /* 0x000fe200078e00ff */
[C---:B------:R-:W-:Y:S02]  /*9480*/  @P6 LEA.HI.X R7, R242.reuse, R14, R241, 0x1, P2 ;  /* 0x0000000ef2076211 */ /* 0x040fe400010f0cf1 */
[----:B------:R-:W-:Y:S01]  /*9490*/  @P1 LEA R4, P4, R242, R12, 0x1 ;  /* 0x0000000cf2041211 */ /* 0x000fe200078808ff */
[----:B------:R1:W-:Y:S01]  /*94a0*/  @P5 LDGSTS.E.BYPASS.LTC128B.128 [R0+0x5100], [R2.64], !P3 ;  /* 0x0510000002005fae */ /* 0x0003e2000d901d56 */
[----:B------:R-:W-:-:S03]  /*94b0*/  ISETP.GT.AND P5, PT, R196, 0x6f, PT ;  /* 0x0000006fc400780c */ /* 0x000fc60003fa4270 */
[----:B------:R2:W-:Y:S01]  /*94c0*/  @P6 LDGSTS.E.BYPASS.LTC128B.128 [R5+0x5900], [R6.64], !P3 ;  /* 0x0590000006056fae */ /* 0x0005e2000d901d56 */
[----:B-1----:R-:W-:Y:S02]  /*94d0*/  LOP3.LUT R0, R48, 0xfffffff0, RZ, 0xc0, !PT ;  /* 0xfffffff030007812 */ /* 0x002fe400078ec0ff */
[C---:B-----5:R-:W-:Y:S02]  /*94e0*/  @P0 LEA R2, P2, R242.reuse, R8, 0x1 ;  /* 0x00000008f2020211 */ /* 0x060fe400078408ff */
[--C-:B--2---:R-:W-:Y:S01]  /*94f0*/  @P1 LEA.HI.X R5, R242, R16, R241.reuse, 0x1, P4 ;  /* 0x00000010f2051211 */ /* 0x104fe200020f0cf1 */
[----:B------:R-:W-:Y:S01]  /*9500*/  IMAD.IADD R6, R194, 0x1, -R0 ;  /* 0x00000001c2067824 */ /* 0x000fe200078e0a00 */
[----:B------:R-:W-:Y:S01]  /*9510*/  @P0 LEA.HI.X R3, R242, R10, R241, 0x1, P2 ;  /* 0x0000000af2030211 */ /* 0x000fe200010f0cf1 */
[C---:B------:R-:W-:Y:S02]  /*9520*/  @P1 IMAD.SHL.U32 R7, R32.reuse, 0x2, RZ ;  /* 0x0000000220071824 */ /* 0x040fe400078e00ff */
[----:B------:R-:W-:Y:S01]  /*9530*/  @P0 IMAD.SHL.U32 R0, R32, 0x2, RZ ;  /* 0x0000000220000824 */ /* 0x000fe200078e00ff */
[----:B------:R-:W-:-:S02]  /*9540*/  SHF.R.S32.HI R8, RZ, 0x1f, R6 ;  /* 0x0000001fff087819 */ /* 0x000fc40000011406 */
[----:B------:R1:W-:Y:S02]  /*9550*/  @P1 LDGSTS.E.BYPASS.LTC128B.128 [R7+0x6100], [R4.64], !P3 ;  /* 0x0610000004071fae */ /* 0x0003e4000d901d56 */
[----:B------:R-:W-:Y:S02]  /*9560*/  LEA.HI R46, R8, R6, RZ, 0x3 ;  /* 0x00000006082e7211 */ /* 0x000fe400078f18ff */
[----:B------:R2:W-:Y:S01]  /*9570*/  @P0 LDGSTS.E.BYPASS.LTC128B.128 [R0+0x6900], [R2.64], !P3 ;  /* 0x0690000002000fae */ /* 0x0005e2000d901d56 */
[----:B------:R-:W-:-:S03]  /*9580*/  ISETP.LT.AND P0, PT, RZ, c[0x0][0x27c], PT ;  /* 0x00009f00ff007a0c */ /* 0x000fc60003f01270 */
[----:B------:R-:W0:Y:S01]  /*9590*/  LDGDEPBAR ;  /* 0x00000000000079af */ /* 0x000e220000000000 */
[----:B-1----:R-:W-:Y:S01]  /*95a0*/  IMAD.MOV.U32 R4, RZ, RZ, 0x20 ;  /* 0x00000020ff047424 */ /* 0x002fe200078e00ff */
[----:B--2---:R-:W-:Y:S01]  /*95b0*/  LOP3.LUT R0, R46, 0xfffffff8, RZ, 0xc0, !PT ;  /* 0xfffffff82e007812 */ /* 0x004fe200078ec0ff */
[----:B------:R-:W-:-:S04]  /*95c0*/  IMAD.MOV.U32 R3, RZ, RZ, 0x10 ;  /* 0x00000010ff037424 */ /* 0x000fc800078e00ff */
[----:B------:R-:W-:-:S05]  /*95d0*/  IMAD.IADD R44, R6, 0x1, -R0 ;  /* 0x00000001062c7824 */ /* 0x000fca00078e0a00 */
[----:B------:R-:W-:-:S05]  /*95e0*/  R2P PR, R44, 0x6 ;  /* 0x000000062c007804 */ /* 0x000fca0000000000 */
[----:B------:R-:W-:Y:S02]  /*95f0*/  SEL R3, R3, 0xfffffff0, !P1 ;  /* 0xfffffff003037807 */ /* 0x000fe40004800000 */
[----:B------:R-:W-:Y:S01]  /*9600*/  SEL R4, R4, 0xffffffe0, !P2 ;  /* 0xffffffe004047807 */ /* 0x000fe20005000000 */
[----:B------:R-:W-:Y:S05]  /*9610*/  @P0 BRA `(.L_x_104) ;  /* 0x0000002000000947 */ /* 0x000fea0003800000 */
[----:B------:R-:W-:-:S04]  /*9620*/  DEPBAR.LE SB0, 0x1 ;  /* 0x000080400000791a */ /* 0x000fc80000000000 */
[----:B------:R-:W-:Y:S05]  /*9630*/  BRA `(.L_x_105) ;  /* 0x000035e000007947 */ /* 0x000fea0003800000 */
.L_x_104:
[----:B------:R-:W-:Y:S01]  /*9640*/  SHF.R.S32.HI R0, RZ, 0x1f, R149 ;  /* 0x0000001fff007819 */ /* 0x000fe20000011495 */
[----:B------:R-:W-:Y:S01]  /*9650*/  ULDC.U8 UR4, c[0x0][0x298] ;  /* 0x0000a60000047ab9 */ /* 0x000fe20000000000 */
[----:B------:R-:W-:Y:S01]  /*9660*/  LEA.HI R10, R17, R194, RZ, 0x2 ;  /* 0x000000c2110a7211 */ /* 0x000fe200078f10ff */
[C---:B------:R-:W-:Y:S01]  /*9670*/  IMAD.WIDE.U32 R6, R149.reuse, c[0x0][0x290], RZ ;  /* 0x0000a40095067a25 */ /* 0x040fe200078e00ff */
[----:B------:R-:W-:Y:S01]  /*9680*/  ISETP.NE.AND P2, PT, RZ, UR4, PT ;  /* 0x00000004ff007c0c */ /* 0x000fe2000bf45270 */
[----:B------:R-:W-:Y:S01]  /*9690*/  BSSY B2, `(.L_x_105) ;  /* 0x0000358000027945 */ /* 0x000fe20003800000 */
[----:B------:R-:W-:Y:S01]  /*96a0*/  SHF.R.S32.HI R31, RZ, 0x2, R10 ;  /* 0x00000002ff1f7819 */ /* 0x000fe2000001140a */
[----:B------:R-:W-:Y:S01]  /*96b0*/  IMAD R2, R0, c[0x0][0x280], RZ ;  /* 0x0000a00000027a24 */ /* 0x000fe200078e02ff */
[----:B------:R-:W-:Y:S01]  /*96c0*/  LEA R16, P0, R6, c[0x0][0x288], 0x1 ;  /* 0x0000a20006107a11 */ /* 0x000fe200078008ff */
[----:B------:R-:W-:Y:S02]  /*96d0*/  IMAD R0, R0, c[0x0][0x290], RZ ;  /* 0x0000a40000007a24 */ /* 0x000fe400078e02ff */
[----:B------:R-:W-:-:S02]  /*96e0*/  IMAD R5, R149, c[0x0][0x284], R2 ;  /* 0x0000a10095057a24 */ /* 0x000fc400078e0202 */
[C---:B------:R-:W-:Y:S01]  /*96f0*/  IMAD R2, R149.reuse, c[0x0][0x294], R0 ;  /* 0x0000a50095027a24 */ /* 0x040fe200078e0200 */
[----:B------:R-:W-:Y:S01]  /*9700*/  LOP3.LUT R0, R10, 0xfffffffc, RZ, 0xc0, !PT ;  /* 0xfffffffc0a007812 */ /* 0x000fe200078ec0ff */
[----:B------:R-:W-:-:S03]  /*9710*/  IMAD.WIDE.U32 R8, R149, c[0x0][0x280], RZ ;  /* 0x0000a00095087a25 */ /* 0x000fc600078e00ff */
[----:B------:R-:W-:Y:S01]  /*9720*/  IADD3 R0, -R0, R194, RZ ;  /* 0x000000c200007210 */ /* 0x000fe20007ffe1ff */
[----:B------:R-:W-:Y:S01]  /*9730*/  IMAD.IADD R2, R2, 0x1, R7 ;  /* 0x0000000102027824 */ /* 0x000fe200078e0207 */
[----:B------:R-:W-:Y:S01]  /*9740*/  LEA R18, P1, R8, c[0x0][0x270], 0x1 ;  /* 0x00009c0008127a11 */ /* 0x000fe200078208ff */
[----:B------:R-:W-:Y:S01]  /*9750*/  IMAD.IADD R5, R5, 0x1, R9 ;  /* 0x0000000105057824 */ /* 0x000fe200078e0209 */
[----:B------:R-:W-:Y:S02]  /*9760*/  SHF.L.U32 R24, R0, 0x3, RZ ;  /* 0x0000000300187819 */ /* 0x000fe400000006ff */
[----:B------:R-:W-:Y:S01]  /*9770*/  LEA.HI.X R17, R6, c[0x0][0x28c], R2, 0x1, P0 ;  /* 0x0000a30006117a11 */ /* 0x000fe200000f0c02 */
[----:B------:R-:W-:Y:S01]  /*9780*/  IMAD R2, R20, 0x80, R31 ;  /* 0x0000008014027824 */ /* 0x000fe200078e021f */
[----:B------:R-:W-:Y:S01]  /*9790*/  LEA.HI.X R19, R8, c[0x0][0x274], R5, 0x1, P1 ;  /* 0x00009d0008137a11 */ /* 0x000fe200008f0c05 */
[----:B------:R-:W-:Y:S05]  /*97a0*/  @!P2 BRA `(.L_x_106) ;  /* 0x00001a300000a947 */ /* 0x000fea0003800000 */
[----:B------:R-:W-:Y:S01]  /*97b0*/  ISETP.GE.AND P0, PT, R2, UR19, PT ;  /* 0x0000001302007c0c */ /* 0x000fe2000bf06270 */
[----:B------:R-:W-:Y:S01]  /*97c0*/  BSSY B0, `(.L_x_107) ;  /* 0x0000017000007945 */ /* 0x000fe20003800000 */
[----:B------:R-:W-:Y:S01]  /*97d0*/  SHF.L.U32 R22, R0, 0x2, RZ ;  /* 0x0000000200167819 */ /* 0x000fe200000006ff */
[----:B------:R-:W-:Y:S01]  /*97e0*/  CS2R R8, SRZ ;  /* 0x0000000000087805 */ /* 0x000fe2000001ff00 */
[----:B------:R-:W-:Y:S01]  /*97f0*/  CS2R R12, SRZ ;  /* 0x00000000000c7805 */ /* 0x000fe2000001ff00 */
[----:B------:R-:W-:Y:S01]  /*9800*/  CS2R R6, SRZ ;  /* 0x0000000000067805 */ /* 0x000fe2000001ff00 */
[----:B------:R-:W-:-:S07]  /*9810*/  CS2R R10, SRZ ;  /* 0x00000000000a7805 */ /* 0x000fce000001ff00 */
[----:B------:R-:W-:Y:S05]  /*9820*/  @P0 BRA `(.L_x_108) ;  /* 0x0000010000000947 */ /* 0x000fea0003800000 */
[C---:B------:R-:W-:Y:S01]  /*9830*/  IADD3 R2, R22.reuse, 0x10, RZ ;  /* 0x0000001016027810 */ /* 0x040fe20007ffe0ff */
[----:B------:R-:W-:Y:S01]  /*9840*/  CS2R R8, SRZ ;  /* 0x0000000000087805 */ /* 0x000fe2000001ff00 */
[----:B------:R-:W-:Y:S01]  /*9850*/  ISETP.GE.AND P1, PT, R22, c[0x0][0x27c], PT ;  /* 0x00009f0016007a0c */ /* 0x000fe20003f26270 */
[----:B------:R-:W-:Y:S01]  /*9860*/  CS2R R6, SRZ ;  /* 0x0000000000067805 */ /* 0x000fe2000001ff00 */
[----:B------:R-:W-:-:S11]  /*9870*/  ISETP.GE.AND P0, PT, R2, c[0x0][0x27c], PT ;  /* 0x00009f0002007a0c */ /* 0x000fd60003f06270 */
[----:B------:R-:W-:Y:S02]  /*9880*/  @!P1 IMAD.WIDE R20, R22, 0x2, R18 ;  /* 0x0000000216149825 */ /* 0x000fe400078e0212 */
[----:B------:R-:W-:-:S03]  /*9890*/  @!P0 SHF.R.S32.HI R0, RZ, 0x1f, R2 ;  /* 0x0000001fff008819 */ /* 0x000fc60000011402 */
[----:B------:R1:W5:Y:S01]  /*98a0*/  @!P1 LD.E.64 R12, [R20.64] ;  /* 0x00000016140c9980 */ /* 0x000362000c101b00 */
[----:B------:R-:W-:-:S04]  /*98b0*/  @!P0 LEA.HI R0, R0, R2, RZ, 0x2 ;  /* 0x0000000200008211 */ /* 0x000fc800078f10ff */
[----:B------:R-:W-:-:S05]  /*98c0*/  @!P0 LOP3.LUT R0, R0, 0xfffffffc, RZ, 0xc0, !PT ;  /* 0xfffffffc00008812 */ /* 0x000fca00078ec0ff */
[----:B------:R-:W-:-:S04]  /*98d0*/  @!P0 IMAD.WIDE R14, R0, 0x2, R16 ;  /* 0x00000002000e8825 */ /* 0x000fc800078e0210 */
[----:B------:R-:W-:Y:S01]  /*98e0*/  @!P0 IMAD.WIDE R18, R0, 0x2, R18 ;  /* 0x0000000200128825 */ /* 0x000fe200078e0212 */
[----:B------:R1:W5:Y:S03]  /*98f0*/  @!P0 LD.E.64 R6, [R14.64] ;  /* 0x000000160e068980 */ /* 0x000366000c101b00 */
[----:B------:R-:W-:Y:S01]  /*9900*/  @!P1 IMAD.WIDE R16, R22, 0x2, R16 ;  /* 0x0000000216109825 */ /* 0x000fe200078e0210 */
[----:B------:R1:W5:Y:S04]  /*9910*/  @!P0 LD.E.64 R8, [R18.64] ;  /* 0x0000001612088980 */ /* 0x000368000c101b00 */
[----:B------:R1:W5:Y:S02]  /*9920*/  @!P1 LD.E.64 R10, [R16.64] ;  /* 0x00000016100a9980 */ /* 0x000364000c101b00 */
.L_x_108:
[----:B------:R-:W-:Y:S05]  /*9930*/  BSYNC B0 ;  /* 0x0000000000007941 */ /* 0x000fea0003800000 */
.L_x_107:
[----:B------:R-:W-:Y:S01]  /*9940*/  SHF.R.S32.HI R2, RZ, 0x1f, R31 ;  /* 0x0000001fff027819 */ /* 0x000fe2000001141f */
[----:B-1---5:R-:W-:Y:S01]  /*9950*/  IMAD.MOV.U32 R17, RZ, RZ, R12 ;  /* 0x000000ffff117224 */ /* 0x022fe200078e000c */
[--C-:B------:R-:W-:Y:S01]  /*9960*/  SHF.R.U64 R0, R12, 0x10, R13.reuse ;  /* 0x000000100c007819 */ /* 0x100fe2000000120d */
[----:B------:R-:W-:Y:S01]  /*9970*/  UIMAD UR4, UR16, -0x80, UR19 ;  /* 0xffffff80100478a4 */ /* 0x000fe2000f8e0213 */
[----:B------:R-:W-:Y:S01]  /*9980*/  LEA.HI R2, R2, R31, RZ, 0x3 ;  /* 0x0000001f02027211 */ /* 0x000fe200078f18ff */
[----:B------:R-:W-:Y:S01]  /*9990*/  IMAD.MOV.U32 R16, RZ, RZ, R13 ;  /* 0x000000ffff107224 */ /* 0x000fe200078e000d */
[----:B------:R-:W-:Y:S01]  /*99a0*/  PRMT R23, R0, 0x5410, R17 ;  /* 0x0000541000177816 */ /* 0x000fe20000000011 */
[----:B------:R-:W-:Y:S01]  /*99b0*/  UISETP.LT.AND UP0, UPT, UR4, 0x80, UPT ;  /* 0x000000800400788c */ /* 0x000fe2000bf01270 */
[----:B------:R-:W-:Y:S01]  /*99c0*/  LOP3.LUT R2, R2, 0xfffffff8, RZ, 0xc0, !PT ;  /* 0xfffffff802027812 */ /* 0x000fe200078ec0ff */
[----:B------:R-:W-:Y:S01]  /*99d0*/  IMAD.MOV.U32 R19, RZ, RZ, R10 ;  /* 0x000000ffff137224 */ /* 0x000fe200078e000a */
[----:B------:R-:W-:Y:S01]  /*99e0*/  SHF.R.U32.HI R12, RZ, 0x10, R13 ;  /* 0x00000010ff0c7819 */ /* 0x000fe2000001160d */
[----:B------:R-:W-:Y:S01]  /*99f0*/  USEL UR4, UR4, 0x80, UP0 ;  /* 0x0000008004047887 */ /* 0x000fe20008000000 */
[--C-:B------:R-:W-:Y:S01]  /*9a00*/  IMAD.MOV.U32 R13, RZ, RZ, R9.reuse ;  /* 0x000000ffff0d7224 */ /* 0x100fe200078e0009 */
[--C-:B------:R-:W-:Y:S01]  /*9a10*/  SHF.R.U64 R15, R8, 0x10, R9.reuse ;  /* 0x00000010080f7819 */ /* 0x100fe20000001209 */
[C---:B------:R-:W-:Y:S01]  /*9a20*/  IMAD.IADD R2, R31.reuse, 0x1, -R2 ;  /* 0x000000011f027824 */ /* 0x040fe200078e0a02 */
[----:B------:R-:W-:Y:S01]  /*9a30*/  SHF.R.U32.HI R18, RZ, 0x10, R9 ;  /* 0x00000010ff127819 */ /* 0x000fe20000011609 */
[----:B------:R-:W-:Y:S01]  /*9a40*/  IMAD.MOV.U32 R14, RZ, RZ, R8 ;  /* 0x000000ffff0e7224 */ /* 0x000fe200078e0008 */
[----:B------:R-:W-:Y:S01]  /*9a50*/  ISETP.GE.AND P0, PT, R31, UR4, PT ;  /* 0x000000041f007c0c */ /* 0x000fe2000bf06270 */
[C---:B------:R-:W-:Y:S01]  /*9a60*/  IMAD.SHL.U32 R0, R2.reuse, 0x40, RZ ;  /* 0x0000004002007824 */ /* 0x040fe200078e00ff */
[----:B------:R-:W-:Y:S01]  /*9a70*/  LOP3.LUT P1, RZ, R2, 0x4, RZ, 0xc0, !PT ;  /* 0x0000000402ff7812 */ /* 0x000fe2000782c0ff */
[--C-:B------:R-:W-:Y:S01]  /*9a80*/  IMAD.MOV.U32 R21, RZ, RZ, R11.reuse ;  /* 0x000000ffff157224 */ /* 0x100fe200078e000b */
[----:B------:R-:W-:Y:S01]  /*9a90*/  SHF.R.U64 R20, R10, 0x10, R11 ;  /* 0x000000100a147819 */ /* 0x000fe2000000120b */
[----:B------:R-:W-:Y:S01]  /*9aa0*/  IMAD.MOV.U32 R10, RZ, RZ, R6 ;  /* 0x000000ffff0a7224 */ /* 0x000fe200078e0006 */
[----:B------:R-:W-:Y:S01]  /*9ab0*/  LOP3.LUT R0, R0, 0x1c0, RZ, 0xc0, !PT ;  /* 0x000001c000007812 */ /* 0x000fe200078ec0ff */
[----:B------:R-:W-:Y:S01]  /*9ac0*/  IMAD.MOV.U32 R9, RZ, RZ, R7 ;  /* 0x000000ffff097224 */ /* 0x000fe200078e0007 */
[----:B------:R-:W-:Y:S01]  /*9ad0*/  SHF.R.U32.HI R8, RZ, 0x10, R11 ;  /* 0x00000010ff087819 */ /* 0x000fe2000001160b */
[----:B------:R-:W-:-:S04]  /*9ae0*/  DEPBAR.LE SB0, 0x1 ;  /* 0x000080400000791a */ /* 0x000fc80000000000 */
[----:B------:R-:W-:Y:S01]  /*9af0*/  LOP3.LUT R2, R0, 0x18, R24, 0xf8, !PT ;  /* 0x0000001800027812 */ /* 0x000fe200078ef818 */
[----:B------:R-:W-:Y:S01]  /*9b00*/  BSSY B1, `(.L_x_109) ;  /* 0x0000066000017945 */ /* 0x000fe20003800000 */
[----:B------:R-:W-:Y:S02]  /*9b10*/  SHF.R.U32.HI R0, RZ, 0x3, R0 ;  /* 0x00000003ff007819 */ /* 0x000fe40000011600 */
[--C-:B------:R-:W-:Y:S02]  /*9b20*/  SHF.R.U64 R6, R6, 0x10, R7.reuse ;  /* 0x0000001006067819 */ /* 0x100fe40000001207 */
[----:B------:R-:W-:Y:S02]  /*9b30*/  LOP3.LUT R0, R2, R0, RZ, 0x3c, !PT ;  /* 0x0000000002007212 */ /* 0x000fe400078e3cff */
[----:B------:R-:W-:Y:S02]  /*9b40*/  SHF.R.U32.HI R5, RZ, 0x10, R7 ;  /* 0x00000010ff057819 */ /* 0x000fe40000011607 */
[----:B------:R-:W-:Y:S01]  /*9b50*/  PRMT R28, R18, 0x5410, R13 ;  /* 0x00005410121c7816 */ /* 0x000fe2000000000d */
[----:B------:R-:W-:Y:S01]  /*9b60*/  IMAD R0, R49, 0x200, R0 ;  /* 0x0000020031007824 */ /* 0x000fe200078e0200 */
[----:B------:R-:W-:-:S02]  /*9b70*/  PRMT R20, R20, 0x5410, R19 ;  /* 0x0000541014147816 */ /* 0x000fc40000000013 */
[----:B------:R-:W-:Y:S02]  /*9b80*/  PRMT R25, R12, 0x5410, R16 ;  /* 0x000054100c197816 */ /* 0x000fe40000000010 */
[C---:B------:R-:W-:Y:S02]  /*9b90*/  IADD3 R2, R0.reuse, 0x20, RZ ;  /* 0x0000002000027810 */ /* 0x040fe40007ffe0ff */
[----:B------:R-:W-:Y:S02]  /*9ba0*/  @P1 IADD3 R2, R0, -0x20, RZ ;  /* 0xffffffe000021810 */ /* 0x000fe40007ffe0ff */
[----:B------:R-:W-:Y:S02]  /*9bb0*/  PRMT R27, R15, 0x5410, R14 ;  /* 0x000054100f1b7816 */ /* 0x000fe4000000000e */
[----:B------:R-:W-:Y:S02]  /*9bc0*/  PRMT R21, R8, 0x5410, R21 ;  /* 0x0000541008157816 */ /* 0x000fe40000000015 */
[----:B------:R-:W-:-:S02]  /*9bd0*/  PRMT R24, R10, 0x5410, R6 ;  /* 0x000054100a187816 */ /* 0x000fc40000000006 */
[----:B------:R-:W-:Y:S02]  /*9be0*/  PRMT R26, R5, 0x5410, R9 ;  /* 0x00005410051a7816 */ /* 0x000fe40000000009 */
[----:B------:R-:W-:Y:S02]  /*9bf0*/  LEA R18, R0, 0x7100, 0x1 ;  /* 0x0000710000127811 */ /* 0x000fe400078e08ff */
[----:B------:R-:W-:Y:S01]  /*9c00*/  LEA R19, R2, 0x7100, 0x1 ;  /* 0x0000710002137811 */ /* 0x000fe200078e08ff */
[----:B------:R-:W-:Y:S06]  /*9c10*/  BAR.SYNC.DEFER_BLOCKING 0x0 ;  /* 0x0000000000007b1d */ /* 0x000fec0000010000 */
[----:B------:R-:W-:Y:S05]  /*9c20*/  @P0 BRA `(.L_x_110) ;  /* 0x0000053000000947 */ /* 0x000fea0003800000 */
[----:B------:R-:W-:Y:S01]  /*9c30*/  ISETP.GE.AND P0, PT, R22, c[0x0][0x27c], PT ;  /* 0x00009f0016007a0c */ /* 0x000fe20003f06270 */
[----:B------:R-:W-:-:S12]  /*9c40*/  BSSY B0, `(.L_x_111) ;  /* 0x0000028000007945 */ /* 0x000fd80003800000 */
[----:B------:R-:W-:Y:S05]  /*9c50*/  @P0 BRA `(.L_x_112) ;  /* 0x0000026000000947 */ /* 0x000fea0003800000 */
[----:B------:R-:W1:Y:S01]  /*9c60*/  LDS.128 R8, [R18] ;  /* 0x0000000012087984 */ /* 0x000e620000000c00 */
[--C-:B------:R-:W-:Y:S02]  /*9c70*/  HADD2.F32 R7, -RZ, R20.reuse.H1_H1 ;  /* 0x30000014ff077230 */ /* 0x100fe40000004100 */
[----:B------:R-:W-:Y:S02]  /*9c80*/  HADD2.F32 R0, -RZ, R20.H0_H0 ;  /* 0x20000014ff007230 */ /* 0x000fe40000004100 */
[--C-:B------:R-:W-:Y:S02]  /*9c90*/  HADD2.F32 R5, -RZ, R23.reuse.H1_H1 ;  /* 0x30000017ff057230 */ /* 0x100fe40000004100 */
[----:B------:R-:W-:Y:S02]  /*9ca0*/  HADD2.F32 R2, -RZ, R23.H0_H0 ;  /* 0x20000017ff027230 */ /* 0x000fe40000004100 */
[--C-:B-1----:R-:W-:Y:S02]  /*9cb0*/  HADD2.F32 R12, -RZ, R8.reuse.H0_H0 ;  /* 0x20000008ff0c7230 */ /* 0x102fe40000004100 */
[----:B------:R-:W-:-:S02]  /*9cc0*/  HADD2.F32 R8, -RZ, R8.H1_H1 ;  /* 0x30000008ff087230 */ /* 0x000fc40000004100 */
[--C-:B------:R-:W-:Y:S02]  /*9cd0*/  HADD2.F32 R6, -RZ, R9.reuse.H0_H0 ;  /* 0x20000009ff067230 */ /* 0x100fe40000004100 */
[----:B------:R-:W-:Y:S02]  /*9ce0*/  HADD2.F32 R9, -RZ, R9.H1_H1 ;  /* 0x30000009ff097230 */ /* 0x000fe40000004100 */
[--C-:B------:R-:W-:Y:S02]  /*9cf0*/  HADD2.F32 R14, -RZ, R10.reuse.H0_H0 ;  /* 0x2000000aff0e7230 */ /* 0x100fe40000004100 */
[----:B------:R-:W-:Y:S01]  /*9d00*/  HADD2.F32 R13, -RZ, R10.H1_H1 ;  /* 0x3000000aff0d7230 */ /* 0x000fe20000004100 */
[-C--:B------:R-:W-:Y:S01]  /*9d10*/  FMUL.FTZ R10, R12, R7.reuse ;  /* 0x000000070c0a7220 */ /* 0x080fe20000410000 */
[--C-:B------:R-:W-:Y:S02]  /*9d20*/  HADD2.F32 R16, -RZ, R11.reuse.H0_H0 ;  /* 0x2000000bff107230 */ /* 0x100fe40000004100 */
[----:B------:R-:W-:Y:S01]  /*9d30*/  HADD2.F32 R15, -RZ, R11.H1_H1 ;  /* 0x3000000bff0f7230 */ /* 0x000fe20000004100 */
[----:B------:R-:W-:-:S02]  /*9d40*/  FMUL.FTZ R11, R8, R7 ;  /* 0x00000007080b7220 */ /* 0x000fc40000410000 */
[CC--:B------:R-:W-:Y:S02]  /*9d50*/  FMUL.FTZ R7, R9.reuse, R0.reuse ;  /* 0x0000000009077220 */ /* 0x0c0fe40000410000 */
[----:B------:R-:W-:Y:S02]  /*9d60*/  FMUL.FTZ R0, R6, R0 ;  /* 0x0000000006007220 */ /* 0x000fe40000410000 */
[-C--:B------:R-:W-:Y:S02]  /*9d70*/  FFMA.FTZ R17, R12, R5.reuse, -R11 ;  /* 0x000000050c117223 */ /* 0x080fe4000001080b */
[-C--:B------:R-:W-:Y:S01]  /*9d80*/  FFMA.FTZ R11, R6, R2.reuse, -R7 ;  /* 0x00000002060b7223 */ /* 0x080fe20000010807 */
[--C-:B------:R-:W-:Y:S01]  /*9d90*/  HADD2.F32 R6, -RZ, R21.reuse.H1_H1 ;  /* 0x30000015ff067230 */ /* 0x100fe20000004100 */
[----:B------:R-:W-:Y:S01]  /*9da0*/  FFMA.FTZ R9, R9, R2, R0 ;  /* 0x0000000209097223 */ /* 0x000fe20000010000 */
[----:B------:R-:W-:Y:S01]  /*9db0*/  HADD2.F32 R0, -RZ, R21.H0_H0 ;  /* 0x20000015ff007230 */ /* 0x000fe20000004100 */
[----:B------:R-:W-:Y:S01]  /*9dc0*/  FFMA.FTZ R12, R8, R5, R10 ;  /* 0x00000005080c7223 */ /* 0x000fe2000001000a */
[--C-:B------:R-:W-:Y:S01]  /*9dd0*/  HADD2.F32 R5, -RZ, R25.reuse.H1_H1 ;  /* 0x30000019ff057230 */ /* 0x100fe20000004100 */
[-C--:B------:R-:W-:Y:S01]  /*9de0*/  FMUL.FTZ R8, R13, R6.reuse ;  /* 0x000000060d087220 */ /* 0x080fe20000410000 */
[----:B------:R-:W-:Y:S01]  /*9df0*/  HADD2.F32 R2, -RZ, R25.H0_H0 ;  /* 0x20000019ff027230 */ /* 0x000fe20000004100 */
[----:B------:R-:W-:Y:S01]  /*9e00*/  FMUL.FTZ R7, R14, R6 ;  /* 0x000000060e077220 */ /* 0x000fe20000410000 */
[----:B------:R-:W-:Y:S01]  /*9e10*/  F2FP.PACK_AB R9, R9, R11 ;  /* 0x0000000b0909723e */ /* 0x000fe200000000ff */
[----:B------:R-:W-:-:S02]  /*9e20*/  FMUL.FTZ R6, R15, R0 ;  /* 0x000000000f067220 */ /* 0x000fc40000410000 */
[----:B------:R-:W-:Y:S02]  /*9e30*/  FMUL.FTZ R0, R16, R0 ;  /* 0x0000000010007220 */ /* 0x000fe40000410000 */
[----:B------:R-:W-:Y:S01]  /*9e40*/  FFMA.FTZ R10, R14, R5, -R8 ;  /* 0x000000050e0a7223 */ /* 0x000fe20000010808 */
[----:B------:R-:W-:Y:S01]  /*9e50*/  F2FP.PACK_AB R8, R12, R17 ;  /* 0x000000110c08723e */ /* 0x000fe200000000ff */
[----:B------:R-:W-:Y:S02]  /*9e60*/  FFMA.FTZ R7, R13, R5, R7 ;  /* 0x000000050d077223 */ /* 0x000fe40000010007 */
[-C--:B------:R-:W-:Y:S02]  /*9e70*/  FFMA.FTZ R6, R16, R2.reuse, -R6 ;  /* 0x0000000210067223 */ /* 0x080fe40000010806 */
[----:B------:R-:W-:Y:S01]  /*9e80*/  FFMA.FTZ R0, R15, R2, R0 ;  /* 0x000000020f007223 */ /* 0x000fe20000010000 */
[----:B------:R-:W-:-:S04]  /*9e90*/  F2FP.PACK_AB R10, R7, R10 ;  /* 0x0000000a070a723e */ /* 0x000fc800000000ff */
[----:B------:R-:W-:-:S05]  /*9ea0*/  F2FP.PACK_AB R11, R0, R6 ;  /* 0x00000006000b723e */ /* 0x000fca00000000ff */
[----:B------:R1:W-:Y:S02]  /*9eb0*/  STS.128 [R18], R8 ;  /* 0x0000000812007388 */ /* 0x0003e40000000c00 */
.L_x_112:
[----:B------:R-:W-:Y:S05]  /*9ec0*/  BSYNC B0 ;  /* 0x0000000000007941 */ /* 0x000fea0003800000 */
.L_x_111:
[----:B------:R-:W-:-:S04]  /*9ed0*/  IADD3 R0, R22, 0x10, RZ ;  /* 0x0000001016007810 */ /* 0x000fc80007ffe0ff */
[----:B------:R-:W-:-:S13]  /*9ee0*/  ISETP.GE.AND P0, PT, R0, c[0x0][0x27c], PT ;  /* 0x00009f0000007a0c */ /* 0x000fda0003f06270 */
[----:B------:R-:W-:Y:S05]  /*9ef0*/  @P0 BRA `(.L_x_110) ;  /* 0x0000026000000947 */ /* 0x000fea0003800000 */
[----:B-1----:R-:W1:Y:S01]  /*9f00*/  LDS.128 R8, [R19] ;  /* 0x0000000013087984 */ /* 0x002e620000000c00 */
[--C-:B------:R-:W-:Y:S02]  /*9f10*/  HADD2.F32 R7, -RZ, R24.reuse.H0_H0 ;  /* 0x20000018ff077230 */ /* 0x100fe40000004100 */
[----:B------:R-:W-:Y:S02]  /*9f20*/  HADD2.F32 R0, -RZ, R24.H1_H1 ;  /* 0x30000018ff007230 */ /* 0x000fe40000004100 */
        /* <DEDUP_REMOVED lines=35> */
.L_x_110:
[----:B------:R-:W-:Y:S05]  /*a160*/  BSYNC B1 ;  /* 0x0000000000017941 */ /* 0x000fea0003800000 */
.L_x_109:
[----:B------:R-:W-:Y:S01]  /*a170*/  IADD3 R0, R31, 0x20, RZ ;  /* 0x000000201f007810 */ /* 0x000fe20007ffe0ff */
[----:B------:R-:W-:Y:S03]  /*a180*/  BSSY B1, `(.L_x_113) ;  /* 0x0000056000017945 */ /* 0x000fe60003800000 */
[----:B------:R-:W-:-:S13]  /*a190*/  ISETP.GE.AND P0, PT, R0, UR4, PT ;  /* 0x0000000400007c0c */ /* 0x000fda000bf06270 */
[----:B------:R-:W-:Y:S05]  /*a1a0*/  @P0 BRA `(.L_x_114) ;  /* 0x0000053000000947 */ /* 0x000fea0003800000 */
[----:B------:R-:W-:Y:S01]  /*a1b0*/  ISETP.GE.AND P0, PT, R22, c[0x0][0x27c], PT ;  /* 0x00009f0016007a0c */ /* 0x000fe20003f06270 */
[----:B------:R-:W-:-:S12]  /*a1c0*/  BSSY B0, `(.L_x_115) ;  /* 0x0000028000007945 */ /* 0x000fd80003800000 */
[----:B------:R-:W-:Y:S05]  /*a1d0*/  @P0 BRA `(.L_x_116) ;  /* 0x0000026000000947 */ /* 0x000fea0003800000 */
[----:B-1----:R-:W1:Y:S01]  /*a1e0*/  LDS.128 R8, [R18+0x1000] ;  /* 0x0010000012087984 */ /* 0x002e620000000c00 */
        /* <DEDUP_REMOVED lines=10> */
[C---:B------:R-:W-:Y:S01]  /*a290*/  FMUL.FTZ R10, R7.reuse, R12 ;  /* 0x0000000c070a7220 */ /* 0x040fe20000410000 */
[--C-:B------:R-:W-:Y:S02]  /*a2a0*/  HADD2.F32 R16, -RZ, R11.reuse.H0_H0 ;  /* 0x2000000bff107230 */ /* 0x100fe40000004100 */
[----:B------:R-:W-:Y:S01]  /*a2b0*/  HADD2.F32 R15, -RZ, R11.H1_H1 ;  /* 0x3000000bff0f7230 */ /* 0x000fe20000004100 */
[----:B------:R-:W-:-:S02]  /*a2c0*/  FMUL.FTZ R11, R7, R8 ;  /* 0x00000008070b7220 */ /* 0x000fc40000410000 */
[CC--:B------:R-:W-:Y:S02]  /*a2d0*/  FMUL.FTZ R7, R0.reuse, R9.reuse ;  /* 0x0000000900077220 */ /* 0x0c0fe40000410000 */
[----:B------:R-:W-:Y:S02]  /*a2e0*/  FMUL.FTZ R0, R0, R6 ;  /* 0x0000000600007220 */ /* 0x000fe40000410000 */
[C---:B------:R-:W-:Y:S02]  /*a2f0*/  FFMA.FTZ R17, R5.reuse, R12, -R11 ;  /* 0x0000000c05117223 */ /* 0x040fe4000001080b */
[C---:B------:R-:W-:Y:S01]  /*a300*/  FFMA.FTZ R11, R2.reuse, R6, -R7 ;  /* 0x00000006020b7223 */ /* 0x040fe20000010807 */
[--C-:B------:R-:W-:Y:S01]  /*a310*/  HADD2.F32 R6, -RZ, R21.reuse.H1_H1 ;  /* 0x30000015ff067230 */ /* 0x100fe20000004100 */
[----:B------:R-:W-:Y:S01]  /*a320*/  FFMA.FTZ R9, R2, R9, R0 ;  /* 0x0000000902097223 */ /* 0x000fe20000010000 */
[----:B------:R-:W-:Y:S01]  /*a330*/  HADD2.F32 R0, -RZ, R21.H0_H0 ;  /* 0x20000015ff007230 */ /* 0x000fe20000004100 */
[----:B------:R-:W-:Y:S01]  /*a340*/  FFMA.FTZ R12, R5, R8, R10 ;  /* 0x00000008050c7223 */ /* 0x000fe2000001000a */
[--C-:B------:R-:W-:Y:S01]  /*a350*/  HADD2.F32 R5, -RZ, R25.reuse.H1_H1 ;  /* 0x30000019ff057230 */ /* 0x100fe20000004100 */
[C---:B------:R-:W-:Y:S01]  /*a360*/  FMUL.FTZ R8, R6.reuse, R13 ;  /* 0x0000000d06087220 */ /* 0x040fe20000410000 */
[----:B------:R-:W-:Y:S01]  /*a370*/  HADD2.F32 R2, -RZ, R25.H0_H0 ;  /* 0x20000019ff027230 */ /* 0x000fe20000004100 */
[----:B------:R-:W-:Y:S01]  /*a380*/  FMUL.FTZ R7, R6, R14 ;  /* 0x0000000e06077220 */ /* 0x000fe20000410000 */
[----:B------:R-:W-:Y:S01]  /*a390*/  F2FP.PACK_AB R9, R9, R11 ;  /* 0x0000000b0909723e */ /* 0x000fe200000000ff */
[----:B------:R-:W-:-:S02]  /*a3a0*/  FMUL.FTZ R6, R0, R15 ;  /* 0x0000000f00067220 */ /* 0x000fc40000410000 */
[----:B------:R-:W-:Y:S02]  /*a3b0*/  FMUL.FTZ R0, R0, R16 ;  /* 0x0000001000007220 */ /* 0x000fe40000410000 */
[C---:B------:R-:W-:Y:S01]  /*a3c0*/  FFMA.FTZ R10, R5.reuse, R14, -R8 ;  /* 0x0000000e050a7223 */ /* 0x040fe20000010808 */
[----:B------:R-:W-:Y:S01]  /*a3d0*/  F2FP.PACK_AB R8, R12, R17 ;  /* 0x000000110c08723e */ /* 0x000fe200000000ff */
[----:B------:R-:W-:Y:S02]  /*a3e0*/  FFMA.FTZ R7, R5, R13, R7 ;  /* 0x0000000d05077223 */ /* 0x000fe40000010007 */
[C---:B------:R-:W-:Y:S02]  /*a3f0*/  FFMA.FTZ R6, R2.reuse, R16, -R6 ;  /* 0x0000001002067223 */ /* 0x040fe40000010806 */
[----:B------:R-:W-:Y:S01]  /*a400*/  FFMA.FTZ R0, R2, R15, R0 ;  /* 0x0000000f02007223 */ /* 0x000fe20000010000 */
[----:B------:R-:W-:-:S04]  /*a410*/  F2FP.PACK_AB R10, R7, R10 ;  /* 0x0000000a070a723e */ /* 0x000fc800000000ff */
[----:B------:R-:W-:-:S05]  /*a420*/  F2FP.PACK_AB R11, R0, R6 ;  /* 0x00000006000b723e */ /* 0x000fca00000000ff */
[----:B------:R1:W-:Y:S02]  /*a430*/  STS.128 [R18+0x1000], R8 ;  /* 0x0010000812007388 */ /* 0x0003e40000000c00 */
.L_x_116:
[----:B------:R-:W-:Y:S05]  /*a440*/  BSYNC B0 ;  /* 0x0000000000007941 */ /* 0x000fea0003800000 */
.L_x_115:
[----:B------:R-:W-:-:S04]  /*a450*/  IADD3 R0, R22, 0x10, RZ ;  /* 0x0000001016007810 */ /* 0x000fc80007ffe0ff */
[----:B------:R-:W-:-:S13]  /*a460*/  ISETP.GE.AND P0, PT, R0, c[0x0][0x27c], PT ;  /* 0x00009f0000007a0c */ /* 0x000fda0003f06270 */
[----:B------:R-:W-:Y:S05]  /*a470*/  @P0 BRA `(.L_x_114) ;  /* 0x0000026000000947 */ /* 0x000fea0003800000 */
[----:B-1----:R-:W1:Y:S01]  /*a480*/  LDS.128 R8, [R19+0x1000] ;  /* 0x0010000013087984 */ /* 0x002e620000000c00 */
        /* <DEDUP_REMOVED lines=37> */
.L_x_114:
[----:B------:R-:W-:Y:S05]  /*a6e0*/  BSYNC B1 ;  /* 0x0000000000017941 */ /* 0x000fea0003800000 */
.L_x_113:
        /* <DEDUP_REMOVED lines=45> */
.L_x_120:
[----:B------:R-:W-:Y:S05]  /*a9c0*/  BSYNC B0 ;  /* 0x0000000000007941 */ /* 0x000fea0003800000 */
.L_x_119:
        /* <DEDUP_REMOVED lines=41> */
.L_x_118:
[----:B------:R-:W-:Y:S05]  /*ac60*/  BSYNC B1 ;  /* 0x0000000000017941 */ /* 0x000fea0003800000 */
.L_x_117:
[----:B------:R-:W-:-:S04]  /*ac70*/  IADD3 R0, R31, 0x60, RZ ;  /* 0x000000601f007810 */ /* 0x000fc80007ffe0ff */
        /* <DEDUP_REMOVED lines=43> */
.L_x_123:
[----:B------:R-:W-:Y:S05]  /*af30*/  BSYNC B0 ;  /* 0x0000000000007941 */ /* 0x000fea0003800000 */
.L_x_122:
        /* <DEDUP_REMOVED lines=40> */
[----:B------:R1:W-:Y:S01]  /*b1c0*/  STS.128 [R19+0x3000], R8 ;  /* 0x0030000813007388 */ /* 0x0003e20000000c00 */
[----:B------:R-:W-:Y:S05]  /*b1d0*/  BRA `(.L_x_121) ;  /* 0x00001a3000007947 */ /* 0x000fea0003800000 */
.L_x_106:
[----:B------:R-:W-:Y:S01]  /*b1e0*/  ISETP.GE.AND P0, PT, R2, UR19, PT ;  /* 0x0000001302007c0c */ /* 0x000fe2000bf06270 */
[----:B------:R-:W-:Y:S01]  /*b1f0*/  BSSY B0, `(.L_x_124) ;  /* 0x000000d000007945 */ /* 0x000fe20003800000 */
[----:B------:R-:W-:Y:S01]  /*b200*/  CS2R R10, SRZ ;  /* 0x00000000000a7805 */ /* 0x000fe2000001ff00 */
[----:B------:R-:W-:Y:S01]  /*b210*/  CS2R R8, SRZ ;  /* 0x0000000000087805 */ /* 0x000fe2000001ff00 */
[----:B------:R-:W-:Y:S01]  /*b220*/  CS2R R14, SRZ ;  /* 0x00000000000e7805 */ /* 0x000fe2000001ff00 */
[----:B------:R-:W-:-:S08]  /*b230*/  CS2R R12, SRZ ;  /* 0x00000000000c7805 */ /* 0x000fd0000001ff00 */
[----:B------:R-:W-:Y:S05]  /*b240*/  @P0 BRA `(.L_x_125) ;  /* 0x0000007000000947 */ /* 0x000fea0003800000 */
[----:B------:R-:W-:Y:S01]  /*b250*/  ISETP.GE.AND P0, PT, R24, c[0x0][0x27c], PT ;  /* 0x00009f0018007a0c */ /* 0x000fe20003f06270 */
[----:B------:R-:W-:-:S12]  /*b260*/  CS2R R10, SRZ ;  /* 0x00000000000a7805 */ /* 0x000fd8000001ff00 */
[----:B------:R-:W-:Y:S05]  /*b270*/  @P0 BRA `(.L_x_125) ;  /* 0x0000004000000947 */ /* 0x000fea0003800000 */
[----:B------:R-:W-:-:S04]  /*b280*/  IMAD.WIDE R12, R24, 0x2, R18 ;  /* 0x00000002180c7825 */ /* 0x000fc800078e0212 */
[----:B------:R-:W-:Y:S02]  /*b290*/  IMAD.WIDE R8, R24, 0x2, R16 ;  /* 0x0000000218087825 */ /* 0x000fe400078e0210 */
[----:B------:R-:W5:Y:S04]  /*b2a0*/  LD.E.128 R12, [R12.64] ;  /* 0x000000160c0c7980 */ /* 0x000f68000c101d00 */
[----:B------:R-:W5:Y:S02]  /*b2b0*/  LD.E.128 R8, [R8.64] ;  /* 0x0000001608087980 */ /* 0x000f64000c101d00 */
.L_x_125:
[----:B------:R-:W-:Y:S05]  /*b2c0*/  BSYNC B0 ;  /* 0x0000000000007941 */ /* 0x000fea0003800000 */
.L_x_124:
[----:B------:R-:W-:Y:S01]  /*b2d0*/  UIMAD UR4, UR16, -0x80, UR19 ;  /* 0xffffff80100478a4 */ /* 0x000fe2000f8e0213 */
[----:B------:R-:W-:Y:S01]  /*b2e0*/  ISETP.GE.AND P0, PT, R24, c[0x0][0x27c], PT ;  /* 0x00009f0018007a0c */ /* 0x000fe20003f06270 */
[--C-:B-----5:R-:W-:Y:S01]  /*b2f0*/  IMAD.MOV.U32 R21, RZ, RZ, R13.reuse ;  /* 0x000000ffff157224 */ /* 0x120fe200078e000d */
[--C-:B------:R-:W-:Y:S01]  /*b300*/  SHF.R.U64 R20, R12, 0x10, R13.reuse ;  /* 0x000000100c147819 */ /* 0x100fe2000000120d */
[----:B------:R-:W-:Y:S01]  /*b310*/  UISETP.LT.AND UP0, UPT, UR4, 0x80, UPT ;  /* 0x000000800400788c */ /* 0x000fe2000bf01270 */
[----:B------:R-:W-:Y:S01]  /*b320*/  SHF.R.U32.HI R17, RZ, 0x10, R13 ;  /* 0x00000010ff117819 */ /* 0x000fe2000001160d */
[----:B------:R-:W-:Y:S01]  /*b330*/  IMAD.MOV.U32 R19, RZ, RZ, R14 ;  /* 0x000000ffff137224 */ /* 0x000fe200078e000e */
[--C-:B------:R-:W-:Y:S01]  /*b340*/  SHF.R.U64 R16, R14, 0x10, R15.reuse ;  /* 0x000000100e107819 */ /* 0x100fe2000000120f */
[----:B------:R-:W-:Y:S01]  /*b350*/  USEL UR4, UR4, 0x80, UP0 ;  /* 0x0000008004047887 */ /* 0x000fe20008000000 */
[----:B------:R-:W-:Y:S01]  /*b360*/  IMAD.MOV.U32 R22, RZ, RZ, R12 ;  /* 0x000000ffff167224 */ /* 0x000fe200078e000c */
[--C-:B------:R-:W-:Y:S01]  /*b370*/  SHF.R.U32.HI R12, RZ, 0x10, R15.reuse ;  /* 0x00000010ff0c7819 */ /* 0x100fe2000001160f */
[----:B------:R-:W-:Y:S01]  /*b380*/  IMAD.MOV.U32 R18, RZ, RZ, R15 ;  /* 0x000000ffff127224 */ /* 0x000fe200078e000f */
[--C-:B------:R-:W-:Y:S01]  /*b390*/  SHF.R.U32.HI R5, RZ, 0x10, R9.reuse ;  /* 0x00000010ff057819 */ /* 0x100fe20000011609 */
[----:B------:R-:W-:Y:S01]  /*b3a0*/  IMAD.MOV.U32 R14, RZ, RZ, R8 ;  /* 0x000000ffff0e7224 */ /* 0x000fe200078e0008 */
[----:B------:R-:W-:Y:S01]  /*b3b0*/  ISETP.GE.OR P1, PT, R31, UR4, P0 ;  /* 0x000000041f007c0c */ /* 0x000fe20008726670 */
[--C-:B------:R-:W-:Y:S01]  /*b3c0*/  IMAD.MOV.U32 R13, RZ, RZ, R9.reuse ;  /* 0x000000ffff0d7224 */ /* 0x100fe200078e0009 */
[----:B------:R-:W-:Y:S01]  /*b3d0*/  SHF.R.U64 R8, R8, 0x10, R9 ;  /* 0x0000001008087819 */ /* 0x000fe20000001209 */
[----:B------:R-:W-:Y:S01]  /*b3e0*/  IMAD.MOV.U32 R7, RZ, RZ, R10 ;  /* 0x000000ffff077224 */ /* 0x000fe200078e000a */
[--C-:B------:R-:W-:Y:S01]  /*b3f0*/  SHF.R.U64 R2, R10, 0x10, R11.reuse ;  /* 0x000000100a027819 */ /* 0x100fe2000000120b */
[--C-:B------:R-:W-:Y:S01]  /*b400*/  IMAD.MOV.U32 R6, RZ, RZ, R11.reuse ;  /* 0x000000ffff067224 */ /* 0x100fe200078e000b */
[----:B------:R-:W-:Y:S01]  /*b410*/  SHF.R.U32.HI R0, RZ, 0x10, R11 ;  /* 0x00000010ff007819 */ /* 0x000fe2000001160b */
[----:B------:R-:W-:-:S04]  /*b420*/  DEPBAR.LE SB0, 0x1 ;  /* 0x000080400000791a */ /* 0x000fc80000000000 */
[----:B------:R-:W-:Y:S01]  /*b430*/  BSSY B0, `(.L_x_126) ;  /* 0x0000062000007945 */ /* 0x000fe20003800000 */
[----:B------:R-:W-:Y:S02]  /*b440*/  PRMT R34, R22, 0x5410, R13 ;  /* 0x0000541016227816 */ /* 0x000fe4000000000d */
[----:B------:R-:W-:Y:S02]  /*b450*/  PRMT R37, R21, 0x5410, R17 ;  /* 0x0000541015257816 */ /* 0x000fe40000000011 */
[----:B------:R-:W-:Y:S02]  /*b460*/  PRMT R35, R5, 0x5410, R20 ;  /* 0x0000541005237816 */ /* 0x000fe40000000014 */
[----:B------:R-:W-:Y:S02]  /*b470*/  PRMT R39, R19, 0x5410, R6 ;  /* 0x0000541013277816 */ /* 0x000fe40000000006 */
[----:B------:R-:W-:Y:S02]  /*b480*/  PRMT R41, R12, 0x5410, R18 ;  /* 0x000054100c297816 */ /* 0x000fe40000000012 */
[----:B------:R-:W-:-:S02]  /*b490*/  PRMT R38, R0, 0x5410, R16 ;  /* 0x0000541000267816 */ /* 0x000fc40000000010 */
[----:B------:R-:W-:Y:S02]  /*b4a0*/  PRMT R33, R8, 0x5410, R14 ;  /* 0x0000541008217816 */ /* 0x000fe4000000000e */
[----:B------:R-:W-:Y:S01]  /*b4b0*/  PRMT R36, R7, 0x5410, R2 ;  /* 0x0000541007247816 */ /* 0x000fe20000000002 */
[----:B------:R-:W-:Y:S06]  /*b4c0*/  BAR.SYNC.DEFER_BLOCKING 0x0 ;  /* 0x0000000000007b1d */ /* 0x000fec0000010000 */
[----:B------:R-:W-:Y:S05]  /*b4d0*/  @P1 BRA `(.L_x_127) ;  /* 0x0000057000001947 */ /* 0x000fea0003800000 */
[----:B------:R-:W-:Y:S02]  /*b4e0*/  SHF.L.U32 R0, R31, 0x6, RZ ;  /* 0x000000061f007819 */ /* 0x000fe400000006ff */
[----:B------:R-:W-:-:S02]  /*b4f0*/  IADD3 R5, R24, c[0x0][0x27c], RZ ;  /* 0x00009f0018057a10 */ /* 0x000fc40007ffe0ff */
[----:B------:R-:W-:Y:S02]  /*b500*/  LOP3.LUT R0, R0, 0x1c0, RZ, 0xc0, !PT ;  /* 0x000001c000007812 */ /* 0x000fe400078ec0ff */
[----:B------:R-:W-:Y:S02]  /*b510*/  SHF.L.U32 R7, R49, 0x9, RZ ;  /* 0x0000000931077819 */ /* 0x000fe400000006ff */
[C---:B------:R-:W-:Y:S02]  /*b520*/  LOP3.LUT R2, R0.reuse, 0x38, R24, 0xf8, !PT ;  /* 0x0000003800027812 */ /* 0x040fe400078ef818 */
[----:B------:R-:W-:Y:S02]  /*b530*/  SHF.R.U32.HI R6, RZ, 0x3, R0 ;  /* 0x00000003ff067819 */ /* 0x000fe40000011600 */
[----:B------:R-:W-:Y:S02]  /*b540*/  LOP3.LUT R0, R0, 0x38, R5, 0xf8, !PT ;  /* 0x0000003800007812 */ /* 0x000fe400078ef805 */
[----:B------:R-:W-:-:S02]  /*b550*/  LOP3.LUT R2, R7, R2, R6, 0xf6, !PT ;  /* 0x0000000207027212 */ /* 0x000fc400078ef606 */
[----:B------:R-:W-:Y:S01]  /*b560*/  LOP3.LUT R0, R7, R0, R6, 0xf6, !PT ;  /* 0x0000000007007212 */ /* 0x000fe200078ef606 */
[--C-:B------:R-:W-:Y:S01]  /*b570*/  HADD2.F32 R7, -RZ, R33.reuse.H0_H0 ;  /* 0x20000021ff077230 */ /* 0x100fe20000004100 */
[----:B------:R-:W-:Y:S01]  /*b580*/  SHF.L.U32 R28, R2, 0x1, RZ ;  /* 0x00000001021c7819 */ /* 0x000fe200000006ff */
[----:B------:R-:W-:Y:S01]  /*b590*/  HADD2.F32 R2, -RZ, R33.H1_H1 ;  /* 0x30000021ff027230 */ /* 0x000fe20000004100 */
[----:B------:R-:W-:-:S03]  /*b5a0*/  SHF.L.U32 R26, R0, 0x1, RZ ;  /* 0x00000001001a7819 */ /* 0x000fc600000006ff */
[----:B------:R-:W1:Y:S04]  /*b5b0*/  LDS.128 R12, [R28+0x7100] ;  /* 0x007100001c0c7984 */ /* 0x000e680000000c00 */
[----:B------:R-:W2:Y:S01]  /*b5c0*/  LDS.128 R8, [R26+0x7100] ;  /* 0x007100001a087984 */ /* 0x000ea20000000c00 */
[--C-:B-1----:R-:W-:Y:S02]  /*b5d0*/  HADD2.F32 R17, -RZ, R13.reuse.H0_H0 ;  /* 0x2000000dff117230 */ /* 0x102fe40000004100 */
[----:B------:R-:W-:Y:S02]  /*b5e0*/  HADD2.F32 R18, -RZ, R13.H1_H1 ;  /* 0x3000000dff127230 */ /* 0x000fe40000004100 */
[----:B--2---:R-:W-:Y:S02]  /*b5f0*/  HADD2.F32 R13, -RZ, R8.H0_H0 ;  /* 0x20000008ff0d7230 */ /* 0x004fe40000004100 */
[----:B------:R-:W-:-:S02]  /*b600*/  HADD2.F32 R5, -RZ, R12.H0_H0 ;  /* 0x2000000cff057230 */ /* 0x000fc40000004100 */
[----:B------:R-:W-:Y:S01]  /*b610*/  HADD2.F32 R16, -RZ, R12.H1_H1 ;  /* 0x3000000cff107230 */ /* 0x000fe20000004100 */
[-C--:B------:R-:W-:Y:S01]  /*b620*/  FMUL.FTZ R0, R13, R2.reuse ;  /* 0x000000020d007220 */ /* 0x080fe20000410000 */
[--C-:B------:R-:W-:Y:S01]  /*b630*/  HADD2.F32 R20, -RZ, R14.reuse.H0_H0 ;  /* 0x2000000eff147230 */ /* 0x100fe20000004100 */
[C---:B------:R-:W-:Y:S01]  /*b640*/  FMUL.FTZ R6, R5.reuse, R2 ;  /* 0x0000000205067220 */ /* 0x040fe20000410000 */
[----:B------:R-:W-:Y:S02]  /*b650*/  HADD2.F32 R21, -RZ, R14.H1_H1 ;  /* 0x3000000eff157230 */ /* 0x000fe40000004100 */
[----:B------:R-:W-:Y:S02]  /*b660*/  HADD2.F32 R12, -RZ, R34.H0_H0 ;  /* 0x20000022ff0c7230 */ /* 0x000fe40000004100 */
[----:B------:R-:W-:Y:S01]  /*b670*/  HADD2.F32 R14, -RZ, R8.H1_H1 ;  /* 0x30000008ff0e7230 */ /* 0x000fe20000004100 */
[-C--:B------:R-:W-:Y:S01]  /*b680*/  FMUL.FTZ R8, R16, R7.reuse ;  /* 0x0000000710087220 */ /* 0x080fe20000410000 */
[--C-:B------:R-:W-:Y:S01]  /*b690*/  HADD2.F32 R23, -RZ, R15.reuse.H0_H0 ;  /* 0x2000000fff177230 */ /* 0x100fe20000004100 */
[-C--:B------:R-:W-:Y:S01]  /*b6a0*/  FFMA.FTZ R30, R5, R12.reuse, -R0 ;  /* 0x0000000c051e7223 */ /* 0x080fe20000010800 */
[----:B------:R-:W-:Y:S01]  /*b6b0*/  HADD2.F32 R25, -RZ, R15.H1_H1 ;  /* 0x3000000fff197230 */ /* 0x000fe20000004100 */
[----:B------:R-:W-:Y:S01]  /*b6c0*/  FMUL.FTZ R5, R14, R7 ;  /* 0x000000070e057220 */ /* 0x000fe20000410000 */
[----:B------:R-:W-:Y:S01]  /*b6d0*/  HADD2.F32 R2, -RZ, R35.H1_H1 ;  /* 0x30000023ff027230 */ /* 0x000fe20000004100 */
[----:B------:R-:W-:Y:S01]  /*b6e0*/  FFMA.FTZ R29, R13, R12, R6 ;  /* 0x0000000c0d1d7223 */ /* 0x000fe20000010006 */
[----:B------:R-:W-:-:S02]  /*b6f0*/  HADD2.F32 R15, -RZ, R9.H0_H0 ;  /* 0x20000009ff0f7230 */ /* 0x000fc40000004100 */
[----:B------:R-:W-:Y:S01]  /*b700*/  HADD2.F32 R0, -RZ, R34.H1_H1 ;  /* 0x30000022ff007230 */ /* 0x000fe20000004100 */
[-C--:B------:R-:W-:Y:S01]  /*b710*/  FFMA.FTZ R12, R16, R2.reuse, -R5 ;  /* 0x00000002100c7223 */ /* 0x080fe20000010805 */
[----:B------:R-:W-:Y:S01]  /*b720*/  HADD2.F32 R6, -RZ, R37.H0_H0 ;  /* 0x20000025ff067230 */ /* 0x000fe20000004100 */
[----:B------:R-:W-:Y:S01]  /*b730*/  FFMA.FTZ R27, R14, R2, R8 ;  /* 0x000000020e1b7223 */ /* 0x000fe20000010008 */
[----:B------:R-:W-:Y:S01]  /*b740*/  HADD2.F32 R9, -RZ, R9.H1_H1 ;  /* 0x30000009ff097230 */ /* 0x000fe20000004100 */
[-C--:B------:R-:W-:Y:S01]  /*b750*/  FMUL.FTZ R7, R15, R0.reuse ;  /* 0x000000000f077220 */ /* 0x080fe20000410000 */
[----:B------:R-:W-:Y:S01]  /*b760*/  HADD2.F32 R5, -RZ, R35.H0_H0 ;  /* 0x20000023ff057230 */ /* 0x000fe20000004100 */
[C---:B------:R-:W-:Y:S01]  /*b770*/  FMUL.FTZ R8, R17.reuse, R0 ;  /* 0x0000000011087220 */ /* 0x040fe20000410000 */
[----:B------:R-:W-:Y:S01]  /*b780*/  HADD2.F32 R0, -RZ, R37.H1_H1 ;  /* 0x30000025ff007230 */ /* 0x000fe20000004100 */
[----:B------:R-:W-:Y:S01]  /*b790*/  FFMA.FTZ R17, R17, R6, -R7 ;  /* 0x0000000611117223 */ /* 0x000fe20000010807 */
[--C-:B------:R-:W-:Y:S01]  /*b7a0*/  HADD2.F32 R19, -RZ, R10.reuse.H0_H0 ;  /* 0x2000000aff137230 */ /* 0x100fe20000004100 */
[CC--:B------:R-:W-:Y:S01]  /*b7b0*/  FMUL.FTZ R7, R9.reuse, R5.reuse ;  /* 0x0000000509077220 */ /* 0x0c0fe20000410000 */
[----:B------:R-:W-:Y:S01]  /*b7c0*/  HADD2.F32 R10, -RZ, R10.H1_H1 ;  /* 0x3000000aff0a7230 */ /* 0x000fe20000004100 */
[C---:B------:R-:W-:Y:S01]  /*b7d0*/  FMUL.FTZ R2, R18.reuse, R5 ;  /* 0x0000000512027220 */ /* 0x040fe20000410000 */
[--C-:B------:R-:W-:Y:S01]  /*b7e0*/  HADD2.F32 R5, -RZ, R36.reuse.H0_H0 ;  /* 0x20000024ff057230 */ /* 0x100fe20000004100 */
[-C--:B------:R-:W-:Y:S01]  /*b7f0*/  FFMA.FTZ R13, R18, R0.reuse, -R7 ;  /* 0x00000000120d7223 */ /* 0x080fe20000010807 */
[----:B------:R-:W-:Y:S01]  /*b800*/  HADD2.F32 R22, -RZ, R11.H0_H0 ;  /* 0x2000000bff167230 */ /* 0x000fe20000004100 */
[----:B------:R-:W-:Y:S01]  /*b810*/  FFMA.FTZ R9, R9, R0, R2 ;  /* 0x0000000009097223 */ /* 0x000fe20000010002 */
[----:B------:R-:W-:Y:S01]  /*b820*/  HADD2.F32 R0, -RZ, R36.H1_H1 ;  /* 0x30000024ff007230 */ /* 0x000fe20000004100 */
[----:B------:R-:W-:Y:S01]  /*b830*/  FFMA.FTZ R16, R15, R6, R8 ;  /* 0x000000060f107223 */ /* 0x000fe20000010008 */
[----:B------:R-:W-:Y:S01]  /*b840*/  HADD2.F32 R2, -RZ, R39.H0_H0 ;  /* 0x20000027ff027230 */ /* 0x000fe20000004100 */
[-C--:B------:R-:W-:Y:S01]  /*b850*/  FMUL.FTZ R8, R19, R5.reuse ;  /* 0x0000000513087220 */ /* 0x080fe20000410000 */
[--C-:B------:R-:W-:Y:S01]  /*b860*/  HADD2.F32 R6, -RZ, R38.reuse.H1_H1 ;  /* 0x30000026ff067230 */ /* 0x100fe20000004100 */
[----:B------:R-:W-:Y:S01]  /*b870*/  FMUL.FTZ R7, R20, R5 ;  /* 0x0000000514077220 */ /* 0x000fe20000410000 */
[----:B------:R-:W-:Y:S01]  /*b880*/  HADD2.F32 R11, -RZ, R11.H1_H1 ;  /* 0x3000000bff0b7230 */ /* 0x000fe20000004100 */
[----:B------:R-:W-:Y:S01]  /*b890*/  FMUL.FTZ R5, R10, R0 ;  /* 0x000000000a057220 */ /* 0x000fe20000410000 */
[----:B------:R-:W-:Y:S01]  /*b8a0*/  F2FP.PACK_AB R12, R12, R30 ;  /* 0x0000001e0c0c723e */ /* 0x000fe200000000ff */
[----:B------:R-:W-:Y:S01]  /*b8b0*/  FMUL.FTZ R0, R21, R0 ;  /* 0x0000000015007220 */ /* 0x000fe20000410000 */
[----:B------:R-:W-:Y:S01]  /*b8c0*/  F2FP.PACK_AB R13, R13, R17 ;  /* 0x000000110d0d723e */ /* 0x000fe200000000ff */
[----:B------:R-:W-:Y:S01]  /*b8d0*/  FFMA.FTZ R20, R20, R2, -R8 ;  /* 0x0000000214147223 */ /* 0x000fe20000010808 */
[----:B------:R-:W-:Y:S01]  /*b8e0*/  F2FP.PACK_AB R9, R9, R16 ;  /* 0x000000100909723e */ /* 0x000fe200000000ff */
[----:B------:R-:W-:Y:S01]  /*b8f0*/  FFMA.FTZ R19, R19, R2, R7 ;  /* 0x0000000213137223 */ /* 0x000fe20000010007 */
[----:B------:R-:W-:Y:S01]  /*b900*/  HADD2.F32 R2, -RZ, R39.H1_H1 ;  /* 0x30000027ff027230 */ /* 0x000fe20000004100 */
[-C--:B------:R-:W-:Y:S01]  /*b910*/  FFMA.FTZ R10, R10, R6.reuse, R0 ;  /* 0x000000060a0a7223 */ /* 0x080fe20000010000 */
[----:B------:R-:W-:Y:S01]  /*b920*/  HADD2.F32 R0, -RZ, R38.H0_H0 ;  /* 0x20000026ff007230 */ /* 0x000fe20000004100 */
[----:B------:R-:W-:Y:S01]  /*b930*/  FFMA.FTZ R14, R21, R6, -R5 ;  /* 0x00000006150e7223 */ /* 0x000fe20000010805 */
[--C-:B------:R-:W-:Y:S01]  /*b940*/  HADD2.F32 R6, -RZ, R41.reuse.H1_H1 ;  /* 0x30000029ff067230 */ /* 0x100fe20000004100 */
[-C--:B------:R-:W-:Y:S01]  /*b950*/  FMUL.FTZ R8, R22, R2.reuse ;  /* 0x0000000216087220 */ /* 0x080fe20000410000 */
[----:B------:R-:W-:Y:S01]  /*b960*/  HADD2.F32 R5, -RZ, R41.H0_H0 ;  /* 0x20000029ff057230 */ /* 0x000fe20000004100 */
[----:B------:R-:W-:Y:S01]  /*b970*/  FMUL.FTZ R7, R23, R2 ;  /* 0x0000000217077220 */ /* 0x000fe20000410000 */
[----:B------:R-:W-:Y:S01]  /*b980*/  F2FP.PACK_AB R14, R14, R20 ;  /* 0x000000140e0e723e */ /* 0x000fe200000000ff */
[-C--:B------:R-:W-:Y:S01]  /*b990*/  FMUL.FTZ R2, R11, R0.reuse ;  /* 0x000000000b027220 */ /* 0x080fe20000410000 */
[----:B------:R-:W-:Y:S01]  /*b9a0*/  F2FP.PACK_AB R10, R10, R19 ;  /* 0x000000130a0a723e */ /* 0x000fe200000000ff */
[----:B------:R-:W-:-:S02]  /*b9b0*/  FMUL.FTZ R0, R25, R0 ;  /* 0x0000000019007220 */ /* 0x000fc40000410000 */
[-C--:B------:R-:W-:Y:S01]  /*b9c0*/  FFMA.FTZ R15, R23, R6.reuse, -R8 ;  /* 0x00000006170f7223 */ /* 0x080fe20000010808 */
[----:B------:R-:W-:Y:S01]  /*b9d0*/  F2FP.PACK_AB R8, R27, R29 ;  /* 0x0000001d1b08723e */ /* 0x000fe200000000ff */
[-C--:B------:R-:W-:Y:S02]  /*b9e0*/  FFMA.FTZ R2, R25, R5.reuse, -R2 ;  /* 0x0000000519027223 */ /* 0x080fe40000010802 */
[----:B------:R-:W-:Y:S02]  /*b9f0*/  FFMA.FTZ R7, R22, R6, R7 ;  /* 0x0000000616077223 */ /* 0x000fe40000010007 */
[----:B------:R-:W-:Y:S01]  /*ba00*/  FFMA.FTZ R0, R11, R5, R0 ;  /* 0x000000050b007223 */ /* 0x000fe20000010000 */
[----:B------:R-:W-:-:S04]  /*ba10*/  F2FP.PACK_AB R15, R2, R15 ;  /* 0x0000000f020f723e */ /* 0x000fc800000000ff */
[----:B------:R-:W-:Y:S01]  /*ba20*/  F2FP.PACK_AB R11, R0, R7 ;  /* 0x00000007000b723e */ /* 0x000fe200000000ff */
[----:B------:R1:W-:Y:S04]  /*ba30*/  STS.128 [R28+0x7100], R12 ;  /* 0x0071000c1c007388 */ /* 0x0003e80000000c00 */
[----:B------:R1:W-:Y:S02]  /*ba40*/  STS.128 [R26+0x7100], R8 ;  /* 0x007100081a007388 */ /* 0x0003e40000000c00 */
.L_x_127:
[----:B------:R-:W-:Y:S05]  /*ba50*/  BSYNC B0 ;  /* 0x0000000000007941 */ /* 0x000fea0003800000 */
.L_x_126:
[----:B------:R-:W-:Y:S01]  /*ba60*/  IADD3 R0, R31, 0x20, RZ ;  /* 0x000000201f007810 */ /* 0x000fe20007ffe0ff */
[----:B------:R-:W-:Y:S03]  /*ba70*/  BSSY B0, `(.L_x_128) ;  /* 0x000005d000007945 */ /* 0x000fe60003800000 */
[----:B------:R-:W-:-:S13]  /*ba80*/  ISETP.GE.OR P1, PT, R0, UR4, P0 ;  /* 0x0000000400007c0c */ /* 0x000fda0008726670 */
[----:B------:R-:W-:Y:S05]  /*ba90*/  @P1 BRA `(.L_x_129) ;  /* 0x000005a000001947 */ /* 0x000fea0003800000 */
[----:B------:R-:W-:Y:S02]  /*baa0*/  SHF.R.S32.HI R2, RZ, 0x1f, R0 ;  /* 0x0000001fff027819 */ /* 0x000fe40000011400 */
[----:B------:R-:W-:Y:S02]  /*bab0*/  SHF.L.U32 R5, R0, 0x6, RZ ;  /* 0x0000000600057819 */ /* 0x000fe400000006ff */
[----:B------:R-:W-:Y:S02]  /*bac0*/  LEA.HI R2, R2, R0, RZ, 0x3 ;  /* 0x0000000002027211 */ /* 0x000fe400078f18ff */
[----:B------:R-:W-:Y:S02]  /*bad0*/  LOP3.LUT R0, R5, 0x1c0, RZ, 0xc0, !PT ;  /* 0x000001c005007812 */ /* 0x000fe400078ec0ff */
[----:B------:R-:W-:Y:S02]  /*bae0*/  SHF.L.U32 R2, R2, 0x6, RZ ;  /* 0x0000000602027819 */ /* 0x000fe400000006ff */
[----:B------:R-:W-:-:S02]  /*baf0*/  IADD3 R6, R24, c[0x0][0x27c], RZ ;  /* 0x00009f0018067a10 */ /* 0x000fc40007ffe0ff */
[----:B------:R-:W-:Y:S02]  /*bb00*/  LOP3.LUT R5, R0, 0x38, R24, 0xf8, !PT ;  /* 0x0000003800057812 */ /* 0x000fe400078ef818 */
[----:B------:R-:W-:Y:S02]  /*bb10*/  SHF.R.U32.HI R7, RZ, 0x3, R0 ;  /* 0x00000003ff077819 */ /* 0x000fe40000011600 */
[----:B------:R-:W-:Y:S02]  /*bb20*/  LOP3.LUT R2, R2, 0xfffffe00, RZ, 0xc0, !PT ;  /* 0xfffffe0002027812 */ /* 0x000fe400078ec0ff */
[----:B------:R-:W-:Y:S02]  /*bb30*/  LOP3.LUT R0, R0, 0x38, R6, 0xf8, !PT ;  /* 0x0000003800007812 */ /* 0x000fe400078ef806 */
[C-C-:B------:R-:W-:Y:S02]  /*bb40*/  LOP3.LUT R5, R2.reuse, R5, R7.reuse, 0xf6, !PT ;  /* 0x0000000502057212 */ /* 0x140fe400078ef607 */
[----:B------:R-:W-:Y:S01]  /*bb50*/  LOP3.LUT R2, R2, R0, R7, 0xf6, !PT ;  /* 0x0000000002027212 */ /* 0x000fe200078ef607 */
[----:B------:R-:W-:Y:S01]  /*bb60*/  HADD2.F32 R7, -RZ, R33.H0_H0 ;  /* 0x20000021ff077230 */ /* 0x000fe20000004100 */
[----:B-1----:R-:W-:-:S02]  /*bb70*/  SHF.L.U32 R28, R5, 0x1, RZ ;  /* 0x00000001051c7819 */ /* 0x002fc400000006ff */
[----:B------:R-:W-:Y:S01]  /*bb80*/  SHF.L.U32 R26, R2, 0x1, RZ ;  /* 0x00000001021a7819 */ /* 0x000fe200000006ff */
[----:B------:R-:W-:Y:S02]  /*bb90*/  HADD2.F32 R2, -RZ, R33.H1_H1 ;  /* 0x30000021ff027230 */ /* 0x000fe40000004100 */
[----:B------:R-:W1:Y:S04]  /*bba0*/  LDS.128 R12, [R28+0x7100] ;  /* 0x007100001c0c7984 */ /* 0x000e680000000c00 */
[----:B------:R-:W2:Y:S01]  /*bbb0*/  LDS.128 R8, [R26+0x7100] ;  /* 0x007100001a087984 */ /* 0x000ea20000000c00 */
[--C-:B-1----:R-:W-:Y:S02]  /*bbc0*/  HADD2.F32 R17, -RZ, R13.reuse.H0_H0 ;  /* 0x2000000dff117230 */ /* 0x102fe40000004100 */
[----:B------:R-:W-:-:S02]  /*bbd0*/  HADD2.F32 R18, -RZ, R13.H1_H1 ;  /* 0x3000000dff127230 */ /* 0x000fc40000004100 */
[----:B--2---:R-:W-:Y:S02]  /*bbe0*/  HADD2.F32 R13, -RZ, R8.H0_H0 ;  /* 0x20000008ff0d7230 */ /* 0x004fe40000004100 */
[--C-:B------:R-:W-:Y:S02]  /*bbf0*/  HADD2.F32 R5, -RZ, R12.reuse.H0_H0 ;  /* 0x2000000cff057230 */ /* 0x100fe40000004100 */
[----:B------:R-:W-:Y:S01]  /*bc00*/  HADD2.F32 R16, -RZ, R12.H1_H1 ;  /* 0x3000000cff107230 */ /* 0x000fe20000004100 */
[C---:B------:R-:W-:Y:S01]  /*bc10*/  FMUL.FTZ R0, R2.reuse, R13 ;  /* 0x0000000d02007220 */ /* 0x040fe20000410000 */
[--C-:B------:R-:W-:Y:S01]  /*bc20*/  HADD2.F32 R20, -RZ, R14.reuse.H0_H0 ;  /* 0x2000000eff147230 */ /* 0x100fe20000004100 */
[----:B------:R-:W-:Y:S01]  /*bc30*/  FMUL.FTZ R6, R2, R5 ;  /* 0x0000000502067220 */ /* 0x000fe20000410000 */
[----:B------:R-:W-:Y:S02]  /*bc40*/  HADD2.F32 R21, -RZ, R14.H1_H1 ;  /* 0x3000000eff157230 */ /* 0x000fe40000004100 */
[----:B------:R-:W-:-:S02]  /*bc50*/  HADD2.F32 R12, -RZ, R34.H0_H0 ;  /* 0x20000022ff0c7230 */ /* 0x000fc40000004100 */
[----:B------:R-:W-:Y:S01]  /*bc60*/  HADD2.F32 R14, -RZ, R8.H1_H1 ;  /* 0x30000008ff0e7230 */ /* 0x000fe20000004100 */
[C---:B------:R-:W-:Y:S01]  /*bc70*/  FMUL.FTZ R8, R7.reuse, R16 ;  /* 0x0000001007087220 */ /* 0x040fe20000410000 */
[--C-:B------:R-:W-:Y:S01]  /*bc80*/  HADD2.F32 R23, -RZ, R15.reuse.H0_H0 ;  /* 0x2000000fff177230 */ /* 0x100fe20000004100 */
[C---:B------:R-:W-:Y:S01]  /*bc90*/  FFMA.FTZ R30, R12.reuse, R5, -R0 ;  /* 0x000000050c1e7223 */ /* 0x040fe20000010800 */
[----:B------:R-:W-:Y:S01]  /*bca0*/  HADD2.F32 R25, -RZ, R15.H1_H1 ;  /* 0x3000000fff197230 */ /* 0x000fe20000004100 */
[----:B------:R-:W-:Y:S01]  /*bcb0*/  FMUL.FTZ R5, R7, R14 ;  /* 0x0000000e07057220 */ /* 0x000fe20000410000 */
[----:B------:R-:W-:Y:S01]  /*bcc0*/  HADD2.F32 R2, -RZ, R35.H1_H1 ;  /* 0x30000023ff027230 */ /* 0x000fe20000004100 */
[----:B------:R-:W-:Y:S01]  /*bcd0*/  FFMA.FTZ R29, R12, R13, R6 ;  /* 0x0000000d0c1d7223 */ /* 0x000fe20000010006 */
[----:B------:R-:W-:Y:S02]  /*bce0*/  HADD2.F32 R15, -RZ, R9.H0_H0 ;  /* 0x20000009ff0f7230 */ /* 0x000fe40000004100 */
[----:B------:R-:W-:Y:S01]  /*bcf0*/  HADD2.F32 R0, -RZ, R34.H1_H1 ;  /* 0x30000022ff007230 */ /* 0x000fe20000004100 */
[C---:B------:R-:W-:Y:S01]  /*bd00*/  FFMA.FTZ R12, R2.reuse, R16, -R5 ;  /* 0x00000010020c7223 */ /* 0x040fe20000010805 */
[----:B------:R-:W-:Y:S01]  /*bd10*/  HADD2.F32 R6, -RZ, R37.H0_H0 ;  /* 0x20000025ff067230 */ /* 0x000fe20000004100 */
[----:B------:R-:W-:Y:S01]  /*bd20*/  FFMA.FTZ R27, R2, R14, R8 ;  /* 0x0000000e021b7223 */ /* 0x000fe20000010008 */
[----:B------:R-:W-:Y:S01]  /*bd30*/  HADD2.F32 R9, -RZ, R9.H1_H1 ;  /* 0x30000009ff097230 */ /* 0x000fe20000004100 */
[C---:B------:R-:W-:Y:S01]  /*bd40*/  FMUL.FTZ R7, R0.reuse, R15 ;  /* 0x0000000f00077220 */ /* 0x040fe20000410000 */
[----:B------:R-:W-:Y:S01]  /*bd50*/  HADD2.F32 R5, -RZ, R35.H0_H0 ;  /* 0x20000023ff057230 */ /* 0x000fe20000004100 */
[-C--:B------:R-:W-:Y:S01]  /*bd60*/  FMUL.FTZ R8, R0, R17.reuse ;  /* 0x0000001100087220 */ /* 0x080fe20000410000 */
[----:B------:R-:W-:Y:S01]  /*bd70*/  HADD2.F32 R0, -RZ, R37.H1_H1 ;  /* 0x30000025ff007230 */ /* 0x000fe20000004100 */
[----:B------:R-:W-:Y:S01]  /*bd80*/  FFMA.FTZ R17, R6, R17, -R7 ;  /* 0x0000001106117223 */ /* 0x000fe20000010807 */
[--C-:B------:R-:W-:Y:S01]  /*bd90*/  HADD2.F32 R19, -RZ, R10.reuse.H0_H0 ;  /* 0x2000000aff137230 */ /* 0x100fe20000004100 */
[CC--:B------:R-:W-:Y:S01]  /*bda0*/  FMUL.FTZ R7, R5.reuse, R9.reuse ;  /* 0x0000000905077220 */ /* 0x0c0fe20000410000 */
[----:B------:R-:W-:Y:S01]  /*bdb0*/  HADD2.F32 R10, -RZ, R10.H1_H1 ;  /* 0x3000000aff0a7230 */ /* 0x000fe20000004100 */
[-C--:B------:R-:W-:Y:S01]  /*bdc0*/  FMUL.FTZ R2, R5, R18.reuse ;  /* 0x0000001205027220 */ /* 0x080fe20000410000 */
[--C-:B------:R-:W-:Y:S01]  /*bdd0*/  HADD2.F32 R5, -RZ, R36.reuse.H0_H0 ;  /* 0x20000024ff057230 */ /* 0x100fe20000004100 */
[C---:B------:R-:W-:Y:S01]  /*bde0*/  FFMA.FTZ R13, R0.reuse, R18, -R7 ;  /* 0x00000012000d7223 */ /* 0x040fe20000010807 */
[----:B------:R-:W-:Y:S01]  /*bdf0*/  HADD2.F32 R22, -RZ, R11.H0_H0 ;  /* 0x2000000bff167230 */ /* 0x000fe20000004100 */
[----:B------:R-:W-:Y:S01]  /*be00*/  FFMA.FTZ R9, R0, R9, R2 ;  /* 0x0000000900097223 */ /* 0x000fe20000010002 */
[----:B------:R-:W-:Y:S01]  /*be10*/  HADD2.F32 R0, -RZ, R36.H1_H1 ;  /* 0x30000024ff007230 */ /* 0x000fe20000004100 */
[----:B------:R-:W-:Y:S01]  /*be20*/  FFMA.FTZ R16, R6, R15, R8 ;  /* 0x0000000f06107223 */ /* 0x000fe20000010008 */
[----:B------:R-:W-:Y:S01]  /*be30*/  HADD2.F32 R2, -RZ, R39.H0_H0 ;  /* 0x20000027ff027230 */ /* 0x000fe20000004100 */
[C---:B------:R-:W-:Y:S01]  /*be40*/  FMUL.FTZ R8, R5.reuse, R19 ;  /* 0x0000001305087220 */ /* 0x040fe20000410000 */
[--C-:B------:R-:W-:Y:S01]  /*be50*/  HADD2.F32 R6, -RZ, R38.reuse.H1_H1 ;  /* 0x30000026ff067230 */ /* 0x100fe20000004100 */
[----:B------:R-:W-:Y:S01]  /*be60*/  FMUL.FTZ R7, R5, R20 ;  /* 0x0000001405077220 */ /* 0x000fe20000410000 */
[----:B------:R-:W-:Y:S01]  /*be70*/  HADD2.F32 R11, -RZ, R11.H1_H1 ;  /* 0x3000000bff0b7230 */ /* 0x000fe20000004100 */
[----:B------:R-:W-:Y:S01]  /*be80*/  FMUL.FTZ R5, R0, R10 ;  /* 0x0000000a00057220 */ /* 0x000fe20000410000 */
[----:B------:R-:W-:Y:S01]  /*be90*/  F2FP.PACK_AB R12, R12, R30 ;  /* 0x0000001e0c0c723e */ /* 0x000fe200000000ff */
[----:B------:R-:W-:Y:S01]  /*bea0*/  FMUL.FTZ R0, R0, R21 ;  /* 0x0000001500007220 */ /* 0x000fe20000410000 */
[----:B------:R-:W-:Y:S01]  /*beb0*/  F2FP.PACK_AB R13, R13, R17 ;  /* 0x000000110d0d723e */ /* 0x000fe200000000ff */
[C---:B------:R-:W-:Y:S01]  /*bec0*/  FFMA.FTZ R20, R2.reuse, R20, -R8 ;  /* 0x0000001402147223 */ /* 0x040fe20000010808 */
[----:B------:R-:W-:Y:S01]  /*bed0*/  F2FP.PACK_AB R9, R9, R16 ;  /* 0x000000100909723e */ /* 0x000fe200000000ff */
[----:B------:R-:W-:Y:S01]  /*bee0*/  FFMA.FTZ R19, R2, R19, R7 ;  /* 0x0000001302137223 */ /* 0x000fe20000010007 */
[----:B------:R-:W-:Y:S01]  /*bef0*/  HADD2.F32 R2, -RZ, R39.H1_H1 ;  /* 0x30000027ff027230 */ /* 0x000fe20000004100 */
[C---:B------:R-:W-:Y:S01]  /*bf00*/  FFMA.FTZ R10, R6.reuse, R10, R0 ;  /* 0x0000000a060a7223 */ /* 0x040fe20000010000 */
[----:B------:R-:W-:Y:S01]  /*bf10*/  HADD2.F32 R0, -RZ, R38.H0_H0 ;  /* 0x20000026ff007230 */ /* 0x000fe20000004100 */
[----:B------:R-:W-:Y:S01]  /*bf20*/  FFMA.FTZ R14, R6, R21, -R5 ;  /* 0x00000015060e7223 */ /* 0x000fe20000010805 */
[--C-:B------:R-:W-:Y:S01]  /*bf30*/  HADD2.F32 R6, -RZ, R41.reuse.H1_H1 ;  /* 0x30000029ff067230 */ /* 0x100fe20000004100 */
[C---:B------:R-:W-:Y:S01]  /*bf40*/  FMUL.FTZ R8, R2.reuse, R22 ;  /* 0x0000001602087220 */ /* 0x040fe20000410000 */
[----:B------:R-:W-:Y:S01]  /*bf50*/  HADD2.F32 R5, -RZ, R41.H0_H0 ;  /* 0x20000029ff057230 */ /* 0x000fe20000004100 */
[----:B------:R-:W-:Y:S01]  /*bf60*/  FMUL.FTZ R7, R2, R23 ;  /* 0x0000001702077220 */ /* 0x000fe20000410000 */
[----:B------:R-:W-:Y:S01]  /*bf70*/  F2FP.PACK_AB R14, R14, R20 ;  /* 0x000000140e0e723e */ /* 0x000fe200000000ff */
[----:B------:R-:W-:Y:S01]  /*bf80*/  FMUL.FTZ R2, R0, R11 ;  /* 0x0000000b00027220 */ /* 0x000fe20000410000 */
[----:B------:R-:W-:Y:S01]  /*bf90*/  F2FP.PACK_AB R10, R10, R19 ;  /* 0x000000130a0a723e */ /* 0x000fe200000000ff */
[----:B------:R-:W-:-:S02]  /*bfa0*/  FMUL.FTZ R0, R0, R25 ;  /* 0x0000001900007220 */ /* 0x000fc40000410000 */
[C---:B------:R-:W-:Y:S01]  /*bfb0*/  FFMA.FTZ R15, R6.reuse, R23, -R8 ;  /* 0x00000017060f7223 */ /* 0x040fe20000010808 */
[----:B------:R-:W-:Y:S01]  /*bfc0*/  F2FP.PACK_AB R8, R27, R29 ;  /* 0x0000001d1b08723e */ /* 0x000fe200000000ff */
[C---:B------:R-:W-:Y:S02]  /*bfd0*/  FFMA.FTZ R2, R5.reuse, R25, -R2 ;  /* 0x0000001905027223 */ /* 0x040fe40000010802 */
[----:B------:R-:W-:Y:S02]  /*bfe0*/  FFMA.FTZ R7, R6, R22, R7 ;  /* 0x0000001606077223 */ /* 0x000fe40000010007 */
[----:B------:R-:W-:Y:S01]  /*bff0*/  FFMA.FTZ R0, R5, R11, R0 ;  /* 0x0000000b05007223 */ /* 0x000fe20000010000 */
[----:B------:R-:W-:-:S04]  /*c000*/  F2FP.PACK_AB R15, R2, R15 ;  /* 0x0000000f020f723e */ /* 0x000fc800000000ff */
[----:B------:R-:W-:Y:S01]  /*c010*/  F2FP.PACK_AB R11, R0, R7 ;  /* 0x00000007000b723e */ /* 0x000fe200000000ff */
[----:B------:R1:W-:Y:S04]  /*c020*/  STS.128 [R28+0x7100], R12 ;  /* 0x0071000c1c007388 */ /* 0x0003e80000000c00 */
[----:B------:R1:W-:Y:S02]  /*c030*/  STS.128 [R26+0x7100], R8 ;  /* 0x007100081a007388 */ /* 0x0003e40000000c00 */
.L_x_129:
[----:B------:R-:W-:Y:S05]  /*c040*/  BSYNC B0 ;  /* 0x0000000000007941 */ /* 0x000fea0003800000 */
.L_x_128:
        /* <DEDUP_REMOVED lines=94> */
.L_x_131:
[----:B------:R-:W-:Y:S05]  /*c630*/  BSYNC B0 ;  /* 0x0000000000007941 */ /* 0x000fea0003800000 */
.L_x_130:
[----:B------:R-:W-:-:S04]  /*c640*/  IADD3 R0, R31, 0x60, RZ ;  /* 0x000000601f007810 */ /* 0x000fc80007ffe0ff */
        /* <DEDUP_REMOVED lines=15> */
[----:B------:R-:W-:-:S02]  /*c740*/  SHF.L.U32 R27, R5, 0x1, RZ ;  /* 0x00000001051b7819 */ /* 0x000fc400000006ff */
[----:B------:R-:W-:Y:S01]  /*c750*/  SHF.L.U32 R25, R2, 0x1, RZ ;  /* 0x0000000102197819 */ /* 0x000fe200000006ff */
[----:B------:R-:W-:Y:S02]  /*c760*/  HADD2.F32 R2, -RZ, R33.H1_H1 ;  /* 0x30000021ff027230 */ /* 0x000fe40000004100 */
[----:B-1----:R-:W1:Y:S04]  /*c770*/  LDS.128 R12, [R27+0x7100] ;  /* 0x007100001b0c7984 */ /* 0x002e680000000c00 */
        /* <DEDUP_REMOVED lines=64> */
[----:B------:R-:W-:Y:S01]  /*cb80*/  FFMA.FTZ R15, R6, R23, -R8 ;  /* 0x00000017060f7223 */ /* 0x000fe20000010808 */
        /* <DEDUP_REMOVED lines=8> */
.L_x_121:
[----:B------:R-:W-:Y:S05]  /*cc10*/  BSYNC B2 ;  /* 0x0000000000027941 */ /* 0x000fea0003800000 */
.L_x_105:
[----:B------:R-:W-:Y:S01]  /*cc20*/  IMAD R0, R45, c[0x0][0x208], RZ ;  /* 0x000082002d007a24 */ /* 0x000fe200078e02ff */
[----:B------:R-:W-:Y:S01]  /*cc30*/  SHF.L.U32 R5, R43, 0x6, RZ ;  /* 0x000000062b057819 */ /* 0x000fe200000006ff */
[----:B------:R-:W-:Y:S01]  /*cc40*/  IMAD.WIDE.U32 R6, R51, c[0x0][0x208], RZ ;  /* 0x0000820033067a25 */ /* 0x000fe200078e00ff */
[----:B-1----:R-:W-:Y:S01]  /*cc50*/  SHF.R.S32.HI R10, RZ, 0x4, R48 ;  /* 0x00000004ff0a7819 */ /* 0x002fe20000011430 */
[----:B------:R-:W-:-:S04]  /*cc60*/  DEPBAR.LE SB0, 0x0 ;  /* 0x000080000000791a */ /* 0x000fc80000000000 */
[----:B------:R-:W-:Y:S01]  /*cc70*/  IMAD R2, R51, c[0x0][0x20c], R0 ;  /* 0x0000830033027a24 */ /* 0x000fe200078e0200 */
[----:B------:R-:W-:Y:S01]  /*cc80*/  SHF.L.U32 R9, R42, 0x3, RZ ;  /* 0x000000032a097819 */ /* 0x000fe200000006ff */
[----:B------:R-:W-:Y:S01]  /*cc90*/  IMAD R8, R47, c[0x0][0x218], RZ ;  /* 0x000086002f087a24 */ /* 0x000fe200078e02ff */
[----:B------:R-:W-:Y:S01]  /*cca0*/  LOP3.LUT R0, R5, 0x1c0, RZ, 0xc0, !PT ;  /* 0x000001c005007812 */ /* 0x000fe200078ec0ff */
[----:B------:R-:W-:Y:S01]  /*ccb0*/  UISETP.GE.AND UP0, UPT, UR13, 0x71, UPT ;  /* 0x000000710d00788c */ /* 0x000fe2000bf06270 */
[----:B------:R-:W-:Y:S02]  /*ccc0*/  LEA.HI R5, R48, R10, RZ, 0x1 ;  /* 0x0000000a30057211 */ /* 0x000fe400078f08ff */
[----:B------:R-:W-:Y:S02]  /*ccd0*/  IADD3 R7, R7, R2, RZ ;  /* 0x0000000207077210 */ /* 0x000fe40007ffe0ff */
[----:B------:R-:W-:Y:S02]  /*cce0*/  LOP3.LUT R9, R0, 0x8, R9, 0xf8, !PT ;  /* 0x0000000800097812 */ /* 0x000fe400078ef809 */
[----:B------:R-:W-:Y:S01]  /*ccf0*/  SHF.R.U32.HI R0, RZ, 0x3, R0 ;  /* 0x00000003ff007819 */ /* 0x000fe20000011600 */
[----:B------:R-:W-:Y:S01]  /*cd00*/  IMAD.WIDE.U32 R6, R50, c[0x0][0x218], R6 ;  /* 0x0000860032067a25 */ /* 0x000fe200078e0006 */
[----:B------:R-:W-:-:S02]  /*cd10*/  LOP3.LUT R5, R5, 0xfffffffe, RZ, 0xc0, !PT ;  /* 0xfffffffe05057812 */ /* 0x000fc400078ec0ff */
[----:B------:R-:W-:Y:S02]  /*cd20*/  LOP3.LUT R9, R9, R0, RZ, 0x3c, !PT ;  /* 0x0000000009097212 */ /* 0x000fe400078e3cff */
[----:B------:R-:W-:Y:S02]  /*cd30*/  SHF.L.U32 R2, R44, 0x6, RZ ;  /* 0x000000062c027819 */ /* 0x000fe400000006ff */
[----:B------:R-:W-:Y:S01]  /*cd40*/  IADD3 R0, R10, -R5, RZ ;  /* 0x800000050a007210 */ /* 0x000fe20007ffe0ff */
[----:B------:R-:W-:Y:S01]  /*cd50*/  IMAD R5, R50, c[0x0][0x21c], R8 ;  /* 0x0000870032057a24 */ /* 0x000fe200078e0208 */
[----:B------:R-:W-:Y:S01]  /*cd60*/  BAR.SYNC.DEFER_BLOCKING 0x0 ;  /* 0x0000000000007b1d */ /* 0x000fe20000010000 */
[----:B------:R-:W-:Y:S02]  /*cd70*/  IADD3 R6, P0, R6, UR26, RZ ;  /* 0x0000001a06067c10 */ /* 0x000fe4000ff1e0ff */
[----:B------:R-:W-:Y:S02]  /*cd80*/  LOP3.LUT R2, R2, 0x1c0, RZ, 0xc0, !PT ;  /* 0x000001c002027812 */ /* 0x000fe400078ec0ff */
[----:B------:R-:W-:-:S02]  /*cd90*/  SHF.L.U32 R8, R0, 0x3, RZ ;  /* 0x0000000300087819 */ /* 0x000fc400000006ff */
[----:B------:R-:W-:Y:S02]  /*cda0*/  LEA R0, R0, R9, 0x9 ;  /* 0x0000000900007211 */ /* 0x000fe400078e48ff */
[----:B------:R-:W-:Y:S02]  /*cdb0*/  LOP3.LUT P1, RZ, R43, 0x2, RZ, 0xc0, !PT ;  /* 0x000000022bff7812 */ /* 0x000fe4000782c0ff */
[----:B------:R-:W-:Y:S02]  /*cdc0*/  IADD3.X R7, R7, UR5, R5, P0, !PT ;  /* 0x0000000507077c10 */ /* 0x000fe400087fe405 */
[----:B------:R-:W-:Y:S02]  /*cdd0*/  LOP3.LUT R8, R2, 0x8, R8, 0xf8, !PT ;  /* 0x0000000802087812 */ /* 0x000fe400078ef808 */
[----:B------:R-:W-:Y:S02]  /*cde0*/  SHF.R.U32.HI R5, RZ, 0x3, R2 ;  /* 0x00000003ff057819 */ /* 0x000fe40000011602 */
[----:B------:R-:W-:-:S02]  /*cdf0*/  LEA R2, P0, R6, c[0x0][0x1f8], 0x1 ;  /* 0x00007e0006027a11 */ /* 0x000fc400078008ff */
[----:B------:R-:W-:Y:S02]  /*ce00*/  SHF.L.U32 R119, R0, 0x1, RZ ;  /* 0x0000000100777819 */ /* 0x000fe400000006ff */
[----:B------:R-:W-:Y:S01]  /*ce10*/  LOP3.LUT R117, R8, R5, RZ, 0x3c, !PT ;  /* 0x0000000508757212 */ /* 0x000fe200078e3cff */
[----:B------:R-:W1:Y:S01]  /*ce20*/  SHFL.IDX PT, R11, R2, 0x1, 0x181f ;  /* 0x00381f00020b7f89 */ /* 0x000e6200000e0000 */
[----:B------:R-:W-:Y:S02]  /*ce30*/  LEA.HI.X R5, R6, c[0x0][0x1fc], R7, 0x1, P0 ;  /* 0x00007f0006057a11 */ /* 0x000fe400000f0c07 */
[C---:B------:R-:W-:Y:S01]  /*ce40*/  IADD3 R0, R119.reuse, 0x3900, RZ ;  /* 0x0000390077007810 */ /* 0x040fe20007ffe0ff */
[----:B------:R-:W2:Y:S01]  /*ce50*/  SHFL.IDX PT, R12, R2, RZ, 0x181f ;  /* 0x00181fff020c7589 */ /* 0x000ea200000e0000 */
[----:B------:R-:W-:Y:S02]  /*ce60*/  IADD3 R234, R119, 0x3920, RZ ;  /* 0x0000392077ea7810 */ /* 0x000fe40007ffe0ff */
[----:B------:R-:W-:Y:S01]  /*ce70*/  @P1 IADD3 R234, R0, -0x20, RZ ;  /* 0xffffffe000ea1810 */ /* 0x000fe20007ffe0ff */
[----:B------:R-:W3:Y:S01]  /*ce80*/  SHFL.IDX PT, R8, R5, 0x1, 0x181f ;  /* 0x00381f0005087f89 */ /* 0x000ee200000e0000 */
[----:B------:R-:W-:-:S02]  /*ce90*/  SHF.L.U64.HI R241, R242, 0x1, R241 ;  /* 0x00000001f2f17819 */ /* 0x000fc400000102f1 */
[C---:B------:R-:W-:Y:S01]  /*cea0*/  ISETP.GE.AND P0, PT, R242.reuse, c[0x0][0x1d4], PT ;  /* 0x00007500f2007a0c */ /* 0x040fe20003f06270 */
[----:B------:R-:W4:Y:S01]  /*ceb0*/  SHFL.IDX PT, R13, R5, RZ, 0x181f ;  /* 0x00181fff050d7589 */ /* 0x000f2200000e0000 */
[----:B------:R-:W-:Y:S02]  /*cec0*/  SHF.L.U32 R242, R242, 0x1, RZ ;  /* 0x00000001f2f27819 */ /* 0x000fe400000006ff */
[----:B------:R-:W-:Y:S01]  /*ced0*/  SHF.L.U32 R9, R46, 0x6, RZ ;  /* 0x000000062e097819 */ /* 0x000fe200000006ff */
[----:B------:R-:W5:Y:S01]  /*cee0*/  SHFL.IDX PT, R6, R2, 0x3, 0x181f ;  /* 0x00781f0002067f89 */ /* 0x000f6200000e0000 */
[----:B------:R-:W-:Y:S02]  /*cef0*/  ISETP.LT.OR P6, PT, R40, 0x1, P0 ;  /* 0x000000012800780c */ /* 0x000fe400007c1670 */
[----:B------:R-:W-:Y:S01]  /*cf00*/  LOP3.LUT R116, R9, 0xfffffe00, RZ, 0xc0, !PT ;  /* 0xfffffe0009747812 */ /* 0x000fe200078ec0ff */
[----:B------:R-:W5:Y:S01]  /*cf10*/  SHFL.IDX PT, R0, R2, 0x4, 0x181f ;  /* 0x00981f0002007f89 */ /* 0x000f6200000e0000 */
[----:B------:R-:W-:-:S02]  /*cf20*/  SHF.L.U32 R195, R32, 0x1, RZ ;  /* 0x0000000120c37819 */ /* 0x000fc400000006ff */
[C---:B------:R-:W-:Y:S01]  /*cf30*/  IADD3 R240, R234.reuse, 0x800, RZ ;  /* 0x00000800eaf07810 */ /* 0x040fe20007ffe0ff */
[----:B------:R-:W5:Y:S01]  /*cf40*/  SHFL.IDX PT, R10, R2, 0x2, 0x181f ;  /* 0x00581f00020a7f89 */ /* 0x000f6200000e0000 */
[-C--:B-1----:R-:W-:Y:S02]  /*cf50*/  IADD3 R14, P1, R11, R242.reuse, RZ ;  /* 0x000000f20b0e7210 */ /* 0x082fe40007f3e0ff */
[----:B------:R-:W-:Y:S01]  /*cf60*/  IADD3 R239, R234, 0x1000, RZ ;  /* 0x00001000eaef7810 */ /* 0x000fe20007ffe0ff */
[----:B------:R-:W1:Y:S01]  /*cf70*/  SHFL.IDX PT, R19, R5, 0x3, 0x181f ;  /* 0x00781f0005137f89 */ /* 0x000e6200000e0000 */
[----:B--2---:R-:W-:Y:S02]  /*cf80*/  IADD3 R16, P2, R12, R242, RZ ;  /* 0x000000f20c107210 */ /* 0x004fe40007f5e0ff */
[----:B------:R-:W-:Y:S01]  /*cf90*/  IADD3 R238, R234, 0x1800, RZ ;  /* 0x00001800eaee7810 */ /* 0x000fe20007ffe0ff */
[----:B------:R-:W2:Y:S01]  /*cfa0*/  SHFL.IDX PT, R18, R2, 0x5, 0x181f ;  /* 0x00b81f0002127f89 */ /* 0x000ea200000e0000 */
[----:B---3--:R-:W-:-:S02]  /*cfb0*/  IADD3.X R15, R8, R241, RZ, P1, !PT ;  /* 0x000000f1080f7210 */ /* 0x008fc40000ffe4ff */
[C---:B------:R-:W-:Y:S01]  /*cfc0*/  IADD3 R237, R234.reuse, 0x2000, RZ ;  /* 0x00002000eaed7810 */ /* 0x040fe20007ffe0ff */
[----:B------:R-:W3:Y:S01]  /*cfd0*/  SHFL.IDX PT, R7, R5, 0x2, 0x181f ;  /* 0x00581f0005077f89 */ /* 0x000ee200000e0000 */
[----:B----4-:R-:W-:Y:S02]  /*cfe0*/  IADD3.X R17, R13, R241, RZ, P2, !PT ;  /* 0x000000f10d117210 */ /* 0x010fe400017fe4ff */
[----:B------:R-:W-:Y:S01]  /*cff0*/  IADD3 R236, R234, 0x2800, RZ ;  /* 0x00002800eaec7810 */ /* 0x000fe20007ffe0ff */
[----:B------:R-:W4:Y:S01]  /*d000*/  SHFL.IDX PT, R20, R5, 0x4, 0x181f ;  /* 0x00981f0005147f89 */ /* 0x000f2200000e0000 */
[-C--:B-----5:R-:W-:Y:S02]  /*d010*/  IADD3 R8, P1, R6, R242.reuse, RZ ;  /* 0x000000f206087210 */ /* 0x0a0fe40007f3e0ff */
[----:B------:R-:W-:Y:S01]  /*d020*/  IADD3 R235, R234, 0x3000, RZ ;  /* 0x00003000eaeb7810 */ /* 0x000fe20007ffe0ff */
[----:B------:R-:W5:Y:S01]  /*d030*/  SHFL.IDX PT, R21, R5, 0x5, 0x181f ;  /* 0x00b81f0005157f89 */ /* 0x000f6200000e0000 */
[----:B------:R-:W-:-:S02]  /*d040*/  IADD3 R6, P2, R0, R242, RZ ;  /* 0x000000f200067210 */ /* 0x000fc40007f5e0ff */
[----:B------:R-:W-:Y:S01]  /*d050*/  LEA R0, R49, R116, 0xa ;  /* 0x0000007431007211 */ /* 0x000fe200078e50ff */
[----:B------:R-:W-:Y:S01]  /*d060*/  SHFL.IDX PT, R2, R2, 0x6, 0x181f ;  /* 0x00d81f0002027f89 */ /* 0x000fe200000e0000 */
[----:B------:R-:W-:Y:S02]  /*d070*/  IADD3 R12, P4, R10, R242, RZ ;  /* 0x000000f20a0c7210 */ /* 0x000fe40007f9e0ff */
[----:B------:R-:W-:Y:S01]  /*d080*/  IADD3 R0, R117, R0, RZ ;  /* 0x0000000075007210 */ /* 0x000fe20007ffe0ff */
[----:B------:R-:W-:Y:S01]  /*d090*/  LDSM.16.M88.4 R48, [R119+0x3900] ;  /* 0x003900007730783b */ /* 0x000fe20000000200 */
[----:B-1----:R-:W-:Y:S02]  /*d0a0*/  IADD3.X R9, R19, R241, RZ, P1, !PT ;  /* 0x000000f113097210 */ /* 0x002fe40000ffe4ff */
[----:B------:R-:W-:Y:S01]  /*d0b0*/  SHF.L.U32 R230, R0, 0x1, RZ ;  /* 0x0000000100e67819 */ /* 0x000fe200000006ff */
[----:B------:R-:W-:Y:S01]  /*d0c0*/  SHFL.IDX PT, R5, R5, 0x6, 0x181f ;  /* 0x00d81f0005057f89 */ /* 0x000fe200000e0000 */
[----:B--2---:R-:W-:-:S02]  /*d0d0*/  IADD3 R10, P1, R18, R242, RZ ;  /* 0x000000f2120a7210 */ /* 0x004fc40007f3e0ff */
[----:B------:R-:W-:Y:S01]  /*d0e0*/  LEA R233, R3, R230, 0x1 ;  /* 0x000000e603e97211 */ /* 0x000fe200078e08ff */
[----:B------:R-:W1:Y:S01]  /*d0f0*/  LDSM.16.M88.4 R36, [R230+0x7100] ;  /* 0x00710000e624783b */ /* 0x000e620000000200 */
[-C--:B---3--:R-:W-:Y:S02]  /*d100*/  IADD3.X R13, R7, R241.reuse, RZ, P4, !PT ;  /* 0x000000f1070d7210 */ /* 0x088fe400027fe4ff */
[----:B------:R-:W-:Y:S01]  /*d110*/  ISETP.LT.OR P4, PT, R40, 0x11, P0 ;  /* 0x000000112800780c */ /* 0x000fe20000781670 */
[----:B------:R-:W2:Y:S01]  /*d120*/  LDSM.16.M88.4 R32, [R230+0x9100] ;  /* 0x00910000e620783b */ /* 0x000ea20000000200 */
[-C--:B----4-:R-:W-:Y:S02]  /*d130*/  IADD3.X R7, R20, R241.reuse, RZ, P2, !PT ;  /* 0x000000f114077210 */ /* 0x090fe400017fe4ff */
[----:B------:R-:W-:Y:S01]  /*d140*/  ISETP.LT.OR P2, PT, R40, 0x21, P0 ;  /* 0x000000212800780c */ /* 0x000fe20000741670 */
[----:B------:R-:W-:Y:S01]  /*d150*/  LDSM.16.M88.4 R80, [R119+0x4100] ;  /* 0x004100007750783b */ /* 0x000fe20000000200 */
[----:B-----5:R-:W-:-:S02]  /*d160*/  IADD3.X R11, R21, R241, RZ, P1, !PT ;  /* 0x000000f1150b7210 */ /* 0x020fc40000ffe4ff */
[----:B------:R-:W-:Y:S01]  /*d170*/  ISETP.LT.OR P1, PT, R40, 0x31, P0 ;  /* 0x000000312800780c */ /* 0x000fe20000721670 */
[----:B------:R-:W-:Y:S01]  /*d180*/  LDSM.16.M88.4 R88, [R119+0x4900] ;  /* 0x004900007758783b */ /* 0x000fe20000000200 */
[----:B------:R-:W-:Y:S02]  /*d190*/  MOV R0, 0x40 ;  /* 0x0000004000007802 */ /* 0x000fe40000000f00 */
[----:B------:R-:W-:Y:S01]  /*d1a0*/  LEA R231, R4, R230, 0x1 ;  /* 0x000000e604e77211 */ /* 0x000fe200078e08ff */
[----:B------:R-:W-:Y:S03]  /*d1b0*/  LDSM.16.M88.4 R96, [R119+0x5100] ;  /* 0x005100007760783b */ /* 0x000fe60000000200 */
[----:B------:R-:W-:Y:S01]  /*d1c0*/  LEA R232, R3, R231, 0x1 ;  /* 0x000000e703e87211 */ /* 0x000fe200078e08ff */
[----:B------:R-:W-:Y:S04]  /*d1d0*/  LDSM.16.M88.4 R104, [R119+0x5900] ;  /* 0x005900007768783b */ /* 0x000fe80000000200 */
[----:B------:R-:W-:Y:S04]  /*d1e0*/  LDSM.16.M88.4 R112, [R119+0x6100] ;  /* 0x006100007770783b */ /* 0x000fe80000000200 */
[----:B------:R-:W-:Y:S04]  /*d1f0*/  LDSM.16.M88.4 R124, [R119+0x6900] ;  /* 0x00690000777c783b */ /* 0x000fe80000000200 */
[----:B------:R-:W-:Y:S04]  /*d200*/  LDSM.16.M88.4 R52, [R234] ;  /* 0x00000000ea34783b */ /* 0x000fe80000000200 */
[----:B------:R-:W-:Y:S04]  /*d210*/  LDSM.16.M88.4 R84, [R234+0x800] ;  /* 0x00080000ea54783b */ /* 0x000fe80000000200 */
[----:B------:R-:W-:Y:S01]  /*d220*/  LDSM.16.M88.4 R92, [R234+0x1000] ;  /* 0x00100000ea5c783b */ /* 0x000fe20000000200 */
[----:B-1----:R-:W-:Y:S03]  /*d230*/  HMMA.16816.F32 R68, R36, R50, RZ ;  /* 0x000000322444723c */ /* 0x002fe600000018ff */
[----:B------:R-:W-:Y:S04]  /*d240*/  LDSM.16.M88.4 R100, [R234+0x1800] ;  /* 0x00180000ea64783b */ /* 0x000fe80000000200 */
[----:B------:R-:W-:Y:S01]  /*d250*/  LDSM.16.M88.4 R108, [R234+0x2000] ;  /* 0x00200000ea6c783b */ /* 0x000fe20000000200 */
[----:B--2---:R-:W-:Y:S03]  /*d260*/  HMMA.16816.F32 R56, R32, R48, RZ ;  /* 0x000000302038723c */ /* 0x004fe600000018ff */
[----:B------:R-:W-:Y:S04]  /*d270*/  LDSM.16.M88.4 R120, [R234+0x2800] ;  /* 0x00280000ea78783b */ /* 0x000fe80000000200 */
[----:B------:R-:W-:Y:S04]  /*d280*/  LDSM.16.M88.4 R128, [R234+0x3000] ;  /* 0x00300000ea80783b */ /* 0x000fe80000000200 */
[----:B------:R-:W-:Y:S04]  /*d290*/  LDSM.16.M88.4 R28, [R233+0x7100] ;  /* 0x00710000e91c783b */ /* 0x000fe80000000200 */
[----:B------:R-:W1:Y:S04]  /*d2a0*/  LDSM.16.M88.4 R24, [R233+0x9100] ;  /* 0x00910000e918783b */ /* 0x000e680000000200 */
        /* <DEDUP_REMOVED lines=8> */
[----:B------:R-:W-:Y:S02]  /*d330*/  ISETP.LT.OR P2, PT, R40, 0x51, P0 ;  /* 0x000000512800780c */ /* 0x000fe40000741670 */
[----:B------:R-:W-:Y:S01]  /*d340*/  SEL R0, R0, 0xffffffc0, !P4 ;  /* 0xffffffc000007807 */ /* 0x000fe20006000000 */
[----:B------:R4:W-:Y:S01]  /*d350*/  LDGSTS.E.BYPASS.LTC128B.128 [R195+0x1900], [R8.64], !P1 ;  /* 0x0190000008c37fae */ /* 0x0009e2000c901d56 */
[----:B------:R-:W-:Y:S02]  /*d360*/  ISETP.LT.OR P1, PT, R40, 0x61, P0 ;  /* 0x000000612800780c */ /* 0x000fe40000721670 */
[----:B------:R-:W-:Y:S01]  /*d370*/  IADD3 R229, R119, R0, RZ ;  /* 0x0000000077e57210 */ /* 0x000fe20007ffe0ff */
[----:B------:R5:W-:Y:S01]  /*d380*/  LDGSTS.E.BYPASS.LTC128B.128 [R195+0x2100], [R6.64], !P6 ;  /* 0x0210000006c37fae */ /* 0x000be2000f101d56 */
[----:B------:R-:W-:Y:S02]  /*d390*/  IADD3 R228, R0, R234, RZ ;  /* 0x000000ea00e47210 */ /* 0x000fe40007ffe0ff */
[----:B------:R-:W-:Y:S01]  /*d3a0*/  PLOP3.LUT P6, PT, PT, PT, UP0, 0x80, 0x0 ;  /* 0x000000000000781c */ /* 0x000fe20003fcf008 */
[----:B------:R-:W-:Y:S04]  /*d3b0*/  STL [R1], R195 ;  /* 0x000000c301007387 */ /* 0x000fe80000100800 */
[----:B------:R4:W-:Y:S01]  /*d3c0*/  LDGSTS.E.BYPASS.LTC128B.128 [R195+0x2900], [R10.64], !P2 ;  /* 0x029000000ac37fae */ /* 0x0009e2000d101d56 */
[----:B---3--:R-:W-:Y:S01]  /*d3d0*/  HMMA.16816.F32 R12, R36, R48, RZ ;  /* 0x00000030240c723c */ /* 0x008fe200000018ff */
[----:B-----5:R-:W-:-:S07]  /*d3e0*/  IADD3 R6, P0, R2, R242, RZ ;  /* 0x000000f202067210 */ /* 0x020fce0007f1e0ff */
[----:B-1----:R-:W-:Y:S01]  /*d3f0*/  HMMA.16816.F32 R56, R24, R52, R56 ;  /* 0x000000341838723c */ /* 0x002fe20000001838 */
[----:B------:R-:W-:-:S05]  /*d400*/  IADD3.X R7, R5, R241, RZ, P0, !PT ;  /* 0x000000f105077210 */ /* 0x000fca00007fe4ff */
[----:B------:R1:W-:Y:S04]  /*d410*/  LDGSTS.E.BYPASS.LTC128B.128 [R195+0x3100], [R6.64], !P1 ;  /* 0x0310000006c37fae */ /* 0x0003e8000c901d56 */
[----:B------:R-:W-:Y:S06]  /*d420*/  LDSM.16.M88.4 R40, [R229+0x3900] ;  /* 0x00390000e528783b */ /* 0x000fec0000000200 */
[----:B------:R-:W-:Y:S01]  /*d430*/  HMMA.16816.F32 R60, R28, R52, R12 ;  /* 0x000000341c3c723c */ /* 0x000fe2000000180c */
[----:B------:R-:W3:Y:S04]  /*d440*/  LDSM.16.M88.4 R20, [R231+0x7100] ;  /* 0x00710000e714783b */ /* 0x000ee80000000200 */
[----:B--2---:R-:W2:Y:S04]  /*d450*/  LDSM.16.M88.4 R16, [R231+0x9100] ;  /* 0x00910000e710783b */ /* 0x004ea80000000200 */
[----:B------:R-:W-:Y:S04]  /*d460*/  LDSM.16.M88.4 R44, [R228] ;  /* 0x00000000e42c783b */ /* 0x000fe80000000200 */
[----:B------:R-:W5:Y:S04]  /*d470*/  LDSM.16.M88.4 R12, [R232+0x7100] ;  /* 0x00710000e80c783b */ /* 0x000f680000000200 */
[----:B----4-:R-:W4:Y:S04]  /*d480*/  LDSM.16.M88.4 R8, [R232+0x9100] ;  /* 0x00910000e808783b */ /* 0x010f280000000200 */
[----:B------:R-:W0:Y:S03]  /*d490*/  LDGDEPBAR ;  /* 0x00000000000079af */ /* 0x000e260000000000 */
[----:B---3--:R-:W-:Y:S08]  /*d4a0*/  HMMA.16816.F32 R64, R20, R40, R60 ;  /* 0x000000281440723c */ /* 0x008ff0000000183c */
[----:B------:R-:W-:Y:S08]  /*d4b0*/  HMMA.16816.F32 R60, R32, R50, RZ ;  /* 0x00000032203c723c */ /* 0x000ff000000018ff */
[----:B--2---:R-:W-:Y:S08]  /*d4c0*/  HMMA.16816.F32 R48, R16, R40, R56 ;  /* 0x000000281030723c */ /* 0x004ff00000001838 */
[----:B------:R-:W-:Y:S08]  /*d4d0*/  HMMA.16816.F32 R56, R28, R54, R68 ;  /* 0x000000361c38723c */ /* 0x000ff00000001844 */
[----:B-----5:R-:W-:Y:S08]  /*d4e0*/  HMMA.16816.F32 R68, R12, R44, R64 ;  /* 0x0000002c0c44723c */ /* 0x020ff00000001840 */
[----:B------:R-:W-:Y:S08]  /*d4f0*/  HMMA.16816.F32 R64, R24, R54, R60 ;  /* 0x000000361840723c */ /* 0x000ff0000000183c */
[----:B------:R-:W-:Y:S08]  /*d500*/  HMMA.16816.F32 R60, R36, R80, RZ ;  /* 0x00000050243c723c */ /* 0x000ff000000018ff */
[----:B----4-:R-:W-:Y:S01]  /*d510*/  HMMA.16816.F32 R76, R8, R44, R48 ;  /* 0x0000002c084c723c */ /* 0x010fe20000001830 */
[----:B------:R-:W2:Y:S01]  /*d520*/  LDSM.16.M88.4 R48, [R229+0x4100] ;  /* 0x00410000e530783b */ /* 0x000ea20000000200 */
        /* <DEDUP_REMOVED lines=10> */
[----:B------:R3:W1:Y:S10]  /*d5d0*/  MUFU.TANH R190, R0 ;  /* 0x0000000000be7308 */ /* 0x0006740000002400 */
[----:B--2---:R-:W-:Y:S08]  /*d5e0*/  HMMA.16816.F32 R60, R20, R48, R60 ;  /* 0x00000030143c723c */ /* 0x004ff0000000183c */
[----:B------:R-:W-:Y:S01]  /*d5f0*/  HMMA.16816.F32 R72, R8, R46, R64 ;  /* 0x0000002e0848723c */ /* 0x000fe20000001840 */
[----:B---3--:R-:W-:-:S07]  /*d600*/  FMUL.FTZ R0, R71, c[0x0][0x320] ;  /* 0x0000c80047007a20 */ /* 0x008fce0000410000 */
[----:B------:R-:W-:Y:S01]  /*d610*/  HMMA.16816.F32 R68, R12, R46, R52 ;  /* 0x0000002e0c44723c */ /* 0x000fe20000001834 */
[----:B------:R2:W3:Y:S07]  /*d620*/  MUFU.TANH R189, R0 ;  /* 0x0000000000bd7308 */ /* 0x0004ee0000002400 */
[----:B------:R-:W-:Y:S08]  /*d630*/  HMMA.16816.F32 R52, R24, R84, R56 ;  /* 0x000000541834723c */ /* 0x000ff00000001838 */
[----:B------:R-:W-:Y:S01]  /*d640*/  HMMA.16816.F32 R56, R36, R82, RZ ;  /* 0x000000522438723c */ /* 0x000fe200000018ff */
[----:B--2---:R-:W-:-:S04]  /*d650*/  FMUL.FTZ R0, R76, c[0x0][0x320] ;  /* 0x0000c8004c007a20 */ /* 0x004fc80000410000 */
[----:B------:R2:W1:Y:S03]  /*d660*/  MUFU.TANH R188, R0 ;  /* 0x0000000000bc7308 */ /* 0x0004660000002400 */
[----:B------:R-:W-:Y:S08]  /*d670*/  HMMA.16816.F32 R64, R32, R82, RZ ;  /* 0x000000522040723c */ /* 0x000ff000000018ff */
[----:B------:R-:W-:Y:S01]  /*d680*/  HMMA.16816.F32 R44, R16, R48, R52 ;  /* 0x00000030102c723c */ /* 0x000fe20000001834 */
[----:B--2---:R-:W-:-:S07]  /*d690*/  FMUL.FTZ R0, R77, c[0x0][0x320] ;  /* 0x0000c8004d007a20 */ /* 0x004fce0000410000 */
[-C--:B------:R-:W-:Y:S01]  /*d6a0*/  HMMA.16816.F32 R52, R28, R86.reuse, R56 ;  /* 0x000000561c34723c */ /* 0x080fe20000001838 */
[----:B------:R2:W1:Y:S07]  /*d6b0*/  MUFU.TANH R187, R0 ;  /* 0x0000000000bb7308 */ /* 0x00046e0000002400 */
[----:B------:R-:W-:Y:S08]  /*d6c0*/  HMMA.16816.F32 R64, R24, R86, R64 ;  /* 0x000000561840723c */ /* 0x000ff00000001840 */
[----:B------:R-:W-:Y:S01]  /*d6d0*/  HMMA.16816.F32 R56, R32, R88, RZ ;  /* 0x000000582038723c */ /* 0x000fe200000018ff */
[----:B--2---:R-:W-:-:S04]  /*d6e0*/  FMUL.FTZ R0, R78, c[0x0][0x320] ;  /* 0x0000c8004e007a20 */ /* 0x004fc80000410000 */
[----:B------:R2:W1:Y:S03]  /*d6f0*/  MUFU.TANH R183, R0 ;  /* 0x0000000000b77308 */ /* 0x0004660000002400 */
[-C--:B------:R-:W-:Y:S08]  /*d700*/  HMMA.16816.F32 R52, R20, R50.reuse, R52 ;  /* 0x000000321434723c */ /* 0x080ff00000001834 */
[----:B------:R-:W-:Y:S01]  /*d710*/  HMMA.16816.F32 R64, R16, R50, R64 ;  /* 0x000000321040723c */ /* 0x000fe20000001840 */
[----:B------:R-:W-:Y:S01]  /*d720*/  LDSM.16.M88.4 R48, [R228+0x1000] ;  /* 0x00100000e430783b */ /* 0x000fe20000000200 */
[----:B--2---:R-:W-:-:S06]  /*d730*/  FMUL.FTZ R0, R79, c[0x0][0x320] ;  /* 0x0000c8004f007a20 */ /* 0x004fcc0000410000 */
[----:B-----5:R-:W-:Y:S01]  /*d740*/  HMMA.16816.F32 R76, R8, R40, R44 ;  /* 0x00000028084c723c */ /* 0x020fe2000000182c */
[----:B------:R-:W2:Y:S01]  /*d750*/  LDSM.16.M88.4 R44, [R229+0x4900] ;  /* 0x00490000e52c783b */ /* 0x000ea20000000200 */
        /* <DEDUP_REMOVED lines=18> */
[----:B--2---:R-:W-:Y:S01]  /*d880*/  HMMA.16816.F32 R60, R20, R44, R60 ;  /* 0x0000002c143c723c */ /* 0x004fe2000000183c */
[----:B-----5:R-:W-:-:S04]  /*d890*/  FMUL.FTZ R0, R74, c[0x0][0x320] ;  /* 0x0000c8004a007a20 */ /* 0x020fc80000410000 */
[----:B------:R2:W1:Y:S02]  /*d8a0*/  MUFU.TANH R175, R0 ;  /* 0x0000000000af7308 */ /* 0x0004640000002400 */
[----:B--2---:R-:W-:Y:S02]  /*d8b0*/  FMUL.FTZ R0, R75, c[0x0][0x320] ;  /* 0x0000c8004b007a20 */ /* 0x004fe40000410000 */
[----:B------:R-:W-:Y:S04]  /*d8c0*/  HMMA.16816.F32 R72, R8, R42, R64 ;  /* 0x0000002a0848723c */ /* 0x000fe80000001840 */
[----:B------:R2:W1:Y:S04]  /*d8d0*/  MUFU.TANH R176, R0 ;  /* 0x0000000000b07308 */ /* 0x0004680000002400 */
[----:B------:R-:W-:Y:S01]  /*d8e0*/  HMMA.16816.F32 R64, R32, R90, RZ ;  /* 0x0000005a2040723c */ /* 0x000fe200000018ff */
[----:B--2---:R-:W-:-:S04]  /*d8f0*/  FMUL.FTZ R0, R68, c[0x0][0x320] ;  /* 0x0000c80044007a20 */ /* 0x004fc80000410000 */
[----:B------:R2:W1:Y:S11]  /*d900*/  MUFU.TANH R178, R0 ;  /* 0x0000000000b27308 */ /* 0x0004760000002400 */
[----:B------:R-:W-:Y:S08]  /*d910*/  @!UPT UIADD3 URZ, URZ, URZ, URZ ;  /* 0x0000003f3f3ff290 */ /* 0x000ff0000fffe03f */
[----:B------:R-:W-:Y:S01]  /*d920*/  HMMA.16816.F32 R64, R24, R94, R64 ;  /* 0x0000005e1840723c */ /* 0x000fe20000001840 */
[----:B--2---:R-:W-:-:S04]  /*d930*/  FMUL.FTZ R0, R69, c[0x0][0x320] ;  /* 0x0000c80045007a20 */ /* 0x004fc80000410000 */
[----:B------:R2:W1:Y:S11]  /*d940*/  MUFU.TANH R177, R0 ;  /* 0x0000000000b17308 */ /* 0x0004760000002400 */
[----:B------:R-:W-:Y:S08]  /*d950*/  @!UPT UIADD3 URZ, URZ, URZ, URZ ;  /* 0x0000003f3f3ff290 */ /* 0x000ff0000fffe03f */
[----:B------:R-:W-:Y:S01]  /*d960*/  HMMA.16816.F32 R64, R16, R46, R64 ;  /* 0x0000002e1040723c */ /* 0x000fe20000001840 */
[----:B--2---:R-:W-:-:S04]  /*d970*/  FMUL.FTZ R0, R70, c[0x0][0x320] ;  /* 0x0000c80046007a20 */ /* 0x004fc80000410000 */
[----:B------:R2:W1:Y:S02]  /*d980*/  MUFU.TANH R174, R0 ;  /* 0x0000000000ae7308 */ /* 0x0004640000002400 */
[----:B--2---:R-:W-:Y:S02]  /*d990*/  FMUL.FTZ R0, R71, c[0x0][0x320] ;  /* 0x0000c80047007a20 */ /* 0x004fe40000410000 */
[----:B------:R-:W-:Y:S04]  /*d9a0*/  HMMA.16816.F32 R68, R12, R42, R52 ;  /* 0x0000002a0c44723c */ /* 0x000fe80000001834 */
[----:B------:R2:W1:Y:S04]  /*d9b0*/  MUFU.TANH R173, R0 ;  /* 0x0000000000ad7308 */ /* 0x0004680000002400 */
[----:B------:R-:W-:Y:S08]  /*d9c0*/  HMMA.16816.F32 R52, R24, R92, R56 ;  /* 0x0000005c1834723c */ /* 0x000ff00000001838 */
[----:B------:R-:W-:Y:S01]  /*d9d0*/  HMMA.16816.F32 R56, R36, R90, RZ ;  /* 0x0000005a2438723c */ /* 0x000fe200000018ff */
[----:B--2---:R-:W-:-:S04]  /*d9e0*/  FMUL.FTZ R0, R76, c[0x0][0x320] ;  /* 0x0000c8004c007a20 */ /* 0x004fc80000410000 */
[----:B------:R2:W1:Y:S11]  /*d9f0*/  MUFU.TANH R172, R0 ;  /* 0x0000000000ac7308 */ /* 0x0004760000002400 */
[----:B------:R-:W-:Y:S01]  /*da00*/  HMMA.16816.F32 R40, R16, R44, R52 ;  /* 0x0000002c1028723c */ /* 0x000fe20000001834 */
[----:B--2---:R-:W-:-:S07]  /*da10*/  FMUL.FTZ R0, R77, c[0x0][0x320] ;  /* 0x0000c8004d007a20 */ /* 0x004fce0000410000 */
[----:B------:R-:W-:Y:S01]  /*da20*/  HMMA.16816.F32 R52, R28, R94, R56 ;  /* 0x0000005e1c34723c */ /* 0x000fe20000001838 */
[----:B------:R2:W1:Y:S07]  /*da30*/  MUFU.TANH R171, R0 ;  /* 0x0000000000ab7308 */ /* 0x00046e0000002400 */
[----:B------:R-:W-:Y:S01]  /*da40*/  HMMA.16816.F32 R56, R32, R96, RZ ;  /* 0x000000602038723c */ /* 0x000fe200000018ff */
[----:B--2---:R-:W-:-:S04]  /*da50*/  FMUL.FTZ R0, R78, c[0x0][0x320] ;  /* 0x0000c8004e007a20 */ /* 0x004fc80000410000 */
[----:B------:R2:W1:Y:S02]  /*da60*/  MUFU.TANH R93, R0 ;  /* 0x00000000005d7308 */ /* 0x0004640000002400 */
[----:B--2---:R-:W-:Y:S02]  /*da70*/  FMUL.FTZ R0, R79, c[0x0][0x320] ;  /* 0x0000c8004f007a20 */ /* 0x004fe40000410000 */
[----:B------:R-:W-:Y:S04]  /*da80*/  HMMA.16816.F32 R76, R8, R48, R40 ;  /* 0x00000030084c723c */ /* 0x000fe80000001828 */
[----:B------:R2:W1:Y:S04]  /*da90*/  MUFU.TANH R168, R0 ;  /* 0x0000000000a87308 */ /* 0x0004680000002400 */
[----:B------:R-:W-:Y:S01]  /*daa0*/  HMMA.16816.F32 R40, R20, R46, R52 ;  /* 0x0000002e1428723c */ /* 0x000fe20000001834 */
[----:B------:R-:W5:Y:S07]  /*dab0*/  LDSM.16.M88.4 R52, [R229+0x5100] ;  /* 0x00510000e534783b */ /* 0x000f6e0000000200 */
[----:B------:R-:W-:Y:S01]  /*dac0*/  HMMA.16816.F32 R44, R24, R100, R56 ;  /* 0x00000064182c723c */ /* 0x000fe20000001838 */
[----:B--2---:R-:W-:-:S04]  /*dad0*/  FMUL.FTZ R0, R68, c[0x0][0x320] ;  /* 0x0000c80044007a20 */ /* 0x004fc80000410000 */
[----:B------:R2:W1:Y:S02]  /*dae0*/  MUFU.TANH R170, R0 ;  /* 0x0000000000aa7308 */ /* 0x0004640000002400 */
[----:B--2---:R-:W-:-:S06]  /*daf0*/  FMUL.FTZ R0, R69, c[0x0][0x320] ;  /* 0x0000c80045007a20 */ /* 0x004fcc0000410000 */
[----:B------:R2:W1:Y:S11]  /*db00*/  MUFU.TANH R169, R0 ;  /* 0x0000000000a97308 */ /* 0x0004760000002400 */
[----:B-----5:R-:W-:Y:S01]  /*db10*/  HMMA.16816.F32 R44, R16, R52, R44 ;  /* 0x00000034102c723c */ /* 0x020fe2000000182c */
[----:B--2---:R-:W-:-:S04]  /*db20*/  FMUL.FTZ R0, R70, c[0x0][0x320] ;  /* 0x0000c80046007a20 */ /* 0x004fc80000410000 */
        /* <DEDUP_REMOVED lines=14> */
[----:B------:R2:W1:Y:S03]  /*dc10*/  MUFU.TANH R92, R0 ;  /* 0x00000000005c7308 */ /* 0x0004660000002400 */
[----:B------:R-:W-:Y:S01]  /*dc20*/  HMMA.16816.F32 R60, R32, R98, RZ ;  /* 0x00000062203c723c */ /* 0x000fe200000018ff */
[----:B--2---:R-:W-:-:S07]  /*dc30*/  FMUL.FTZ R0, R75, c[0x0][0x320] ;  /* 0x0000c8004b007a20 */ /* 0x004fce0000410000 */
[----:B------:R-:W-:Y:S01]  /*dc40*/  HMMA.16816.F32 R72, R8, R50, R64 ;  /* 0x000000320848723c */ /* 0x000fe20000001840 */
[----:B------:R2:W1:Y:S11]  /*dc50*/  MUFU.TANH R118, R0 ;  /* 0x0000000000767308 */ /* 0x0004760000002400 */
[----:B------:R-:W-:Y:S04]  /*dc60*/  @!UPT UIADD3 URZ, URZ, URZ, URZ ;  /* 0x0000003f3f3ff290 */ /* 0x000fe8000fffe03f */
[----:B------:R-:W-:Y:S08]  /*dc70*/  HMMA.16816.F32 R64, R24, R102, R60 ;  /* 0x000000661840723c */ /* 0x000ff0000000183c */
[----:B------:R-:W-:Y:S01]  /*dc80*/  HMMA.16816.F32 R60, R36, R104, RZ ;  /* 0x00000068243c723c */ /* 0x000fe200000018ff */
[----:B--2---:R-:W-:-:S04]  /*dc90*/  FMUL.FTZ R0, R68, c[0x0][0x320] ;  /* 0x0000c80044007a20 */ /* 0x004fc80000410000 */
[----:B------:R2:W1:Y:S11]  /*dca0*/  MUFU.TANH R161, R0 ;  /* 0x0000000000a17308 */ /* 0x0004760000002400 */
[----:B------:R-:W-:Y:S01]  /*dcb0*/  HMMA.16816.F32 R64, R16, R54, R64 ;  /* 0x000000361040723c */ /* 0x000fe20000001840 */
[----:B--2---:R-:W-:-:S07]  /*dcc0*/  FMUL.FTZ R0, R69, c[0x0][0x320] ;  /* 0x0000c80045007a20 */ /* 0x004fce0000410000 */
[----:B------:R-:W-:Y:S01]  /*dcd0*/  HMMA.16816.F32 R60, R28, R108, R60 ;  /* 0x0000006c1c3c723c */ /* 0x000fe2000000183c */
[----:B------:R2:W1:Y:S02]  /*dce0*/  MUFU.TANH R158, R0 ;  /* 0x00000000009e7308 */ /* 0x0004640000002400 */
[----:B--2---:R-:W-:-:S06]  /*dcf0*/  FMUL.FTZ R0, R70, c[0x0][0x320] ;  /* 0x0000c80046007a20 */ /* 0x004fcc0000410000 */
[----:B------:R2:W1:Y:S02]  /*dd00*/  MUFU.TANH R157, R0 ;  /* 0x00000000009d7308 */ /* 0x0004640000002400 */
[----:B--2---:R-:W-:Y:S02]  /*dd10*/  FMUL.FTZ R0, R71, c[0x0][0x320] ;  /* 0x0000c80047007a20 */ /* 0x004fe40000410000 */
[----:B------:R-:W-:Y:S01]  /*dd20*/  HMMA.16816.F32 R68, R12, R50, R40 ;  /* 0x000000320c44723c */ /* 0x000fe20000001828 */
[----:B------:R-:W2:Y:S03]  /*dd30*/  LDSM.16.M88.4 R40, [R228+0x1800] ;  /* 0x00180000e428783b */ /* 0x000ea60000000200 */
        /* <DEDUP_REMOVED lines=13> */
[----:B--2---:R-:W-:Y:S01]  /*de10*/  HMMA.16816.F32 R76, R8, R40, R44 ;  /* 0x00000028084c723c */ /* 0x004fe2000000182c */
[----:B------:R-:W2:Y:S03]  /*de20*/  LDSM.16.M88.4 R44, [R229+0x5900] ;  /* 0x00590000e52c783b */ /* 0x000ea60000000200 */
[----:B------:R5:W1:Y:S02]  /*de30*/  MUFU.TANH R134, R0 ;  /* 0x0000000000867308 */ /* 0x000a640000002400 */
[----:B-----5:R-:W-:-:S06]  /*de40*/  FMUL.FTZ R0, R68, c[0x0][0x320] ;  /* 0x0000c80044007a20 */ /* 0x020fcc0000410000 */
[----:B------:R5:W1:Y:S02]  /*de50*/  MUFU.TANH R153, R0 ;  /* 0x0000000000997308 */ /* 0x000a640000002400 */
[----:B-----5:R-:W-:Y:S01]  /*de60*/  FMUL.FTZ R0, R69, c[0x0][0x320] ;  /* 0x0000c80045007a20 */ /* 0x020fe20000410000 */
[----:B--2---:R-:W-:Y:S05]  /*de70*/  HMMA.16816.F32 R60, R20, R44, R60 ;  /* 0x0000002c143c723c */ /* 0x004fea000000183c */
[----:B------:R2:W1:Y:S02]  /*de80*/  MUFU.TANH R139, R0 ;  /* 0x00000000008b7308 */ /* 0x0004640000002400 */
[----:B--2---:R-:W-:-:S06]  /*de90*/  FMUL.FTZ R0, R70, c[0x0][0x320] ;  /* 0x0000c80046007a20 */ /* 0x004fcc0000410000 */
        /* <DEDUP_REMOVED lines=9> */
[----:B--2---:R-:W-:-:S07]  /*df30*/  FMUL.FTZ R0, R73, c[0x0][0x320] ;  /* 0x0000c80049007a20 */ /* 0x004fce0000410000 */
[----:B------:R-:W-:Y:S01]  /*df40*/  HMMA.16816.F32 R56, R36, R106, RZ ;  /* 0x0000006a2438723c */ /* 0x000fe200000018ff */
        /* <DEDUP_REMOVED lines=18> */
[----:B------:R-:W-:Y:S01]  /*e070*/  HMMA.16816.F32 R68, R12, R42, R48 ;  /* 0x0000002a0c44723c */ /* 0x000fe20000001830 */
[----:B------:R-:W2:Y:S03]  /*e080*/  LDSM.16.M88.4 R48, [R228+0x2000] ;  /* 0x00200000e430783b */ /* 0x000ea60000000200 */
        /* <DEDUP_REMOVED lines=11> */
[----:B--2---:R-:W-:Y:S04]  /*e140*/  HMMA.16816.F32 R76, R8, R48, R40 ;  /* 0x00000030084c723c */ /* 0x004fe80000001828 */
        /* <DEDUP_REMOVED lines=33> */
[----:B------:R2:W1:Y:S02]  /*e360*/  MUFU.TANH R156, R0 ;  /* 0x00000000009c7308 */ /* 0x0004640000002400 */
[----:B--2---:R-:W-:Y:S11]  /*e370*/  FMUL.FTZ R0, R69, c[0x0][0x320] ;  /* 0x0000c80045007a20 */ /* 0x004ff60000410000 */
[----:B------:R-:W-:Y:S06]  /*e380*/  @!UPT UIADD3 URZ, URZ, URZ, URZ ;  /* 0x0000003f3f3ff290 */ /* 0x000fec000fffe03f */
        /* <DEDUP_REMOVED lines=22> */
[C---:B--2---:R-:W-:Y:S01]  /*e4f0*/  HMMA.16816.F32 R76, R8.reuse, R40, R44 ;  /* 0x00000028084c723c */ /* 0x044fe2000000182c */
[----:B------:R-:W2:Y:S01]  /*e500*/  LDSM.16.M88.4 R44, [R229+0x6900] ;  /* 0x00690000e52c783b */ /* 0x000ea20000000200 */
        /* <DEDUP_REMOVED lines=32> */
[----:B------:R5:W1:Y:S11]  /*e710*/  MUFU.TANH R85, R0 ;  /* 0x0000000000557308 */ /* 0x000a760000002400 */
[----:B------:R-:W-:Y:S08]  /*e720*/  @!UPT UIADD3 URZ, URZ, URZ, URZ ;  /* 0x0000003f3f3ff290 */ /* 0x000ff0000fffe03f */
[----:B--2---:R-:W-:Y:S01]  /*e730*/  HMMA.16816.F32 R32, R16, R44, R56 ;  /* 0x0000002c1020723c */ /* 0x004fe20000001838 */
[----:B-----5:R-:W-:-:S07]  /*e740*/  FMUL.FTZ R0, R74, c[0x0][0x320] ;  /* 0x0000c8004a007a20 */ /* 0x020fce0000410000 */
[----:B------:R-:W-:Y:S01]  /*e750*/  HMMA.16816.F32 R16, R16, R46, R36 ;  /* 0x0000002e1010723c */ /* 0x000fe20000001824 */
[----:B------:R2:W1:Y:S02]  /*e760*/  MUFU.TANH R84, R0 ;  /* 0x0000000000547308 */ /* 0x0004640000002400 */
[----:B--2---:R-:W-:-:S06]  /*e770*/  FMUL.FTZ R0, R75, c[0x0][0x320] ;  /* 0x0000c8004b007a20 */ /* 0x004fcc0000410000 */
[----:B------:R2:W1:Y:S02]  /*e780*/  MUFU.TANH R83, R0 ;  /* 0x0000000000537308 */ /* 0x0004640000002400 */
[----:B--2---:R-:W-:-:S06]  /*e790*/  FMUL.FTZ R0, R68, c[0x0][0x320] ;  /* 0x0000c80044007a20 */ /* 0x004fcc0000410000 */
[----:B------:R2:W1:Y:S02]  /*e7a0*/  MUFU.TANH R82, R0 ;  /* 0x0000000000527308 */ /* 0x0004640000002400 */
[----:B--2---:R-:W-:-:S06]  /*e7b0*/  FMUL.FTZ R0, R69, c[0x0][0x320] ;  /* 0x0000c80045007a20 */ /* 0x004fcc0000410000 */
[----:B------:R2:W1:Y:S02]  /*e7c0*/  MUFU.TANH R81, R0 ;  /* 0x0000000000517308 */ /* 0x0004640000002400 */
[----:B--2---:R-:W-:-:S06]  /*e7d0*/  FMUL.FTZ R0, R70, c[0x0][0x320] ;  /* 0x0000c80046007a20 */ /* 0x004fcc0000410000 */
[----:B------:R2:W1:Y:S02]  /*e7e0*/  MUFU.TANH R80, R0 ;  /* 0x0000000000507308 */ /* 0x0004640000002400 */
[----:B--2---:R-:W-:Y:S02]  /*e7f0*/  FMUL.FTZ R0, R71, c[0x0][0x320] ;  /* 0x0000c80047007a20 */ /* 0x004fe40000410000 */
[----:B------:R-:W-:Y:S01]  /*e800*/  HMMA.16816.F32 R68, R12, R42, R48 ;  /* 0x0000002a0c44723c */ /* 0x000fe20000001830 */
[----:B------:R-:W2:Y:S03]  /*e810*/  LDSM.16.M88.4 R48, [R228+0x3000] ;  /* 0x00300000e430783b */ /* 0x000ea60000000200 */
        /* <DEDUP_REMOVED lines=10> */
[----:B------:R-:W1:Y:S01]  /*e8c0*/  MUFU.TANH R62, R68 ;  /* 0x00000044003e7308 */ /* 0x000e620000002400 */
[----:B-----5:R-:W-:-:S07]  /*e8d0*/  FMUL.FTZ R0, R67, c[0x0][0x320] ;  /* 0x0000c80043007a20 */ /* 0x020fce0000410000 */
[----:B------:R-:W1:Y:S01]  /*e8e0*/  MUFU.TANH R61, R69 ;  /* 0x00000045003d7308 */ /* 0x000e620000002400 */
[-C--:B--2---:R-:W-:Y:S07]  /*e8f0*/  HMMA.16816.F32 R40, R12, R48.reuse, R40 ;  /* 0x000000300c28723c */ /* 0x084fee0000001828 */
[----:B------:R-:W2:Y:S01]  /*e900*/  MUFU.TANH R60, R70 ;  /* 0x00000046003c7308 */ /* 0x000ea20000002400 */
        /* <DEDUP_REMOVED lines=10> */
[----:B------:R-:W-:Y:S01]  /*e9b0*/  FMUL.FTZ R24, R24, c[0x0][0x320] ;  /* 0x0000c80018187a20 */ /* 0x000fe20000410000 */
[----:B------:R-:W-:Y:S01]  /*e9c0*/  P2R R19, PR, RZ, 0x40 ;  /* 0x00000040ff137803 */ /* 0x000fe20000000000 */
        /* <DEDUP_REMOVED lines=14> */
[----:B------:R1:W1:Y:S08]  /*eab0*/  MUFU.TANH R48, R41 ;  /* 0x0000002900307308 */ /* 0x0002700000002400 */
[----:B------:R-:W1:Y:S08]  /*eac0*/  MUFU.TANH R43, R43 ;  /* 0x0000002b002b7308 */ /* 0x000e700000002400 */
[----:B------:R-:W1:Y:S08]  /*ead0*/  MUFU.TANH R24, R24 ;  /* 0x0000001800187308 */ /* 0x000e700000002400 */
        /* <DEDUP_REMOVED lines=12> */
[----:B--234-:R-:W-:Y:S01]  /*eba0*/  IMAD.U32 R2, RZ, RZ, UR17 ;  /* 0x00000011ff027e24 */ /* 0x01cfe2000f8e00ff */
[----:B------:R-:W-:Y:S01]  /*ebb0*/  ISETP.NE.AND P6, PT, R197, 0x1, PT ;  /* 0x00000001c500780c */ /* 0x000fe20003fc5270 */
[----:B-1----:R-:W-:-:S03]  /*ebc0*/  IMAD.MOV.U32 R9, RZ, RZ, RZ ;  /* 0x000000ffff097224 */ /* 0x002fc600078e00ff */
[----:B------:R-:W-:-:S04]  /*ebd0*/  IADD3 R2, R196, UR6, R2 ;  /* 0x00000006c4027c10 */ /* 0x000fc8000fffe002 */
[----:B------:R-:W-:-:S05]  /*ebe0*/  IADD3 R5, R2, -0x70, RZ ;  /* 0xffffff9002057810 */ /* 0x000fca0007ffe0ff */
[----:B------:R-:W-:-:S04]  /*ebf0*/  @P6 IMAD.HI.U32 R6, R5, c[0x0][0x2bc], RZ ;  /* 0x0000af0005066a27 */ /* 0x000fc800078e00ff */
[----:B------:R-:W-:Y:S01]  /*ec00*/  IMAD.MOV.U32 R2, RZ, RZ, R5 ;  /* 0x000000ffff027224 */ /* 0x000fe200078e0005 */
[----:B------:R-:W-:-:S04]  /*ec10*/  @P6 SHF.R.U32.HI R2, RZ, c[0x0][0x2c0], R6 ;  /* 0x0000b000ff026a19 */ /* 0x000fc80000011606 */
[----:B------:R-:W-:-:S04]  /*ec20*/  @!P5 IADD3 R7, P0, R2, UR8, RZ ;  /* 0x000000080207dc10 */ /* 0x000fc8000ff1e0ff */
[----:B------:R-:W-:Y:S02]  /*ec30*/  @!P5 LEA.HI.X.SX32 R8, R2, UR7, 0x1, P0 ;  /* 0x000000070208dc11 */ /* 0x000fe400080f0eff */
        /* <DEDUP_REMOVED lines=12> */
[----:B------:R-:W-:Y:S01]  /*ed00*/  IMAD.WIDE.U32 R6, R9, c[0x0][0x1f0], R6 ;  /* 0x00007c0009067a25 */ /* 0x000fe200078e0006 */
[----:B------:R-:W-:Y:S03]  /*ed10*/  STL [R1+0x8], R9 ;  /* 0x0000080901007387 */ /* 0x000fe60000100800 */
        /* <DEDUP_REMOVED lines=18> */
[----:B---3--:R-:W-:-:S03]  /*ee40*/  IMAD.X R9, R9, 0x1, R241, P1 ;  /* 0x0000000109097824 */ /* 0x008fc600008e06f1 */
[----:B------:R-:W-:Y:S01]  /*ee50*/  SHFL.IDX PT, R18, R2, 0x3, 0x181f ;  /* 0x00781f0002127f89 */ /* 0x000fe200000e0000 */
[----:B----4-:R-:W-:Y:S01]  /*ee60*/  IMAD.X R7, R7, 0x1, R241, P0 ;  /* 0x0000000107077824 */ /* 0x010fe200000e06f1 */
[-C--:B------:R-:W-:Y:S02]  /*ee70*/  IADD3 R14, P0, R14, R242.reuse, RZ ;  /* 0x000000f20e0e7210 */ /* 0x080fe40007f1e0ff */
[----:B------:R-:W2:Y:S01]  /*ee80*/  SHFL.IDX PT, R17, R2, 0x4, 0x181f ;  /* 0x00981f0002117f89 */ /* 0x000ea200000e0000 */
[----:B-----5:R-:W-:-:S03]  /*ee90*/  IADD3 R12, P4, R12, R242, RZ ;  /* 0x000000f20c0c7210 */ /* 0x020fc60007f9e0ff */
[----:B------:R-:W3:Y:S01]  /*eea0*/  SHFL.IDX PT, R16, R2, 0x5, 0x181f ;  /* 0x00b81f0002107f89 */ /* 0x000ee200000e0000 */
[----:B------:R-:W-:-:S03]  /*eeb0*/  IADD3 R10, P2, R10, R242, RZ ;  /* 0x000000f20a0a7210 */ /* 0x000fc60007f5e0ff */
[----:B------:R-:W4:Y:S01]  /*eec0*/  SHFL.IDX PT, R2, R2, 0x6, 0x181f ;  /* 0x00d81f0002027f89 */ /* 0x000f2200000e0000 */
[----:B-1----:R-:W-:-:S03]  /*eed0*/  IMAD.X R15, R11, 0x1, R241, P0 ;  /* 0x000000010b0f7824 */ /* 0x002fc600000e06f1 */
        /* <DEDUP_REMOVED lines=13> */
.L_x_132:
        /* <DEDUP_REMOVED lines=13> */
[C---:B------:R-:W-:Y:S02]  /*f080*/  ISETP.GT.AND P0, PT, R2.reuse, RZ, PT ;  /* 0x000000ff0200720c */ /* 0x040fe40003f04270 */
[C---:B------:R-:W-:Y:S02]  /*f090*/  ISETP.GT.AND P1, PT, R2.reuse, 0x1, PT ;  /* 0x000000010200780c */ /* 0x040fe40003f24270 */
[----:B------:R-:W-:Y:S02]  /*f0a0*/  ISETP.GT.AND P2, PT, R2, 0x8, PT ;  /* 0x000000080200780c */ /* 0x000fe40003f44270 */
[----:B------:R-:W-:Y:S02]  /*f0b0*/  FSEL R10, R192, -INF , P0 ;  /* 0xff800000c00a7808 */ /* 0x000fe40000000000 */
[----:B------:R-:W-:Y:S02]  /*f0c0*/  FSEL R29, R191, -INF , P1 ;  /* 0xff800000bf1d7808 */ /* 0x000fe40000800000 */
[----:B------:R-:W-:-:S02]  /*f0d0*/  FSEL R16, R183, -INF , P0 ;  /* 0xff800000b7107808 */ /* 0x000fc40000000000 */
[----:B------:R-:W-:Y:S02]  /*f0e0*/  FSEL R12, R188, -INF , P0 ;  /* 0xff800000bc0c7808 */ /* 0x000fe40000000000 */
[----:B------:R-:W-:Y:S02]  /*f0f0*/  FSEL R32, R190, -INF , P0 ;  /* 0xff800000be207808 */ /* 0x000fe40000000000 */
[----:B------:R-:W-:Y:S02]  /*f100*/  ISETP.GT.AND P0, PT, R2, 0x9, PT ;  /* 0x000000090200780c */ /* 0x000fe40003f04270 */
[----:B------:R-:W-:Y:S02]  /*f110*/  FSEL R13, R187, -INF , P1 ;  /* 0xff800000bb0d7808 */ /* 0x000fe40000800000 */
[----:B------:R-:W-:Y:S02]  /*f120*/  FSEL R30, R186, -INF , P2 ;  /* 0xff800000ba1e7808 */ /* 0x000fe40001000000 */
[----:B------:R-:W-:-:S02]  /*f130*/  FMNMX.FTZ R5, R10, R29, !PT ;  /* 0x0000001d0a057209 */ /* 0x000fc40007810000 */
[----:B------:R-:W-:Y:S02]  /*f140*/  FSEL R17, R184, -INF , P1 ;  /* 0xff800000b8117808 */ /* 0x000fe40000800000 */
[----:B------:R-:W-:Y:S02]  /*f150*/  FSEL R33, R189, -INF , P1 ;  /* 0xff800000bd217808 */ /* 0x000fe40000800000 */
[----:B------:R-:W-:Y:S02]  /*f160*/  ISETP.GT.AND P1, PT, R2, 0x10, PT ;  /* 0x000000100200780c */ /* 0x000fe40003f24270 */
[----:B------:R-:W-:Y:S02]  /*f170*/  FSEL R14, R180, -INF , P2 ;  /* 0xff800000b40e7808 */ /* 0x000fe40001000000 */
[----:B------:R-:W-:Y:S02]  /*f180*/  FSEL R31, R185, -INF , P0 ;  /* 0xff800000b91f7808 */ /* 0x000fe40000000000 */
[----:B------:R-:W-:-:S02]  /*f190*/  FMNMX.FTZ R6, R12, R13, !PT ;  /* 0x0000000d0c067209 */ /* 0x000fc40007810000 */
[----:B------:R-:W-:Y:S02]  /*f1a0*/  FMNMX.FTZ R5, R30, R5, !PT ;  /* 0x000000051e057209 */ /* 0x000fe40007810000 */
[----:B------:R-:W-:Y:S02]  /*f1b0*/  FSEL R18, R175, -INF , P2 ;  /* 0xff800000af127808 */ /* 0x000fe40001000000 */
[----:B------:R-:W-:Y:S02]  /*f1c0*/  FSEL R34, R182, -INF , P2 ;  /* 0xff800000b6227808 */ /* 0x000fe40001000000 */
[----:B------:R-:W-:Y:S02]  /*f1d0*/  FSEL R70, R93, -INF , P1 ;  /* 0xff8000005d467808 */ /* 0x000fe40000800000 */
[----:B------:R-:W-:Y:S02]  /*f1e0*/  ISETP.GT.AND P2, PT, R2, 0x11, PT ;  /* 0x000000110200780c */ /* 0x000fe40003f44270 */
[----:B------:R-:W-:-:S02]  /*f1f0*/  FSEL R15, R179, -INF , P0 ;  /* 0xff800000b30f7808 */ /* 0x000fc40000000000 */
[----:B------:R-:W-:Y:S02]  /*f200*/  FSEL R93, R178, -INF , P1 ;  /* 0xff800000b25d7808 */ /* 0x000fe40000800000 */
[----:B------:R-:W-:Y:S02]  /*f210*/  FMNMX.FTZ R6, R14, R6, !PT ;  /* 0x000000060e067209 */ /* 0x000fe40007810000 */
[----:B------:R-:W-:Y:S02]  /*f220*/  FMNMX.FTZ R5, R31, R5, !PT ;  /* 0x000000051f057209 */ /* 0x000fe40007810000 */
[----:B------:R-:W-:Y:S02]  /*f230*/  FSEL R28, R176, -INF , P0 ;  /* 0xff800000b01c7808 */ /* 0x000fe40000000000 */
[----:B------:R-:W-:Y:S02]  /*f240*/  FSEL R35, R181, -INF , P0 ;  /* 0xff800000b5237808 */ /* 0x000fe40000000000 */
[----:B------:R-:W-:-:S02]  /*f250*/  ISETP.GT.AND P0, PT, R2, 0x18, PT ;  /* 0x000000180200780c */ /* 0x000fc40003f04270 */
[----:B------:R-:W-:Y:S02]  /*f260*/  FSEL R40, R172, -INF , P1 ;  /* 0xff800000ac287808 */ /* 0x000fe40000800000 */
[----:B------:R-:W-:Y:S02]  /*f270*/  FSEL R94, R177, -INF , P2 ;  /* 0xff800000b15e7808 */ /* 0x000fe40001000000 */
[----:B------:R-:W-:Y:S02]  /*f280*/  FMNMX.FTZ R6, R15, R6, !PT ;  /* 0x000000060f067209 */ /* 0x000fe40007810000 */
[----:B------:R-:W-:Y:S02]  /*f290*/  FMNMX.FTZ R5, R93, R5, !PT ;  /* 0x000000055d057209 */ /* 0x000fe40007810000 */
[----:B------:R-:W-:Y:S02]  /*f2a0*/  FSEL R97, R174, -INF , P1 ;  /* 0xff800000ae617808 */ /* 0x000fe40000800000 */
[----:B------:R-:W-:-:S02]  /*f2b0*/  ISETP.GT.AND P1, PT, R2, 0x19, PT ;  /* 0x000000190200780c */ /* 0x000fc40003f24270 */
[----:B------:R-:W-:Y:S02]  /*f2c0*/  FSEL R41, R171, -INF , P2 ;  /* 0xff800000ab297808 */ /* 0x000fe40001000000 */
[----:B------:R-:W-:Y:S02]  /*f2d0*/  FSEL R95, R170, -INF , P0 ;  /* 0xff800000aa5f7808 */ /* 0x000fe40000000000 */
[----:B------:R-:W-:Y:S02]  /*f2e0*/  FMNMX.FTZ R6, R40, R6, !PT ;  /* 0x0000000628067209 */ /* 0x000fe40007810000 */
[----:B------:R-:W-:Y:S02]  /*f2f0*/  FMNMX.FTZ R5, R94, R5, !PT ;  /* 0x000000055e057209 */ /* 0x000fe40007810000 */
[----:B------:R-:W-:Y:S02]  /*f300*/  FSEL R74, R168, -INF , P2 ;  /* 0xff800000a84a7808 */ /* 0x000fe40001000000 */
[----:B------:R-:W-:-:S02]  /*f310*/  FSEL R116, R173, -INF , P2 ;  /* 0xff800000ad747808 */ /* 0x000fc40001000000 */
[----:B------:R-:W-:Y:S02]  /*f320*/  ISETP.GT.AND P2, PT, R2, 0x20, PT ;  /* 0x000000200200780c */ /* 0x000fe40003f44270 */
[----:B------:R-:W-:Y:S02]  /*f330*/  FSEL R68, R165, -INF , P0 ;  /* 0xff800000a5447808 */ /* 0x000fe40000000000 */
[----:B------:R-:W-:Y:S02]  /*f340*/  FSEL R96, R169, -INF , P1 ;  /* 0xff800000a9607808 */ /* 0x000fe40000800000 */
[----:B------:R-:W-:Y:S02]  /*f350*/  FMNMX.FTZ R6, R41, R6, !PT ;  /* 0x0000000629067209 */ /* 0x000fe40007810000 */
[----:B------:R-:W-:Y:S02]  /*f360*/  FMNMX.FTZ R5, R95, R5, !PT ;  /* 0x000000055f057209 */ /* 0x000fe40007810000 */
[----:B------:R-:W-:-:S02]  /*f370*/  FSEL R75, R92, -INF , P0 ;  /* 0xff8000005c4b7808 */ /* 0x000fc40000000000 */
[----:B------:R-:W-:Y:S02]  /*f380*/  FSEL R117, R167, -INF , P0 ;  /* 0xff800000a7757808 */ /* 0x000fe40000000000 */
[----:B------:R-:W-:Y:S02]  /*f390*/  ISETP.GT.AND P0, PT, R2, 0x21, PT ;  /* 0x000000210200780c */ /* 0x000fe40003f04270 */
[----:B------:R-:W-:Y:S02]  /*f3a0*/  FSEL R69, R164, -INF , P1 ;  /* 0xff800000a4457808 */ /* 0x000fe40000800000 */
[----:B------:R-:W-:Y:S02]  /*f3b0*/  FSEL R128, R161, -INF , P2 ;  /* 0xff800000a1807808 */ /* 0x000fe40001000000 */
[----:B------:R-:W-:Y:S02]  /*f3c0*/  FMNMX.FTZ R6, R68, R6, !PT ;  /* 0x0000000644067209 */ /* 0x000fe40007810000 */
[----:B------:R-:W-:-:S02]  /*f3d0*/  FMNMX.FTZ R5, R96, R5, !PT ;  /* 0x0000000560057209 */ /* 0x000fc40007810000 */
[----:B------:R-:W-:Y:S02]  /*f3e0*/  FSEL R92, R118, -INF , P1 ;  /* 0xff800000765c7808 */ /* 0x000fe40000800000 */
[----:B------:R-:W-:Y:S02]  /*f3f0*/  FSEL R118, R166, -INF , P1 ;  /* 0xff800000a6767808 */ /* 0x000fe40000800000 */
[----:B------:R-:W-:Y:S02]  /*f400*/  ISETP.GT.AND P1, PT, R2, 0x28, PT ;  /* 0x000000280200780c */ /* 0x000fe40003f24270 */
[----:B------:R-:W-:Y:S02]  /*f410*/  FSEL R130, R137, -INF , P0 ;  /* 0xff80000089827808 */ /* 0x000fe40000000000 */
[----:B------:R-:W-:Y:S02]  /*f420*/  FSEL R129, R141, -INF , P2 ;  /* 0xff8000008d817808 */ /* 0x000fe40001000000 */
[----:B------:R-:W-:-:S02]  /*f430*/  FSEL R137, R158, -INF , P0 ;  /* 0xff8000009e897808 */ /* 0x000fc40000000000 */
[----:B------:R-:W-:Y:S02]  /*f440*/  FMNMX.FTZ R6, R69, R6, !PT ;  /* 0x0000000645067209 */ /* 0x000fe40007810000 */
[----:B------:R-:W-:Y:S02]  /*f450*/  FMNMX.FTZ R5, R128, R5, !PT ;  /* 0x0000000580057209 */ /* 0x000fe40007810000 */
[----:B------:R-:W-:Y:S02]  /*f460*/  FSEL R134, R134, -INF , P0 ;  /* 0xff80000086867808 */ /* 0x000fe40000000000 */
[----:B------:R-:W-:Y:S02]  /*f470*/  FSEL R142, R142, -INF , P0 ;  /* 0xff8000008e8e7808 */ /* 0x000fe40000000000 */
[----:B------:R-:W-:Y:S02]  /*f480*/  FMNMX.FTZ R7, R16, R17, !PT ;  /* 0x0000001110077209 */ /* 0x000fe40007810000 */
[----:B------:R-:W-:-:S02]  /*f490*/  FSEL R133, R133, -INF , P2 ;  /* 0xff80000085857808 */ /* 0x000fc40001000000 */
[----:B------:R-:W-:Y:S02]  /*f4a0*/  FSEL R141, R157, -INF , P2 ;  /* 0xff8000009d8d7808 */ /* 0x000fe40001000000 */
[----:B------:R-:W-:Y:S02]  /*f4b0*/  ISETP.GT.AND P0, PT, R2, 0x30, PT ;  /* 0x000000300200780c */ /* 0x000fe40003f04270 */
[----:B------:R-:W-:Y:S02]  /*f4c0*/  FSEL R131, R138, -INF , P1 ;  /* 0xff8000008a837808 */ /* 0x000fe40000800000 */
[----:B------:R-:W-:Y:S02]  /*f4d0*/  ISETP.GT.AND P2, PT, R2, 0x29, PT ;  /* 0x000000290200780c */ /* 0x000fe40003f44270 */
[----:B------:R-:W-:Y:S02]  /*f4e0*/  FSEL R138, R153, -INF , P1 ;  /* 0xff800000998a7808 */ /* 0x000fe40000800000 */
        /* <DEDUP_REMOVED lines=26> */
[----:B------:R-:W-:Y:S02]  /*f690*/  FMNMX.FTZ R6, R131, R6, !PT ;  /* 0x0000000683067209 */ /* 0x000fe40007810000 */
[----:B------:R-:W-:Y:S02]  /*f6a0*/  FMNMX.FTZ R5, R139, R5, !PT ;  /* 0x000000058b057209 */ /* 0x000fe40007810000 */
[C---:B------:R-:W-:Y:S02]  /*f6b0*/  ISETP.GT.AND P2, PT, R2.reuse, 0x38, PT ;  /* 0x000000380200780c */ /* 0x040fe40003f44270 */
[C---:B------:R-:W-:Y:S02]  /*f6c0*/  ISETP.GT.AND P1, PT, R2.reuse, 0x40, PT ;  /* 0x000000400200780c */ /* 0x040fe40003f24270 */
[----:B------:R-:W-:-:S02]  /*f6d0*/  ISETP.GT.AND P4, PT, R2, 0x41, PT ;  /* 0x000000410200780c */ /* 0x000fc40003f84270 */
[----:B------:R-:W-:Y:S02]  /*f6e0*/  ISETP.GT.AND P0, PT, R2, 0x48, PT ;  /* 0x000000480200780c */ /* 0x000fe40003f04270 */
[----:B------:R-:W-:Y:S02]  /*f6f0*/  FMNMX.FTZ R7, R70, R7, !PT ;  /* 0x0000000746077209 */ /* 0x000fe40007810000 */
        /* <DEDUP_REMOVED lines=18> */
[C---:B------:R-:W-:Y:S02]  /*f820*/  ISETP.GT.AND P2, PT, R2.reuse, 0x49, PT ;  /* 0x000000490200780c */ /* 0x040fe40003f44270 */
[C---:B------:R-:W-:Y:S02]  /*f830*/  ISETP.GT.AND P4, PT, R2.reuse, 0x50, PT ;  /* 0x000000500200780c */ /* 0x040fe40003f84270 */
        /* <DEDUP_REMOVED lines=22> */
[C---:B------:R-:W-:Y:S02]  /*f9a0*/  ISETP.GT.AND P6, PT, R2.reuse, 0x59, PT ;  /* 0x000000590200780c */ /* 0x040fe40003fc4270 */
[C---:B------:R-:W-:Y:S02]  /*f9b0*/  ISETP.GT.AND P4, PT, R2.reuse, 0x60, PT ;  /* 0x000000600200780c */ /* 0x040fe40003f84270 */
[C---:B------:R-:W-:Y:S02]  /*f9c0*/  ISETP.GT.AND P2, PT, R2.reuse, 0x61, PT ;  /* 0x000000610200780c */ /* 0x040fe40003f44270 */
[----:B------:R-:W-:-:S02]  /*f9d0*/  ISETP.GT.AND P1, PT, R2, 0x68, PT ;  /* 0x000000680200780c */ /* 0x000fc40003f24270 */
[----:B------:R-:W-:Y:S02]  /*f9e0*/  ISETP.GT.AND P0, PT, R2, 0x69, PT ;  /* 0x000000690200780c */ /* 0x000fe40003f04270 */
        /* <DEDUP_REMOVED lines=41> */
[----:B------:R-:W-:Y:S01]  /*fc80*/  FMNMX.FTZ R5, R185, R5, !PT ;  /* 0x00000005b9057209 */ /* 0x000fe20007810000 */
[----:B------:R-:W-:Y:S01]  /*fc90*/  IMAD.MOV.U32 R4, RZ, RZ, R110 ;  /* 0x000000ffff047224 */ /* 0x000fe200078e006e */
        /* <DEDUP_REMOVED lines=25> */
[----:B------:R-:W-:-:S02]  /*fe30*/  FSEL R181, R44, -INF , P6 ;  /* 0xff8000002cb57808 */ /* 0x000fc40003000000 */
[----:B------:R-:W-:Y:S02]  /*fe40*/  FMNMX.FTZ R6, R182, R6, !PT ;  /* 0x00000006b6067209 */ /* 0x000fe40007810000 */
[----:B------:R-:W-:Y:S02]  /*fe50*/  FMNMX.FTZ R7, R144, R7, !PT ;  /* 0x0000000790077209 */ /* 0x000fe40007810000 */
[----:B------:R-:W-:Y:S02]  /*fe60*/  FSEL R107, R26, -INF , P4 ;  /* 0xff8000001a6b7808 */ /* 0x000fe40002000000 */
[----:B------:R-:W-:Y:S02]  /*fe70*/  FMNMX.FTZ R6, R181, R6, !PT ;  /* 0x00000006b5067209 */ /* 0x000fe40007810000 */
[----:B------:R-:W-:Y:S02]  /*fe80*/  FMNMX.FTZ R7, R159, R7, !PT ;  /* 0x000000079f077209 */ /* 0x000fe40007810000 */
[----:B------:R-:W-:-:S02]  /*fe90*/  FSEL R211, R37, -INF , P2 ;  /* 0xff80000025d37808 */ /* 0x000fc40001000000 */
[----:B------:R-:W-:Y:S02]  /*fea0*/  FMNMX.FTZ R6, R107, R6, !PT ;  /* 0x000000066b067209 */ /* 0x000fe40007810000 */
[----:B------:R-:W-:Y:S02]  /*feb0*/  FMNMX.FTZ R7, R160, R7, !PT ;  /* 0x00000007a0077209 */ /* 0x000fe40007810000 */
[----:B------:R-:W-:Y:S02]  /*fec0*/  FSEL R217, R36, -INF , P1 ;  /* 0xff80000024d97808 */ /* 0x000fe40000800000 */
[----:B------:R-:W-:Y:S02]  /*fed0*/  FMNMX.FTZ R6, R211, R6, !PT ;  /* 0x00000006d3067209 */ /* 0x000fe40007810000 */
[----:B------:R-:W-:Y:S02]  /*fee0*/  FMNMX.FTZ R7, R162, R7, !PT ;  /* 0x00000007a2077209 */ /* 0x000fe40007810000 */
[----:B------:R-:W-:-:S02]  /*fef0*/  FSEL R213, R27, -INF , P0 ;  /* 0xff8000001bd57808 */ /* 0x000fc40000000000 */
[----:B------:R-:W-:Y:S01]  /*ff00*/  FMNMX.FTZ R6, R217, R6, !PT ;  /* 0x00000006d9067209 */ /* 0x000fe20007810000 */
[----:B------:R-:W-:Y:S01]  /*ff10*/  LDSM.16.MT88.4 R24, [R225+0x100] ;  /* 0x00010000e118783b */ /* 0x000fe20000004200 */
[----:B------:R-:W-:Y:S02]  /*ff20*/  FMNMX.FTZ R7, R163, R7, !PT ;  /* 0x00000007a3077209 */ /* 0x000fe40007810000 */
[----:B-1----:R-:W-:Y:S02]  /*ff30*/  FMNMX.FTZ R5, R5, R8, !PT ;  /* 0x0000000805057209 */ /* 0x002fe40007810000 */
[----:B------:R-:W-:Y:S02]  /*ff40*/  FMNMX.FTZ R6, R213, R6, !PT ;  /* 0x00000006d5067209 */ /* 0x000fe40007810000 */
[----:B------:R-:W-:Y:S01]  /*ff50*/  FMNMX.FTZ R7, R173, R7, !PT ;  /* 0x00000007ad077209 */ /* 0x000fe20007810000 */
[----:B------:R-:W1:Y:S01]  /*ff60*/  SHFL.BFLY PT, R73, R5, 0x1, 0x1f ;  /* 0x0c201f0005497f89 */ /* 0x000e6200000e0000 */
[----:B--2---:R-:W-:-:S02]  /*ff70*/  FMNMX.FTZ R2, R2, R9, !PT ;  /* 0x0000000902027209 */ /* 0x004fc40007810000 */
[----:B------:R-:W-:Y:S01]  /*ff80*/  FMNMX.FTZ R7, R172, R7, !PT ;  /* 0x00000007ac077209 */ /* 0x000fe20007810000 */
[----:B------:R-:W2:Y:S01]  /*ff90*/  SHFL.BFLY PT, R9, R6, 0x2, 0x1f ;  /* 0x0c401f0006097f89 */ /* 0x000ea200000e0000 */
[----:B------:R-:W-:Y:S02]  /*ffa0*/  FSEL R184, R71, -INF , P6 ;  /* 0xff80000047b87808 */ /* 0x000fe40003000000 */
[----:B------:R-:W-:Y:S01]  /*ffb0*/  FMNMX.FTZ R7, R174, R7, !PT ;  /* 0x00000007ae077209 */ /* 0x000fe20007810000 */
[----:B------:R-:W3:Y:S01]  /*ffc0*/  SHFL.BFLY PT, R71, R2, 0x1, 0x1f ;  /* 0x0c201f0002477f89 */ /* 0x000ee200000e0000 */
[----:B------:R-:W-:Y:S02]  /*ffd0*/  FSEL R190, R42, -INF , P4 ;  /* 0xff8000002abe7808 */ /* 0x000fe40002000000 */
[----:B------:R-:W-:Y:S02]  /*ffe0*/  FMNMX.FTZ R7, R175, R7, !PT ;  /* 0x00000007af077209 */ /* 0x000fe40007810000 */
[----:B------:R-:W-:-:S02]  /*fff0*/  FSEL R251, R43, -INF , P2 ;  /* 0xff8000002bfb7808 */ /* 0x000fc40001000000 */
[----:B------:R-:W-:Y:S02]  /*10000*/  FMNMX.FTZ R7, R194, R7, !PT ;  /* 0x00000007c2077209 */ /* 0x000fe40007810000 */
[----:B------:R-:W-:Y:S02]  /*10010*/  FSEL R199, R38, -INF , P1 ;  /* 0xff80000026c77808 */ /* 0x000fe40000800000 */
[----:B------:R-:W-:Y:S02]  /*10020*/  FMNMX.FTZ R7, R187, R7, !PT ;  /* 0x00000007bb077209 */ /* 0x000fe40007810000 */
[----:B------:R-:W-:Y:S02]  /*10030*/  FSEL R109, R39, -INF , P0 ;  /* 0xff800000276d7808 */ /* 0x000fe40000000000 */
[----:B------:R-:W-:Y:S01]  /*10040*/  FMNMX.FTZ R7, R192, R7, !PT ;  /* 0x00000007c0077209 */ /* 0x000fe20007810000 */
[----:B------:R-:W-:Y:S01]  /*10050*/  LDSM.16.MT88.4 R36, [R226+0x100] ;  /* 0x00010000e224783b */ /* 0x000fe20000004200 */
[----:B-1----:R-:W-:-:S02]  /*10060*/  FMNMX.FTZ R73, R5, R73, !PT ;  /* 0x0000004905497209 */ /* 0x002fc40007810000 */
[----:B------:R-:W-:Y:S02]  /*10070*/  FMNMX.FTZ R5, R184, R7, !PT ;  /* 0x00000007b8057209 */ /* 0x000fe40007810000 */
[----:B--2---:R-:W-:Y:S01]  /*10080*/  FMNMX.FTZ R9, R6, R9, !PT ;  /* 0x0000000906097209 */ /* 0x004fe20007810000 */
[C---:B------:R-:W-:Y:S01]  /*10090*/  FMUL.FTZ R7, R73.reuse, c[0x0][0x2d0] ;  /* 0x0000b40049077a20 */ /* 0x040fe20000410000 */
[----:B------:R-:W-:Y:S02]  /*100a0*/  FSETP.NEU.FTZ.AND P2, PT, R73, -INF , PT ;  /* 0xff8000004900780b */ /* 0x000fe40003f5d000 */
[----:B---3--:R-:W-:Y:S01]  /*100b0*/  FMNMX.FTZ R71, R2, R71, !PT ;  /* 0x0000004702477209 */ /* 0x008fe20007810000 */
[----:B------:R-:W-:Y:S01]  /*100c0*/  SHFL.BFLY PT, R11, R9, 0x1, 0x1f ;  /* 0x0c201f00090b7f89 */ /* 0x000fe200000e0000 */
[----:B------:R-:W-:Y:S02]  /*100d0*/  FMNMX.FTZ R2, R190, R5, !PT ;  /* 0x00000005be027209 */ /* 0x000fe40007810000 */
[----:B------:R-:W-:Y:S01]  /*100e0*/  FSEL R7, R7, RZ, P2 ;  /* 0x000000ff07077208 */ /* 0x000fe20001000000 */
[----:B------:R-:W-:Y:S01]  /*100f0*/  FMUL.FTZ R6, R71, c[0x0][0x2d0] ;  /* 0x0000b40047067a20 */ /* 0x000fe20000410000 */
[----:B------:R-:W-:-:S02]  /*10100*/  FMNMX.FTZ R2, R251, R2, !PT ;  /* 0x00000002fb027209 */ /* 0x000fc40007810000 */
[----:B------:R-:W-:Y:S02]  /*10110*/  FSETP.NEU.FTZ.AND P1, PT, R71, -INF , PT ;  /* 0xff8000004700780b */ /* 0x000fe40003f3d000 */
[----:B------:R-:W-:Y:S01]  /*10120*/  FMNMX.FTZ R8, R199, R2, !PT ;  /* 0x00000002c7087209 */ /* 0x000fe20007810000 */
[----:B------:R-:W-:Y:S01]  /*10130*/  FFMA.FTZ R2, R10, c[0x0][0x2d0], -R7 ;  /* 0x0000b4000a027a23 */ /* 0x000fe20000010807 */
[----:B------:R-:W-:Y:S02]  /*10140*/  FSEL R6, R6, RZ, P1 ;  /* 0x000000ff06067208 */ /* 0x000fe40000800000 */
[----:B------:R-:W-:Y:S01]  /*10150*/  FMNMX.FTZ R8, R109, R8, !PT ;  /* 0x000000086d087209 */ /* 0x000fe20007810000 */
[----:B------:R1:W-:Y:S01]  /*10160*/  MUFU.EX2 R106, R2 ;  /* 0x00000002006a7308 */ /* 0x0003e20000000800 */
[----:B------:R-:W-:Y:S01]  /*10170*/  ISETP.NE.AND P6, PT, R19, RZ, PT ;  /* 0x000000ff1300720c */ /* 0x000fe20003fc5270 */
[--C-:B------:R-:W-:Y:S02]  /*10180*/  FFMA.FTZ R5, R13, c[0x0][0x2d0], -R6.reuse ;  /* 0x0000b4000d057a23 */ /* 0x100fe40000010806 */
[----:B------:R-:W2:Y:S04]  /*10190*/  SHFL.BFLY PT, R10, R8, 0x2, 0x1f ;  /* 0x0c401f00080a7f89 */ /* 0x000ea800000e0000 */
[----:B------:R-:W-:Y:S01]  /*101a0*/  MUFU.EX2 R105, R5 ;  /* 0x0000000500697308 */ /* 0x000fe20000000800 */
[----:B-1----:R-:W-:-:S07]  /*101b0*/  FFMA.FTZ R2, R12, c[0x0][0x2d0], -R6 ;  /* 0x0000b4000c027a23 */ /* 0x002fce0000010806 */
[----:B------:R1:W-:Y:S01]  /*101c0*/  MUFU.EX2 R111, R2 ;  /* 0x00000002006f7308 */ /* 0x0003e20000000800 */
[----:B--2---:R-:W-:Y:S02]  /*101d0*/  FMNMX.FTZ R8, R8, R10, !PT ;  /* 0x0000000a08087209 */ /* 0x004fe40007810000 */
[----:B-1----:R-:W-:Y:S01]  /*101e0*/  FMNMX.FTZ R2, R11, R9, !PT ;  /* 0x000000090b027209 */ /* 0x002fe20007810000 */
[----:B------:R-:W-:-:S03]  /*101f0*/  FFMA.FTZ R9, R14, c[0x0][0x2d0], -R6 ;  /* 0x0000b4000e097a23 */ /* 0x000fc60000010806 */
[C---:B------:R-:W-:Y:S01]  /*10200*/  FSETP.NEU.FTZ.AND P0, PT, R2.reuse, -INF , PT ;  /* 0xff8000000200780b */ /* 0x040fe20003f1d000 */
[----:B------:R-:W-:Y:S01]  /*10210*/  FMUL.FTZ R5, R2, c[0x0][0x2d0] ;  /* 0x0000b40002057a20 */ /* 0x000fe20000410000 */
[----:B------:R1:W-:Y:S04]  /*10220*/  MUFU.EX2 R201, R9 ;  /* 0x0000000900c97308 */ /* 0x0003e80000000800 */
[----:B------:R-:W-:-:S05]  /*10230*/  FSEL R5, R5, RZ, P0 ;  /* 0x000000ff05057208 */ /* 0x000fca0000000000 */
[----:B------:R-:W-:-:S04]  /*10240*/  FFMA.FTZ R0, R17, c[0x0][0x2d0], -R5 ;  /* 0x0000b40011007a23 */ /* 0x000fc80000010805 */
[----:B------:R2:W-:Y:S01]  /*10250*/  MUFU.EX2 R246, R0 ;  /* 0x0000000000f67308 */ /* 0x0005e20000000800 */
[----:B-1----:R-:W-:-:S07]  /*10260*/  FFMA.FTZ R9, R15, c[0x0][0x2d0], -R6 ;  /* 0x0000b4000f097a23 */ /* 0x002fce0000010806 */
[----:B------:R1:W3:Y:S01]  /*10270*/  MUFU.EX2 R197, R9 ;  /* 0x0000000900c57308 */ /* 0x0002e20000000800 */
[----:B--2---:R-:W-:-:S07]  /*10280*/  FFMA.FTZ R0, R18, c[0x0][0x2d0], -R5 ;  /* 0x0000b40012007a23 */ /* 0x004fce0000010805 */
[----:B------:R2:W-:Y:S01]  /*10290*/  MUFU.EX2 R108, R0 ;  /* 0x00000000006c7308 */ /* 0x0005e20000000800 */
[--C-:B-1----:R-:W-:Y:S01]  /*102a0*/  FFMA.FTZ R9, R16, c[0x0][0x2d0], -R5.reuse ;  /* 0x0000b40010097a23 */ /* 0x102fe20000010805 */
[----:B---3--:R-:W-:Y:S01]  /*102b0*/  F2FP.PACK_AB R10, R197, R201 ;  /* 0x000000c9c50a723e */ /* 0x008fe200000000ff */
[----:B------:R-:W-:Y:S05]  /*102c0*/  LDSM.16.MT88.4 R16, [R227+0x100] ;  /* 0x00010000e310783b */ /* 0x000fea0000004200 */
[----:B------:R1:W-:Y:S01]  /*102d0*/  MUFU.EX2 R202, R9 ;  /* 0x0000000900ca7308 */ /* 0x0003e20000000800 */
[----:B--2---:R-:W-:-:S07]  /*102e0*/  FFMA.FTZ R0, R28, c[0x0][0x2d0], -R5 ;  /* 0x0000b4001c007a23 */ /* 0x004fce0000010805 */
[----:B------:R2:W3:Y:S01]  /*102f0*/  MUFU.EX2 R198, R0 ;  /* 0x0000000000c67308 */ /* 0x0004e20000000800 */
[----:B-1----:R-:W1:Y:S01]  /*10300*/  SHFL.BFLY PT, R9, R8, 0x1, 0x1f ;  /* 0x0c201f0008097f89 */ /* 0x002e6200000e0000 */
[----:B--2---:R-:W-:Y:S01]  /*10310*/  FFMA.FTZ R0, R29, c[0x0][0x2d0], -R7 ;  /* 0x0000b4001d007a23 */ /* 0x004fe20000010807 */
[----:B---3--:R-:W-:-:S05]  /*10320*/  F2FP.PACK_AB R11, R198, R108 ;  /* 0x0000006cc60b723e */ /* 0x008fca00000000ff */
[----:B------:R2:W3:Y:S01]  /*10330*/  MUFU.EX2 R245, R0 ;  /* 0x0000000000f57308 */ /* 0x0004e20000000800 */
[----:B-1----:R-:W-:Y:S02]  /*10340*/  FMNMX.FTZ R72, R8, R9, !PT ;  /* 0x0000000908487209 */ /* 0x002fe40007810000 */
[----:B------:R-:W-:Y:S02]  /*10350*/  F2FP.PACK_AB R8, R105, R111 ;  /* 0x0000006f6908723e */ /* 0x000fe400000000ff */
[C---:B------:R-:W-:Y:S01]  /*10360*/  FSETP.NEU.FTZ.AND P0, PT, R72.reuse, -INF , PT ;  /* 0xff8000004800780b */ /* 0x040fe20003f1d000 */
[----:B------:R-:W-:Y:S01]  /*10370*/  FMUL.FTZ R3, R72, c[0x0][0x2d0] ;  /* 0x0000b40048037a20 */ /* 0x000fe20000410000 */
[----:B------:R-:W-:Y:S01]  /*10380*/  F2FP.PACK_AB R9, R246, R202 ;  /* 0x000000caf609723e */ /* 0x000fe200000000ff */
[----:B--2---:R-:W-:Y:S01]  /*10390*/  FFMA.FTZ R0, R30, c[0x0][0x2d0], -R7 ;  /* 0x0000b4001e007a23 */ /* 0x004fe20000010807 */
[----:B---3--:R-:W-:-:S03]  /*103a0*/  F2FP.PACK_AB R12, R245, R106 ;  /* 0x0000006af50c723e */ /* 0x008fc600000000ff */
[----:B------:R1:W-:Y:S02]  /*103b0*/  MUFU.EX2 R244, R0 ;  /* 0x0000000000f47308 */ /* 0x0003e40000000800 */
        /* <DEDUP_REMOVED lines=11> */
[----:B------:R1:W-:Y:S03]  /*10470*/  MUFU.EX2 R220, R3 ;  /* 0x0000000300dc7308 */ /* 0x0003e60000000800 */
[C---:B------:R-:W-:Y:S08]  /*10480*/  HMMA.16816.F32 R52, R8.reuse, R24, RZ ;  /* 0x000000180834723c */ /* 0x040ff000000018ff */
        /* <DEDUP_REMOVED lines=11> */
[----:B------:R1:W2:Y:S02]  /*10540*/  MUFU.EX2 R113, R3 ;  /* 0x0000000300717308 */ /* 0x0002a40000000800 */
[C---:B------:R-:W-:Y:S08]  /*10550*/  HMMA.16816.F32 R88, R12.reuse, R20, RZ ;  /* 0x000000140c58723c */ /* 0x040ff000000018ff */
[----:B------:R-:W-:Y:S01]  /*10560*/  HMMA.16816.F32 R100, R12, R22, RZ ;  /* 0x000000160c64723c */ /* 0x000fe200000018ff */
[----:B------:R-:W3:Y:S01]  /*10570*/  LDSM.16.MT88.4 R20, [R224+0x900] ;  /* 0x00090000e014783b */ /* 0x000ee20000004200 */
[----:B-1----:R-:W-:-:S04]  /*10580*/  FFMA.FTZ R3, R41, c[0x0][0x2d0], -R6 ;  /* 0x0000b40029037a23 */ /* 0x002fc80000010806 */
[----:B------:R1:W4:Y:S02]  /*10590*/  MUFU.EX2 R112, R3 ;  /* 0x0000000300707308 */ /* 0x0003240000000800 */
[----:B------:R-:W-:Y:S08]  /*105a0*/  HMMA.16816.F32 R84, R12, R16, RZ ;  /* 0x000000100c54723c */ /* 0x000ff000000018ff */
[----:B------:R-:W-:Y:S01]  /*105b0*/  HMMA.16816.F32 R40, R8, R38, RZ ;  /* 0x000000260828723c */ /* 0x000fe200000018ff */
[----:B-1----:R-:W-:-:S07]  /*105c0*/  FFMA.FTZ R3, R68, c[0x0][0x2d0], -R6 ;  /* 0x0000b40044037a23 */ /* 0x002fce0000010806 */
[C---:B------:R-:W-:Y:S01]  /*105d0*/  HMMA.16816.F32 R80, R12.reuse, R24, RZ ;  /* 0x000000180c50723c */ /* 0x040fe200000018ff */
[----:B--2---:R-:W-:Y:S01]  /*105e0*/  IMAD.MOV.U32 R68, RZ, RZ, R113 ;  /* 0x000000ffff447224 */ /* 0x004fe200078e0071 */
[----:B------:R1:W-:Y:S06]  /*105f0*/  MUFU.EX2 R200, R3 ;  /* 0x0000000300c87308 */ /* 0x0003ec0000000800 */
[C---:B------:R-:W-:Y:S08]  /*10600*/  HMMA.16816.F32 R124, R12.reuse, R26, RZ ;  /* 0x0000001a0c7c723c */ /* 0x040ff000000018ff */
[----:B------:R-:W-:Y:S01]  /*10610*/  HMMA.16816.F32 R24, R12, R36, RZ ;  /* 0x000000240c18723c */ /* 0x000fe200000018ff */
[----:B-1----:R-:W-:-:S04]  /*10620*/  FFMA.FTZ R3, R69, c[0x0][0x2d0], -R6 ;  /* 0x0000b40045037a23 */ /* 0x002fc80000010806 */
[----:B------:R1:W2:Y:S02]  /*10630*/  MUFU.EX2 R196, R3 ;  /* 0x0000000300c47308 */ /* 0x0002a40000000800 */
[----:B------:R-:W-:Y:S02]  /*10640*/  IMAD.MOV.U32 R37, RZ, RZ, R109 ;  /* 0x000000ffff257224 */ /* 0x000fe400078e006d */
[----:B------:R-:W-:Y:S02]  /*10650*/  IMAD.MOV.U32 R36, RZ, RZ, R107 ;  /* 0x000000ffff247224 */ /* 0x000fe400078e006b */
[----:B-1----:R-:W-:Y:S01]  /*10660*/  FFMA.FTZ R3, R70, c[0x0][0x2d0], -R5 ;  /* 0x0000b40046037a23 */ /* 0x002fe20000010805 */
[----:B----4-:R-:W-:Y:S02]  /*10670*/  MOV R70, R112 ;  /* 0x0000007000467202 */ /* 0x010fe40000000f00 */
[----:B------:R-:W-:Y:S01]  /*10680*/  HMMA.16816.F32 R112, R12, R18, RZ ;  /* 0x000000120c70723c */ /* 0x000fe200000018ff */
[----:B------:R1:W-:Y:S01]  /*10690*/  MUFU.EX2 R249, R3 ;  /* 0x0000000300f97308 */ /* 0x0003e20000000800 */
[----:B------:R-:W4:Y:S01]  /*106a0*/  LDSM.16.MT88.4 R16, [R225+0x900] ;  /* 0x00090000e110783b */ /* 0x000f220000004200 */
[----:B------:R-:W-:-:S02]  /*106b0*/  F2FP.PACK_AB R8, R70, R68 ;  /* 0x000000444608723e */ /* 0x000fc400000000ff */
[----:B--2---:R-:W-:Y:S01]  /*106c0*/  F2FP.PACK_AB R10, R196, R200 ;  /* 0x000000c8c40a723e */ /* 0x004fe200000000ff */
[----:B-1----:R-:W-:Y:S02]  /*106d0*/  FFMA.FTZ R3, R74, c[0x0][0x2d0], -R5 ;  /* 0x0000b4004a037a23 */ /* 0x002fe40000010805 */
[----:B------:R-:W-:Y:S02]  /*106e0*/  IMAD.MOV.U32 R74, RZ, RZ, R111 ;  /* 0x000000ffff4a7224 */ /* 0x000fe400078e006f */
[----:B------:R1:W2:Y:S02]  /*106f0*/  MUFU.EX2 R248, R3 ;  /* 0x0000000300f87308 */ /* 0x0002a40000000800 */
[----:B-1----:R-:W-:Y:S01]  /*10700*/  FFMA.FTZ R3, R75, c[0x0][0x2d0], -R5 ;  /* 0x0000b4004b037a23 */ /* 0x002fe20000010805 */
[----:B--2---:R-:W-:Y:S01]  /*10710*/  F2FP.PACK_AB R9, R248, R249 ;  /* 0x000000f9f809723e */ /* 0x004fe200000000ff */
[----:B------:R-:W-:-:S04]  /*10720*/  IMAD.MOV.U32 R75, RZ, RZ, R108 ;  /* 0x000000ffff4b7224 */ /* 0x000fc800078e006c */
[----:B------:R1:W-:Y:S01]  /*10730*/  MUFU.EX2 R69, R3 ;  /* 0x0000000300457308 */ /* 0x0003e20000000800 */
[----:B------:R-:W-:Y:S01]  /*10740*/  HMMA.16816.F32 R108, R12, R38, RZ ;  /* 0x000000260c6c723c */ /* 0x000fe200000018ff */
[----:B------:R-:W2:Y:S06]  /*10750*/  LDSM.16.MT88.4 R12, [R224+0x1100] ;  /* 0x00110000e00c783b */ /* 0x000eac0000004200 */
[----:B------:R-:W-:Y:S02]  /*10760*/  IMAD.MOV.U32 R39, RZ, RZ, R106 ;  /* 0x000000ffff277224 */ /* 0x000fe400078e006a */
[----:B------:R-:W-:-:S02]  /*10770*/  IMAD.MOV.U32 R38, RZ, RZ, R105 ;  /* 0x000000ffff267224 */ /* 0x000fc400078e0069 */
[----:B-1----:R-:W-:-:S04]  /*10780*/  FFMA.FTZ R3, R92, c[0x0][0x2d0], -R5 ;  /* 0x0000b4005c037a23 */ /* 0x002fc80000010805 */
[----:B------:R1:W5:Y:S02]  /*10790*/  MUFU.EX2 R193, R3 ;  /* 0x0000000300c17308 */ /* 0x0003640000000800 */
[----:B-1----:R-:W-:Y:S01]  /*107a0*/  FFMA.FTZ R3, R93, c[0x0][0x2d0], -R7 ;  /* 0x0000b4005d037a23 */ /* 0x002fe20000010807 */
[----:B-----5:R-:W-:-:S05]  /*107b0*/  F2FP.PACK_AB R11, R193, R69 ;  /* 0x00000045c10b723e */ /* 0x020fca00000000ff */
[----:B------:R1:W-:Y:S02]  /*107c0*/  MUFU.EX2 R216, R3 ;  /* 0x0000000300d87308 */ /* 0x0003e40000000800 */
[C---:B---3--:R-:W-:Y:S08]  /*107d0*/  HMMA.16816.F32 R120, R8.reuse, R20, R76 ;  /* 0x000000140878723c */ /* 0x048ff0000000184c */
[----:B------:R-:W-:Y:S01]  /*107e0*/  HMMA.16816.F32 R104, R8, R32, R60 ;  /* 0x000000200868723c */ /* 0x000fe2000000183c */
[----:B-1----:R-:W-:-:S04]  /*107f0*/  FFMA.FTZ R3, R94, c[0x0][0x2d0], -R7 ;  /* 0x0000b4005e037a23 */ /* 0x002fc80000010807 */
[----:B------:R1:W3:Y:S03]  /*10800*/  MUFU.EX2 R215, R3 ;  /* 0x0000000300d77308 */ /* 0x0002e60000000800 */
[C---:B------:R-:W-:Y:S08]  /*10810*/  HMMA.16816.F32 R76, R8.reuse, R22, R64 ;  /* 0x00000016084c723c */ /* 0x040ff00000001840 */
[----:B------:R-:W-:Y:S01]  /*10820*/  HMMA.16816.F32 R64, R8, R34, R56 ;  /* 0x000000220840723c */ /* 0x000fe20000001838 */
[----:B-1----:R-:W-:-:S07]  /*10830*/  FFMA.FTZ R3, R95, c[0x0][0x2d0], -R7 ;  /* 0x0000b4005f037a23 */ /* 0x002fce0000010807 */
[C---:B----4-:R-:W-:Y:S01]  /*10840*/  HMMA.16816.F32 R60, R8.reuse, R18, R48 ;  /* 0x00000012083c723c */ /* 0x050fe20000001830 */
[----:B------:R1:W-:Y:S07]  /*10850*/  MUFU.EX2 R212, R3 ;  /* 0x0000000300d47308 */ /* 0x0003ee0000000800 */
[C---:B------:R-:W-:Y:S08]  /*10860*/  HMMA.16816.F32 R92, R8.reuse, R28, R44 ;  /* 0x0000001c085c723c */ /* 0x040ff0000000182c */
[----:B------:R-:W-:Y:S01]  /*10870*/  HMMA.16816.F32 R44, R8, R30, R40 ;  /* 0x0000001e082c723c */ /* 0x000fe20000001828 */
[----:B-1----:R-:W-:-:S04]  /*10880*/  FFMA.FTZ R3, R96, c[0x0][0x2d0], -R7 ;  /* 0x0000b40060037a23 */ /* 0x002fc80000010807 */
[----:B------:R1:W4:Y:S02]  /*10890*/  MUFU.EX2 R214, R3 ;  /* 0x0000000300d67308 */ /* 0x0003240000000800 */
[----:B-1----:R-:W-:Y:S02]  /*108a0*/  FFMA.FTZ R3, R97, c[0x0][0x2d0], -R0 ;  /* 0x0000b40061037a23 */ /* 0x002fe40000010800 */
[----:B------:R-:W-:Y:S04]  /*108b0*/  HMMA.16816.F32 R96, R8, R16, R52 ;  /* 0x000000100860723c */ /* 0x000fe80000001834 */
[----:B------:R1:W-:Y:S03]  /*108c0*/  MUFU.EX2 R206, R3 ;  /* 0x0000000300ce7308 */ /* 0x0003e60000000800 */
[----:B---3--:R-:W-:-:S02]  /*108d0*/  F2FP.PACK_AB R8, R215, R216 ;  /* 0x000000d8d708723e */ /* 0x008fc400000000ff */
[----:B----4-:R-:W-:Y:S01]  /*108e0*/  F2FP.PACK_AB R10, R214, R212 ;  /* 0x000000d4d60a723e */ /* 0x010fe200000000ff */
[--C-:B-1----:R-:W-:Y:S02]  /*108f0*/  FFMA.FTZ R3, R116, c[0x0][0x2d0], -R0.reuse ;  /* 0x0000b40074037a23 */ /* 0x102fe40000010800 */
[----:B------:R-:W-:Y:S02]  /*10900*/  IMAD.MOV.U32 R116, RZ, RZ, R37 ;  /* 0x000000ffff747224 */ /* 0x000fe400078e0025 */
[----:B------:R1:W3:Y:S02]  /*10910*/  MUFU.EX2 R208, R3 ;  /* 0x0000000300d07308 */ /* 0x0002e40000000800 */
[----:B-1----:R-:W-:Y:S01]  /*10920*/  FFMA.FTZ R3, R117, c[0x0][0x2d0], -R0 ;  /* 0x0000b40075037a23 */ /* 0x002fe20000010800 */
[----:B---3--:R-:W-:Y:S01]  /*10930*/  F2FP.PACK_AB R9, R208, R206 ;  /* 0x000000ced009723e */ /* 0x008fe200000000ff */
[----:B------:R-:W-:-:S04]  /*10940*/  IMAD.MOV.U32 R117, RZ, RZ, R202 ;  /* 0x000000ffff757224 */ /* 0x000fc800078e00ca */
[----:B------:R1:W-:Y:S02]  /*10950*/  MUFU.EX2 R210, R3 ;  /* 0x0000000300d27308 */ /* 0x0003e40000000800 */
[----:B-1----:R-:W-:Y:S02]  /*10960*/  FFMA.FTZ R3, R118, c[0x0][0x2d0], -R0 ;  /* 0x0000b40076037a23 */ /* 0x002fe40000010800 */
[----:B------:R-:W-:-:S04]  /*10970*/  IMAD.MOV.U32 R118, RZ, RZ, R201 ;  /* 0x000000ffff767224 */ /* 0x000fc800078e00c9 */
[----:B------:R1:W3:Y:S02]  /*10980*/  MUFU.EX2 R207, R3 ;  /* 0x0000000300cf7308 */ /* 0x0002e40000000800 */
[----:B-1----:R-:W-:Y:S01]  /*10990*/  FFMA.FTZ R3, R128, c[0x0][0x2d0], -R7 ;  /* 0x0000b40080037a23 */ /* 0x002fe20000010807 */
[----:B---3--:R-:W-:-:S05]  /*109a0*/  F2FP.PACK_AB R11, R207, R210 ;  /* 0x000000d2cf0b723e */ /* 0x008fca00000000ff */
[----:B------:R1:W-:Y:S02]  /*109b0*/  MUFU.EX2 R209, R3 ;  /* 0x0000000300d17308 */ /* 0x0003e40000000800 */
[C---:B------:R-:W-:Y:S07]  /*109c0*/  HMMA.16816.F32 R52, R8.reuse, R32, R84 ;  /* 0x000000200834723c */ /* 0x040fee0000001854 */
[----:B------:R-:W-:Y:S01]  /*109d0*/  IMAD.MOV.U32 R84, RZ, RZ, R200 ;  /* 0x000000ffff547224 */ /* 0x000fe200078e00c8 */
[----:B------:R-:W-:Y:S01]  /*109e0*/  HMMA.16816.F32 R80, R8, R16, R80 ;  /* 0x000000100850723c */ /* 0x000fe20000001850 */
[----:B------:R-:W-:Y:S01]  /*109f0*/  MOV R87, R38 ;  /* 0x0000002600577202 */ /* 0x000fe20000000f00 */
[----:B------:R-:W-:-:S02]  /*10a00*/  IMAD.MOV.U32 R86, RZ, RZ, R39 ;  /* 0x000000ffff567224 */ /* 0x000fc400078e0027 */
[----:B-1----:R-:W-:Y:S02]  /*10a10*/  FFMA.FTZ R3, R129, c[0x0][0x2d0], -R6 ;  /* 0x0000b40081037a23 */ /* 0x002fe40000010806 */
[----:B------:R-:W-:Y:S01]  /*10a20*/  IMAD.MOV.U32 R85, RZ, RZ, R36 ;  /* 0x000000ffff557224 */ /* 0x000fe200078e0024 */
[----:B------:R-:W-:Y:S01]  /*10a30*/  MOV R16, R198 ;  /* 0x000000c600107202 */ /* 0x000fe20000000f00 */
[----:B------:R1:W-:Y:S01]  /*10a40*/  MUFU.EX2 R204, R3 ;  /* 0x0000000300cc7308 */ /* 0x0003e20000000800 */
[----:B------:R-:W-:Y:S01]  /*10a50*/  IMAD.MOV.U32 R17, RZ, RZ, R197 ;  /* 0x000000ffff117224 */ /* 0x000fe200078e00c5 */
[C---:B------:R-:W-:Y:S01]  /*10a60*/  HMMA.16816.F32 R36, R8.reuse, R34, R112 ;  /* 0x000000220824723c */ /* 0x040fe20000001870 */
[----:B------:R-:W-:Y:S06]  /*10a70*/  LDSM.16.MT88.4 R32, [R226+0x1100] ;  /* 0x00110000e220783b */ /* 0x000fec0000004200 */
[----:B------:R-:W-:Y:S01]  /*10a80*/  IMAD.MOV.U32 R114, RZ, RZ, R196 ;  /* 0x000000ffff727224 */ /* 0x000fe200078e00c4 */
[----:B------:R-:W-:Y:S01]  /*10a90*/  MOV R113, R195 ;  /* 0x000000c300717202 */ /* 0x000fe20000000f00 */
[----:B------:R-:W-:Y:S01]  /*10aa0*/  HMMA.16816.F32 R48, R8, R20, R88 ;  /* 0x000000140830723c */ /* 0x000fe20000001858 */
[----:B------:R-:W-:-:S02]  /*10ab0*/  IMAD.MOV.U32 R115, RZ, RZ, R193 ;  /* 0x000000ffff737224 */ /* 0x000fc400078e00c1 */
[----:B-1----:R-:W-:-:S05]  /*10ac0*/  FFMA.FTZ R3, R130, c[0x0][0x2d0], -R6 ;  /* 0x0000b40082037a23 */ /* 0x002fca0000010806 */
[C---:B------:R-:W-:Y:S01]  /*10ad0*/  HMMA.16816.F32 R40, R8.reuse, R22, R100 ;  /* 0x000000160828723c */ /* 0x040fe20000001864 */
[----:B------:R1:W3:Y:S01]  /*10ae0*/  MUFU.EX2 R205, R3 ;  /* 0x0000000300cd7308 */ /* 0x0002e20000000800 */
[----:B------:R-:W4:Y:S06]  /*10af0*/  LDSM.16.MT88.4 R20, [R227+0x1100] ;  /* 0x00110000e314783b */ /* 0x000f2c0000004200 */
[C---:B------:R-:W-:Y:S07]  /*10b00*/  HMMA.16816.F32 R88, R8.reuse, R30, R108 ;  /* 0x0000001e0858723c */ /* 0x040fee000000186c */
[----:B------:R-:W-:Y:S01]  /*10b10*/  IMAD.MOV.U32 R110, RZ, RZ, R16 ;  /* 0x000000ffff6e7224 */ /* 0x000fe200078e0010 */
[----:B------:R-:W-:Y:S01]  /*10b20*/  HMMA.16816.F32 R56, R8, R18, R124 ;  /* 0x000000120838723c */ /* 0x000fe2000000187c */
[----:B-1----:R-:W-:-:S02]  /*10b30*/  FFMA.FTZ R3, R131, c[0x0][0x2d0], -R6 ;  /* 0x0000b40083037a23 */ /* 0x002fc40000010806 */
[----:B------:R-:W-:Y:S02]  /*10b40*/  IMAD.MOV.U32 R16, RZ, RZ, R85 ;  /* 0x000000ffff107224 */ /* 0x000fe400078e0055 */
[----:B------:R1:W-:Y:S01]  /*10b50*/  MUFU.EX2 R203, R3 ;  /* 0x0000000300cb7308 */ /* 0x0003e20000000800 */
[----:B------:R-:W-:Y:S02]  /*10b60*/  IMAD.MOV.U32 R108, RZ, RZ, R17 ;  /* 0x000000ffff6c7224 */ /* 0x000fe400078e0011 */
[----:B------:R-:W-:Y:S01]  /*10b70*/  HMMA.16816.F32 R128, R8, R28, R24 ;  /* 0x0000001c0880723c */ /* 0x000fe20000001818 */
[----:B------:R-:W5:Y:S01]  /*10b80*/  LDSM.16.MT88.4 R24, [R225+0x1100] ;  /* 0x00110000e118783b */ /* 0x000f620000004200 */
[----:B------:R-:W-:Y:S02]  /*10b90*/  IMAD.MOV.U32 R127, RZ, RZ, R115 ;  /* 0x000000ffff7f7224 */ /* 0x000fe400078e0073 */
[----:B------:R-:W-:-:S03]  /*10ba0*/  IMAD.MOV.U32 R17, RZ, RZ, R84 ;  /* 0x000000ffff117224 */ /* 0x000fc600078e0054 */
[----:B------:R-:W-:Y:S01]  /*10bb0*/  MOV R28, R74 ;  /* 0x0000004a001c7202 */ /* 0x000fe20000000f00 */
[----:B------:R-:W-:Y:S01]  /*10bc0*/  IMAD.MOV.U32 R74, RZ, RZ, R191 ;  /* 0x000000ffff4a7224 */ /* 0x000fe200078e00bf */
[----:B---3--:R-:W-:Y:S01]  /*10bd0*/  F2FP.PACK_AB R8, R205, R204 ;  /* 0x000000cccd08723e */ /* 0x008fe200000000ff */
[----:B------:R-:W-:Y:S02]  /*10be0*/  IMAD.MOV.U32 R29, RZ, RZ, R87 ;  /* 0x000000ffff1d7224 */ /* 0x000fe400078e0057 */
[----:B-1----:R-:W-:Y:S02]  /*10bf0*/  FFMA.FTZ R3, R132, c[0x0][0x2d0], -R6 ;  /* 0x0000b40084037a23 */ /* 0x002fe40000010806 */
        /* <DEDUP_REMOVED lines=8> */
[----:B------:R1:W3:Y:S01]  /*10c80*/  MUFU.EX2 R200, R3 ;  /* 0x0000000300c87308 */ /* 0x0002e20000000800 */
[----:B------:R-:W-:Y:S01]  /*10c90*/  IMAD.MOV.U32 R70, RZ, RZ, R192 ;  /* 0x000000ffff467224 */ /* 0x000fe200078e00c0 */
[----:B------:R-:W-:Y:S01]  /*10ca0*/  MOV R115, R134 ;  /* 0x0000008600737202 */ /* 0x000fe20000000f00 */
[----:B------:R-:W-:Y:S02]  /*10cb0*/  IMAD.MOV.U32 R134, RZ, RZ, R29 ;  /* 0x000000ffff867224 */ /* 0x000fe400078e001d */
[----:B------:R-:W-:Y:S02]  /*10cc0*/  IMAD.MOV.U32 R29, RZ, RZ, R16 ;  /* 0x000000ffff1d7224 */ /* 0x000fe400078e0010 */
[----:B------:R-:W-:Y:S01]  /*10cd0*/  IMAD.MOV.U32 R16, RZ, RZ, R132 ;  /* 0x000000ffff107224 */ /* 0x000fe200078e0084 */
[----:B------:R-:W-:Y:S01]  /*10ce0*/  MOV R132, R117 ;  /* 0x0000007500847202 */ /* 0x000fe20000000f00 */
[----:B------:R-:W-:Y:S02]  /*10cf0*/  IMAD.MOV.U32 R117, RZ, RZ, R75 ;  /* 0x000000ffff757224 */ /* 0x000fe400078e004b */
[----:B------:R-:W-:-:S02]  /*10d00*/  IMAD.MOV.U32 R75, RZ, RZ, R188 ;  /* 0x000000ffff4b7224 */ /* 0x000fc400078e00bc */
[----:B------:R-:W-:Y:S02]  /*10d10*/  IMAD.MOV.U32 R124, RZ, RZ, R16 ;  /* 0x000000ffff7c7224 */ /* 0x000fe400078e0010 */
[--C-:B-1----:R-:W-:Y:S01]  /*10d20*/  FFMA.FTZ R3, R135, c[0x0][0x2d0], -R5.reuse ;  /* 0x0000b40087037a23 */ /* 0x102fe20000010805 */
[----:B---3--:R-:W-:Y:S01]  /*10d30*/  F2FP.PACK_AB R9, R200, R201 ;  /* 0x000000c9c809723e */ /* 0x008fe200000000ff */
[----:B------:R-:W-:Y:S02]  /*10d40*/  IMAD.MOV.U32 R135, RZ, RZ, R68 ;  /* 0x000000ffff877224 */ /* 0x000fe400078e0044 */
[----:B------:R1:W-:Y:S01]  /*10d50*/  MUFU.EX2 R199, R3 ;  /* 0x0000000300c77308 */ /* 0x0003e20000000800 */
[----:B------:R-:W-:Y:S02]  /*10d60*/  IMAD.MOV.U32 R68, RZ, RZ, R194 ;  /* 0x000000ffff447224 */ /* 0x000fe400078e00c2 */
[----:B-1----:R-:W-:Y:S02]  /*10d70*/  FFMA.FTZ R3, R136, c[0x0][0x2d0], -R5 ;  /* 0x0000b40088037a23 */ /* 0x002fe40000010805 */
[----:B------:R-:W-:-:S03]  /*10d80*/  IMAD.MOV.U32 R136, RZ, RZ, R114 ;  /* 0x000000ffff887224 */ /* 0x000fc600078e0072 */
[----:B------:R-:W1:Y:S01]  /*10d90*/  MUFU.EX2 R198, R3 ;  /* 0x0000000300c67308 */ /* 0x000e620000000800 */
[----:B------:R-:W-:Y:S02]  /*10da0*/  IMAD.MOV.U32 R114, RZ, RZ, R135 ;  /* 0x000000ffff727224 */ /* 0x000fe400078e0087 */
[----:B------:R-:W-:Y:S02]  /*10db0*/  IMAD.MOV.U32 R135, RZ, RZ, R28 ;  /* 0x000000ffff877224 */ /* 0x000fe400078e001c */
[----:B------:R-:W-:Y:S02]  /*10dc0*/  IMAD.MOV.U32 R28, RZ, RZ, R133 ;  /* 0x000000ffff1c7224 */ /* 0x000fe400078e0085 */
[----:B------:R-:W-:Y:S02]  /*10dd0*/  IMAD.MOV.U32 R133, RZ, RZ, R17 ;  /* 0x000000ffff857224 */ /* 0x000fe400078e0011 */
[----:B------:R-:W-:Y:S02]  /*10de0*/  IMAD.MOV.U32 R17, RZ, RZ, R118 ;  /* 0x000000ffff117224 */ /* 0x000fe400078e0076 */
[----:B------:R-:W-:-:S02]  /*10df0*/  IMAD.MOV.U32 R118, RZ, RZ, R116 ;  /* 0x000000ffff767224 */ /* 0x000fc400078e0074 */
[----:B------:R-:W-:Y:S02]  /*10e00*/  IMAD.MOV.U32 R116, RZ, RZ, R186 ;  /* 0x000000ffff747224 */ /* 0x000fe400078e00ba */
[----:B------:R-:W-:Y:S01]  /*10e10*/  IMAD.MOV.U32 R125, RZ, RZ, R133 ;  /* 0x000000ffff7d7224 */ /* 0x000fe200078e0085 */
[----:B-1----:R-:W-:Y:S01]  /*10e20*/  F2FP.PACK_AB R11, R198, R199 ;  /* 0x000000c7c60b723e */ /* 0x002fe200000000ff */
[----:B------:R-:W-:Y:S02]  /*10e30*/  FFMA.FTZ R3, R137, c[0x0][0x2d0], -R7 ;  /* 0x0000b40089037a23 */ /* 0x000fe40000010807 */
[----:B------:R-:W-:Y:S02]  /*10e40*/  IMAD.MOV.U32 R133, RZ, RZ, R117 ;  /* 0x000000ffff857224 */ /* 0x000fe400078e0075 */
[----:B------:R1:W3:Y:S01]  /*10e50*/  MUFU.EX2 R197, R3 ;  /* 0x0000000300c57308 */ /* 0x0002e20000000800 */
[----:B------:R-:W-:Y:S01]  /*10e60*/  IMAD.MOV.U32 R137, RZ, RZ, R29 ;  /* 0x000000ffff897224 */ /* 0x000fe200078e001d */
[----:B--2---:R-:W-:Y:S01]  /*10e70*/  HMMA.16816.F32 R84, R8, R14, R76 ;  /* 0x0000000e0854723c */ /* 0x004fe2000000184c */
[----:B------:R-:W-:-:S02]  /*10e80*/  IMAD.MOV.U32 R126, RZ, RZ, R17 ;  /* 0x000000ffff7e7224 */ /* 0x000fc400078e0011 */
[----:B------:R-:W-:Y:S05]  /*10e90*/  LDSM.16.MT88.4 R16, [R224+0x1900] ;  /* 0x00190000e010783b */ /* 0x000fea0000004200 */
[----:B----4-:R-:W-:Y:S01]  /*10ea0*/  HMMA.16816.F32 R76, R8, R22, R64 ;  /* 0x00000016084c723c */ /* 0x010fe20000001840 */
[----:B-1----:R-:W-:Y:S01]  /*10eb0*/  FFMA.FTZ R3, R138, c[0x0][0x2d0], -R7 ;  /* 0x0000b4008a037a23 */ /* 0x002fe20000010807 */
[----:B------:R-:W-:-:S06]  /*10ec0*/  MOV R138, R115 ;  /* 0x00000073008a7202 */ /* 0x000fcc0000000f00 */
[C---:B-----5:R-:W-:Y:S01]  /*10ed0*/  HMMA.16816.F32 R64, R8.reuse, R26, R60 ;  /* 0x0000001a0840723c */ /* 0x060fe2000000183c */
[----:B------:R1:W-:Y:S07]  /*10ee0*/  MUFU.EX2 R196, R3 ;  /* 0x0000000300c47308 */ /* 0x0003ee0000000800 */
[C---:B------:R-:W-:Y:S08]  /*10ef0*/  HMMA.16816.F32 R120, R8.reuse, R12, R120 ;  /* 0x0000000c0878723c */ /* 0x040ff00000001878 */
[----:B------:R-:W-:Y:S01]  /*10f00*/  HMMA.16816.F32 R104, R8, R20, R104 ;  /* 0x000000140868723c */ /* 0x000fe20000001868 */
[----:B-1----:R-:W-:-:S02]  /*10f10*/  FFMA.FTZ R3, R139, c[0x0][0x2d0], -R7 ;  /* 0x0000b4008b037a23 */ /* 0x002fc40000010807 */
[----:B------:R-:W-:Y:S01]  /*10f20*/  IMAD.MOV.U32 R139, RZ, RZ, R135 ;  /* 0x000000ffff8b7224 */ /* 0x000fe200078e0087 */
[----:B------:R-:W-:Y:S01]  /*10f30*/  MOV R135, R132 ;  /* 0x0000008400877202 */ /* 0x000fe20000000f00 */
[----:B------:R1:W2:Y:S01]  /*10f40*/  MUFU.EX2 R195, R3 ;  /* 0x0000000300c37308 */ /* 0x0002a20000000800 */
[----:B------:R-:W-:Y:S02]  /*10f50*/  IMAD.MOV.U32 R132, RZ, RZ, R116 ;  /* 0x000000ffff847224 */ /* 0x000fe400078e0074 */
[C---:B------:R-:W-:Y:S08]  /*10f60*/  HMMA.16816.F32 R96, R8.reuse, R24, R96 ;  /* 0x000000180860723c */ /* 0x040ff00000001860 */
[----:B------:R-:W-:Y:S01]  /*10f70*/  HMMA.16816.F32 R100, R8, R32, R92 ;  /* 0x000000200864723c */ /* 0x000fe2000000185c */
[----:B-1----:R-:W-:-:S07]  /*10f80*/  FFMA.FTZ R3, R140, c[0x0][0x2d0], -R7 ;  /* 0x0000b4008c037a23 */ /* 0x002fce0000010807 */
[----:B------:R-:W-:Y:S01]  /*10f90*/  HMMA.16816.F32 R60, R8, R34, R44 ;  /* 0x00000022083c723c */ /* 0x000fe2000000182c */
[----:B------:R1:W-:Y:S06]  /*10fa0*/  MUFU.EX2 R194, R3 ;  /* 0x0000000300c27308 */ /* 0x0003ec0000000800 */
[----:B---3--:R-:W-:Y:S02]  /*10fb0*/  F2FP.PACK_AB R8, R197, R209 ;  /* 0x000000d1c508723e */ /* 0x008fe400000000ff */
        /* <DEDUP_REMOVED lines=8> */
[----:B-1----:R-:W-:Y:S02]  /*11040*/  FFMA.FTZ R3, R144, c[0x0][0x2d0], -R0 ;  /* 0x0000b40090037a23 */ /* 0x002fe40000010800 */
[----:B------:R-:W-:Y:S02]  /*11050*/  IMAD.MOV.U32 R144, RZ, RZ, R4 ;  /* 0x000000ffff907224 */ /* 0x000fe400078e0004 */
[----:B------:R-:W-:Y:S02]  /*11060*/  IMAD.MOV.U32 R4, RZ, RZ, R189 ;  /* 0x000000ffff047224 */ /* 0x000fe400078e00bd */
[----:B------:R1:W2:Y:S02]  /*11070*/  MUFU.EX2 R189, R3 ;  /* 0x0000000300bd7308 */ /* 0x0002a40000000800 */
[----:B------:R-:W-:-:S02]  /*11080*/  FFMA.FTZ R4, R4, c[0x0][0x2d0], -R7 ;  /* 0x0000b40004047a23 */ /* 0x000fc40000010807 */
[--C-:B-1----:R-:W-:Y:S01]  /*11090*/  FFMA.FTZ R3, R145, c[0x0][0x2d0], -R7.reuse ;  /* 0x0000b40091037a23 */ /* 0x102fe20000010807 */
[----:B--2---:R-:W-:Y:S01]  /*110a0*/  F2FP.PACK_AB R11, R189, R191 ;  /* 0x000000bfbd0b723e */ /* 0x004fe200000000ff */
[----:B------:R-:W-:Y:S02]  /*110b0*/  IMAD.MOV.U32 R145, RZ, RZ, R190 ;  /* 0x000000ffff917224 */ /* 0x000fe400078e00be */
[----:B------:R1:W-:Y:S04]  /*110c0*/  MUFU.EX2 R190, R3 ;  /* 0x0000000300be7308 */ /* 0x0003e80000000800 */
[C---:B------:R-:W-:Y:S08]  /*110d0*/  HMMA.16816.F32 R44, R8.reuse, R14, R40 ;  /* 0x0000000e082c723c */ /* 0x040ff00000001828 */
[----:B------:R-:W-:Y:S01]  /*110e0*/  HMMA.16816.F32 R40, R8, R20, R52 ;  /* 0x000000140828723c */ /* 0x000fe20000001834 */
[----:B-1----:R-:W-:-:S02]  /*110f0*/  FFMA.FTZ R3, R146, c[0x0][0x2d0], -R7 ;  /* 0x0000b40092037a23 */ /* 0x002fc40000010807 */
[----:B------:R-:W-:Y:S02]  /*11100*/  IMAD.MOV.U32 R146, RZ, RZ, R113 ;  /* 0x000000ffff927224 */ /* 0x000fe400078e0071 */
[----:B------:R1:W-:Y:S02]  /*11110*/  MUFU.EX2 R188, R3 ;  /* 0x0000000300bc7308 */ /* 0x0003e40000000800 */
[----:B------:R-:W-:Y:S01]  /*11120*/  IMAD.MOV.U32 R53, RZ, RZ, R184 ;  /* 0x000000ffff357224 */ /* 0x000fe200078e00b8 */
[----:B------:R-:W-:Y:S01]  /*11130*/  HMMA.16816.F32 R48, R8, R12, R48 ;  /* 0x0000000c0830723c */ /* 0x000fe20000001830 */
[----:B------:R-:W-:Y:S01]  /*11140*/  IMAD.MOV.U32 R55, RZ, RZ, R134 ;  /* 0x000000ffff377224 */ /* 0x000fe200078e0086 */
[----:B------:R-:W2:Y:S01]  /*11150*/  LDSM.16.MT88.4 R12, [R227+0x1900] ;  /* 0x00190000e30c783b */ /* 0x000ea20000004200 */
[----:B------:R-:W-:Y:S02]  /*11160*/  IMAD.MOV.U32 R134, RZ, RZ, R118 ;  /* 0x000000ffff867224 */ /* 0x000fe400078e0076 */
[----:B------:R-:W-:-:S02]  /*11170*/  IMAD.MOV.U32 R54, RZ, RZ, R114 ;  /* 0x000000ffff367224 */ /* 0x000fc400078e0072 */
[----:B------:R-:W-:Y:S01]  /*11180*/  IMAD.MOV.U32 R52, RZ, RZ, R110 ;  /* 0x000000ffff347224 */ /* 0x000fe200078e006e */
[----:B------:R-:W-:Y:S01]  /*11190*/  HMMA.16816.F32 R56, R8, R26, R56 ;  /* 0x0000001a0838723c */ /* 0x000fe20000001838 */
[----:B-1----:R-:W-:Y:S02]  /*111a0*/  FFMA.FTZ R3, R147, c[0x0][0x2d0], -R6 ;  /* 0x0000b40093037a23 */ /* 0x002fe40000010806 */
[----:B------:R-:W-:-:S05]  /*111b0*/  IMAD.MOV.U32 R147, RZ, RZ, R187 ;  /* 0x000000ffff937224 */ /* 0x000fca00078e00bb */
[C---:B------:R-:W-:Y:S01]  /*111c0*/  HMMA.16816.F32 R36, R8.reuse, R22, R36 ;  /* 0x000000160824723c */ /* 0x040fe20000001824 */
[----:B------:R1:W-:Y:S01]  /*111d0*/  MUFU.EX2 R187, R3 ;  /* 0x0000000300bb7308 */ /* 0x0003e20000000800 */
[----:B------:R-:W-:Y:S06]  /*111e0*/  LDSM.16.MT88.4 R20, [R225+0x1900] ;  /* 0x00190000e114783b */ /* 0x000fec0000004200 */
[C---:B------:R-:W-:Y:S08]  /*111f0*/  HMMA.16816.F32 R92, R8.reuse, R32, R128 ;  /* 0x00000020085c723c */ /* 0x040ff00000001880 */
[----:B------:R-:W-:Y:S01]  /*11200*/  HMMA.16816.F32 R88, R8, R34, R88 ;  /* 0x000000220858723c */ /* 0x000fe20000001858 */
[----:B-1----:R-:W-:-:S02]  /*11210*/  FFMA.FTZ R3, R148, c[0x0][0x2d0], -R6 ;  /* 0x0000b40094037a23 */ /* 0x002fc40000010806 */
[----:B------:R-:W-:Y:S02]  /*11220*/  IMAD.MOV.U32 R148, RZ, RZ, R28 ;  /* 0x000000ffff947224 */ /* 0x000fe400078e001c */
[----:B------:R1:W3:Y:S03]  /*11230*/  MUFU.EX2 R186, R3 ;  /* 0x0000000300ba7308 */ /* 0x0002e60000000800 */
[----:B------:R-:W-:Y:S01]  /*11240*/  HMMA.16816.F32 R28, R8, R24, R80 ;  /* 0x00000018081c723c */ /* 0x000fe20000001850 */
[----:B------:R-:W4:Y:S01]  /*11250*/  LDSM.16.MT88.4 R24, [R226+0x1900] ;  /* 0x00190000e218783b */ /* 0x000f220000004200 */
[----:B-1----:R-:W-:-:S05]  /*11260*/  FFMA.FTZ R3, R149, c[0x0][0x2d0], -R6 ;  /* 0x0000b40095037a23 */ /* 0x002fca0000010806 */
[----:B---3--:R-:W-:Y:S01]  /*11270*/  F2FP.PACK_AB R8, R186, R187 ;  /* 0x000000bbba08723e */ /* 0x008fe200000000ff */
[----:B------:R-:W-:Y:S02]  /*11280*/  IMAD.MOV.U32 R149, RZ, RZ, R185 ;  /* 0x000000ffff957224 */ /* 0x000fe400078e00b9 */
[----:B------:R1:W-:Y:S02]  /*11290*/  MUFU.EX2 R185, R3 ;  /* 0x0000000300b97308 */ /* 0x0003e40000000800 */
[----:B-1----:R-:W-:Y:S02]  /*112a0*/  FFMA.FTZ R3, R150, c[0x0][0x2d0], -R6 ;  /* 0x0000b40096037a23 */ /* 0x002fe40000010806 */
[----:B------:R-:W-:-:S04]  /*112b0*/  IMAD.MOV.U32 R150, RZ, RZ, R145 ;  /* 0x000000ffff967224 */ /* 0x000fc800078e0091 */
        /* <DEDUP_REMOVED lines=19> */
[C---:B--2---:R-:W-:Y:S08]  /*113f0*/  HMMA.16816.F32 R140, R8.reuse, R12, R104 ;  /* 0x0000000c088c723c */ /* 0x044ff00000001868 */
[----:B----4-:R-:W-:Y:S01]  /*11400*/  HMMA.16816.F32 R80, R8, R24, R100 ;  /* 0x000000180850723c */ /* 0x010fe20000001864 */
[----:B-1----:R-:W-:-:S04]  /*11410*/  FFMA.FTZ R3, R156, c[0x0][0x2d0], -R7 ;  /* 0x0000b4009c037a23 */ /* 0x002fc80000010807 */
[----:B------:R1:W-:Y:S03]  /*11420*/  MUFU.EX2 R113, R3 ;  /* 0x0000000300717308 */ /* 0x0003e60000000800 */
[C---:B------:R-:W-:Y:S08]  /*11430*/  HMMA.16816.F32 R128, R8.reuse, R18, R84 ;  /* 0x000000120880723c */ /* 0x040ff00000001854 */
[----:B------:R-:W-:Y:S01]  /*11440*/  HMMA.16816.F32 R120, R8, R16, R120 ;  /* 0x000000100878723c */ /* 0x000fe20000001878 */
[----:B-1----:R-:W-:-:S07]  /*11450*/  FFMA.FTZ R3, R157, c[0x0][0x2d0], -R7 ;  /* 0x0000b4009d037a23 */ /* 0x002fce0000010807 */
[----:B------:R-:W-:Y:S01]  /*11460*/  HMMA.16816.F32 R84, R8, R22, R64 ;  /* 0x000000160854723c */ /* 0x000fe20000001840 */
[----:B------:R1:W-:Y:S02]  /*11470*/  MUFU.EX2 R112, R3 ;  /* 0x0000000300707308 */ /* 0x0003e40000000800 */
[----:B-1----:R-:W-:-:S06]  /*11480*/  FFMA.FTZ R3, R158, c[0x0][0x2d0], -R7 ;  /* 0x0000b4009e037a23 */ /* 0x002fcc0000010807 */
[----:B------:R1:W-:Y:S02]  /*11490*/  MUFU.EX2 R111, R3 ;  /* 0x00000003006f7308 */ /* 0x0003e40000000800 */
[--C-:B-1----:R-:W-:Y:S02]  /*114a0*/  FFMA.FTZ R3, R159, c[0x0][0x2d0], -R0.reuse ;  /* 0x0000b4009f037a23 */ /* 0x102fe40000010800 */
[----:B------:R-:W-:Y:S04]  /*114b0*/  HMMA.16816.F32 R156, R8, R20, R96 ;  /* 0x00000014089c723c */ /* 0x000fe80000001860 */
[----:B------:R1:W-:Y:S02]  /*114c0*/  MUFU.EX2 R109, R3 ;  /* 0x00000003006d7308 */ /* 0x0003e40000000800 */
[----:B-1----:R-:W-:-:S02]  /*114d0*/  FFMA.FTZ R3, R160, c[0x0][0x2d0], -R0 ;  /* 0x0000b400a0037a23 */ /* 0x002fc40000010800 */
[----:B------:R-:W-:-:S04]  /*114e0*/  IMAD.MOV.U32 R160, RZ, RZ, R53 ;  /* 0x000000ffffa07224 */ /* 0x000fc800078e0035 */
[----:B------:R1:W2:Y:S01]  /*114f0*/  MUFU.EX2 R108, R3 ;  /* 0x00000003006c7308 */ /* 0x0002a20000000800 */
[----:B------:R-:W-:Y:S01]  /*11500*/  IMAD.MOV.U32 R53, RZ, RZ, R149 ;  /* 0x000000ffff357224 */ /* 0x000fe200078e0095 */
[----:B------:R-:W-:Y:S02]  /*11510*/  MOV R149, R146 ;  /* 0x0000009200957202 */ /* 0x000fe40000000f00 */
[C---:B------:R-:W-:Y:S08]  /*11520*/  HMMA.16816.F32 R144, R8.reuse, R14, R76 ;  /* 0x0000000e0890723c */ /* 0x040ff0000000184c */
[----:B------:R-:W-:Y:S01]  /*11530*/  HMMA.16816.F32 R76, R8, R26, R60 ;  /* 0x0000001a084c723c */ /* 0x000fe2000000183c */
[----:B-1----:R-:W-:-:S02]  /*11540*/  FFMA.FTZ R3, R162, c[0x0][0x2d0], -R0 ;  /* 0x0000b400a2037a23 */ /* 0x002fc40000010800 */
[----:B------:R-:W-:-:S04]  /*11550*/  IMAD.MOV.U32 R162, RZ, RZ, R152 ;  /* 0x000000ffffa27224 */ /* 0x000fc800078e0098 */
[----:B------:R-:W-:Y:S01]  /*11560*/  F2FP.PACK_AB R8, R190, R194 ;  /* 0x000000c2be08723e */ /* 0x000fe200000000ff */
[----:B------:R1:W-:Y:S01]  /*11570*/  MUFU.EX2 R107, R3 ;  /* 0x00000003006b7308 */ /* 0x0003e20000000800 */
[----:B--2---:R-:W-:Y:S01]  /*11580*/  F2FP.PACK_AB R9, R108, R109 ;  /* 0x0000006d6c09723e */ /* 0x004fe200000000ff */
[----:B------:R-:W-:Y:S01]  /*11590*/  IMAD.MOV.U32 R152, RZ, RZ, R55 ;  /* 0x000000ffff987224 */ /* 0x000fe200078e0037 */
[----:B------:R-:W-:Y:S01]  /*115a0*/  F2FP.PACK_AB R10, R114, R188 ;  /* 0x000000bc720a723e */ /* 0x000fe200000000ff */
[----:B-1----:R-:W-:Y:S01]  /*115b0*/  FFMA.FTZ R3, R163, c[0x0][0x2d0], -R0 ;  /* 0x0000b400a3037a23 */ /* 0x002fe20000010800 */
[----:B------:R-:W-:-:S03]  /*115c0*/  MOV R163, R53 ;  /* 0x0000003500a37202 */ /* 0x000fc60000000f00 */
[----:B------:R1:W2:Y:S02]  /*115d0*/  MUFU.EX2 R106, R3 ;  /* 0x00000003006a7308 */ /* 0x0002a40000000800 */
[----:B-1----:R-:W-:Y:S01]  /*115e0*/  FFMA.FTZ R3, R161, c[0x0][0x2d0], -R7 ;  /* 0x0000b400a1037a23 */ /* 0x002fe20000010807 */
[----:B--2---:R-:W-:Y:S01]  /*115f0*/  F2FP.PACK_AB R11, R106, R107 ;  /* 0x0000006b6a0b723e */ /* 0x004fe200000000ff */
[----:B------:R-:W-:Y:S01]  /*11600*/  IMAD.MOV.U32 R161, RZ, RZ, R137 ;  /* 0x000000ffffa17224 */ /* 0x000fe200078e0089 */
[----:B------:R-:W-:-:S03]  /*11610*/  MOV R137, R135 ;  /* 0x0000008700897202 */ /* 0x000fc60000000f00 */
[----:B------:R1:W-:Y:S01]  /*11620*/  MUFU.EX2 R110, R3 ;  /* 0x00000003006e7308 */ /* 0x0003e20000000800 */
[----:B------:R-:W-:Y:S02]  /*11630*/  IMAD.MOV.U32 R135, RZ, RZ, R134 ;  /* 0x000000ffff877224 */ /* 0x000fe400078e0086 */
[----:B------:R-:W-:Y:S01]  /*11640*/  IMAD.MOV.U32 R134, RZ, RZ, R133 ;  /* 0x000000ffff867224 */ /* 0x000fe200078e0085 */
[----:B------:R-:W-:Y:S01]  /*11650*/  HMMA.16816.F32 R60, R8, R18, R44 ;  /* 0x00000012083c723c */ /* 0x000fe2000000182c */
[----:B------:R-:W-:Y:S02]  /*11660*/  IMAD.MOV.U32 R133, RZ, RZ, R132 ;  /* 0x000000ffff857224 */ /* 0x000fe400078e0084 */
[----:B------:R-:W-:-:S05]  /*11670*/  IMAD.MOV.U32 R132, RZ, RZ, R75 ;  /* 0x000000ffff847224 */ /* 0x000fca00078e004b */
[C---:B------:R-:W-:Y:S01]  /*11680*/  HMMA.16816.F32 R44, R8.reuse, R24, R92 ;  /* 0x00000018082c723c */ /* 0x040fe2000000185c */
[----:B-1----:R-:W-:Y:S02]  /*11690*/  FFMA.FTZ R3, R164, c[0x0][0x2d0], -R6 ;  /* 0x0000b400a4037a23 */ /* 0x002fe40000010806 */
[----:B------:R-:W-:Y:S02]  /*116a0*/  IMAD.MOV.U32 R164, RZ, RZ, R74 ;  /* 0x000000ffffa47224 */ /* 0x000fe400078e004a */
[----:B------:R1:W-:Y:S03]  /*116b0*/  MUFU.EX2 R104, R3 ;  /* 0x0000000300687308 */ /* 0x0003e60000000800 */
[C---:B------:R-:W-:Y:S01]  /*116c0*/  HMMA.16816.F32 R64, R8.reuse, R16, R48 ;  /* 0x000000100840723c */ /* 0x040fe20000001830 */
[----:B------:R-:W2:Y:S07]  /*116d0*/  LDSM.16.MT88.4 R16, [R224+0x2100] ;  /* 0x00210000e010783b */ /* 0x000eae0000004200 */
[----:B------:R-:W-:Y:S01]  /*116e0*/  HMMA.16816.F32 R48, R8, R14, R36 ;  /* 0x0000000e0830723c */ /* 0x000fe20000001824 */
[----:B-1----:R-:W-:-:S07]  /*116f0*/  FFMA.FTZ R3, R165, c[0x0][0x2d0], -R6 ;  /* 0x0000b400a5037a23 */ /* 0x002fce0000010806 */
[C---:B------:R-:W-:Y:S01]  /*11700*/  HMMA.16816.F32 R52, R8.reuse, R12, R40 ;  /* 0x0000000c0834723c */ /* 0x040fe20000001828 */
[----:B------:R-:W1:Y:S01]  /*11710*/  LDSM.16.MT88.4 R12, [R227+0x2100] ;  /* 0x00210000e30c783b */ /* 0x000e620000004200 */
[----:B------:R-:W-:Y:S01]  /*11720*/  IMAD.MOV.U32 R165, RZ, RZ, R70 ;  /* 0x000000ffffa57224 */ /* 0x000fe200078e0046 */
[----:B------:R3:W4:Y:S05]  /*11730*/  MUFU.EX2 R105, R3 ;  /* 0x0000000300697308 */ /* 0x00072a0000000800 */
[C---:B------:R-:W-:Y:S01]  /*11740*/  HMMA.16816.F32 R32, R8.reuse, R20, R28 ;  /* 0x000000140820723c */ /* 0x040fe2000000181c */
[----:B------:R-:W-:Y:S07]  /*11750*/  LDSM.16.MT88.4 R28, [R226+0x2100] ;  /* 0x00210000e21c783b */ /* 0x000fee0000004200 */
[----:B------:R-:W-:Y:S01]  /*11760*/  HMMA.16816.F32 R36, R8, R22, R56 ;  /* 0x000000160824723c */ /* 0x000fe20000001838 */
[----:B------:R-:W5:Y:S01]  /*11770*/  LDSM.16.MT88.4 R20, [R225+0x2100] ;  /* 0x00210000e114783b */ /* 0x000f620000004200 */
[----:B---3--:R-:W-:-:S02]  /*11780*/  FFMA.FTZ R3, R166, c[0x0][0x2d0], -R6 ;  /* 0x0000b400a6037a23 */ /* 0x008fc40000010806 */
[----:B------:R-:W-:Y:S02]  /*11790*/  IMAD.MOV.U32 R166, RZ, RZ, R153 ;  /* 0x000000ffffa67224 */ /* 0x000fe400078e0099 */
[----:B------:R3:W-:Y:S02]  /*117a0*/  MUFU.EX2 R103, R3 ;  /* 0x0000000300677308 */ /* 0x0007e40000000800 */
[----:B------:R-:W-:Y:S01]  /*117b0*/  HMMA.16816.F32 R40, R8, R26, R88 ;  /* 0x0000001a0828723c */ /* 0x000fe20000001858 */
[----:B------:R-:W-:Y:S01]  /*117c0*/  IMAD.MOV.U32 R153, RZ, RZ, R148 ;  /* 0x000000ffff997224 */ /* 0x000fe200078e0094 */
[----:B------:R-:W1:Y:S01]  /*117d0*/  LDSM.16.MT88.4 R24, [R224+0x2900] ;  /* 0x00290000e018783b */ /* 0x000e620000004200 */
[----:B------:R-:W-:Y:S02]  /*117e0*/  IMAD.MOV.U32 R148, RZ, RZ, R124 ;  /* 0x000000ffff947224 */ /* 0x000fe400078e007c */
[----:B------:R-:W-:Y:S01]  /*117f0*/  IMAD.MOV.U32 R124, RZ, RZ, R126 ;  /* 0x000000ffff7c7224 */ /* 0x000fe200078e007e */
[----:B------:R-:W-:-:S02]  /*11800*/  MOV R126, R69 ;  /* 0x00000045007e7202 */ /* 0x000fc40000000f00 */
[----:B----4-:R-:W-:Y:S01]  /*11810*/  F2FP.PACK_AB R8, R105, R104 ;  /* 0x000000686908723e */ /* 0x010fe200000000ff */
[----:B---3--:R-:W-:Y:S02]  /*11820*/  FFMA.FTZ R3, R167, c[0x0][0x2d0], -R6 ;  /* 0x0000b400a7037a23 */ /* 0x008fe40000010806 */
[----:B------:R-:W-:Y:S02]  /*11830*/  IMAD.MOV.U32 R167, RZ, RZ, R68 ;  /* 0x000000ffffa77224 */ /* 0x000fe400078e0044 */
[----:B------:R3:W4:Y:S02]  /*11840*/  MUFU.EX2 R102, R3 ;  /* 0x0000000300667308 */ /* 0x0007240000000800 */
[----:B---3--:R-:W-:Y:S01]  /*11850*/  FFMA.FTZ R3, R168, c[0x0][0x2d0], -R5 ;  /* 0x0000b400a8037a23 */ /* 0x008fe20000010805 */
[----:B----4-:R-:W-:-:S05]  /*11860*/  F2FP.PACK_AB R10, R102, R103 ;  /* 0x00000067660a723e */ /* 0x010fca00000000ff */
[----:B------:R3:W-:Y:S02]  /*11870*/  MUFU.EX2 R101, R3 ;  /* 0x0000000300657308 */ /* 0x0007e40000000800 */
[----:B---3--:R-:W-:Y:S02]  /*11880*/  FFMA.FTZ R3, R169, c[0x0][0x2d0], -R5 ;  /* 0x0000b400a9037a23 */ /* 0x008fe40000010805 */
[----:B------:R-:W-:-:S04]  /*11890*/  IMAD.MOV.U32 R169, RZ, RZ, R132 ;  /* 0x000000ffffa97224 */ /* 0x000fc800078e0084 */
[----:B------:R3:W4:Y:S02]  /*118a0*/  MUFU.EX2 R100, R3 ;  /* 0x0000000300647308 */ /* 0x0007240000000800 */
[----:B---3--:R-:W-:Y:S01]  /*118b0*/  FFMA.FTZ R3, R170, c[0x0][0x2d0], -R5 ;  /* 0x0000b400aa037a23 */ /* 0x008fe20000010805 */
[----:B----4-:R-:W-:Y:S02]  /*118c0*/  F2FP.PACK_AB R9, R100, R101 ;  /* 0x000000656409723e */ /* 0x010fe400000000ff */
[----:B------:R-:W-:-:S03]  /*118d0*/  MOV R170, R133 ;  /* 0x0000008500aa7202 */ /* 0x000fc60000000f00 */
[----:B------:R3:W-:Y:S02]  /*118e0*/  MUFU.EX2 R99, R3 ;  /* 0x0000000300637308 */ /* 0x0007e40000000800 */
[----:B---3--:R-:W-:Y:S02]  /*118f0*/  FFMA.FTZ R3, R171, c[0x0][0x2d0], -R5 ;  /* 0x0000b400ab037a23 */ /* 0x008fe40000010805 */
[----:B------:R-:W-:-:S04]  /*11900*/  IMAD.MOV.U32 R171, RZ, RZ, R134 ;  /* 0x000000ffffab7224 */ /* 0x000fc800078e0086 */
[----:B------:R3:W4:Y:S02]  /*11910*/  MUFU.EX2 R98, R3 ;  /* 0x0000000300627308 */ /* 0x0007240000000800 */
[----:B---3--:R-:W-:Y:S01]  /*11920*/  FFMA.FTZ R3, R173, c[0x0][0x2d0], -R0 ;  /* 0x0000b400ad037a23 */ /* 0x008fe20000010800 */
[----:B----4-:R-:W-:Y:S01]  /*11930*/  F2FP.PACK_AB R11, R98, R99 ;  /* 0x00000063620b723e */ /* 0x010fe200000000ff */
[----:B------:R-:W-:-:S04]  /*11940*/  IMAD.MOV.U32 R173, RZ, RZ, R135 ;  /* 0x000000ffffad7224 */ /* 0x000fc800078e0087 */
[----:B------:R3:W-:Y:S01]  /*11950*/  MUFU.EX2 R97, R3 ;  /* 0x0000000300617308 */ /* 0x0007e20000000800 */
[----:B------:R-:W-:Y:S01]  /*11960*/  LDSM.16.MT88.4 R132, [R224+0x3100] ;  /* 0x00310000e084783b */ /* 0x000fe20000004200 */
[C---:B--2---:R-:W-:Y:S08]  /*11970*/  HMMA.16816.F32 R120, R8.reuse, R16, R120 ;  /* 0x000000100878723c */ /* 0x044ff00000001878 */
[----:B------:R-:W-:Y:S01]  /*11980*/  HMMA.16816.F32 R128, R8, R18, R128 ;  /* 0x000000120880723c */ /* 0x000fe20000001880 */
[----:B---3--:R-:W-:-:S02]  /*11990*/  FFMA.FTZ R3, R172, c[0x0][0x2d0], -R0 ;  /* 0x0000b400ac037a23 */ /* 0x008fc40000010800 */
[----:B------:R-:W-:Y:S02]  /*119a0*/  IMAD.MOV.U32 R172, RZ, RZ, R148 ;  /* 0x000000ffffac7224 */ /* 0x000fe400078e0094 */
[----:B------:R2:W3:Y:S03]  /*119b0*/  MUFU.EX2 R96, R3 ;  /* 0x0000000300607308 */ /* 0x0004e60000000800 */
[C---:B-1----:R-:W-:Y:S08]  /*119c0*/  HMMA.16816.F32 R140, R8.reuse, R12, R140 ;  /* 0x0000000c088c723c */ /* 0x042ff0000000188c */
[----:B------:R-:W-:Y:S01]  /*119d0*/  HMMA.16816.F32 R144, R8, R14, R144 ;  /* 0x0000000e0890723c */ /* 0x000fe20000001890 */
[----:B--2---:R-:W-:-:S07]  /*119e0*/  FFMA.FTZ R3, R174, c[0x0][0x2d0], -R0 ;  /* 0x0000b400ae037a23 */ /* 0x004fce0000010800 */
[C---:B-----5:R-:W-:Y:S01]  /*119f0*/  HMMA.16816.F32 R156, R8.reuse, R20, R156 ;  /* 0x00000014089c723c */ /* 0x060fe2000000189c */
[----:B------:R-:W-:Y:S01]  /*11a00*/  IMAD.MOV.U32 R174, RZ, RZ, R150 ;  /* 0x000000ffffae7224 */ /* 0x000fe200078e0096 */
[----:B------:R1:W-:Y:S06]  /*11a10*/  MUFU.EX2 R95, R3 ;  /* 0x00000003005f7308 */ /* 0x0003ec0000000800 */
[C---:B------:R-:W-:Y:S08]  /*11a20*/  HMMA.16816.F32 R84, R8.reuse, R22, R84 ;  /* 0x000000160854723c */ /* 0x040ff00000001854 */
[----:B------:R-:W-:Y:S01]  /*11a30*/  HMMA.16816.F32 R80, R8, R28, R80 ;  /* 0x0000001c0850723c */ /* 0x000fe20000001850 */
[----:B-1----:R-:W-:-:S02]  /*11a40*/  FFMA.FTZ R3, R175, c[0x0][0x2d0], -R0 ;  /* 0x0000b400af037a23 */ /* 0x002fc40000010800 */
[----:B------:R-:W-:Y:S02]  /*11a50*/  IMAD.MOV.U32 R175, RZ, RZ, R149 ;  /* 0x000000ffffaf7224 */ /* 0x000fe400078e0095 */
[----:B------:R1:W2:Y:S03]  /*11a60*/  MUFU.EX2 R94, R3 ;  /* 0x00000003005e7308 */ /* 0x0002a60000000800 */
[----:B------:R-:W-:Y:S07]  /*11a70*/  HMMA.16816.F32 R76, R8, R30, R76 ;  /* 0x0000001e084c723c */ /* 0x000fee000000184c */
[----:B------:R-:W-:-:S02]  /*11a80*/  F2FP.PACK_AB R8, R112, R113 ;  /* 0x000000717008723e */ /* 0x000fc400000000ff */
[----:B---3--:R-:W-:Y:S02]  /*11a90*/  F2FP.PACK_AB R9, R96, R97 ;  /* 0x000000616009723e */ /* 0x008fe400000000ff */
[----:B------:R-:W-:Y:S01]  /*11aa0*/  F2FP.PACK_AB R10, R110, R111 ;  /* 0x0000006f6e0a723e */ /* 0x000fe200000000ff */
[--C-:B-1----:R-:W-:Y:S01]  /*11ab0*/  FFMA.FTZ R3, R178, c[0x0][0x2d0], -R6.reuse ;  /* 0x0000b400b2037a23 */ /* 0x102fe20000010806 */
[----:B--2---:R-:W-:Y:S01]  /*11ac0*/  F2FP.PACK_AB R11, R94, R95 ;  /* 0x0000005f5e0b723e */ /* 0x004fe200000000ff */
[----:B------:R-:W-:Y:S02]  /*11ad0*/  IMAD.MOV.U32 R178, RZ, RZ, R151 ;  /* 0x000000ffffb27224 */ /* 0x000fe400078e0097 */
[----:B------:R1:W-:Y:S01]  /*11ae0*/  MUFU.EX2 R93, R3 ;  /* 0x00000003005d7308 */ /* 0x0003e20000000800 */
[----:B------:R-:W-:Y:S03]  /*11af0*/  LDSM.16.MT88.4 R148, [R227+0x3100] ;  /* 0x00310000e394783b */ /* 0x000fe60000004200 */
[C---:B------:R-:W-:Y:S08]  /*11b00*/  HMMA.16816.F32 R64, R8.reuse, R16, R64 ;  /* 0x000000100840723c */ /* 0x040ff00000001840 */
[----:B------:R-:W-:Y:S01]  /*11b10*/  HMMA.16816.F32 R60, R8, R18, R60 ;  /* 0x00000012083c723c */ /* 0x000fe2000000183c */
[----:B------:R-:W-:Y:S01]  /*11b20*/  LDSM.16.MT88.4 R16, [R225+0x2900] ;  /* 0x00290000e110783b */ /* 0x000fe20000004200 */
[----:B-1----:R-:W-:-:S04]  /*11b30*/  FFMA.FTZ R3, R179, c[0x0][0x2d0], -R6 ;  /* 0x0000b400b3037a23 */ /* 0x002fc80000010806 */
[----:B------:R1:W2:Y:S02]  /*11b40*/  MUFU.EX2 R92, R3 ;  /* 0x00000003005c7308 */ /* 0x0002a40000000800 */
[C---:B------:R-:W-:Y:S08]  /*11b50*/  HMMA.16816.F32 R52, R8.reuse, R12, R52 ;  /* 0x0000000c0834723c */ /* 0x040ff00000001834 */
[----:B------:R-:W-:Y:S01]  /*11b60*/  HMMA.16816.F32 R48, R8, R14, R48 ;  /* 0x0000000e0830723c */ /* 0x000fe20000001830 */
[----:B------:R-:W-:Y:S01]  /*11b70*/  LDSM.16.MT88.4 R12, [R226+0x2900] ;  /* 0x00290000e20c783b */ /* 0x000fe20000004200 */
[----:B-1----:R-:W-:-:S06]  /*11b80*/  FFMA.FTZ R3, R177, c[0x0][0x2d0], -R6 ;  /* 0x0000b400b1037a23 */ /* 0x002fcc0000010806 */
[C---:B------:R-:W-:Y:S01]  /*11b90*/  HMMA.16816.F32 R32, R8.reuse, R20, R32 ;  /* 0x000000140820723c */ /* 0x040fe20000001820 */
[----:B------:R1:W-:Y:S07]  /*11ba0*/  MUFU.EX2 R91, R3 ;  /* 0x00000003005b7308 */ /* 0x0003ee0000000800 */
[C---:B------:R-:W-:Y:S01]  /*11bb0*/  HMMA.16816.F32 R36, R8.reuse, R22, R36 ;  /* 0x000000160824723c */ /* 0x040fe20000001824 */
[----:B------:R-:W3:Y:S07]  /*11bc0*/  LDSM.16.MT88.4 R20, [R227+0x2900] ;  /* 0x00290000e314783b */ /* 0x000eee0000004200 */
[----:B------:R-:W-:Y:S01]  /*11bd0*/  HMMA.16816.F32 R40, R8, R30, R40 ;  /* 0x0000001e0828723c */ /* 0x000fe20000001828 */
[----:B-1----:R-:W-:-:S04]  /*11be0*/  FFMA.FTZ R3, R176, c[0x0][0x2d0], -R6 ;  /* 0x0000b400b0037a23 */ /* 0x002fc80000010806 */
[----:B------:R1:W4:Y:S03]  /*11bf0*/  MUFU.EX2 R90, R3 ;  /* 0x00000003005a7308 */ /* 0x0003260000000800 */
[----:B------:R-:W-:Y:S07]  /*11c00*/  HMMA.16816.F32 R44, R8, R28, R44 ;  /* 0x0000001c082c723c */ /* 0x000fee000000182c */
[----:B--2---:R-:W-:Y:S01]  /*11c10*/  F2FP.PACK_AB R8, R92, R93 ;  /* 0x0000005d5c08723e */ /* 0x004fe200000000ff */
[----:B-1----:R-:W-:Y:S01]  /*11c20*/  FFMA.FTZ R3, R180, c[0x0][0x2d0], -R5 ;  /* 0x0000b400b4037a23 */ /* 0x002fe20000010805 */
[----:B----4-:R-:W-:-:S03]  /*11c30*/  F2FP.PACK_AB R10, R90, R91 ;  /* 0x0000005b5a0a723e */ /* 0x010fc600000000ff */
        /* <DEDUP_REMOVED lines=16> */
[----:B------:R1:W2:Y:S03]  /*11d40*/  MUFU.EX2 R69, R3 ;  /* 0x0000000300457308 */ /* 0x0002a60000000800 */
[C---:B---3--:R-:W-:Y:S08]  /*11d50*/  HMMA.16816.F32 R140, R8.reuse, R20, R140 ;  /* 0x00000014088c723c */ /* 0x048ff0000000188c */
        /* <DEDUP_REMOVED lines=11> */
[----:B------:R-:W-:-:S04]  /*11e10*/  IMAD.MOV.U32 R167, RZ, RZ, R164 ;  /* 0x000000ffffa77224 */ /* 0x000fc800078e00a4 */
[----:B------:R1:W-:Y:S01]  /*11e20*/  MUFU.EX2 R58, R3 ;  /* 0x00000003003a7308 */ /* 0x0003e20000000800 */
[----:B------:R-:W-:-:S05]  /*11e30*/  IMAD.MOV.U32 R164, RZ, RZ, R162 ;  /* 0x000000ffffa47224 */ /* 0x000fca00078e00a2 */
[----:B------:R-:W-:Y:S01]  /*11e40*/  MOV R168, R164 ;  /* 0x000000a400a87202 */ /* 0x000fe20000000f00 */
[--C-:B-1----:R-:W-:Y:S02]  /*11e50*/  FFMA.FTZ R3, R166, c[0x0][0x2d0], -R0.reuse ;  /* 0x0000b400a6037a23 */ /* 0x102fe40000010800 */
[----:B------:R-:W-:Y:S02]  /*11e60*/  IMAD.MOV.U32 R166, RZ, RZ, R161 ;  /* 0x000000ffffa67224 */ /* 0x000fe400078e00a1 */
[----:B------:R1:W3:Y:S02]  /*11e70*/  MUFU.EX2 R57, R3 ;  /* 0x0000000300397308 */ /* 0x0002e40000000800 */
[----:B-1----:R-:W-:Y:S02]  /*11e80*/  FFMA.FTZ R3, R165, c[0x0][0x2d0], -R0 ;  /* 0x0000b400a5037a23 */ /* 0x002fe40000010800 */
[----:B------:R-:W-:-:S04]  /*11e90*/  IMAD.MOV.U32 R165, RZ, RZ, R163 ;  /* 0x000000ffffa57224 */ /* 0x000fc800078e00a3 */
[----:B------:R1:W-:Y:S01]  /*11ea0*/  MUFU.EX2 R56, R3 ;  /* 0x0000000300387308 */ /* 0x0003e20000000800 */
[----:B------:R-:W-:Y:S02]  /*11eb0*/  IMAD.MOV.U32 R179, RZ, RZ, R165 ;  /* 0x000000ffffb37224 */ /* 0x000fe400078e00a5 */
[----:B-1----:R-:W-:Y:S02]  /*11ec0*/  FFMA.FTZ R3, R160, c[0x0][0x2d0], -R0 ;  /* 0x0000b400a0037a23 */ /* 0x002fe40000010800 */
[----:B------:R-:W-:Y:S03]  /*11ed0*/  HMMA.16816.F32 R160, R8, R18, R84 ;  /* 0x0000001208a0723c */ /* 0x000fe60000001854 */
[----:B------:R1:W4:Y:S04]  /*11ee0*/  MUFU.EX2 R31, R3 ;  /* 0x00000003001f7308 */ /* 0x0003280000000800 */
[----:B--2---:R-:W-:Y:S01]  /*11ef0*/  F2FP.PACK_AB R8, R69, R70 ;  /* 0x000000464508723e */ /* 0x004fe200000000ff */
[----:B------:R-:W-:Y:S01]  /*11f00*/  IMAD.MOV.U32 R85, RZ, RZ, R171 ;  /* 0x000000ffff557224 */ /* 0x000fe200078e00ab */
[----:B---3--:R-:W-:Y:S01]  /*11f10*/  F2FP.PACK_AB R9, R57, R58 ;  /* 0x0000003a3909723e */ /* 0x008fe200000000ff */
[----:B------:R-:W-:Y:S01]  /*11f20*/  IMAD.MOV.U32 R86, RZ, RZ, R170 ;  /* 0x000000ffff567224 */ /* 0x000fe200078e00aa */
[----:B------:R-:W-:Y:S01]  /*11f30*/  F2FP.PACK_AB R10, R59, R68 ;  /* 0x000000443b0a723e */ /* 0x000fe200000000ff */
[----:B------:R-:W-:Y:S01]  /*11f40*/  IMAD.MOV.U32 R87, RZ, RZ, R169 ;  /* 0x000000ffff577224 */ /* 0x000fe200078e00a9 */
[----:B------:R-:W-:Y:S01]  /*11f50*/  MOV R169, R154 ;  /* 0x0000009a00a97202 */ /* 0x000fe20000000f00 */
[----:B------:R-:W-:-:S02]  /*11f60*/  IMAD.MOV.U32 R171, RZ, RZ, R168 ;  /* 0x000000ffffab7224 */ /* 0x000fc400078e00a8 */
[----:B------:R-:W-:Y:S02]  /*11f70*/  IMAD.MOV.U32 R170, RZ, RZ, R155 ;  /* 0x000000ffffaa7224 */ /* 0x000fe400078e009b */
[----:B-1----:R-:W-:Y:S01]  /*11f80*/  FFMA.FTZ R3, R167, c[0x0][0x2d0], -R6 ;  /* 0x0000b400a7037a23 */ /* 0x002fe20000010806 */
[----:B----4-:R-:W-:Y:S01]  /*11f90*/  F2FP.PACK_AB R11, R31, R56 ;  /* 0x000000381f0b723e */ /* 0x010fe200000000ff */
[----:B------:R-:W-:Y:S02]  /*11fa0*/  IMAD.MOV.U32 R168, RZ, RZ, R138 ;  /* 0x000000ffffa87224 */ /* 0x000fe400078e008a */
[----:B------:R1:W-:Y:S04]  /*11fb0*/  MUFU.EX2 R29, R3 ;  /* 0x00000003001d7308 */ /* 0x0003e80000000800 */
[C---:B------:R-:W-:Y:S08]  /*11fc0*/  HMMA.16816.F32 R64, R8.reuse, R24, R64 ;  /* 0x000000180840723c */ /* 0x040ff00000001840 */
[----:B------:R-:W-:Y:S01]  /*11fd0*/  HMMA.16816.F32 R48, R8, R22, R48 ;  /* 0x000000160830723c */ /* 0x000fe20000001830 */
[----:B-1----:R-:W-:-:S04]  /*11fe0*/  FFMA.FTZ R3, R252, c[0x0][0x2d0], -R6 ;  /* 0x0000b400fc037a23 */ /* 0x002fc80000010806 */
[----:B------:R1:W2:Y:S03]  /*11ff0*/  MUFU.EX2 R30, R3 ;  /* 0x00000003001e7308 */ /* 0x0002a60000000800 */
[C---:B------:R-:W-:Y:S08]  /*12000*/  HMMA.16816.F32 R52, R8.reuse, R20, R52 ;  /* 0x000000140834723c */ /* 0x040ff00000001834 */
[----:B------:R-:W-:Y:S01]  /*12010*/  HMMA.16816.F32 R40, R8, R14, R40 ;  /* 0x0000000e0828723c */ /* 0x000fe20000001828 */
[----:B------:R3:W-:Y:S01]  /*12020*/  MUFU.EX2 R14, R4 ;  /* 0x00000004000e7308 */ /* 0x0007e20000000800 */
[----:B-1----:R-:W-:-:S06]  /*12030*/  FFMA.FTZ R3, R250, c[0x0][0x2d0], -R6 ;  /* 0x0000b400fa037a23 */ /* 0x002fcc0000010806 */
[C---:B------:R-:W-:Y:S01]  /*12040*/  HMMA.16816.F32 R60, R8.reuse, R26, R60 ;  /* 0x0000001a083c723c */ /* 0x040fe2000000183c */
[----:B--2---:R-:W-:Y:S01]  /*12050*/  F2FP.PACK_AB R176, R30, R29 ;  /* 0x0000001d1eb0723e */ /* 0x004fe200000000ff */
[----:B------:R1:W-:Y:S06]  /*12060*/  MUFU.EX2 R28, R3 ;  /* 0x00000003001c7308 */ /* 0x0003ec0000000800 */
[----:B------:R-:W-:Y:S01]  /*12070*/  HMMA.16816.F32 R32, R8, R16, R32 ;  /* 0x000000100820723c */ /* 0x000fe20000001820 */
[----:B---3--:R-:W-:-:S07]  /*12080*/  FADD.FTZ R4, R153, R245 ;  /* 0x000000f599047221 */ /* 0x008fce0000010000 */
[----:B------:R-:W-:Y:S01]  /*12090*/  HMMA.16816.F32 R36, R8, R18, R36 ;  /* 0x000000120824723c */ /* 0x000fe20000001824 */
[----:B------:R-:W-:Y:S01]  /*120a0*/  LDSM.16.MT88.4 R16, [R226+0x3100] ;  /* 0x00310000e210783b */ /* 0x000fe20000004200 */
[----:B-1----:R-:W-:-:S04]  /*120b0*/  FFMA.FTZ R3, R247, c[0x0][0x2d0], -R6 ;  /* 0x0000b400f7037a23 */ /* 0x002fc80000010806 */
[----:B------:R1:W-:Y:S02]  /*120c0*/  MUFU.EX2 R25, R3 ;  /* 0x0000000300197308 */ /* 0x0003e40000000800 */
[----:B------:R-:W-:Y:S07]  /*120d0*/  HMMA.16816.F32 R44, R8, R12, R44 ;  /* 0x0000000c082c723c */ /* 0x000fee000000182c */
[----:B------:R-:W-:Y:S02]  /*120e0*/  FADD.FTZ R8, R137, R246 ;  /* 0x000000f689087221 */ /* 0x000fe40000010000 */
[----:B-1----:R-:W-:-:S02]  /*120f0*/  FFMA.FTZ R3, R166, c[0x0][0x2d0], -R5 ;  /* 0x0000b400a6037a23 */ /* 0x002fc40000010805 */
[----:B------:R-:W1:Y:S02]  /*12100*/  LDSM.16.MT88.4 R164, [R225+0x3100] ;  /* 0x00310000e1a4783b */ /* 0x000e640000004200 */
[----:B------:R2:W-:Y:S02]  /*12110*/  MUFU.EX2 R24, R3 ;  /* 0x0000000300187308 */ /* 0x0005e40000000800 */
[----:B--2---:R-:W-:-:S06]  /*12120*/  FFMA.FTZ R3, R211, c[0x0][0x2d0], -R5 ;  /* 0x0000b400d3037a23 */ /* 0x004fcc0000010805 */
[----:B------:R2:W3:Y:S02]  /*12130*/  MUFU.EX2 R23, R3 ;  /* 0x0000000300177308 */ /* 0x0004e40000000800 */
[----:B--2---:R-:W-:Y:S01]  /*12140*/  FFMA.FTZ R3, R217, c[0x0][0x2d0], -R5 ;  /* 0x0000b400d9037a23 */ /* 0x004fe20000010805 */
[----:B---3--:R-:W-:-:S05]  /*12150*/  F2FP.PACK_AB R177, R23, R24 ;  /* 0x0000001817b1723e */ /* 0x008fca00000000ff */
[----:B------:R2:W-:Y:S02]  /*12160*/  MUFU.EX2 R22, R3 ;  /* 0x0000000300167308 */ /* 0x0005e40000000800 */
[----:B--2---:R-:W-:-:S06]  /*12170*/  FFMA.FTZ R3, R213, c[0x0][0x2d0], -R5 ;  /* 0x0000b400d5037a23 */ /* 0x004fcc0000010805 */
[----:B------:R2:W3:Y:S02]  /*12180*/  MUFU.EX2 R21, R3 ;  /* 0x0000000300157308 */ /* 0x0004e40000000800 */
[----:B--2---:R-:W-:Y:S01]  /*12190*/  FFMA.FTZ R3, R179, c[0x0][0x2d0], -R7 ;  /* 0x0000b400b3037a23 */ /* 0x004fe20000010807 */
[----:B---3--:R-:W-:-:S05]  /*121a0*/  F2FP.PACK_AB R179, R21, R22 ;  /* 0x0000001615b3723e */ /* 0x008fca00000000ff */
[----:B------:R2:W-:Y:S02]  /*121b0*/  MUFU.EX2 R20, R3 ;  /* 0x0000000300147308 */ /* 0x0005e40000000800 */
[--C-:B--2---:R-:W-:Y:S01]  /*121c0*/  FFMA.FTZ R3, R178, c[0x0][0x2d0], -R7.reuse ;  /* 0x0000b400b2037a23 */ /* 0x104fe20000010807 */
[----:B------:R-:W-:Y:S01]  /*121d0*/  F2FP.PACK_AB R178, R25, R28 ;  /* 0x0000001c19b2723e */ /* 0x000fe200000000ff */
[----:B------:R-:W-:-:S04]  /*121e0*/  FFMA.FTZ R7, R175, c[0x0][0x2d0], -R7 ;  /* 0x0000b400af077a23 */ /* 0x000fc80000010807 */
[----:B------:R2:W3:Y:S02]  /*121f0*/  MUFU.EX2 R15, R3 ;  /* 0x00000003000f7308 */ /* 0x0004e40000000800 */
[C---:B------:R-:W-:Y:S06]  /*12200*/  HMMA.16816.F32 R120, R176.reuse, R132, R120 ;  /* 0x00000084b078723c */ /* 0x040fec0000001878 */
[----:B------:R4:W5:Y:S02]  /*12210*/  MUFU.EX2 R13, R7 ;  /* 0x00000007000d7308 */ /* 0x0009640000000800 */
[----:B------:R-:W-:Y:S01]  /*12220*/  HMMA.16816.F32 R128, R176, R134, R128 ;  /* 0x00000086b080723c */ /* 0x000fe20000001880 */
[----:B--2---:R-:W-:Y:S01]  /*12230*/  FFMA.FTZ R3, R174, c[0x0][0x2d0], -R0 ;  /* 0x0000b400ae037a23 */ /* 0x004fe20000010800 */
[----:B---3--:R-:W-:-:S04]  /*12240*/  F2FP.PACK_AB R180, R15, R20 ;  /* 0x000000140fb4723e */ /* 0x008fc800000000ff */
[----:B------:R2:W-:Y:S02]  /*12250*/  MUFU.EX2 R10, R3 ;  /* 0x00000003000a7308 */ /* 0x0005e40000000800 */
[----:B------:R-:W-:Y:S01]  /*12260*/  HMMA.16816.F32 R140, R176, R148, R140 ;  /* 0x00000094b08c723c */ /* 0x000fe2000000188c */
[----:B----4-:R-:W-:Y:S01]  /*12270*/  FADD.FTZ R7, R244, R4 ;  /* 0x00000004f4077221 */ /* 0x010fe20000010000 */
[----:B-----5:R-:W-:Y:S01]  /*12280*/  F2FP.PACK_AB R182, R13, R14 ;  /* 0x0000000e0db6723e */ /* 0x020fe200000000ff */
[----:B------:R-:W-:-:S05]  /*12290*/  FADD.FTZ R4, R85, R8 ;  /* 0x0000000855047221 */ /* 0x000fca0000010000 */
[----:B------:R-:W-:Y:S01]  /*122a0*/  HMMA.16816.F32 R144, R176, R150, R144 ;  /* 0x00000096b090723c */ /* 0x000fe20000001890 */
[----:B--2---:R-:W-:-:S07]  /*122b0*/  FFMA.FTZ R3, R251, c[0x0][0x2d0], -R0 ;  /* 0x0000b400fb037a23 */ /* 0x004fce0000010800 */
[C---:B-1----:R-:W-:Y:S01]  /*122c0*/  HMMA.16816.F32 R156, R176.reuse, R164, R156 ;  /* 0x000000a4b09c723c */ /* 0x042fe2000000189c */
[----:B------:R1:W2:Y:S07]  /*122d0*/  MUFU.EX2 R9, R3 ;  /* 0x0000000300097308 */ /* 0x0002ae0000000800 */
[----:B------:R-:W-:Y:S01]  /*122e0*/  HMMA.16816.F32 R160, R176, R166, R160 ;  /* 0x000000a6b0a0723c */ /* 0x000fe200000018a0 */
[--C-:B-1----:R-:W-:Y:S01]  /*122f0*/  FFMA.FTZ R3, R172, c[0x0][0x2d0], -R0.reuse ;  /* 0x0000b400ac037a23 */ /* 0x102fe20000010800 */
[----:B--2---:R-:W-:Y:S01]  /*12300*/  F2FP.PACK_AB R181, R9, R10 ;  /* 0x0000000a09b5723e */ /* 0x004fe200000000ff */
[----:B------:R-:W-:-:S02]  /*12310*/  FFMA.FTZ R0, R173, c[0x0][0x2d0], -R0 ;  /* 0x0000b400ad007a23 */ /* 0x000fc40000010800 */
[----:B------:R1:W-:Y:S03]  /*12320*/  MUFU.EX2 R11, R3 ;  /* 0x00000003000b7308 */ /* 0x0003e60000000800 */
[C---:B------:R-:W-:Y:S05]  /*12330*/  HMMA.16816.F32 R172, R176.reuse, R16, R80 ;  /* 0x00000010b0ac723c */ /* 0x040fea0000001850 */
[----:B------:R2:W3:Y:S03]  /*12340*/  MUFU.EX2 R12, R0 ;  /* 0x00000000000c7308 */ /* 0x0004e60000000800 */
[----:B------:R-:W-:Y:S01]  /*12350*/  HMMA.16816.F32 R176, R176, R18, R76 ;  /* 0x00000012b0b0723c */ /* 0x000fe2000000184c */
[----:B-1----:R-:W-:-:S04]  /*12360*/  FADD.FTZ R3, R220, R218 ;  /* 0x000000dadc037221 */ /* 0x002fc80000010000 */
[----:B------:R-:W-:Y:S02]  /*12370*/  FADD.FTZ R6, R219, R3 ;  /* 0x00000003db067221 */ /* 0x000fe40000010000 */
[----:B------:R-:W-:Y:S02]  /*12380*/  FADD.FTZ R3, R86, R7 ;  /* 0x0000000756037221 */ /* 0x000fe40000010000 */
[----:B--2---:R-:W-:Y:S01]  /*12390*/  FADD.FTZ R0, R139, R152 ;  /* 0x000000988b007221 */ /* 0x004fe20000010000 */
[----:B---3--:R-:W-:Y:S01]  /*123a0*/  F2FP.PACK_AB R183, R12, R11 ;  /* 0x0000000b0cb7723e */ /* 0x008fe200000000ff */
        /* <DEDUP_REMOVED lines=113> */
[----:B------:R-:W2:Y:S01]  /*12ac0*/  LDL R223, [R1] ;  /* 0x0000000001df7983 */ /* 0x000ea20000100800 */
[----:B------:R-:W-:Y:S01]  /*12ad0*/  IMAD.MOV.U32 R116, RZ, RZ, R72 ;  /* 0x000000ffff747224 */ /* 0x000fe200078e0048 */
[----:B------:R-:W-:Y:S01]  /*12ae0*/  MOV R118, R2 ;  /* 0x0000000200767202 */ /* 0x000fe20000000f00 */
[----:B-1----:R-:W-:Y:S01]  /*12af0*/  IMAD.MOV.U32 R3, RZ, RZ, R73 ;  /* 0x000000ffff037224 */ /* 0x002fe200078e0049 */
[----:B------:R-:W-:Y:S01]  /*12b00*/  MOV R117, R71 ;  /* 0x0000004700757202 */ /* 0x000fe20000000f00 */
[----:B------:R-:W-:-:S02]  /*12b10*/  ULDC UR6, c[0x0][0x210] ;  /* 0x0000840000067ab9 */ /* 0x000fc40000000800 */
[----:B------:R-:W-:Y:S02]  /*12b20*/  ULDC UR4, c[0x0][0x1e8] ;  /* 0x00007a0000047ab9 */ /* 0x000fe40000000800 */
[----:B------:R-:W-:Y:S02]  /*12b30*/  UIADD3 UR12, UR12, -0x2, URZ ;  /* 0xfffffffe0c0c7890 */ /* 0x000fe4000fffe03f */
[----:B------:R-:W-:Y:S02]  /*12b40*/  UIMAD UR6, UR15, UR6, URZ ;  /* 0x000000060f0672a4 */ /* 0x000fe4000f8e023f */
[----:B------:R-:W-:Y:S02]  /*12b50*/  UIMAD UR4, UR15, UR4, URZ ;  /* 0x000000040f0472a4 */ /* 0x000fe4000f8e023f */
[----:B------:R-:W-:Y:S02]  /*12b60*/  ULDC.64 UR22, c[0x0][0x118] ;  /* 0x0000460000167ab9 */ /* 0x000fe40000000a00 */
[----:B------:R-:W-:Y:S01]  /*12b70*/  ULDC.64 UR18, c[0x0][0x118] ;  /* 0x0000460000127ab9 */ /* 0x000fe20000000a00 */
[----:B--2---:R-:W-:Y:S01]  /*12b80*/  IADD3 R251, R223, 0x100, RZ ;  /* 0x00000100dffb7810 */ /* 0x004fe20007ffe0ff */
[----:B------:R-:W-:Y:S05]  /*12b90*/  BRA `(.L_x_134) ;  /* 0x0000045000007947 */ /* 0x000fea0003800000 */
.L_x_136:
[----:B------:R-:W2:Y:S01]  /*12ba0*/  LDL R4, [R1+0x20] ;  /* 0x0000200001047983 */ /* 0x000ea20000100800 */
[----:B------:R-:W-:Y:S01]  /*12bb0*/  IMAD.MOV.U32 R2, RZ, RZ, c[0x0][0x2b8] ;  /* 0x0000ae00ff027624 */ /* 0x000fe200078e00ff */
[----:B------:R-:W-:Y:S01]  /*12bc0*/  UIMAD UR11, UR12, 0x70, UR17 ;  /* 0x000000700c0b78a4 */ /* 0x000fe2000f8e0211 */
[----:B------:R-:W-:Y:S01]  /*12bd0*/  IMAD.MOV.U32 R7, RZ, RZ, RZ ;  /* 0x000000ffff077224 */ /* 0x000fe200078e00ff */
[----:B------:R-:W3:Y:S02]  /*12be0*/  LDL R65, [R1] ;  /* 0x0000000001417983 */ /* 0x000ee40000100800 */
[----:B------:R-:W-:Y:S02]  /*12bf0*/  ISETP.NE.AND P2, PT, R2, 0x1, PT ;  /* 0x000000010200780c */ /* 0x000fe40003f45270 */
[----:B------:R-:W-:Y:S05]  /*12c00*/  IMAD.U32 R2, RZ, RZ, UR11 ;  /* 0x0000000bff027e24 */ /* 0x000fea000f8e00ff */
[----:B--2---:R-:W-:Y:S06]  /*12c10*/  IADD3 R2, R2, -0x70, R4 ;  /* 0xffffff9002027810 */ /* 0x004fec0007ffe004 */
        /* <DEDUP_REMOVED lines=16> */
[----:B--2---:R-:W-:Y:S01]  /*12d20*/  STL [R1+0x8], R7 ;  /* 0x0000080701007387 */ /* 0x004fe20000100800 */
[----:B------:R-:W-:Y:S02]  /*12d30*/  SHF.R.S32.HI R2, RZ, 0x1f, R7 ;  /* 0x0000001fff027819 */ /* 0x000fe40000011407 */
        /* <DEDUP_REMOVED lines=17> */
[-C--:B--2---:R-:W-:Y:S03]  /*12e50*/  IADD3.X R7, R7, R241.reuse, RZ, P1, !PT ;  /* 0x000000f107077210 */ /* 0x084fe60000ffe4ff */
[----:B------:R-:W2:Y:S01]  /*12e60*/  SHFL.IDX PT, R16, R0, 0x3, 0x181f ;  /* 0x00781f0000107f89 */ /* 0x000ea200000e0000 */
[-C--:B----4-:R-:W-:Y:S03]  /*12e70*/  IADD3 R4, P0, R4, R242.reuse, RZ ;  /* 0x000000f204047210 */ /* 0x090fe60007f1e0ff */
[----:B---3--:R3:W-:Y:S02]  /*12e80*/  LDGSTS.E.BYPASS.LTC128B.128 [R65+0x3900], [R6.64], !P3 ;  /* 0x0390000006417fae */ /* 0x0087e4000d901d52 */
[--C-:B-----5:R-:W-:Y:S01]  /*12e90*/  IMAD.X R5, R5, 0x1, R241.reuse, P0 ;  /* 0x0000000105057824 */ /* 0x120fe200000e06f1 */
        /* <DEDUP_REMOVED lines=11> */
[--C-:B--2---:R-:W-:Y:S01]  /*12f50*/  IMAD.X R11, R16, 0x1, R241.reuse, P4 ;  /* 0x00000001100b7824 */ /* 0x104fe200020e06f1 */
[----:B----4-:R-:W-:Y:S04]  /*12f60*/  IADD3.X R9, R15, R241, RZ, P2, !PT ;  /* 0x000000f10f097210 */ /* 0x010fe800017fe4ff */
[----:B------:R2:W-:Y:S01]  /*12f70*/  LDGSTS.E.BYPASS.LTC128B.128 [R65+0x5100], [R10.64], !P3 ;  /* 0x051000000a417fae */ /* 0x0005e2000d901d52 */
[----:B-----5:R-:W-:Y:S03]  /*12f80*/  IADD3 R4, P0, R2, R242, RZ ;  /* 0x000000f202047210 */ /* 0x020fe60007f1e0ff */
[----:B------:R2:W-:Y:S01]  /*12f90*/  LDGSTS.E.BYPASS.LTC128B.128 [R65+0x5900], [R8.64], !P3 ;  /* 0x0590000008417fae */ /* 0x0005e2000d901d52 */
[--C-:B-1----:R-:W-:Y:S02]  /*12fa0*/  IMAD.X R7, R14, 0x1, R241.reuse, P1 ;  /* 0x000000010e077824 */ /* 0x102fe400008e06f1 */
[----:B------:R-:W-:Y:S03]  /*12fb0*/  IMAD.X R5, R0, 0x1, R241, P0 ;  /* 0x0000000100057824 */ /* 0x000fe600000e06f1 */
[----:B------:R2:W-:Y:S04]  /*12fc0*/  LDGSTS.E.BYPASS.LTC128B.128 [R65+0x6100], [R6.64], !P3 ;  /* 0x0610000006417fae */ /* 0x0005e8000d901d52 */
[----:B------:R2:W-:Y:S01]  /*12fd0*/  LDGSTS.E.BYPASS.LTC128B.128 [R65+0x6900], [R4.64], !P3 ;  /* 0x0690000004417fae */ /* 0x0005e2000d901d52 */
[----:B------:R-:W-:-:S05]  /*12fe0*/  BRA `(.L_x_135) ;  /* 0x00001b0000007947 */ /* 0x000fca0003800000 */
.L_x_134:
        /* <DEDUP_REMOVED lines=36> */
[----:B--2---:R-:W-:Y:S03]  /*13230*/  SHF.R.S32.HI R0, RZ, 0x1f, R56 ;  /* 0x0000001fff007819 */ /* 0x004fe60000011438 */
[----:B------:R-:W-:Y:S04]  /*13240*/  IMAD.WIDE.U32 R68, R56, c[0x0][0x208], RZ ;  /* 0x0000820038447a25 */ /* 0x000fe800078e00ff */
[----:B------:R-:W-:Y:S04]  /*13250*/  IMAD R0, R0, c[0x0][0x208], RZ ;  /* 0x0000820000007a24 */ /* 0x000fe800078e02ff */
[----:B------:R-:W-:Y:S02]  /*13260*/  IMAD R0, R56, c[0x0][0x20c], R0 ;  /* 0x0000830038007a24 */ /* 0x000fe400078e0200 */
[C---:B------:R-:W-:Y:S07]  /*13270*/  HMMA.16816.F32 R56, R108.reuse, R64, RZ ;  /* 0x000000406c38723c */ /* 0x040fee00000018ff */
[----:B------:R-:W-:Y:S01]  /*13280*/  IADD3 R65, R69, R0, RZ ;  /* 0x0000000045417210 */ /* 0x000fe20007ffe0ff */
[-C--:B------:R-:W-:Y:S01]  /*13290*/  HMMA.16816.F32 R60, R108, R66.reuse, RZ ;  /* 0x000000426c3c723c */ /* 0x080fe200000018ff */
[----:B------:R-:W-:Y:S03]  /*132a0*/  MOV R64, R68 ;  /* 0x0000004400407202 */ /* 0x000fe60000000f00 */
[----:B---3--:R-:W-:Y:S02]  /*132b0*/  SHF.R.S32.HI R0, RZ, 0x1f, R2 ;  /* 0x0000001fff007819 */ /* 0x008fe40000011402 */
[----:B------:R-:W-:Y:S02]  /*132c0*/  IMAD.WIDE.U32 R72, R2, c[0x0][0x218], R64 ;  /* 0x0000860002487a25 */ /* 0x000fe400078e0040 */
[C---:B------:R-:W-:Y:S04]  /*132d0*/  HMMA.16816.F32 R64, R112.reuse, R66, RZ ;  /* 0x000000427040723c */ /* 0x040fe800000018ff */
[----:B------:R-:W-:Y:S04]  /*132e0*/  IMAD R0, R0, c[0x0][0x218], RZ ;  /* 0x0000860000007a24 */ /* 0x000fe800078e02ff */
[-C--:B------:R-:W-:Y:S01]  /*132f0*/  HMMA.16816.F32 R68, R112, R80.reuse, RZ ;  /* 0x000000507044723c */ /* 0x080fe200000018ff */
[----:B------:R-:W-:Y:S03]  /*13300*/  IMAD R2, R2, c[0x0][0x21c], R0 ;  /* 0x0000870002027a24 */ /* 0x000fe600078e0200 */
[----:B------:R-:W-:Y:S04]  /*13310*/  IADD3 R0, P0, R72, UR6, RZ ;  /* 0x0000000648007c10 */ /* 0x000fe8000ff1e0ff */
[----:B------:R-:W-:Y:S04]  /*13320*/  IADD3.X R72, R73, UR5, R2, P0, !PT ;  /* 0x0000000549487c10 */ /* 0x000fe800087fe402 */
[C---:B------:R-:W-:Y:S04]  /*13330*/  LEA R2, P0, R0.reuse, c[0x0][0x1f8], 0x1 ;  /* 0x00007e0000027a11 */ /* 0x040fe800078008ff */
[----:B------:R-:W-:Y:S01]  /*13340*/  LEA.HI.X R0, R0, c[0x0][0x1fc], R72, 0x1, P0 ;  /* 0x00007f0000007a11 */ /* 0x000fe200000f0c48 */
[----:B------:R-:W1:Y:S01]  /*13350*/  SHFL.IDX PT, R94, R2, RZ, 0x181f ;  /* 0x00181fff025e7589 */ /* 0x000e6200000e0000 */
[C---:B------:R-:W-:Y:S07]  /*13360*/  HMMA.16816.F32 R72, R108.reuse, R80, RZ ;  /* 0x000000506c48723c */ /* 0x040fee00000018ff */
[----:B------:R-:W2:Y:S01]  /*13370*/  SHFL.IDX PT, R88, R0, RZ, 0x181f ;  /* 0x00181fff00587589 */ /* 0x000ea200000e0000 */
[-C--:B------:R-:W-:Y:S07]  /*13380*/  HMMA.16816.F32 R76, R108, R82.reuse, RZ ;  /* 0x000000526c4c723c */ /* 0x080fee00000018ff */
[----:B------:R-:W3:Y:S01]  /*13390*/  SHFL.IDX PT, R92, R2, 0x1, 0x181f ;  /* 0x00381f00025c7f89 */ /* 0x000ee200000e0000 */
[C---:B------:R-:W-:Y:S04]  /*133a0*/  HMMA.16816.F32 R80, R112.reuse, R82, RZ ;  /* 0x000000527050723c */ /* 0x040fe800000018ff */
[-C--:B-1----:R-:W-:Y:S03]  /*133b0*/  IADD3 R94, P0, R94, R242.reuse, RZ ;  /* 0x000000f25e5e7210 */ /* 0x082fe60007f1e0ff */
[----:B------:R-:W1:Y:S01]  /*133c0*/  SHFL.IDX PT, R93, R0, 0x1, 0x181f ;  /* 0x00381f00005d7f89 */ /* 0x000e6200000e0000 */
[-C--:B------:R-:W-:Y:S01]  /*133d0*/  HMMA.16816.F32 R84, R112, R96.reuse, RZ ;  /* 0x000000607054723c */ /* 0x080fe200000018ff */
[-C--:B--2---:R-:W-:Y:S06]  /*133e0*/  IADD3.X R95, R88, R241.reuse, RZ, P0, !PT ;  /* 0x000000f1585f7210 */ /* 0x084fec00007fe4ff */
[----:B------:R-:W2:Y:S01]  /*133f0*/  SHFL.IDX PT, R100, R2, 0x2, 0x181f ;  /* 0x00581f0002647f89 */ /* 0x000ea200000e0000 */
[C---:B------:R-:W-:Y:S04]  /*13400*/  HMMA.16816.F32 R88, R108.reuse, R96, RZ ;  /* 0x000000606c58723c */ /* 0x040fe800000018ff */
[-C--:B---3--:R-:W-:Y:S03]  /*13410*/  IADD3 R92, P1, R92, R242.reuse, RZ ;  /* 0x000000f25c5c7210 */ /* 0x088fe60007f3e0ff */
[----:B------:R3:W-:Y:S01]  /*13420*/  LDGSTS.E.BYPASS.LTC128B.128 [R251], [R94.64], !P3 ;  /* 0x000000005efb7fae */ /* 0x0007e2000d901d56 */
[-C--:B-1----:R-:W-:Y:S07]  /*13430*/  IADD3.X R93, R93, R241.reuse, RZ, P1, !PT ;  /* 0x000000f15d5d7210 */ /* 0x082fee0000ffe4ff */
        /* <DEDUP_REMOVED lines=363> */
.L_x_135:
        /* <DEDUP_REMOVED lines=872> */
.L_x_133:
        /* <DEDUP_REMOVED lines=121> */
.L_x_103:
[----:B------:R-:W-:Y:S02]  /*18900*/  USHF.R.S32.HI UR8, URZ, 0x1f, UR15 ;  /* 0x0000001f3f087899 */ /* 0x000fe4000801140f */
[----:B------:R-:W-:Y:S01]  /*18910*/  ULDC.64 UR10, c[0x0][0x118] ;  /* 0x00004600000a7ab9 */ /* 0x000fe20000000a00 */
[----:B------:R-:W-:Y:S05]  /*18920*/  @P4 BRA `(.L_x_137) ;  /* 0x0000149000004947 */ /* 0x000fea0003800000 */
[----:B------:R-:W1:Y:S01]  /*18930*/  S2R R40, SR_TID.X ;  /* 0x0000000000287919 */ /* 0x000e620000002100 */
[----:B------:R-:W-:Y:S01]  /*18940*/  F2FP.PACK_AB R6, R125, R124 ;  /* 0x0000007c7d06723e */ /* 0x000fe200000000ff */
[----:B------:R-:W-:Y:S01]  /*18950*/  IMAD.MOV.U32 R5, RZ, RZ, -0x10 ;  /* 0xfffffff0ff057424 */ /* 0x000fe200078e00ff */
[----:B------:R-:W-:Y:S01]  /*18960*/  F2FP.PACK_AB R27, R27, R126 ;  /* 0x0000007e1b1b723e */ /* 0x000fe200000000ff */
[----:B------:R-:W-:Y:S01]  /*18970*/  BAR.SYNC.DEFER_BLOCKING 0x1, 0x80 ;  /* 0x0042000000007b1d */ /* 0x000fe20000010000 */
[----:B------:R-:W-:Y:S02]  /*18980*/  F2FP.PACK_AB R26, R26, R132 ;  /* 0x000000841a1a723e */ /* 0x000fe400000000ff */
[----:B------:R-:W-:-:S02]  /*18990*/  F2FP.PACK_AB R31, R31, R134 ;  /* 0x000000861f1f723e */ /* 0x000fc400000000ff */
        /* <DEDUP_REMOVED lines=8> */
[----:B------:R-:W-:Y:S02]  /*18a20*/  F2FP.PACK_AB R30, R30, R136 ;  /* 0x000000881e1e723e */ /* 0x000fe400000000ff */
[----:B------:R-:W-:Y:S01]  /*18a30*/  F2FP.PACK_AB R29, R29, R138 ;  /* 0x0000008a1d1d723e */ /* 0x000fe200000000ff */
[----:B------:R-:W-:Y:S01]  /*18a40*/  ULDC.64 UR4, c[0x0][0x500] ;  /* 0x0001400000047ab9 */ /* 0x000fe20000000a00 */
[----:B------:R-:W-:Y:S01]  /*18a50*/  F2FP.PACK_AB R21, R21, R148 ;  /* 0x000000941515723e */ /* 0x000fe200000000ff */
[----:B------:R-:W-:Y:S01]  /*18a60*/  UIMAD.WIDE UR4, UR20, UR6, UR4 ;  /* 0x00000006140472a5 */ /* 0x000fe2000f8e0204 */
[----:B------:R-:W-:-:S02]  /*18a70*/  F2FP.PACK_AB R20, R20, R150 ;  /* 0x000000961414723e */ /* 0x000fc400000000ff */
[----:B-1----:R-:W-:Y:S02]  /*18a80*/  SHF.R.S32.HI R41, RZ, 0x1f, R40 ;  /* 0x0000001fff297819 */ /* 0x002fe40000011428 */
[----:B------:R-:W-:Y:S02]  /*18a90*/  F2FP.PACK_AB R28, R28, R140 ;  /* 0x0000008c1c1c723e */ /* 0x000fe400000000ff */
[CC--:B------:R-:W-:Y:S02]  /*18aa0*/  LEA.HI R2, R41.reuse, R40.reuse, RZ, 0x2 ;  /* 0x0000002829027211 */ /* 0x0c0fe400078f10ff */
[----:B------:R-:W-:Y:S02]  /*18ab0*/  LEA.HI R35, R41, R40, RZ, 0x5 ;  /* 0x0000002829237211 */ /* 0x000fe400078f28ff */
[--C-:B------:R-:W-:Y:S02]  /*18ac0*/  SHF.R.S32.HI R3, RZ, 0x2, R2.reuse ;  /* 0x00000002ff037819 */ /* 0x100fe40000011402 */
[----:B------:R-:W-:-:S02]  /*18ad0*/  SHF.R.S32.HI R0, RZ, 0x1f, R2 ;  /* 0x0000001fff007819 */ /* 0x000fc40000011402 */
[----:B------:R-:W-:Y:S02]  /*18ae0*/  SHF.R.S32.HI R34, RZ, 0x5, R35 ;  /* 0x00000005ff227819 */ /* 0x000fe40000011423 */
[----:B------:R-:W-:Y:S02]  /*18af0*/  LEA.HI R0, R0, R3, RZ, 0x3 ;  /* 0x0000000300007211 */ /* 0x000fe400078f18ff */
[----:B------:R-:W-:Y:S02]  /*18b00*/  F2FP.PACK_AB R142, R143, R142 ;  /* 0x0000008e8f8e723e */ /* 0x000fe400000000ff */
[----:B------:R-:W-:Y:S02]  /*18b10*/  LOP3.LUT R0, R0, 0xfffffff8, RZ, 0xc0, !PT ;  /* 0xfffffff800007812 */ /* 0x000fe400078ec0ff */
[----:B------:R-:W-:Y:S02]  /*18b20*/  F2FP.PACK_AB R25, R25, R144 ;  /* 0x000000901919723e */ /* 0x000fe400000000ff */
[----:B------:R-:W-:Y:S01]  /*18b30*/  F2FP.PACK_AB R146, R147, R146 ;  /* 0x000000929392723e */ /* 0x000fe200000000ff */
[----:B------:R-:W-:Y:S01]  /*18b40*/  IMAD.IADD R3, R3, 0x1, -R0 ;  /* 0x0000000103037824 */ /* 0x000fe200078e0a00 */
[----:B------:R-:W-:-:S02]  /*18b50*/  LOP3.LUT R0, R2, 0xfffffffc, RZ, 0xc0, !PT ;  /* 0xfffffffc02007812 */ /* 0x000fc400078ec0ff */
[----:B------:R-:W-:Y:S01]  /*18b60*/  F2FP.PACK_AB R24, R24, R152 ;  /* 0x000000981818723e */ /* 0x000fe200000000ff */
[C---:B------:R-:W-:Y:S01]  /*18b70*/  IMAD.SHL.U32 R2, R3.reuse, 0x40, RZ ;  /* 0x0000004003027824 */ /* 0x040fe200078e00ff */
[----:B------:R-:W-:Y:S01]  /*18b80*/  LOP3.LUT R4, R3, 0x1, RZ, 0xc0, !PT ;  /* 0x0000000103047812 */ /* 0x000fe200078ec0ff */
[----:B------:R-:W-:Y:S01]  /*18b90*/  IMAD.IADD R14, R40, 0x1, -R0 ;  /* 0x00000001280e7824 */ /* 0x000fe200078e0a00 */
[----:B------:R-:W-:Y:S02]  /*18ba0*/  F2FP.PACK_AB R23, R23, R154 ;  /* 0x0000009a1717723e */ /* 0x000fe400000000ff */
[----:B------:R-:W-:Y:S01]  /*18bb0*/  LOP3.LUT R0, R2, 0x1c0, RZ, 0xc0, !PT ;  /* 0x000001c002007812 */ /* 0x000fe200078ec0ff */
[----:B------:R-:W-:Y:S01]  /*18bc0*/  IMAD R2, R34, 0x200, R14 ;  /* 0x0000020022027824 */ /* 0x000fe200078e020e */
[----:B------:R-:W-:Y:S02]  /*18bd0*/  ISETP.NE.U32.AND P0, PT, R4, 0x1, PT ;  /* 0x000000010400780c */ /* 0x000fe40003f05070 */
[----:B------:R-:W-:-:S02]  /*18be0*/  LEA.HI R0, R0, R0, RZ, 0x1d ;  /* 0x0000000000007211 */ /* 0x000fc400078fe8ff */
[----:B------:R-:W-:Y:S02]  /*18bf0*/  R2P PR, R3, 0x6 ;  /* 0x0000000603007804 */ /* 0x000fe40000000000 */
[----:B------:R-:W-:Y:S01]  /*18c00*/  SEL R5, R5, 0x10, !P0 ;  /* 0x0000001005057807 */ /* 0x000fe20004000000 */
[----:B------:R-:W-:Y:S01]  /*18c10*/  IMAD.U32 R0, R2, 0x2, R0 ;  /* 0x0000000202007824 */ /* 0x000fe200078e0000 */
[----:B------:R-:W-:Y:S02]  /*18c20*/  F2FP.PACK_AB R18, R18, R164 ;  /* 0x000000a41212723e */ /* 0x000fe400000000ff */
[----:B------:R-:W-:Y:S01]  /*18c30*/  F2FP.PACK_AB R13, R13, R166 ;  /* 0x000000a60d0d723e */ /* 0x000fe200000000ff */
[----:B------:R-:W-:Y:S01]  /*18c40*/  IMAD.SHL.U32 R0, R0, 0x2, RZ ;  /* 0x0000000200007824 */ /* 0x000fe200078e00ff */
[----:B------:R-:W-:Y:S02]  /*18c50*/  F2FP.PACK_AB R22, R22, R156 ;  /* 0x0000009c1616723e */ /* 0x000fe400000000ff */
[----:B------:R-:W-:Y:S01]  /*18c60*/  F2FP.PACK_AB R158, R159, R158 ;  /* 0x0000009e9f9e723e */ /* 0x000fe200000000ff */
[C---:B------:R-:W-:Y:S01]  /*18c70*/  IMAD.IADD R3, R0.reuse, 0x1, R5 ;  /* 0x0000000100037824 */ /* 0x040fe200078e0205 */
[----:B------:R1:W-:Y:S01]  /*18c80*/  STS [R0+0x80], R6 ;  /* 0x0000800600007388 */ /* 0x0003e20000000800 */
[----:B------:R-:W-:-:S02]  /*18c90*/  IADD3 R4, R0, 0x80, RZ ;  /* 0x0000008000047810 */ /* 0x000fc40007ffe0ff */
[----:B------:R-:W-:Y:S01]  /*18ca0*/  IADD3 R2, R0, 0xc0, RZ ;  /* 0x000000c000027810 */ /* 0x000fe20007ffe0ff */
[----:B------:R-:W-:Y:S01]  /*18cb0*/  STS [R0+0x480], R27 ;  /* 0x0004801b00007388 */ /* 0x000fe20000000800 */
[----:B------:R-:W-:Y:S02]  /*18cc0*/  @P2 IADD3 R2, R4, -0x40, RZ ;  /* 0xffffffc004022810 */ /* 0x000fe40007ffe0ff */
[----:B------:R-:W-:Y:S01]  /*18cd0*/  F2FP.PACK_AB R12, R12, R160 ;  /* 0x000000a00c0c723e */ /* 0x000fe200000000ff */
[----:B------:R-:W-:Y:S01]  /*18ce0*/  STS [R3+0x80], R26 ;  /* 0x0000801a03007388 */ /* 0x000fe20000000800 */
[----:B------:R-:W-:Y:S02]  /*18cf0*/  F2FP.PACK_AB R19, R19, R162 ;  /* 0x000000a21313723e */ /* 0x000fe400000000ff */
[----:B------:R-:W-:Y:S01]  /*18d00*/  F2FP.PACK_AB R17, R17, R168 ;  /* 0x000000a81111723e */ /* 0x000fe200000000ff */
[----:B------:R-:W-:Y:S01]  /*18d10*/  STS [R3+0x480], R31 ;  /* 0x0004801f03007388 */ /* 0x000fe20000000800 */
[----:B------:R-:W-:-:S02]  /*18d20*/  F2FP.PACK_AB R16, R16, R170 ;  /* 0x000000aa1010723e */ /* 0x000fc400000000ff */
[----:B------:R-:W-:Y:S01]  /*18d30*/  F2FP.PACK_AB R9, R181, R180 ;  /* 0x000000b4b509723e */ /* 0x000fe200000000ff */
[----:B------:R-:W-:Y:S01]  /*18d40*/  STS [R0+0x2080], R33 ;  /* 0x0020802100007388 */ /* 0x000fe20000000800 */
[----:B------:R-:W-:Y:S02]  /*18d50*/  F2FP.PACK_AB R8, R183, R182 ;  /* 0x000000b6b708723e */ /* 0x000fe400000000ff */
[----:B------:R-:W-:Y:S01]  /*18d60*/  F2FP.PACK_AB R11, R173, R172 ;  /* 0x000000acad0b723e */ /* 0x000fe200000000ff */
[----:B------:R3:W-:Y:S01]  /*18d70*/  STS [R0+0x2480], R122 ;  /* 0x0024807a00007388 */ /* 0x0007e20000000800 */
[----:B------:R-:W-:Y:S02]  /*18d80*/  F2FP.PACK_AB R15, R15, R174 ;  /* 0x000000ae0f0f723e */ /* 0x000fe400000000ff */
[----:B------:R-:W-:Y:S01]  /*18d90*/  F2FP.PACK_AB R10, R177, R176 ;  /* 0x000000b0b10a723e */ /* 0x000fe200000000ff */
[----:B------:R-:W-:Y:S01]  /*18da0*/  STS [R3+0x2080], R32 ;  /* 0x0020802003007388 */ /* 0x000fe20000000800 */
[----:B-1----:R-:W-:Y:S01]  /*18db0*/  IMAD.MOV.U32 R6, RZ, RZ, 0x20 ;  /* 0x00000020ff067424 */ /* 0x002fe200078e00ff */
[----:B------:R-:W-:-:S02]  /*18dc0*/  F2FP.PACK_AB R7, R179, R178 ;  /* 0x000000b2b307723e */ /* 0x000fc400000000ff */
[----:B------:R1:W-:Y:S01]  /*18dd0*/  STS [R3+0x2480], R130 ;  /* 0x0024808203007388 */ /* 0x0003e20000000800 */
[----:B------:R-:W-:Y:S02]  /*18de0*/  PLOP3.LUT P0, PT, PT, PT, UP1, 0x80, 0x0 ;  /* 0x000000000000781c */ /* 0x000fe40003f0f018 */
[----:B------:R-:W-:-:S05]  /*18df0*/  SEL R6, R6, 0xffffffe0, !P1 ;  /* 0xffffffe006067807 */ /* 0x000fca0004800000 */
[----:B------:R-:W-:-:S05]  /*18e00*/  IMAD.IADD R4, R0, 0x1, R6 ;  /* 0x0000000100047824 */ /* 0x000fca00078e0206 */
[----:B------:R-:W-:Y:S01]  /*18e10*/  STS [R4+0x80], R30 ;  /* 0x0000801e04007388 */ /* 0x000fe20000000800 */
[----:B---3--:R-:W-:-:S03]  /*18e20*/  IMAD.IADD R0, R6, 0x1, R3 ;  /* 0x0000000106007824 */ /* 0x008fc600078e0203 */
[----:B------:R-:W-:Y:S04]  /*18e30*/  STS [R4+0x480], R29 ;  /* 0x0004801d04007388 */ /* 0x000fe80000000800 */
        /* <DEDUP_REMOVED lines=10> */
[----:B---3--:R-:W-:-:S04]  /*18ee0*/  IMAD.IADD R0, R5, 0x1, R2 ;  /* 0x0000000105007824 */ /* 0x008fc800078e0202 */
        /* <DEDUP_REMOVED lines=17> */
[----:B---3--:R-:W-:Y:S01]  /*19000*/  IMAD.U32 R8, RZ, RZ, UR4 ;  /* 0x00000004ff087e24 */ /* 0x008fe2000f8e00ff */
[----:B------:R-:W-:Y:S06]  /*19010*/  BAR.SYNC.DEFER_BLOCKING 0x1, 0x80 ;  /* 0x0042000000007b1d */ /* 0x000fec0000010000 */
[----:B------:R-:W-:Y:S02]  /*19020*/  ULDC.64 UR4, c[0x0][0x508] ;  /* 0x0001420000047ab9 */ /* 0x000fe40000000a00 */
[----:B------:R-:W-:Y:S01]  /*19030*/  UISETP.NE.U32.AND UP0, UPT, URZ, UR4, UPT ;  /* 0x000000043f00728c */ /* 0x000fe2000bf05070 */
[----:B------:R-:W3:Y:S03]  /*19040*/  @P0 LDG.E R0, [R8.64] ;  /* 0x0000000a08000981 */ /* 0x000ee6000c1e1900 */
[----:B------:R-:W-:Y:S01]  /*19050*/  UISETP.NE.AND.EX UP0, UPT, URZ, UR5, UPT, UP0 ;  /* 0x000000053f00728c */ /* 0x000fe2000bf05300 */
[----:B------:R-:W-:-:S02]  /*19060*/  IMAD.MOV.U32 R12, RZ, RZ, c[0x0][0x388] ;  /* 0x0000e200ff0c7624 */ /* 0x000fc400078e00ff */
[----:B------:R-:W-:-:S03]  /*19070*/  ULDC.64 UR4, c[0x0][0x508] ;  /* 0x0001420000047ab9 */ /* 0x000fc60000000a00 */
[----:B------:R-:W-:-:S05]  /*19080*/  PLOP3.LUT P1, PT, PT, PT, UP0, 0x80, 0x0 ;  /* 0x000000000000781c */ /* 0x000fca0003f2f008 */
[----:B------:R-:W-:-:S06]  /*19090*/  @UP0 UIMAD.WIDE UR4, UR20, UR6, UR4 ;  /* 0x00000006140402a5 */ /* 0x000fcc000f8e0204 */
[----:B----4-:R-:W-:Y:S02]  /*190a0*/  IMAD.U32 R2, RZ, RZ, UR4 ;  /* 0x00000004ff027e24 */ /* 0x010fe4000f8e00ff */
[----:B--2---:R-:W-:-:S05]  /*190b0*/  IMAD.U32 R3, RZ, RZ, UR5 ;  /* 0x00000005ff037e24 */ /* 0x004fca000f8e00ff */
[----:B------:R1:W5:Y:S01]  /*190c0*/  @P1 LDG.E R12, [R2.64] ;  /* 0x0000000a020c1981 */ /* 0x000362000c1e1900 */
[----:B------:R-:W-:Y:S02]  /*190d0*/  UMOV UR6, URZ ;  /* 0x0000003f00067c82 */ /* 0x000fe40008000000 */
[----:B------:R-:W-:Y:S01]  /*190e0*/  UMOV UR7, URZ ;  /* 0x0000003f00077c82 */ /* 0x000fe20008000000 */
[----:B---3--:R-:W2:Y:S02]  /*190f0*/  @P0 R2UR UR5, R0 ;  /* 0x00000000000503c2 */ /* 0x008ea400000e0000 */
        /* <DEDUP_REMOVED lines=8> */
.L_x_138:
        /* <DEDUP_REMOVED lines=25> */
[----:B------:R-:W-:Y:S01]  /*19310*/  USEL UR9, UR9, URZ, !UP1 ;  /* 0x0000003f09097287 */ /* 0x000fe2000c800000 */
[----:B------:R-:W-:Y:S01]  /*19320*/  LEA.HI R0, R3, R5, RZ, 0x2 ;  /* 0x0000000503007211 */ /* 0x000fe200078f10ff */
[----:B------:R-:W-:-:S02]  /*19330*/  UMOV UR18, UR6 ;  /* 0x0000000600127c82 */ /* 0x000fc40008000000 */
[----:B------:R-:W-:Y:S01]  /*19340*/  IMAD.IADD R2, R34, 0x1, -R2 ;  /* 0x0000000122027824 */ /* 0x000fe200078e0a02 */
[----:B------:R-:W-:Y:S01]  /*19350*/  SHF.R.S32.HI R0, RZ, 0x2, R0 ;  /* 0x00000002ff007819 */ /* 0x000fe20000011400 */
[----:B------:R-:W-:Y:S02]  /*19360*/  UMOV UR19, UR7 ;  /* 0x0000000700137c82 */ /* 0x000fe40008000000 */
[----:B------:R-:W-:Y:S02]  /*19370*/  UIMAD.WIDE.U32 UR22, UR6, UR4, URZ ;  /* 0x00000004061672a5 */ /* 0x000fe4000f8e003f */
[----:B------:R-:W-:Y:S01]  /*19380*/  IMAD R11, R2, 0x10, R0 ;  /* 0x00000010020b7824 */ /* 0x000fe200078e0200 */
[----:B------:R-:W-:Y:S01]  /*19390*/  LOP3.LUT R0, R6, 0xfffffff8, RZ, 0xc0, !PT ;  /* 0xfffffff806007812 */ /* 0x000fe200078ec0ff */
[----:B------:R-:W-:Y:S02]  /*193a0*/  UIMAD UR16, UR6, UR5, UR16 ;  /* 0x00000005061072a4 */ /* 0x000fe4000f8e0210 */
[----:B------:R-:W-:Y:S01]  /*193b0*/  IMAD.IADD R3, R11, 0x1, R4 ;  /* 0x000000010b037824 */ /* 0x000fe200078e0204 */
[----:B------:R-:W-:Y:S01]  /*193c0*/  ULDC.64 UR6, c[0x0][0x498] ;  /* 0x0001260000067ab9 */ /* 0x000fe20000000a00 */
[----:B------:R-:W-:Y:S01]  /*193d0*/  IMAD.IADD R0, R40, 0x1, -R0 ;  /* 0x0000000128007824 */ /* 0x000fe200078e0a00 */
[----:B------:R-:W-:Y:S01]  /*193e0*/  UIMAD.WIDE.U32 UR18, UR15, UR12, UR18 ;  /* 0x0000000c0f1272a5 */ /* 0x000fe2000f8e0012 */
[----:B-1----:R-:W-:Y:S01]  /*193f0*/  IMAD R3, R22, 0x80, R3 ;  /* 0x0000008016037824 */ /* 0x002fe200078e0203 */
[----:B------:R-:W-:Y:S01]  /*19400*/  USEL UR12, UR20, URZ, !UP1 ;  /* 0x0000003f140c7287 */ /* 0x000fe2000c800000 */
[----:B------:R-:W-:Y:S01]  /*19410*/  IMAD R6, R0, 0x10, R19 ;  /* 0x0000001000067824 */ /* 0x000fe200078e0213 */
[----:B------:R-:W-:Y:S01]  /*19420*/  UIMAD UR17, UR9, UR6, URZ ;  /* 0x00000006091172a4 */ /* 0x000fe2000f8e023f */
[----:B------:R-:W-:Y:S01]  /*19430*/  @P0 IMAD.HI.U32 R4, R3, c[0x0][0x4ec], RZ ;  /* 0x00013b0003040a27 */ /* 0x000fe200078e00ff */
[----:B------:R-:W-:-:S02]  /*19440*/  ULDC.64 UR4, c[0x0][0x3e8] ;  /* 0x0000fa0000047ab9 */ /* 0x000fc40000000a00 */
[----:B------:R-:W-:Y:S01]  /*19450*/  UIADD3 UR19, UR19, UR13, URZ ;  /* 0x0000000d13137290 */ /* 0x000fe2000fffe03f */
[----:B------:R-:W-:Y:S01]  /*19460*/  IMAD R9, R22, 0x80, R6 ;  /* 0x0000008016097824 */ /* 0x000fe200078e0206 */
[----:B------:R-:W-:Y:S01]  /*19470*/  UIMAD UR7, UR12, UR7, UR17 ;  /* 0x000000070c0772a4 */ /* 0x000fe2000f8e0211 */
[----:B------:R-:W-:Y:S01]  /*19480*/  IMAD.MOV.U32 R2, RZ, RZ, R3 ;  /* 0x000000ffff027224 */ /* 0x000fe200078e0003 */
[----:B------:R-:W-:Y:S01]  /*19490*/  @P0 SHF.R.U32.HI R2, RZ, c[0x0][0x4f0], R4 ;  /* 0x00013c00ff020a19 */ /* 0x000fe20000011604 */
[----:B------:R-:W-:Y:S01]  /*194a0*/  @P0 IMAD.HI.U32 R4, R9, c[0x0][0x4ec], RZ ;  /* 0x00013b0009040a27 */ /* 0x000fe200078e00ff */
[----:B------:R-:W-:Y:S02]  /*194b0*/  UIMAD UR14, UR8, UR4, URZ ;  /* 0x00000004080e72a4 */ /* 0x000fe4000f8e023f */
[----:B------:R-:W-:Y:S01]  /*194c0*/  UIADD3 UR17, UR23, UR16, URZ ;  /* 0x0000001017117290 */ /* 0x000fe2000fffe03f */
[----:B------:R-:W-:Y:S01]  /*194d0*/  IMAD.MOV.U32 R7, RZ, RZ, R9 ;  /* 0x000000ffff077224 */ /* 0x000fe200078e0009 */
[----:B------:R-:W-:Y:S01]  /*194e0*/  @P0 SHF.R.U32.HI R7, RZ, c[0x0][0x4f0], R4 ;  /* 0x00013c00ff070a19 */ /* 0x000fe20000011604 */
[----:B------:R-:W-:Y:S01]  /*194f0*/  IMAD.SHL.U32 R4, R19, 0x40, RZ ;  /* 0x0000004013047824 */ /* 0x000fe200078e00ff */
[----:B------:R-:W-:Y:S01]  /*19500*/  UMOV UR16, UR22 ;  /* 0x0000001600107c82 */ /* 0x000fe20008000000 */
[--C-:B------:R-:W-:Y:S01]  /*19510*/  IMAD.MOV R6, RZ, RZ, -R2.reuse ;  /* 0x000000ffff067224 */ /* 0x100fe200078e0a02 */
[----:B------:R-:W-:Y:S01]  /*19520*/  UIMAD.WIDE.U32 UR18, UR12, UR6, UR18 ;  /* 0x000000060c1272a5 */ /* 0x000fe2000f8e0012 */
[----:B------:R-:W-:Y:S01]  /*19530*/  IMAD.SHL.U32 R0, R0, 0x8, RZ ;  /* 0x0000000800007824 */ /* 0x000fe200078e00ff */
[----:B------:R-:W-:Y:S01]  /*19540*/  UIMAD UR14, UR15, UR5, UR14 ;  /* 0x000000050f0e72a4 */ /* 0x000fe2000f8e020e */
[----:B------:R-:W-:Y:S01]  /*19550*/  LOP3.LUT R4, R4, 0x1c0, RZ, 0xc0, !PT ;  /* 0x000001c004047812 */ /* 0x000fe200078ec0ff */
[----:B------:R-:W-:Y:S01]  /*19560*/  UIMAD.WIDE.U32 UR16, UR15, UR4, UR16 ;  /* 0x000000040f1072a5 */ /* 0x000fe2000f8e0010 */
[----:B------:R-:W-:Y:S01]  /*19570*/  IMAD R6, R6, c[0x0][0x4e8], R3 ;  /* 0x00013a0006067a24 */ /* 0x000fe200078e0203 */
[----:B------:R-:W-:Y:S01]  /*19580*/  SHF.R.S32.HI R8, RZ, 0x1f, R2 ;  /* 0x0000001fff087819 */ /* 0x000fe20000011402 */
[----:B------:R-:W-:Y:S01]  /*19590*/  ULDC.64 UR4, c[0x0][0x3f0] ;  /* 0x0000fc0000047ab9 */ /* 0x000fe20000000a00 */
[----:B------:R-:W-:Y:S01]  /*195a0*/  LOP3.LUT R10, R4, 0x38, R0, 0xf8, !PT ;  /* 0x00000038040a7812 */ /* 0x000fe200078ef800 */
[----:B------:R-:W-:Y:S01]  /*195b0*/  UIMAD UR9, UR9, UR4, URZ ;  /* 0x00000004090972a4 */ /* 0x000fe2000f8e023f */
[----:B------:R-:W-:Y:S01]  /*195c0*/  SHF.R.U32.HI R5, RZ, 0x3, R4 ;  /* 0x00000003ff057819 */ /* 0x000fe20000011604 */
[----:B------:R-:W-:Y:S01]  /*195d0*/  UIADD3 UR17, UR17, UR14, URZ ;  /* 0x0000000e11117290 */ /* 0x000fe2000fffe03f */
[----:B------:R-:W-:Y:S01]  /*195e0*/  IMAD.U32 R3, RZ, RZ, UR7 ;  /* 0x00000007ff037e24 */ /* 0x000fe2000f8e00ff */
[----:B------:R-:W-:Y:S01]  /*195f0*/  IADD3 R2, P0, R2, UR18, RZ ;  /* 0x0000001202027c10 */ /* 0x000fe2000ff1e0ff */
[----:B------:R-:W-:Y:S01]  /*19600*/  UIMAD UR5, UR12, UR5, UR9 ;  /* 0x000000050c0572a4 */ /* 0x000fe2000f8e0209 */
[----:B------:R-:W-:Y:S01]  /*19610*/  SHF.R.S32.HI R4, RZ, 0x1f, R6 ;  /* 0x0000001fff047819 */ /* 0x000fe20000011406 */
[----:B------:R-:W-:Y:S01]  /*19620*/  UIMAD.WIDE.U32 UR12, UR12, UR4, UR16 ;  /* 0x000000040c0c72a5 */ /* 0x000fe2000f8e0010 */
[----:B------:R-:W-:Y:S01]  /*19630*/  IADD3.X R3, R8, UR19, R3, P0, !PT ;  /* 0x0000001308037c10 */ /* 0x000fe200087fe403 */
[--C-:B------:R-:W-:Y:S01]  /*19640*/  IMAD.MOV R18, RZ, RZ, -R7.reuse ;  /* 0x000000ffff127224 */ /* 0x100fe200078e0a07 */
[----:B------:R-:W-:Y:S01]  /*19650*/  LOP3.LUT R20, R10, R5, RZ, 0x3c, !PT ;  /* 0x000000050a147212 */ /* 0x000fe200078e3cff */
[----:B------:R-:W-:Y:S01]  /*19660*/  IMAD R8, R4, c[0x0][0x488], RZ ;  /* 0x0001220004087a24 */ /* 0x000fe200078e02ff */
[----:B------:R-:W-:Y:S01]  /*19670*/  UIADD3 UR5, UR13, UR5, URZ ;  /* 0x000000050d057290 */ /* 0x000fe2000fffe03f */
[----:B------:R-:W-:Y:S01]  /*19680*/  SHF.R.S32.HI R10, RZ, 0x1f, R7 ;  /* 0x0000001fff0a7819 */ /* 0x000fe20000011407 */
[----:B------:R-:W-:Y:S01]  /*19690*/  IMAD.WIDE.U32 R4, R6, c[0x0][0x488], R2 ;  /* 0x0001220006047a25 */ /* 0x000fe200078e0002 */
[----:B------:R-:W-:-:S03]  /*196a0*/  SHF.R.S32.HI R53, RZ, 0x1f, R0 ;  /* 0x0000001fff357819 */ /* 0x000fc60000011400 */
        /* <DEDUP_REMOVED lines=15> */
[----:B------:R-:W-:Y:S02]  /*197a0*/  IMAD.MOV.U32 R4, RZ, RZ, R6 ;  /* 0x000000ffff047224 */ /* 0x000fe400078e0006 */
[----:B------:R-:W-:Y:S01]  /*197b0*/  IMAD R8, R22, 0x80, R11 ;  /* 0x0000008016087824 */ /* 0x000fe200078e020b */
[----:B------:R-:W-:Y:S01]  /*197c0*/  SHFL.IDX PT, R14, R9, 0x1, 0x1c1f ;  /* 0x003c1f00090e7f89 */ /* 0x000fe200000e0000 */
[----:B------:R-:W-:-:S02]  /*197d0*/  IMAD R6, R10, c[0x0][0x3d8], RZ ;  /* 0x0000f6000a067a24 */ /* 0x000fc400078e02ff */
[----:B------:R-:W-:Y:S01]  /*197e0*/  IMAD.IADD R5, R7, 0x1, R5 ;  /* 0x0000000107057824 */ /* 0x000fe200078e0205 */
[----:B------:R-:W2:Y:S01]  /*197f0*/  SHFL.IDX PT, R15, R3, 0x1, 0x1c1f ;  /* 0x003c1f00030f7f89 */ /* 0x000ea200000e0000 */
[----:B------:R-:W-:Y:S01]  /*19800*/  IADD3 R7, R8, 0x8, RZ ;  /* 0x0000000808077810 */ /* 0x000fe20007ffe0ff */
[----:B------:R-:W-:Y:S01]  /*19810*/  IMAD R6, R18, c[0x0][0x3dc], R6 ;  /* 0x0000f70012067a24 */ /* 0x000fe200078e0206 */
[-C--:B------:R-:W-:Y:S01]  /*19820*/  ISETP.GE.OR P5, PT, R8, R2.reuse, P1 ;  /* 0x000000020800720c */ /* 0x080fe20000fa6670 */
[----:B------:R-:W-:Y:S01]  /*19830*/  SHFL.IDX PT, R12, R9, 0x2, 0x1c1f ;  /* 0x005c1f00090c7f89 */ /* 0x000fe200000e0000 */
[----:B------:R-:W-:Y:S01]  /*19840*/  IMAD.WIDE.U32 R4, R18, c[0x0][0x3d8], R4 ;  /* 0x0000f60012047a25 */ /* 0x000fe200078e0004 */
[----:B------:R-:W-:Y:S02]  /*19850*/  ISETP.GE.OR P4, PT, R7, R2, P1 ;  /* 0x000000020700720c */ /* 0x000fe40000f86670 */
[----:B------:R-:W3:Y:S01]  /*19860*/  SHFL.IDX PT, R13, R3, 0x2, 0x1c1f ;  /* 0x005c1f00030d7f89 */ /* 0x000ee200000e0000 */
[----:B------:R-:W-:Y:S01]  /*19870*/  IMAD.IADD R6, R5, 0x1, R6 ;  /* 0x0000000105067824 */ /* 0x000fe200078e0206 */
[C---:B------:R-:W-:Y:S01]  /*19880*/  LEA R5, P2, R4.reuse, c[0x0][0x380], 0x1 ;  /* 0x0000e00004057a11 */ /* 0x040fe200078408ff */
[----:B------:R-:W-:Y:S01]  /*19890*/  IMAD.SHL.U32 R7, R21, 0x8, RZ ;  /* 0x0000000815077824 */ /* 0x000fe200078e00ff */
[----:B------:R-:W-:Y:S02]  /*198a0*/  SHFL.IDX PT, R10, R9, 0x3, 0x1c1f ;  /* 0x007c1f00090a7f89 */ /* 0x000fe400000e0000 */
[----:B------:R-:W-:-:S02]  /*198b0*/  LEA.HI.X R4, R4, c[0x0][0x384], R6, 0x1, P2 ;  /* 0x0000e10004047a11 */ /* 0x000fc400010f0c06 */
[----:B------:R4:W3:Y:S01]  /*198c0*/  SHFL.IDX PT, R11, R3, 0x3, 0x1c1f ;  /* 0x007c1f00030b7f89 */ /* 0x0008e200000e0000 */
[----:B------:R-:W-:-:S03]  /*198d0*/  LOP3.LUT R7, R20, 0x7ffffe00, R7, 0xf8, !PT ;  /* 0x7ffffe0014077812 */ /* 0x000fc600078ef807 */
[----:B-1----:R-:W-:Y:S02]  /*198e0*/  @!P5 ST.E [R16.64], R36 ;  /* 0x000000241000d985 */ /* 0x002fe4000c10190a */
[----:B------:R-:W-:Y:S02]  /*198f0*/  IMAD.SHL.U32 R6, R7, 0x2, RZ ;  /* 0x0000000207067824 */ /* 0x000fe400078e00ff */
[----:B--2---:R-:W-:Y:S04]  /*19900*/  @!P4 ST.E [R14.64], R37 ;  /* 0x000000250e00c985 */ /* 0x004fe8000c10190a */
[----:B------:R-:W-:Y:S04]  /*19910*/  SHFL.IDX PT, R9, R4, RZ, 0x181f ;  /* 0x00181fff04097589 */ /* 0x000fe800000e0000 */
[----:B------:R-:W-:Y:S04]  /*19920*/  SHFL.IDX PT, R14, R5, 0x2, 0x181f ;  /* 0x00581f00050e7f89 */ /* 0x000fe800000e0000 */
[----:B------:R-:W-:Y:S01]  /*19930*/  SHFL.IDX PT, R44, R4, 0x2, 0x181f ;  /* 0x00581f00042c7f89 */ /* 0x000fe200000e0000 */
[----:B----4-:R-:W-:-:S03]  /*19940*/  IADD3 R3, R8, 0x40, RZ ;  /* 0x0000004008037810 */ /* 0x010fc60007ffe0ff */
[----:B------:R-:W-:Y:S01]  /*19950*/  SHFL.IDX PT, R15, R5, 0x3, 0x181f ;  /* 0x00781f00050f7f89 */ /* 0x000fe200000e0000 */
[----:B------:R-:W-:Y:S02]  /*19960*/  IADD3 R8, R8, 0x48, RZ ;  /* 0x0000004808087810 */ /* 0x000fe40007ffe0ff */
[-C--:B------:R-:W-:Y:S01]  /*19970*/  ISETP.GE.OR P3, PT, R3, R2.reuse, P1 ;  /* 0x000000020300720c */ /* 0x080fe20000f66670 */
[----:B------:R-:W-:Y:S01]  /*19980*/  IMAD R3, R22, 0x80, R19 ;  /* 0x0000008016037824 */ /* 0x000fe200078e0213 */
[----:B------:R-:W-:Y:S01]  /*19990*/  ISETP.GE.OR P0, PT, R8, R2, P1 ;  /* 0x000000020800720c */ /* 0x000fe20000f06670 */
[----:B------:R-:W-:Y:S03]  /*199a0*/  SHFL.IDX PT, R45, R4, 0x3, 0x181f ;  /* 0x00781f00042d7f89 */ /* 0x000fe600000e0000 */
[C---:B------:R-:W-:Y:S01]  /*199b0*/  IADD3 R7, R3.reuse, 0x10, RZ ;  /* 0x0000001003077810 */ /* 0x040fe20007ffe0ff */
[----:B------:R-:W1:Y:S01]  /*199c0*/  SHFL.IDX PT, R8, R5, 0x1, 0x181f ;  /* 0x00381f0005087f89 */ /* 0x000e6200000e0000 */
[----:B------:R-:W-:-:S02]  /*199d0*/  IADD3 R32, R3, 0x40, RZ ;  /* 0x0000004003207810 */ /* 0x000fc40007ffe0ff */
[----:B------:R-:W-:Y:S01]  /*199e0*/  IADD3 R54, R3, 0x60, RZ ;  /* 0x0000006003367810 */ /* 0x000fe20007ffe0ff */
[----:B------:R-:W-:Y:S04]  /*199f0*/  SHFL.IDX PT, R48, R5, 0x4, 0x181f ;  /* 0x00981f0005307f89 */ /* 0x000fe800000e0000 */
[----:B---3--:R-:W-:Y:S04]  /*19a00*/  @!P3 ST.E [R12.64], R38 ;  /* 0x000000260c00b985 */ /* 0x008fe8000c10190a */
[----:B------:R1:W-:Y:S01]  /*19a10*/  @!P0 ST.E [R10.64], R39 ;  /* 0x000000270a008985 */ /* 0x0003e2000c10190a */
[----:B------:R-:W-:-:S03]  /*19a20*/  ISETP.GE.AND P0, PT, R0, c[0x0][0x3c8], PT ;  /* 0x0000f20000007a0c */ /* 0x000fc60003f06270 */
[----:B------:R-:W2:Y:S01]  /*19a30*/  SHFL.IDX PT, R12, R5, RZ, 0x181f ;  /* 0x00181fff050c7589 */ /* 0x000ea200000e0000 */
[-C--:B------:R-:W-:Y:S02]  /*19a40*/  ISETP.GE.OR P4, PT, R7, R2.reuse, P0 ;  /* 0x000000020700720c */ /* 0x080fe40000786670 */
[C---:B------:R-:W-:Y:S01]  /*19a50*/  ISETP.GE.OR P1, PT, R3.reuse, R2, P0 ;  /* 0x000000020300720c */ /* 0x040fe20000726670 */
[----:B------:R-:W-:Y:S01]  /*19a60*/  LDS.128 R24, [R6+0x80] ;  /* 0x0000800006187984 */ /* 0x000fe20000000c00 */
[----:B------:R-:W-:-:S03]  /*19a70*/  IADD3 R7, R3, 0x20, RZ ;  /* 0x0000002003077810 */ /* 0x000fc60007ffe0ff */
[----:B------:R-:W3:Y:S01]  /*19a80*/  SHFL.IDX PT, R11, R4, 0x1, 0x181f ;  /* 0x00381f00040b7f89 */ /* 0x000ee200000e0000 */
[-C--:B------:R-:W-:Y:S02]  /*19a90*/  ISETP.GE.OR P3, PT, R7, R2.reuse, P0 ;  /* 0x000000020700720c */ /* 0x080fe40000766670 */
[----:B------:R-:W-:Y:S01]  /*19aa0*/  IADD3 R7, R3, 0x30, RZ ;  /* 0x0000003003077810 */ /* 0x000fe20007ffe0ff */
[----:B------:R-:W4:Y:S03]  /*19ab0*/  LDS.128 R20, [R6+0x880] ;  /* 0x0008800006147984 */ /* 0x000f260000000c00 */
[----:B------:R-:W-:Y:S01]  /*19ac0*/  ISETP.GE.OR P2, PT, R7, R2, P0 ;  /* 0x000000020700720c */ /* 0x000fe20000746670 */
[----:B------:R-:W4:Y:S04]  /*19ad0*/  LDS.128 R16, [R6+0x1080] ;  /* 0x0010800006107984 */ /* 0x000f280000000c00 */
[----:B------:R-:W4:Y:S01]  /*19ae0*/  LDS.128 R28, [R6+0x1880] ;  /* 0x00188000061c7984 */ /* 0x000f220000000c00 */
[----:B-1----:R-:W-:-:S03]  /*19af0*/  @!P4 LEA R10, P6, R0, R8, 0x1 ;  /* 0x00000008000ac211 */ /* 0x002fc600078c08ff */
[----:B------:R-:W-:Y:S01]  /*19b00*/  LDS.128 R36, [R6+0x2880] ;  /* 0x0028800006247984 */ /* 0x000fe20000000c00 */
[----:B--2---:R-:W-:-:S03]  /*19b10*/  @!P1 LEA R12, P5, R0, R12, 0x1 ;  /* 0x0000000c000c9211 */ /* 0x004fc600078a08ff */
[----:B------:R-:W-:Y:S01]  /*19b20*/  LDS.128 R40, [R6+0x3080] ;  /* 0x0030800006287984 */ /* 0x000fe20000000c00 */
[----:B------:R-:W-:-:S03]  /*19b30*/  @!P1 LEA.HI.X R13, R0, R9, R53, 0x1, P5 ;  /* 0x00000009000d9211 */ /* 0x000fc600028f0c35 */
[----:B------:R-:W1:Y:S02]  /*19b40*/  SHFL.IDX PT, R49, R5, 0x6, 0x181f ;  /* 0x00d81f0005317f89 */ /* 0x000e6400000e0000 */
[----:B------:R-:W-:Y:S02]  /*19b50*/  P2R R7, PR, RZ, 0x40 ;  /* 0x00000040ff077803 */ /* 0x000fe40000000000 */
[----:B------:R-:W-:Y:S01]  /*19b60*/  SHFL.IDX PT, R52, R4, 0x4, 0x181f ;  /* 0x00981f0004347f89 */ /* 0x000fe200000e0000 */
[----:B------:R-:W-:Y:S02]  /*19b70*/  ISETP.GE.OR P6, PT, R32, R2, P0 ;  /* 0x000000022000720c */ /* 0x000fe400007c6670 */
[----:B------:R-:W-:Y:S01]  /*19b80*/  ISETP.NE.AND P5, PT, R7, RZ, PT ;  /* 0x000000ff0700720c */ /* 0x000fe20003fa5270 */
[----:B------:R-:W-:Y:S03]  /*19b90*/  LDS.128 R32, [R6+0x2080] ;  /* 0x0020800006207984 */ /* 0x000fe60000000c00 */
[C---:B---3--:R-:W-:Y:S01]  /*19ba0*/  @!P4 LEA.HI.X R11, R0.reuse, R11, R53, 0x1, P5 ;  /* 0x0000000b000bc211 */ /* 0x048fe200028f0c35 */
[----:B------:R-:W2:Y:S01]  /*19bb0*/  SHFL.IDX PT, R7, R5, 0x5, 0x181f ;  /* 0x00b81f0005077f89 */ /* 0x000ea200000e0000 */
[----:B------:R-:W-:-:S03]  /*19bc0*/  @!P3 LEA R8, P5, R0, R14, 0x1 ;  /* 0x0000000e0008b211 */ /* 0x000fc600078a08ff */
[----:B------:R-:W3:Y:S01]  /*19bd0*/  SHFL.IDX PT, R51, R4, 0x5, 0x181f ;  /* 0x00b81f0004337f89 */ /* 0x000ee200000e0000 */
[C-C-:B------:R-:W-:Y:S02]  /*19be0*/  @!P3 LEA.HI.X R9, R0.reuse, R44, R53.reuse, 0x1, P5 ;  /* 0x0000002c0009b211 */ /* 0x140fe400028f0c35 */
[C---:B------:R-:W-:Y:S01]  /*19bf0*/  @!P2 LEA R14, P5, R0.reuse, R15, 0x1 ;  /* 0x0000000f000ea211 */ /* 0x040fe200078a08ff */
[----:B------:R-:W1:Y:S01]  /*19c00*/  SHFL.IDX PT, R50, R4, 0x6, 0x181f ;  /* 0x00d81f0004327f89 */ /* 0x000e6200000e0000 */
[C---:B------:R-:W-:Y:S02]  /*19c10*/  IADD3 R44, R3.reuse, 0x50, RZ ;  /* 0x00000050032c7810 */ /* 0x040fe40007ffe0ff */
[----:B------:R-:W-:Y:S01]  /*19c20*/  @!P2 LEA.HI.X R15, R0, R45, R53, 0x1, P5 ;  /* 0x0000002d000fa211 */ /* 0x000fe200028f0c35 */
[----:B------:R-:W1:Y:S01]  /*19c30*/  SHFL.IDX PT, R5, R5, 0x7, 0x181f ;  /* 0x00f81f0005057f89 */ /* 0x000e6200000e0000 */
[-C--:B------:R-:W-:Y:S02]  /*19c40*/  ISETP.GE.OR P5, PT, R44, R2.reuse, P0 ;  /* 0x000000022c00720c */ /* 0x080fe400007a6670 */
[----:B------:R-:W-:Y:S01]  /*19c50*/  IADD3 R3, R3, 0x70, RZ ;  /* 0x0000007003037810 */ /* 0x000fe20007ffe0ff */
[----:B------:R1:W2:Y:S04]  /*19c60*/  LDS.128 R44, [R6+0x3880] ;  /* 0x00388000062c7984 */ /* 0x0002a80000000c00 */
[----:B------:R-:W-:Y:S01]  /*19c70*/  @!P1 ST.E.128 [R12.64], R24 ;  /* 0x000000180c009985 */ /* 0x000fe2000c101d0a */
[----:B------:R-:W-:-:S02]  /*19c80*/  ISETP.GE.OR P1, PT, R54, R2, P0 ;  /* 0x000000023600720c */ /* 0x000fc40000726670 */
[----:B------:R-:W-:Y:S01]  /*19c90*/  ISETP.GE.OR P0, PT, R3, R2, P0 ;  /* 0x000000020300720c */ /* 0x000fe20000706670 */
[----:B----4-:R4:W-:Y:S04]  /*19ca0*/  @!P4 ST.E.128 [R10.64], R20 ;  /* 0x000000140a00c985 */ /* 0x0109e8000c101d0a */
[----:B------:R2:W-:Y:S04]  /*19cb0*/  @!P3 ST.E.128 [R8.64], R16 ;  /* 0x000000100800b985 */ /* 0x0005e8000c101d0a */
[----:B------:R3:W-:Y:S04]  /*19cc0*/  @!P2 ST.E.128 [R14.64], R28 ;  /* 0x0000001c0e00a985 */ /* 0x0007e8000c101d0a */
[----:B------:R-:W2:Y:S01]  /*19cd0*/  SHFL.IDX PT, R4, R4, 0x7, 0x181f ;  /* 0x00f81f0004047f89 */ /* 0x000ea200000e0000 */
[----:B-1----:R-:W-:-:S02]  /*19ce0*/  @!P1 LEA R6, P2, R0, R49, 0x1 ;  /* 0x0000003100069211 */ /* 0x002fc400078408ff */
[C---:B----4-:R-:W-:Y:S02]  /*19cf0*/  @!P6 LEA R10, P4, R0.reuse, R48, 0x1 ;  /* 0x00000030000ae211 */ /* 0x050fe400078808ff */
[C---:B--2---:R-:W-:Y:S02]  /*19d00*/  @!P5 LEA R8, P3, R0.reuse, R7, 0x1 ;  /* 0x000000070008d211 */ /* 0x044fe400078608ff */
[C-C-:B------:R-:W-:Y:S02]  /*19d10*/  @!P6 LEA.HI.X R11, R0.reuse, R52, R53.reuse, 0x1, P4 ;  /* 0x00000034000be211 */ /* 0x140fe400020f0c35 */
[C-C-:B---3--:R-:W-:Y:S02]  /*19d20*/  @!P5 LEA.HI.X R9, R0.reuse, R51, R53.reuse, 0x1, P3 ;  /* 0x000000330009d211 */ /* 0x148fe400018f0c35 */
[----:B------:R-:W-:Y:S01]  /*19d30*/  @!P1 LEA.HI.X R7, R0, R50, R53, 0x1, P2 ;  /* 0x0000003200079211 */ /* 0x000fe200010f0c35 */
[----:B------:R1:W-:Y:S04]  /*19d40*/  @!P6 ST.E.128 [R10.64], R32 ;  /* 0x000000200a00e985 */ /* 0x0003e8000c101d0a */
[----:B------:R1:W-:Y:S04]  /*19d50*/  @!P5 ST.E.128 [R8.64], R36 ;  /* 0x000000240800d985 */ /* 0x0003e8000c101d0a */
[----:B------:R1:W-:Y:S01]  /*19d60*/  @!P1 ST.E.128 [R6.64], R40 ;  /* 0x0000002806009985 */ /* 0x0003e2000c101d0a */
[----:B------:R-:W-:Y:S05]  /*19d70*/  @P0 EXIT ;  /* 0x000000000000094d */ /* 0x000fea0003800000 */
[----:B------:R-:W-:-:S04]  /*19d80*/  LEA R2, P0, R0, R5, 0x1 ;  /* 0x0000000500027211 */ /* 0x000fc800078008ff */
[----:B------:R-:W-:-:S05]  /*19d90*/  LEA.HI.X R3, R0, R4, R53, 0x1, P0 ;  /* 0x0000000400037211 */ /* 0x000fca00000f0c35 */
[----:B------:R-:W-:Y:S01]  /*19da0*/  ST.E.128 [R2.64], R44 ;  /* 0x0000002c02007985 */ /* 0x000fe2000c101d0a */
[----:B------:R-:W-:Y:S05]  /*19db0*/  EXIT ;  /* 0x000000000000794d */ /* 0x000fea0003800000 */
.L_x_137:
        /* <DEDUP_REMOVED lines=10> */
[----:B------:R-:W3:Y:S01]  /*19e60*/  @P0 LDG.E R0, [R4.64] ;  /* 0x0000000a04000981 */ /* 0x000ee2000c1e1900 */
        /* <DEDUP_REMOVED lines=11> */
[----:B---3--:R-:W3:Y:S02]  /*19f20*/  @P0 R2UR UR5, R0 ;  /* 0x00000000000503c2 */ /* 0x008ee400000e0000 */
[----:B---3--:R-:W-:Y:S02]  /*19f30*/  @UP1 USHF.R.S32.HI UR4, URZ, 0x1f, UR5 ;  /* 0x0000001f3f041899 */ /* 0x008fe40008011405 */
[----:B------:R-:W-:-:S05]  /*19f40*/  @UP1 UMOV UR12, UR5 ;  /* 0x00000005000c1c82 */ /* 0x000fca0008000000 */
[----:B------:R-:W-:Y:S01]  /*19f50*/  @UP1 UMOV UR13, UR4 ;  /* 0x00000004000d1c82 */ /* 0x000fe20008000000 */
[----:B------:R-:W-:Y:S05]  /*19f60*/  @P1 BRA `(.L_x_139) ;  /* 0x0000004000001947 */ /* 0x000fea0003800000 */
[----:B-1----:R-:W-:Y:S05]  /*19f70*/  @!P0 BRA `(.L_x_139) ;  /* 0x0000003000008947 */ /* 0x002fea0003800000 */
[----:B------:R-:W3:Y:S04]  /*19f80*/  LDG.E R0, [R4.64] ;  /* 0x0000000a04007981 */ /* 0x000ee8000c1e1900 */
[----:B------:R-:W3:Y:S02]  /*19f90*/  LDG.E R2, [R4.64+0x4] ;  /* 0x0000040a04027981 */ /* 0x000ee4000c1e1900 */
[----:B---3-5:R-:W-:Y:S02]  /*19fa0*/  IADD3 R9, -R0, R2, RZ ;  /* 0x0000000200097210 */ /* 0x028fe40007ffe1ff */
.L_x_139:
        /* <DEDUP_REMOVED lines=43> */
.L_x_141:
[----:B------:R-:W-:Y:S05]  /*1a260*/  BSYNC B0 ;  /* 0x0000000000007941 */ /* 0x000fea0003800000 */
.L_x_140:
[----:B------:R-:W3:Y:S01]  /*1a270*/  S2R R10, SR_CTAID.X ;  /* 0x00000000000a7919 */ /* 0x000ee20000002500 */
        /* <DEDUP_REMOVED lines=18> */
[----:B---3--:R-:W-:Y:S02]  /*1a3a0*/  IMAD R0, R10, 0x80, R0 ;  /* 0x000000800a007824 */ /* 0x008fe400078e0200 */
        /* <DEDUP_REMOVED lines=30> */
[----:B------:R-:W3:Y:S01]  /*1a590*/  SHFL.IDX PT, R7, R3, RZ, 0x181f ;  /* 0x00181fff03077589 */ /* 0x000ee200000e0000 */
[----:B------:R-:W-:Y:S02]  /*1a5a0*/  SHF.R.S32.HI R20, RZ, 0x1f, R0 ;  /* 0x0000001fff147819 */ /* 0x000fe40000011400 */
[C---:B------:R-:W-:Y:S01]  /*1a5b0*/  IADD3 R8, R2.reuse, 0x10, RZ ;  /* 0x0000001002087810 */ /* 0x040fe20007ffe0ff */
[----:B------:R-:W4:Y:S01]  /*1a5c0*/  SHFL.IDX PT, R5, R4, 0x1, 0x181f ;  /* 0x00381f0004057f89 */ /* 0x000f2200000e0000 */
[----:B------:R-:W-:-:S02]  /*1a5d0*/  ISETP.GE.OR P1, PT, R2, R19, P0 ;  /* 0x000000130200720c */ /* 0x000fc40000726670 */
[-C--:B------:R-:W-:Y:S01]  /*1a5e0*/  ISETP.GE.OR P5, PT, R8, R19.reuse, P0 ;  /* 0x000000130800720c */ /* 0x080fe200007a6670 */
[----:B------:R-:W2:Y:S01]  /*1a5f0*/  SHFL.IDX PT, R9, R3, 0x1, 0x181f ;  /* 0x00381f0003097f89 */ /* 0x000ea200000e0000 */
[C---:B------:R-:W-:Y:S02]  /*1a600*/  IADD3 R14, R2.reuse, 0x20, RZ ;  /* 0x00000020020e7810 */ /* 0x040fe40007ffe0ff */
[----:B------:R-:W-:Y:S01]  /*1a610*/  IADD3 R10, R2, 0x40, RZ ;  /* 0x00000040020a7810 */ /* 0x000fe20007ffe0ff */
[----:B------:R-:W2:Y:S01]  /*1a620*/  SHFL.IDX PT, R8, R4, 0x2, 0x181f ;  /* 0x00581f0004087f89 */ /* 0x000ea200000e0000 */
[-C--:B------:R-:W-:Y:S02]  /*1a630*/  ISETP.GE.OR P4, PT, R14, R19.reuse, P0 ;  /* 0x000000130e00720c */ /* 0x080fe40000786670 */
[----:B------:R-:W-:Y:S01]  /*1a640*/  IADD3 R13, R2, 0x30, RZ ;  /* 0x00000030020d7810 */ /* 0x000fe20007ffe0ff */
[----:B------:R-:W2:Y:S01]  /*1a650*/  SHFL.IDX PT, R12, R3, 0x2, 0x181f ;  /* 0x00581f00030c7f89 */ /* 0x000ea200000e0000 */
[----:B------:R-:W-:-:S02]  /*1a660*/  ISETP.GE.OR P6, PT, R10, R19, P0 ;  /* 0x000000130a00720c */ /* 0x000fc400007c6670 */
[----:B------:R-:W-:Y:S01]  /*1a670*/  ISETP.GE.OR P3, PT, R13, R19, P0 ;  /* 0x000000130d00720c */ /* 0x000fe20000766670 */
[----:B------:R-:W2:Y:S01]  /*1a680*/  SHFL.IDX PT, R11, R4, 0x3, 0x181f ;  /* 0x00781f00040b7f89 */ /* 0x000ea200000e0000 */
[----:B-1----:R-:W-:-:S03]  /*1a690*/  @!P1 LEA R6, P2, R0, R6, 0x1 ;  /* 0x0000000600069211 */ /* 0x002fc600078408ff */
[----:B------:R-:W1:Y:S01]  /*1a6a0*/  SHFL.IDX PT, R14, R3, 0x3, 0x181f ;  /* 0x00781f00030e7f89 */ /* 0x000e6200000e0000 */
[----:B---3--:R-:W-:-:S03]  /*1a6b0*/  @!P1 LEA.HI.X R7, R0, R7, R20, 0x1, P2 ;  /* 0x0000000700079211 */ /* 0x008fc600010f0c14 */
[----:B------:R-:W3:Y:S04]  /*1a6c0*/  SHFL.IDX PT, R10, R4, 0x4, 0x181f ;  /* 0x00981f00040a7f89 */ /* 0x000ee800000e0000 */
[----:B------:R1:W-:Y:S04]  /*1a6d0*/  @!P1 ST.E.128 [R6.64], RZ ;  /* 0x000000ff06009985 */ /* 0x0003e8000c101d0a */
[----:B------:R-:W-:Y:S04]  /*1a6e0*/  SHFL.IDX PT, R13, R4, 0x5, 0x181f ;  /* 0x00b81f00040d7f89 */ /* 0x000fe800000e0000 */
[----:B------:R-:W-:Y:S04]  /*1a6f0*/  SHFL.IDX PT, R15, R4, 0x6, 0x181f ;  /* 0x00d81f00040f7f89 */ /* 0x000fe800000e0000 */
[----:B------:R-:W3:Y:S04]  /*1a700*/  SHFL.IDX PT, R18, R3, 0x4, 0x181f ;  /* 0x00981f0003127f89 */ /* 0x000ee800000e0000 */
[----:B------:R-:W3:Y:S04]  /*1a710*/  SHFL.IDX PT, R17, R3, 0x5, 0x181f ;  /* 0x00b81f0003117f89 */ /* 0x000ee800000e0000 */
[----:B------:R-:W3:Y:S04]  /*1a720*/  SHFL.IDX PT, R16, R3, 0x6, 0x181f ;  /* 0x00d81f0003107f89 */ /* 0x000ee800000e0000 */
[----:B------:R-:W3:Y:S01]  /*1a730*/  SHFL.IDX PT, R4, R4, 0x7, 0x181f ;  /* 0x00f81f0004047f89 */ /* 0x000ee200000e0000 */
[----:B-1----:R-:W-:-:S02]  /*1a740*/  IADD3 R7, R2, 0x50, RZ ;  /* 0x0000005002077810 */ /* 0x002fc40007ffe0ff */
[C---:B----4-:R-:W-:Y:S01]  /*1a750*/  @!P5 LEA R6, P1, R0.reuse, R5, 0x1 ;  /* 0x000000050006d211 */ /* 0x050fe200078208ff */
[----:B------:R-:W1:Y:S01]  /*1a760*/  SHFL.IDX PT, R3, R3, 0x7, 0x181f ;  /* 0x00f81f0003037f89 */ /* 0x000e6200000e0000 */
[----:B------:R-:W-:Y:S02]  /*1a770*/  ISETP.GE.OR P2, PT, R7, R19, P0 ;  /* 0x000000130700720c */ /* 0x000fe40000746670 */
[C---:B--2---:R-:W-:Y:S02]  /*1a780*/  @!P5 LEA.HI.X R7, R0.reuse, R9, R20, 0x1, P1 ;  /* 0x000000090007d211 */ /* 0x044fe400008f0c14 */
[----:B------:R-:W-:Y:S02]  /*1a790*/  @!P4 LEA R8, P1, R0, R8, 0x1 ;  /* 0x000000080008c211 */ /* 0x000fe400078208ff */
[C---:B------:R-:W-:Y:S01]  /*1a7a0*/  IADD3 R9, R2.reuse, 0x60, RZ ;  /* 0x0000006002097810 */ /* 0x040fe20007ffe0ff */
[----:B------:R2:W-:Y:S01]  /*1a7b0*/  @!P5 ST.E.128 [R6.64], RZ ;  /* 0x000000ff0600d985 */ /* 0x0005e2000c101d0a */
[----:B------:R-:W-:-:S09]  /*1a7c0*/  IADD3 R2, R2, 0x70, RZ ;  /* 0x0000007002027810 */ /* 0x000fd20007ffe0ff */
[----:B------:R-:W-:Y:S02]  /*1a7d0*/  P2R R5, PR, RZ, 0x2 ;  /* 0x00000002ff057803 */ /* 0x000fe40000000000 */
[-C--:B------:R-:W-:Y:S02]  /*1a7e0*/  ISETP.GE.OR P1, PT, R9, R19.reuse, P0 ;  /* 0x000000130900720c */ /* 0x080fe40000726670 */
[----:B------:R-:W-:Y:S02]  /*1a7f0*/  ISETP.NE.AND P5, PT, R5, RZ, PT ;  /* 0x000000ff0500720c */ /* 0x000fe40003fa5270 */
[----:B------:R-:W-:Y:S02]  /*1a800*/  ISETP.GE.OR P0, PT, R2, R19, P0 ;  /* 0x000000130200720c */ /* 0x000fe40000706670 */
[----:B------:R-:W-:-:S05]  /*1a810*/  @!P4 LEA.HI.X R9, R0, R12, R20, 0x1, P5 ;  /* 0x0000000c0009c211 */ /* 0x000fca00028f0c14 */
[----:B------:R4:W-:Y:S01]  /*1a820*/  @!P4 ST.E.128 [R8.64], RZ ;  /* 0x000000ff0800c985 */ /* 0x0009e2000c101d0a */
[----:B--2---:R-:W-:-:S04]  /*1a830*/  @!P3 LEA R6, P5, R0, R11, 0x1 ;  /* 0x0000000b0006b211 */ /* 0x004fc800078a08ff */
[C---:B------:R-:W-:Y:S02]  /*1a840*/  @!P3 LEA.HI.X R7, R0.reuse, R14, R20, 0x1, P5 ;  /* 0x0000000e0007b211 */ /* 0x040fe400028f0c14 */
[----:B---3--:R-:W-:-:S03]  /*1a850*/  @!P6 LEA R10, P5, R0, R10, 0x1 ;  /* 0x0000000a000ae211 */ /* 0x008fc600078a08ff */
[----:B------:R2:W-:Y:S01]  /*1a860*/  @!P3 ST.E.128 [R6.64], RZ ;  /* 0x000000ff0600b985 */ /* 0x0005e2000c101d0a */
[----:B------:R-:W-:-:S05]  /*1a870*/  @!P6 LEA.HI.X R11, R0, R18, R20, 0x1, P5 ;  /* 0x00000012000be211 */ /* 0x000fca00028f0c14 */
[----:B------:R3:W-:Y:S01]  /*1a880*/  @!P6 ST.E.128 [R10.64], RZ ;  /* 0x000000ff0a00e985 */ /* 0x0007e2000c101d0a */
[----:B----4-:R-:W-:-:S04]  /*1a890*/  @!P2 LEA R8, P4, R0, R13, 0x1 ;  /* 0x0000000d0008a211 */ /* 0x010fc800078808ff */
[----:B------:R-:W-:-:S05]  /*1a8a0*/  @!P2 LEA.HI.X R9, R0, R17, R20, 0x1, P4 ;  /* 0x000000110009a211 */ /* 0x000fca00020f0c14 */
[----:B------:R3:W-:Y:S01]  /*1a8b0*/  @!P2 ST.E.128 [R8.64], RZ ;  /* 0x000000ff0800a985 */ /* 0x0007e2000c101d0a */
[----:B--2---:R-:W-:-:S04]  /*1a8c0*/  @!P1 LEA R6, P3, R0, R15, 0x1 ;  /* 0x0000000f00069211 */ /* 0x004fc800078608ff */
[----:B------:R-:W-:-:S05]  /*1a8d0*/  @!P1 LEA.HI.X R7, R0, R16, R20, 0x1, P3 ;  /* 0x0000001000079211 */ /* 0x000fca00018f0c14 */
[----:B------:R3:W-:Y:S01]  /*1a8e0*/  @!P1 ST.E.128 [R6.64], RZ ;  /* 0x000000ff06009985 */ /* 0x0007e2000c101d0a */
[----:B------:R-:W-:Y:S05]  /*1a8f0*/  @P0 EXIT ;  /* 0x000000000000094d */ /* 0x000fea0003800000 */
[----:B-1----:R-:W-:-:S04]  /*1a900*/  LEA R2, P0, R0, R4, 0x1 ;  /* 0x0000000400027211 */ /* 0x002fc800078008ff */
[----:B------:R-:W-:-:S05]  /*1a910*/  LEA.HI.X R3, R0, R3, R20, 0x1, P0 ;  /* 0x0000000300037211 */ /* 0x000fca00000f0c14 */
[----:B------:R-:W-:Y:S01]  /*1a920*/  ST.E.128 [R2.64], RZ ;  /* 0x000000ff02007985 */ /* 0x000fe2000c101d0a */
[----:B------:R-:W-:Y:S05]  /*1a930*/  EXIT ;  /* 0x000000000000794d */ /* 0x000fea0003800000 */
.L_x_142:
        /* <DEDUP_REMOVED lines=12> */
.L_x_800:


//--------------------- .text._ZN7cutlass13device_kernelIN5flash19enable_sm80_to_sm89INS1_16FlashAttnFwdSm80INS1_25CollectiveMainloopFwdSm80ILi4ELi1ELb0EN4cute5tupleIJNS5_1CILi128EEENS7_ILi96EEENS7_ILi64EEEEEELi64ENS_6half_tEfNS_4arch4Sm80ELb0ELb1ELb1ELb0ELb1ELb0ELb1ELb0EEENS1_21CollectiveEpilogueFwdINS6_IJS8_SA_S9_EEENS6_IJNS7_ILi1EEESI_SI_EEESC_SE_Li128ELb0ELb1ELb0ELb0EEENS1_19SingleTileSchedulerILb0ELb0ELb1ELi128EEEEEEEEEvNT_6ParamsE --------------------------
	.section	.text._ZN7cutlass13device_kernelIN5flash19enable_sm80_to_sm89INS1_16FlashAttnFwdSm80INS1_25CollectiveMainloopFwdSm80ILi4ELi1ELb0EN4cute5tupleIJNS5_1CILi128EEENS7_ILi96EEENS7_ILi64EEEEEELi64ENS_6half_tEfNS_4arch4Sm80ELb0ELb1ELb1ELb0ELb1ELb0ELb1ELb0EEENS1_21CollectiveEpilogueFwdINS6_IJS8_SA_S9_EEENS6_IJNS7_ILi1EEESI_SI_EEESC_SE_Li128ELb0ELb1ELb0ELb0EEENS1_19SingleTileSchedulerILb0ELb0ELb1ELi128EEEEEEEEEvNT_6ParamsE,"ax",@progbits
	.sectioninfo	@"SHI_REGISTERS=255"
	.align	128
.text._ZN7cutlass13device_kernelIN5flash19enable_sm80_to_sm89INS1_16FlashAttnFwdSm80INS1_25CollectiveMainloopFwdSm80ILi4ELi1ELb0EN4cute5tupleIJNS5_1CILi128EEENS7_ILi96EEENS7_ILi64EEEEEELi64ENS_6half_tEfNS_4arch4Sm80ELb0ELb1ELb1ELb0ELb1ELb0ELb1ELb0EEENS1_21CollectiveEpilogueFwdINS6_IJS8_SA_S9_EEENS6_IJNS7_ILi1EEESI_SI_EEESC_SE_Li128ELb0ELb1ELb0ELb0EEENS1_19SingleTileSchedulerILb0ELb0ELb1ELi128EEEEEEEEEvNT_6ParamsE:
        .type           _ZN7cutlass13device_kernelIN5flash19enable_sm80_to_sm89INS1_16FlashAttnFwdSm80INS1_25CollectiveMainloopFwdSm80ILi4ELi1ELb0EN4cute5tupleIJNS5_1CILi128EEENS7_ILi96EEENS7_ILi64EEEEEELi64ENS_6half_tEfNS_4arch4Sm80ELb0ELb1ELb1ELb0ELb1ELb0ELb1ELb0EEENS1_21CollectiveEpilogueFwdINS6_IJS8_SA_S9_EEENS6_IJNS7_ILi1EEESI_SI_EEESC_SE_Li128ELb0ELb1ELb0ELb0EEENS1_19SingleTileSchedulerILb0ELb0ELb1ELi128EEEEEEEEEvNT_6ParamsE,@function
        .size           _ZN7cutlass13device_kernelIN5flash19enable_sm80_to_sm89INS1_16FlashAttnFwdSm80INS1_25CollectiveMainloopFwdSm80ILi4ELi1ELb0EN4cute5tupleIJNS5_1CILi128EEENS7_ILi96EEENS7_ILi64EEEEEELi64ENS_6half_tEfNS_4arch4Sm80ELb0ELb1ELb1ELb0ELb1ELb0ELb1ELb0EEENS1_21CollectiveEpilogueFwdINS6_IJS8_SA_S9_EEENS6_IJNS7_ILi1EEESI_SI_EEESC_SE_Li128ELb0ELb1ELb0ELb0EEENS1_19SingleTileSchedulerILb0ELb0ELb1ELi128EEEEEEEEEvNT_6ParamsE,(.L_x_801 - _ZN7cutlass13device_kernelIN5flash19enable_sm80_to_sm89INS1_16FlashAttnFwdSm80INS1_25CollectiveMainloopFwdSm80ILi4ELi1ELb0EN4cute5tupleIJNS5_1CILi128EEENS7_ILi96EEENS7_ILi64EEEEEELi64ENS_6half_tEfNS_4arch4Sm80ELb0ELb1ELb1ELb0ELb1ELb0ELb1ELb0EEENS1_21CollectiveEpilogueFwdINS6_IJS8_SA_S9_EEENS6_IJNS7_ILi1EEESI_SI_EEESC_SE_Li128ELb0ELb1ELb0ELb0EEENS1_19SingleTileSchedulerILb0ELb0ELb1ELi128EEEEEEEEEvNT_6ParamsE)
        .other          _ZN7cutlass13device_kernelIN5flash19enable_sm80_to_sm89INS1_16FlashAttnFwdSm80INS1_25CollectiveMainloopFwdSm80ILi4ELi1ELb0EN4cute5tupleIJNS5_1CILi128EEENS7_ILi96EEENS7_ILi64EEEEEELi64ENS_6half_tEfNS_4arch4Sm80ELb0ELb1ELb1ELb0ELb1ELb0ELb1ELb0EEENS1_21CollectiveEpilogueFwdINS6_IJS8_SA_S9_EEENS6_IJNS7_ILi1EEESI_SI_EEESC_SE_Li128ELb0ELb1ELb0ELb0EEENS1_19SingleTileSchedulerILb0ELb0ELb1ELi128EEEEEEEEEvNT_6ParamsE,@"STO_CUDA_ENTRY STV_DEFAULT"
_ZN7cutlass13device_kernelIN5flash19enable_sm80_to_sm89INS1_16FlashAttnFwdSm80INS1_25CollectiveMainloopFwdSm80ILi4ELi1ELb0EN4cute5tupleIJNS5_1CILi128EEENS7_ILi96EEENS7_ILi64EEEEEELi64ENS_6half_tEfNS_4arch4Sm80ELb0ELb1ELb1ELb0ELb1ELb0ELb1ELb0EEENS1_21CollectiveEpilogueFwdINS6_IJS8_SA_S9_EEENS6_IJNS7_ILi1EEESI_SI_EEESC_SE_Li128ELb0ELb1ELb0ELb0EEENS1_19SingleTileSchedulerILb0ELb0ELb1ELi128EEEEEEEEEvNT_6ParamsE:
[----:B------:R-:W-:-:S03]  /*0000*/  MOV R1, c[0x0][0x28] ;  /* 0x00000a0000017a02 */ /* 0x000fc60000000f00 */
[----:B------:R-:W1:Y:S01]  /*0010*/  S2UR UR16, SR_CTAID.Z ;  /* 0x00000000001079c3 */ /* 0x000e620000002700 */
[----:B------:R-:W-:Y:S02]  /*0020*/  IADD3 R1, R1, -0x40, RZ ;  /* 0xffffffc001017810 */ /* 0x000fe40007ffe0ff */
[----:B-1----:R-:W-:-:S13]  /*0030*/  ISETP.LE.AND P0, PT, RZ, UR16, PT ;  /* 0x00000010ff007c0c */ /* 0x002fda000bf03270 */
[----:B------:R-:W-:Y:S05]  /*0040*/  @!P0 EXIT ;  /* 0x000000000000894d */ /* 0x000fea0003800000 */
[----:B------:R-:W-:Y:S01]  /*0050*/  ULDC.64 UR4, c[0x0][0x370] ;  /* 0x0000dc0000047ab9 */ /* 0x000fe20000000a00 */
[----:B------:R-:W-:Y:S01]  /*0060*/  IMAD.MOV.U32 R204, RZ, RZ, RZ ;  /* 0x000000ffffcc7224 */ /* 0x000fe200078e00ff */
[----:B------:R-:W-:Y:S02]  /*0070*/  UISETP.NE.U32.AND UP0, UPT, URZ, UR4, UPT ;  /* 0x000000043f00728c */ /* 0x000fe4000bf05070 */
[----:B------:R-:W-:Y:S02]  /*0080*/  ULDC.64 UR6, c[0x0][0x370] ;  /* 0x0000dc0000067ab9 */ /* 0x000fe40000000a00 */
[----:B------:R-:W-:Y:S02]  /*0090*/  UISETP.NE.AND.EX UP0, UPT, URZ, UR5, UPT, UP0 ;  /* 0x000000053f00728c */ /* 0x000fe4000bf05300 */
[----:B------:R-:W-:-:S04]  /*00a0*/  ULDC.64 UR48, c[0x0][0x118] ;  /* 0x0000460000307ab9 */ /* 0x000fc80000000a00 */
[----:B------:R-:W-:-:S05]  /*00b0*/  PLOP3.LUT P0, PT, PT, PT, UP0, 0x80, 0x0 ;  /* 0x000000000000781c */ /* 0x000fca0003f0f008 */
[----:B------:R-:W-:Y:S02]  /*00c0*/  @UP0 UMOV UR4, 0x4 ;  /* 0x0000000400040882 */ /* 0x000fe40000000000 */
[----:B------:R-:W-:-:S06]  /*00d0*/  @UP0 UIMAD.WIDE UR4, UR16, UR4, UR6 ;  /* 0x00000004100402a5 */ /* 0x000fcc000f8e0206 */
[----:B------:R-:W-:Y:S01]  /*00e0*/  MOV R2, UR4 ;  /* 0x0000000400027c02 */ /* 0x000fe20008000f00 */
[----:B------:R-:W-:Y:S01]  /*00f0*/  IMAD.U32 R3, RZ, RZ, UR5 ;  /* 0x00000005ff037e24 */ /* 0x000fe2000f8e00ff */
[----:B------:R-:W1:Y:S01]  /*0100*/  S2UR UR14, SR_CTAID.X ;  /* 0x00000000000e79c3 */ /* 0x000e620000002500 */
[----:B------:R-:W-:Y:S02]  /*0110*/  ULDC UR12, c[0x0][0x2c4] ;  /* 0x0000b100000c7ab9 */ /* 0x000fe40000000800 */
[----:B------:R-:W-:Y:S01]  /*0120*/  ULDC.64 UR4, c[0x0][0x2c8] ;  /* 0x0000b20000047ab9 */ /* 0x000fe20000000a00 */
[----:B------:R-:W2:Y:S01]  /*0130*/  @P0 LDG.E R204, [R2.64] ;  /* 0x0000003002cc0981 */ /* 0x000ea2000c1e1900 */
[----:B------:R-:W-:Y:S02]  /*0140*/  UISETP.NE.AND UP2, UPT, UR12, 0x1, UPT ;  /* 0x000000010c00788c */ /* 0x000fe4000bf45270 */
[----:B------:R-:W-:Y:S01]  /*0150*/  ULDC UR10, c[0x0][0x1d0] ;  /* 0x00007400000a7ab9 */ /* 0x000fe20000000800 */
[----:B------:R-:W3:Y:S01]  /*0160*/  S2UR UR11, SR_CTAID.Y ;  /* 0x00000000000b79c3 */ /* 0x000ee20000002600 */
[----:B------:R-:W4:Y:S01]  /*0170*/  S2R R200, SR_TID.X ;  /* 0x0000000000c87919 */ /* 0x000f220000002100 */
[----:B-1----:R-:W-:-:S06]  /*0180*/  USHF.L.U32 UR14, UR14, 0x7, URZ ;  /* 0x000000070e0e7899 */ /* 0x002fcc000800063f */
[----:B------:R-:W-:Y:S02]  /*0190*/  @UP2 UIADD3 UR8, UR14, 0x7f, URZ ;  /* 0x0000007f0e082890 */ /* 0x000fe4000fffe03f */
[----:B------:R-:W-:Y:S02]  /*01a0*/  UIADD3 UR6, UR14, 0x7f, URZ ;  /* 0x0000007f0e067890 */ /* 0x000fe4000fffe03f */
[----:B------:R-:W-:Y:S02]  /*01b0*/  UIMAD.WIDE.U32 UR8, UR8, UR4, URZ ;  /* 0x00000004080872a5 */ /* 0x000fe4000f8e003f */
[----:B---3--:R-:W-:-:S05]  /*01c0*/  USHF.R.S32.HI UR15, URZ, 0x1f, UR11 ;  /* 0x0000001f3f0f7899 */ /* 0x008fca000801140b */
[----:B------:R-:W-:Y:S02]  /*01d0*/  @UP2 UMOV UR7, UR9 ;  /* 0x0000000900072c82 */ /* 0x000fe40008000000 */
[----:B------:R-:W-:Y:S02]  /*01e0*/  @UP2 USHF.R.U32.HI UR6, URZ, UR5, UR7 ;  /* 0x000000053f062299 */ /* 0x000fe40008011607 */
[----:B------:R-:W-:Y:S02]  /*01f0*/  UMOV UR8, 0x1 ;  /* 0x0000000100087882 */ /* 0x000fe40000000000 */
[----:B------:R-:W-:Y:S02]  /*0200*/  ULDC.64 UR4, c[0x0][0x328] ;  /* 0x0000ca0000047ab9 */ /* 0x000fe40000000a00 */
[----:B------:R-:W-:Y:S02]  /*0210*/  UISETP.LE.AND UP0, UPT, UR8, UR5, UPT ;  /* 0x000000050800728c */ /* 0x000fe4000bf03270 */
[----:B------:R-:W-:-:S02]  /*0220*/  ULDC UR7, c[0x0][0x2ac] ;  /* 0x0000ab0000077ab9 */ /* 0x000fc40000000800 */
[----:B------:R-:W-:Y:S02]  /*0230*/  UIMAD UR10, UR7, UR10, URZ ;  /* 0x0000000a070a72a4 */ /* 0x000fe4000f8e023f */
[----:B------:R-:W-:Y:S01]  /*0240*/  PLOP3.LUT P0, PT, PT, PT, UP0, 0x40, 0x0 ;  /* 0x000000000000781c */ /* 0x000fe20003f0e808 */
[----:B------:R-:W-:Y:S02]  /*0250*/  ULDC UR9, c[0x0][0x168] ;  /* 0x00005a0000097ab9 */ /* 0x000fe40000000800 */
[----:B------:R-:W-:-:S04]  /*0260*/  UIADD3 UR9, UR10, -UR9, UR8 ;  /* 0x800000090a097290 */ /* 0x000fc8000fffe008 */
[----:B------:R-:W-:-:S04]  /*0270*/  UIADD3 UR5, UR9, UR6, URZ ;  /* 0x0000000609057290 */ /* 0x000fc8000fffe03f */
[----:B------:R-:W-:Y:S01]  /*0280*/  UIADD3 UR6, UR5, UR4, URZ ;  /* 0x0000000405067290 */ /* 0x000fe2000fffe03f */
[----:B--2---:R1:W-:Y:S01]  /*0290*/  STL [R1+0x2c], R204 ;  /* 0x00002ccc01007387 */ /* 0x0043e20000100800 */
[----:B------:R-:W-:Y:S05]  /*02a0*/  @P0 BRA `(.L_x_143) ;  /* 0x0000016000000947 */ /* 0x000fea0003800000 */
[----:B----4-:R-:W-:Y:S01]  /*02b0*/  ISETP.LT.AND P0, PT, RZ, UR5, PT ;  /* 0x00000005ff007c0c */ /* 0x010fe2000bf01270 */
[----:B------:R-:W-:-:S12]  /*02c0*/  UIADD3 UR9, UR5, -0x1, URZ ;  /* 0xffffffff05097890 */ /* 0x000fd8000fffe03f */
[----:B------:R-:W-:Y:S05]  /*02d0*/  @P0 BRA `(.L_x_144) ;  /* 0x0000009000000947 */ /* 0x000fea0003800000 */
[----:B------:R-:W-:Y:S02]  /*02e0*/  ULDC UR4, c[0x0][0x32c] ;  /* 0x0000cb0000047ab9 */ /* 0x000fe40000000800 */
[----:B------:R-:W-:Y:S02]  /*02f0*/  UISETP.NE.AND UP1, UPT, UR8, UR4, UPT ;  /* 0x000000040800728c */ /* 0x000fe4000bf25270 */
[----:B------:R-:W-:-:S03]  /*0300*/  UIADD3 UR9, -UR5, URZ, URZ ;  /* 0x0000003f05097290 */ /* 0x000fc6000fffe13f */
[----:B------:R-:W-:Y:S02]  /*0310*/  ULDC.64 UR4, c[0x0][0x330] ;  /* 0x0000cc0000047ab9 */ /* 0x000fe40000000a00 */
[----:B------:R-:W-:-:S07]  /*0320*/  UIMAD.WIDE.U32 UR18, UR9, UR4, URZ ;  /* 0x00000004091272a5 */ /* 0x000fce000f8e003f */
[----:B------:R-:W-:Y:S02]  /*0330*/  @UP1 UMOV UR13, UR19 ;  /* 0x00000013000d1c82 */ /* 0x000fe40008000000 */
[----:B------:R-:W-:-:S04]  /*0340*/  @UP1 USHF.R.U32.HI UR9, URZ, UR5, UR13 ;  /* 0x000000053f091299 */ /* 0x000fc8000801160d */
[----:B------:R-:W-:Y:S01]  /*0350*/  ULOP3.LUT UR9, URZ, UR9, URZ, 0x33, !UPT ;  /* 0x000000093f097292 */ /* 0x000fe2000f8e333f */
[----:B------:R-:W-:Y:S05]  /*0360*/  BRA `(.L_x_145) ;  /* 0x0000006000007947 */ /* 0x000fea0003800000 */
.L_x_144:
[----:B------:R-:W-:Y:S02]  /*0370*/  ULDC UR4, c[0x0][0x32c] ;  /* 0x0000cb0000047ab9 */ /* 0x000fe40000000800 */
[----:B------:R-:W-:-:S03]  /*0380*/  UISETP.NE.AND UP1, UPT, UR8, UR4, UPT ;  /* 0x000000040800728c */ /* 0x000fc6000bf25270 */
[----:B------:R-:W-:Y:S02]  /*0390*/  ULDC.64 UR4, c[0x0][0x330] ;  /* 0x0000cc0000047ab9 */ /* 0x000fe40000000a00 */
[----:B------:R-:W-:-:S07]  /*03a0*/  UIMAD.WIDE.U32 UR18, UR9, UR4, URZ ;  /* 0x00000004091272a5 */ /* 0x000fce000f8e003f */
[----:B------:R-:W-:Y:S02]  /*03b0*/  @UP1 UMOV UR13, UR19 ;  /* 0x00000013000d1c82 */ /* 0x000fe40008000000 */
[----:B------:R-:W-:Y:S02]  /*03c0*/  @UP1 USHF.R.U32.HI UR9, URZ, UR5, UR13 ;  /* 0x000000053f091299 */ /* 0x000fe4000801160d */
.L_x_145:
[----:B------:R-:W-:Y:S02]  /*03d0*/  ULDC UR4, c[0x0][0x32c] ;  /* 0x0000cb0000047ab9 */ /* 0x000fe40000000800 */
[----:B------:R-:W-:-:S04]  /*03e0*/  UIMAD UR4, UR9, UR4, UR4 ;  /* 0x00000004090472a4 */ /* 0x000fc8000f8e0204 */
[----:B------:R-:W-:-:S04]  /*03f0*/  UISETP.LT.AND UP1, UPT, UR6, UR4, UPT ;  /* 0x000000040600728c */ /* 0x000fc8000bf21270 */
[----:B------:R-:W-:Y:S02]  /*0400*/  USEL UR6, UR6, UR4, UP1 ;  /* 0x0000000406067287 */ /* 0x000fe40008800000 */
.L_x_143:
[----:B----4-:R-:W-:Y:S01]  /*0410*/  UIADD3 UR8, UR10, 0x5f, URZ ;  /* 0x0000005f0a087890 */ /* 0x010fe2000fffe03f */
[----:B------:R-:W-:Y:S01]  /*0420*/  PLOP3.LUT P0, PT, PT, PT, UP0, 0x40, 0x0 ;  /* 0x000000000000781c */ /* 0x000fe20003f0e808 */
[----:B------:R-:W-:Y:S02]  /*0430*/  UIADD3 UR18, UR6, 0x5f, URZ ;  /* 0x0000005f06127890 */ /* 0x000fe4000fffe03f */
[----:B------:R-:W-:Y:S02]  /*0440*/  UIMAD.WIDE UR8, UR8, 0x2aaaaaab, URZ ;  /* 0x2aaaaaab080878a5 */ /* 0x000fe4000f8e023f */
[----:B------:R-:W-:Y:S02]  /*0450*/  UIMAD.WIDE UR18, UR18, 0x2aaaaaab, URZ ;  /* 0x2aaaaaab121278a5 */ /* 0x000fe4000f8e023f */
[----:B------:R-:W-:Y:S02]  /*0460*/  ULDC.64 UR4, c[0x0][0x2c8] ;  /* 0x0000b20000047ab9 */ /* 0x000fe40000000a00 */
[----:B------:R-:W-:-:S02]  /*0470*/  UIMAD.WIDE.U32 UR20, UR14, UR4, URZ ;  /* 0x000000040e1472a5 */ /* 0x000fc4000f8e003f */
[----:B------:R-:W-:Y:S02]  /*0480*/  UMOV UR17, UR9 ;  /* 0x0000000900117c82 */ /* 0x000fe40008000000 */
[----:B------:R-:W-:Y:S02]  /*0490*/  UMOV UR9, UR19 ;  /* 0x0000001300097c82 */ /* 0x000fe40008000000 */
[----:B------:R-:W-:Y:S02]  /*04a0*/  USHF.R.U32.HI UR8, URZ, 0x1f, UR17 ;  /* 0x0000001f3f087899 */ /* 0x000fe40008011611 */
[----:B------:R-:W-:Y:S02]  /*04b0*/  USHF.R.U32.HI UR6, URZ, 0x1f, UR9 ;  /* 0x0000001f3f067899 */ /* 0x000fe40008011609 */
[----:B------:R-:W-:Y:S02]  /*04c0*/  ULDC UR13, c[0x0][0x168] ;  /* 0x00005a00000d7ab9 */ /* 0x000fe40000000800 */
[----:B------:R-:W-:-:S02]  /*04d0*/  UMOV UR4, UR14 ;  /* 0x0000000e00047c82 */ /* 0x000fc40008000000 */
[----:B------:R-:W-:Y:S02]  /*04e0*/  @UP2 USHF.R.U32.HI UR4, URZ, UR5, UR21 ;  /* 0x000000053f042299 */ /* 0x000fe40008011615 */
[----:B------:R-:W-:Y:S02]  /*04f0*/  UIADD3 UR13, UR10, -UR13, URZ ;  /* 0x8000000d0a0d7290 */ /* 0x000fe4000fffe03f */
[----:B------:R-:W-:Y:S02]  /*0500*/  ULEA.HI.SX32 UR17, UR17, UR8, 0x1c ;  /* 0x0000000811117291 */ /* 0x000fe4000f8fe23f */
[----:B------:R-:W-:Y:S02]  /*0510*/  ULEA.HI.SX32 UR6, UR9, UR6, 0x1c ;  /* 0x0000000609067291 */ /* 0x000fe4000f8fe23f */
[----:B------:R-:W-:Y:S02]  /*0520*/  UIADD3 UR4, UR13, UR4, URZ ;  /* 0x000000040d047290 */ /* 0x000fe4000fffe03f */
[----:B------:R-:W-:-:S02]  /*0530*/  UISETP.LT.AND UP1, UPT, UR17, UR6, UPT ;  /* 0x000000061100728c */ /* 0x000fc4000bf21270 */
[----:B------:R-:W-:Y:S02]  /*0540*/  ULDC UR5, c[0x0][0x324] ;  /* 0x0000c90000057ab9 */ /* 0x000fe40000000800 */
[----:B------:R-:W-:Y:S02]  /*0550*/  UIADD3 UR8, UR4, -UR5, URZ ;  /* 0x8000000504087290 */ /* 0x000fe4000fffe03f */
[----:B------:R-:W-:Y:S01]  /*0560*/  USEL UR6, UR17, UR6, UP1 ;  /* 0x0000000611067287 */ /* 0x000fe20008800000 */
[----:B------:R-:W-:Y:S05]  /*0570*/  @P0 BRA `(.L_x_146) ;  /* 0x0000017000000947 */ /* 0x000fea0003800000 */
[----:B------:R-:W-:Y:S02]  /*0580*/  UMOV UR9, UR4 ;  /* 0x0000000400097c82 */ /* 0x000fe40008000000 */
[----:B------:R-:W-:-:S06]  /*0590*/  UISETP.GT.AND UP1, UPT, UR9, -0x1, UPT ;  /* 0xffffffff0900788c */ /* 0x000fcc000bf24270 */
[----:B------:R-:W-:-:S13]  /*05a0*/  PLOP3.LUT P0, PT, PT, PT, UP1, 0x80, 0x0 ;  /* 0x000000000000781c */ /* 0x000fda0003f0f018 */
[----:B------:R-:W-:Y:S05]  /*05b0*/  @P0 BRA `(.L_x_147) ;  /* 0x0000009000000947 */ /* 0x000fea0003800000 */
[----:B------:R-:W-:Y:S02]  /*05c0*/  ULDC UR4, c[0x0][0x32c] ;  /* 0x0000cb0000047ab9 */ /* 0x000fe40000000800 */
[----:B------:R-:W-:Y:S02]  /*05d0*/  UISETP.NE.AND UP1, UPT, UR4, 0x1, UPT ;  /* 0x000000010400788c */ /* 0x000fe4000bf25270 */
[----:B------:R-:W-:Y:S02]  /*05e0*/  ULOP3.LUT UR9, URZ, UR9, URZ, 0x33, !UPT ;  /* 0x000000093f097292 */ /* 0x000fe4000f8e333f */
[----:B------:R-:W-:Y:S02]  /*05f0*/  ULDC.64 UR4, c[0x0][0x330] ;  /* 0x0000cc0000047ab9 */ /* 0x000fe40000000a00 */
[----:B------:R-:W-:-:S07]  /*0600*/  UIMAD.WIDE.U32 UR18, UR9, UR4, URZ ;  /* 0x00000004091272a5 */ /* 0x000fce000f8e003f */
[----:B------:R-:W-:Y:S02]  /*0610*/  @UP1 UMOV UR17, UR19 ;  /* 0x0000001300111c82 */ /* 0x000fe40008000000 */
[----:B------:R-:W-:-:S04]  /*0620*/  @UP1 USHF.R.U32.HI UR9, URZ, UR5, UR17 ;  /* 0x000000053f091299 */ /* 0x000fc80008011611 */
[----:B------:R-:W-:Y:S01]  /*0630*/  ULOP3.LUT UR9, URZ, UR9, URZ, 0x33, !UPT ;  /* 0x000000093f097292 */ /* 0x000fe2000f8e333f */
[----:B------:R-:W-:Y:S05]  /*0640*/  BRA `(.L_x_148) ;  /* 0x0000006000007947 */ /* 0x000fea0003800000 */
.L_x_147:
[----:B------:R-:W-:Y:S02]  /*0650*/  ULDC UR4, c[0x0][0x32c] ;  /* 0x0000cb0000047ab9 */ /* 0x000fe40000000800 */
[----:B------:R-:W-:-:S03]  /*0660*/  UISETP.NE.AND UP1, UPT, UR4, 0x1, UPT ;  /* 0x000000010400788c */ /* 0x000fc6000bf25270 */
[----:B------:R-:W-:Y:S02]  /*0670*/  ULDC.64 UR4, c[0x0][0x330] ;  /* 0x0000cc0000047ab9 */ /* 0x000fe40000000a00 */
[----:B------:R-:W-:-:S07]  /*0680*/  UIMAD.WIDE.U32 UR18, UR9, UR4, URZ ;  /* 0x00000004091272a5 */ /* 0x000fce000f8e003f */
[----:B------:R-:W-:Y:S02]  /*0690*/  @UP1 UMOV UR17, UR19 ;  /* 0x0000001300111c82 */ /* 0x000fe40008000000 */
[----:B------:R-:W-:Y:S02]  /*06a0*/  @UP1 USHF.R.U32.HI UR9, URZ, UR5, UR17 ;  /* 0x000000053f091299 */ /* 0x000fe40008011611 */
.L_x_148:
[----:B------:R-:W-:Y:S02]  /*06b0*/  ULDC UR4, c[0x0][0x32c] ;  /* 0x0000cb0000047ab9 */ /* 0x000fe40000000800 */
[----:B------:R-:W-:-:S04]  /*06c0*/  UIMAD UR4, UR9, UR4, URZ ;  /* 0x00000004090472a4 */ /* 0x000fc8000f8e023f */
[----:B------:R-:W-:-:S04]  /*06d0*/  UISETP.LT.AND UP1, UPT, UR8, UR4, UPT ;  /* 0x000000040800728c */ /* 0x000fc8000bf21270 */
[----:B------:R-:W-:-:S04]  /*06e0*/  USEL UR8, UR8, UR4, !UP1 ;  /* 0x0000000408087287 */ /* 0x000fc8000c800000 */
.L_x_146:
[----:B------:R-:W-:Y:S01]  /*06f0*/  UIMAD.WIDE UR4, UR8, 0x2aaaaaab, URZ ;  /* 0x2aaaaaab080478a5 */ /* 0x000fe2000f8e023f */
[----:B------:R-:W-:Y:S01]  /*0700*/  PLOP3.LUT P4, PT, PT, PT, PT, 0x80, 0x0 ;  /* 0x000000000000781c */ /* 0x000fe20003f8f070 */
[----:B------:R-:W-:Y:S01]  /*0710*/  CS2R R162, SRZ ;  /* 0x0000000000a27805 */ /* 0x000fe2000001ff00 */
[----:B------:R-:W-:Y:S01]  /*0720*/  CS2R R160, SRZ ;  /* 0x0000000000a07805 */ /* 0x000fe2000001ff00 */
[----:B------:R-:W-:Y:S01]  /*0730*/  USHF.R.U32.HI UR4, URZ, 0x1f, UR5 ;  /* 0x0000001f3f047899 */ /* 0x000fe20008011605 */
[----:B------:R-:W-:Y:S01]  /*0740*/  CS2R R166, SRZ ;  /* 0x0000000000a67805 */ /* 0x000fe2000001ff00 */
[----:B------:R-:W-:Y:S01]  /*0750*/  CS2R R164, SRZ ;  /* 0x0000000000a47805 */ /* 0x000fe2000001ff00 */
[----:B------:R-:W-:Y:S01]  /*0760*/  CS2R R158, SRZ ;  /* 0x00000000009e7805 */ /* 0x000fe2000001ff00 */
[----:B------:R-:W-:Y:S01]  /*0770*/  ULEA.HI.SX32 UR4, UR5, UR4, 0x1c ;  /* 0x0000000405047291 */ /* 0x000fe2000f8fe23f */
[----:B------:R-:W-:Y:S01]  /*0780*/  CS2R R156, SRZ ;  /* 0x00000000009c7805 */ /* 0x000fe2000001ff00 */
[----:B------:R-:W-:Y:S01]  /*0790*/  CS2R R154, SRZ ;  /* 0x00000000009a7805 */ /* 0x000fe2000001ff00 */
[----:B------:R-:W-:Y:S01]  /*07a0*/  CS2R R152, SRZ ;  /* 0x0000000000987805 */ /* 0x000fe2000001ff00 */
[----:B------:R-:W-:Y:S01]  /*07b0*/  UISETP.LT.AND UP1, UPT, URZ, UR4, UPT ;  /* 0x000000043f00728c */ /* 0x000fe2000bf21270 */
[----:B------:R-:W-:Y:S01]  /*07c0*/  CS2R R146, SRZ ;  /* 0x0000000000927805 */ /* 0x000fe2000001ff00 */
[----:B------:R-:W-:Y:S01]  /*07d0*/  CS2R R144, SRZ ;  /* 0x0000000000907805 */ /* 0x000fe2000001ff00 */
[----:B------:R-:W-:Y:S01]  /*07e0*/  CS2R R150, SRZ ;  /* 0x0000000000967805 */ /* 0x000fe2000001ff00 */
[----:B------:R-:W-:Y:S01]  /*07f0*/  USEL UR5, URZ, UR4, !UP1 ;  /* 0x000000043f057287 */ /* 0x000fe2000c800000 */
[----:B------:R-:W-:Y:S01]  /*0800*/  CS2R R148, SRZ ;  /* 0x0000000000947805 */ /* 0x000fe2000001ff00 */
[----:B------:R-:W-:Y:S01]  /*0810*/  CS2R R142, SRZ ;  /* 0x00000000008e7805 */ /* 0x000fe2000001ff00 */
[----:B------:R-:W-:Y:S01]  /*0820*/  CS2R R140, SRZ ;  /* 0x00000000008c7805 */ /* 0x000fe2000001ff00 */
[----:B------:R-:W-:Y:S01]  /*0830*/  UISETP.GT.AND UP1, UPT, UR6, UR5, UPT ;  /* 0x000000050600728c */ /* 0x000fe2000bf24270 */
[----:B------:R-:W-:Y:S01]  /*0840*/  CS2R R138, SRZ ;  /* 0x00000000008a7805 */ /* 0x000fe2000001ff00 */
[----:B------:R-:W-:Y:S01]  /*0850*/  CS2R R136, SRZ ;  /* 0x0000000000887805 */ /* 0x000fe2000001ff00 */
[----:B------:R-:W-:Y:S01]  /*0860*/  CS2R R130, SRZ ;  /* 0x0000000000827805 */ /* 0x000fe2000001ff00 */
[----:B------:R-:W-:Y:S01]  /*0870*/  CS2R R128, SRZ ;  /* 0x0000000000807805 */ /* 0x000fe2000001ff00 */
[----:B------:R-:W-:Y:S01]  /*0880*/  CS2R R134, SRZ ;  /* 0x0000000000867805 */ /* 0x000fe2000001ff00 */
[----:B------:R-:W-:Y:S01]  /*0890*/  PLOP3.LUT P0, PT, PT, PT, UP1, 0x80, 0x0 ;  /* 0x000000000000781c */ /* 0x000fe20003f0f018 */
        /* <DEDUP_REMOVED lines=9> */
[----:B------:R-:W-:Y:S01]  /*0930*/  IMAD.MOV.U32 R116, RZ, RZ, RZ ;  /* 0x000000ffff747224 */ /* 0x000fe200078e00ff */
[----:B------:R-:W-:Y:S01]  /*0940*/  CS2R R110, SRZ ;  /* 0x00000000006e7805 */ /* 0x000fe2000001ff00 */
[----:B------:R-:W-:Y:S01]  /*0950*/  CS2R R108, SRZ ;  /* 0x00000000006c7805 */ /* 0x000fe2000001ff00 */
[----:B------:R-:W-:Y:S01]  /*0960*/  CS2R R106, SRZ ;  /* 0x00000000006a7805 */ /* 0x000fe2000001ff00 */
[----:B------:R-:W-:Y:S01]  /*0970*/  CS2R R104, SRZ ;  /* 0x0000000000687805 */ /* 0x000fe2000001ff00 */
[----:B------:R-:W-:Y:S01]  /*0980*/  IMAD.MOV.U32 R28, RZ, RZ, RZ ;  /* 0x000000ffff1c7224 */ /* 0x000fe200078e00ff */
[----:B------:R-:W-:Y:S01]  /*0990*/  CS2R R26, SRZ ;  /* 0x00000000001a7805 */ /* 0x000fe2000001ff00 */
[----:B------:R-:W-:Y:S05]  /*09a0*/  @!P0 BRA `(.L_x_149) ;  /* 0x0001b29000008947 */ /* 0x000fea0003800000 */
[----:B------:R-:W-:Y:S02]  /*09b0*/  ULDC.64 UR8, c[0x0][0x340] ;  /* 0x0000d00000087ab9 */ /* 0x000fe40000000a00 */
[----:B------:R-:W-:-:S04]  /*09c0*/  UISETP.NE.U32.AND UP3, UPT, URZ, UR8, UPT ;  /* 0x000000083f00728c */ /* 0x000fc8000bf65070 */
[----:B------:R-:W-:-:S03]  /*09d0*/  UISETP.NE.AND.EX UP3, UPT, URZ, UR9, UPT, UP3 ;  /* 0x000000093f00728c */ /* 0x000fc6000bf65330 */
[----:B------:R-:W-:-:S03]  /*09e0*/  ULDC.64 UR8, c[0x0][0x340] ;  /* 0x0000d00000087ab9 */ /* 0x000fc60000000a00 */
[----:B------:R-:W-:-:S05]  /*09f0*/  PLOP3.LUT P2, PT, PT, PT, UP3, 0x80, 0x0 ;  /* 0x000000000000781c */ /* 0x000fca0003f4f038 */
[----:B------:R-:W-:Y:S02]  /*0a00*/  @UP3 UMOV UR4, 0x4 ;  /* 0x0000000400043882 */ /* 0x000fe40000000000 */
[----:B------:R-:W-:-:S06]  /*0a10*/  @UP3 UIMAD.WIDE UR8, UR16, UR4, UR8 ;  /* 0x00000004100832a5 */ /* 0x000fcc000f8e0208 */
[----:B------:R-:W-:Y:S02]  /*0a20*/  IMAD.U32 R2, RZ, RZ, UR8 ;  /* 0x00000008ff027e24 */ /* 0x000fe4000f8e00ff */
[----:B------:R-:W-:Y:S01]  /*0a30*/  IMAD.U32 R3, RZ, RZ, UR9 ;  /* 0x00000009ff037e24 */ /* 0x000fe2000f8e00ff */
[----:B------:R-:W-:Y:S01]  /*0a40*/  SHF.R.S32.HI R201, RZ, 0x1f, R200 ;  /* 0x0000001fffc97819 */ /* 0x000fe200000114c8 */
[----:B------:R-:W-:Y:S02]  /*0a50*/  ULDC.64 UR8, c[0x0][0x1b8] ;  /* 0x00006e0000087ab9 */ /* 0x000fe40000000a00 */
[----:B------:R-:W-:Y:S01]  /*0a60*/  UIMAD UR4, UR15, UR8, URZ ;  /* 0x000000080f0472a4 */ /* 0x000fe2000f8e023f */
[----:B------:R2:W3:Y:S01]  /*0a70*/  @P2 LDG.E R16, [R2.64] ;  /* 0x0000003002102981 */ /* 0x0004e2000c1e1900 */
[----:B------:R-:W-:Y:S01]  /*0a80*/  PLOP3.LUT P1, PT, PT, PT, UP2, 0x80, 0x0 ;  /* 0x000000000000781c */ /* 0x000fe20003f2f028 */
[----:B------:R-:W-:Y:S01]  /*0a90*/  UIMAD.WIDE.U32 UR18, UR11, UR8, URZ ;  /* 0x000000080b1272a5 */ /* 0x000fe2000f8e003f */
[----:B------:R-:W-:Y:S01]  /*0aa0*/  PLOP3.LUT P0, PT, PT, PT, UP2, 0x80, 0x0 ;  /* 0x000000000000781c */ /* 0x000fe20003f0f028 */
[----:B------:R-:W-:Y:S01]  /*0ab0*/  UIMAD UR4, UR11, UR9, UR4 ;  /* 0x000000090b0472a4 */ /* 0x000fe2000f8e0204 */
[----:B------:R-:W-:Y:S01]  /*0ac0*/  IMAD.MOV.U32 R228, RZ, RZ, RZ ;  /* 0x000000ffffe47224 */ /* 0x000fe200078e00ff */
[----:B------:R-:W-:-:S02]  /*0ad0*/  USHF.R.S32.HI UR17, URZ, 0x1f, UR16 ;  /* 0x0000001f3f117899 */ /* 0x000fc40008011410 */
[----:B------:R-:W-:Y:S02]  /*0ae0*/  ULDC.64 UR8, c[0x0][0x1c0] ;  /* 0x0000700000087ab9 */ /* 0x000fe40000000a00 */
[----:B------:R-:W-:Y:S02]  /*0af0*/  UIADD3 UR19, UR19, UR4, URZ ;  /* 0x0000000413137290 */ /* 0x000fe4000fffe03f */
[----:B------:R-:W-:Y:S02]  /*0b00*/  UIMAD UR17, UR17, UR8, URZ ;  /* 0x00000008111172a4 */ /* 0x000fe4000f8e023f */
[----:B------:R-:W-:Y:S02]  /*0b10*/  UIMAD.WIDE.U32 UR18, UR16, UR8, UR18 ;  /* 0x00000008101272a5 */ /* 0x000fe4000f8e0012 */
[----:B------:R-:W-:Y:S02]  /*0b20*/  UIMAD UR9, UR16, UR9, UR17 ;  /* 0x00000009100972a4 */ /* 0x000fe4000f8e0211 */
[----:B------:R-:W-:-:S02]  /*0b30*/  ULDC UR4, c[0x0][0x168] ;  /* 0x00005a0000047ab9 */ /* 0x000fc40000000800 */
[----:B------:R-:W-:Y:S02]  /*0b40*/  UIADD3 UR9, UR19, UR9, URZ ;  /* 0x0000000913097290 */ /* 0x000fe4000fffe03f */
[----:B------:R-:W-:Y:S02]  /*0b50*/  UIMAD UR4, UR12, UR4, URZ ;  /* 0x000000040c0472a4 */ /* 0x000fe4000f8e023f */
[----:B------:R-:W-:Y:S01]  /*0b60*/  ULDC UR8, c[0x0][0x2b8] ;  /* 0x0000ae0000087ab9 */ /* 0x000fe20000000800 */
[----:B--2---:R-:W-:Y:S01]  /*0b70*/  LEA.HI R2, R201, R200, RZ, 0x3 ;  /* 0x000000c8c9027211 */ /* 0x004fe200078f18ff */
[----:B------:R-:W-:Y:S01]  /*0b80*/  IMAD.U32 R3, RZ, RZ, UR19 ;  /* 0x00000013ff037e24 */ /* 0x000fe2000f8e00ff */
[----:B------:R-:W-:Y:S01]  /*0b90*/  UMOV UR35, 0x60 ;  /* 0x0000006000237882 */ /* 0x000fe20000000000 */
[----:B------:R-:W-:Y:S01]  /*0ba0*/  IMAD.U32 R3, RZ, RZ, UR9 ;  /* 0x00000009ff037e24 */ /* 0x000fe2000f8e00ff */
[----:B------:R-:W-:Y:S01]  /*0bb0*/  LOP3.LUT R0, R2, 0xfffffff8, RZ, 0xc0, !PT ;  /* 0xfffffff802007812 */ /* 0x000fe200078ec0ff */
[----:B------:R-:W-:Y:S01]  /*0bc0*/  UISETP.NE.AND UP1, UPT, UR8, 0x1, UPT ;  /* 0x000000010800788c */ /* 0x000fe2000bf25270 */
[----:B------:R-:W-:Y:S01]  /*0bd0*/  SHF.R.S32.HI R18, RZ, 0x3, R2 ;  /* 0x00000003ff127819 */ /* 0x000fe20000011402 */
[----:B------:R-:W-:Y:S01]  /*0be0*/  IMAD.U32 R2, RZ, RZ, UR18 ;  /* 0x00000012ff027e24 */ /* 0x000fe2000f8e00ff */
[----:B------:R-:W-:Y:S01]  /*0bf0*/  UIMAD UR12, UR6, UR35, -0x60 ;  /* 0xffffffa0060c74a4 */ /* 0x000fe2000f8e0223 */
[----:B------:R-:W-:Y:S01]  /*0c00*/  IMAD.IADD R28, R200, 0x1, -R0 ;  /* 0x00000001c81c7824 */ /* 0x000fe200078e0a00 */
[----:B------:R-:W-:Y:S01]  /*0c10*/  IADD3 R9, R18, UR14, RZ ;  /* 0x0000000e12097c10 */ /* 0x000fe2000fffe0ff */
[----:B------:R-:W-:-:S02]  /*0c20*/  ULDC.64 UR8, c[0x0][0x2b0] ;  /* 0x0000ac0000087ab9 */ /* 0x000fc40000000a00 */
[C---:B------:R-:W-:Y:S01]  /*0c30*/  IMAD R203, R28.reuse, 0x10, R18 ;  /* 0x000000101ccb7824 */ /* 0x040fe200078e0212 */
[----:B------:R-:W-:Y:S01]  /*0c40*/  ISETP.GE.AND P3, PT, R9, UR4, PT ;  /* 0x0000000409007c0c */ /* 0x000fe2000bf66270 */
[----:B------:R-:W-:-:S03]  /*0c50*/  IMAD.SHL.U32 R24, R28, 0x8, RZ ;  /* 0x000000081c187824 */ /* 0x000fc600078e00ff */
[----:B------:R-:W-:Y:S01]  /*0c60*/  IADD3 R5, R203, UR14, RZ ;  /* 0x0000000ecb057c10 */ /* 0x000fe2000fffe0ff */
[----:B---3--:R2:W3:Y:S04]  /*0c70*/  @P2 R2UR UR17, R16 ;  /* 0x00000000101123c2 */ /* 0x0084e800000e0000 */
[----:B------:R-:W-:Y:S01]  /*0c80*/  @P1 IMAD.HI.U32 R0, R5, c[0x0][0x2c8], RZ ;  /* 0x0000b20005001a27 */ /* 0x000fe200078e00ff */
[----:B------:R-:W-:Y:S01]  /*0c90*/  ISETP.GE.AND P5, PT, R24, c[0x0][0x198], PT ;  /* 0x0000660018007a0c */ /* 0x000fe20003fa6270 */
[----:B---3--:R-:W-:Y:S01]  /*0ca0*/  @!UP3 UMOV UR17, UR16 ;  /* 0x000000100011bc82 */ /* 0x008fe20008000000 */
[----:B------:R-:W-:Y:S01]  /*0cb0*/  SHF.R.S32.HI R30, RZ, 0x1f, R24 ;  /* 0x0000001fff1e7819 */ /* 0x000fe20000011418 */
[----:B------:R-:W-:Y:S01]  /*0cc0*/  IMAD.MOV.U32 R4, RZ, RZ, R5 ;  /* 0x000000ffff047224 */ /* 0x000fe200078e0005 */
[----:B------:R-:W-:Y:S01]  /*0cd0*/  @P0 SHF.R.U32.HI R4, RZ, c[0x0][0x2cc], R0 ;  /* 0x0000b300ff040a19 */ /* 0x000fe20000011600 */
[----:B------:R-:W-:Y:S01]  /*0ce0*/  USHF.R.S32.HI UR16, URZ, 0x1f, UR17 ;  /* 0x0000001f3f107899 */ /* 0x000fe20008011411 */
[----:B------:R-:W-:Y:S01]  /*0cf0*/  LEA.HI R199, R201, R200, RZ, 0x5 ;  /* 0x000000c8c9c77211 */ /* 0x000fe200078f28ff */
[----:B------:R-:W-:Y:S01]  /*0d00*/  UIMAD.WIDE.U32 UR42, UR17, UR8, URZ ;  /* 0x00000008112a72a5 */ /* 0x000fe2000f8e003f */
[--C-:B------:R-:W-:Y:S01]  /*0d10*/  SHF.R.S32.HI R6, RZ, 0x1f, R4.reuse ;  /* 0x0000001fff067819 */ /* 0x100fe20000011404 */
[----:B------:R-:W-:Y:S01]  /*0d20*/  IMAD.MOV R0, RZ, RZ, -R4 ;  /* 0x000000ffff007224 */ /* 0x000fe200078e0a04 */
[----:B------:R-:W-:Y:S01]  /*0d30*/  UIMAD UR16, UR16, UR8, URZ ;  /* 0x00000008101072a4 */ /* 0x000fe2000f8e023f */
[----:B------:R-:W-:Y:S01]  /*0d40*/  IMAD.WIDE.U32 R2, R4, c[0x0][0x1b0], R2 ;  /* 0x00006c0004027a25 */ /* 0x000fe200078e0002 */
[----:B------:R-:W-:Y:S01]  /*0d50*/  UIMAD UR35, UR6, -0x60, UR35 ;  /* 0xffffffa0062378a4 */ /* 0x000fe2000f8e0223 */
[----:B------:R-:W-:Y:S02]  /*0d60*/  STL [R1+0x10], R203 ;  /* 0x000010cb01007387 */ /* 0x000fe40000100800 */
[----:B------:R-:W-:-:S02]  /*0d70*/  IMAD R5, R0, c[0x0][0x2c4], R5 ;  /* 0x0000b10000057a24 */ /* 0x000fc400078e0205 */
[----:B------:R-:W-:-:S03]  /*0d80*/  IMAD R6, R6, c[0x0][0x1b0], RZ ;  /* 0x00006c0006067a24 */ /* 0x000fc600078e02ff */
[----:B------:R-:W-:Y:S01]  /*0d90*/  SHF.R.S32.HI R0, RZ, 0x1f, R5 ;  /* 0x0000001fff007819 */ /* 0x000fe20000011405 */
[----:B------:R-:W-:-:S04]  /*0da0*/  IMAD R4, R4, c[0x0][0x1b4], R6 ;  /* 0x00006d0004047a24 */ /* 0x000fc800078e0206 */
[----:B------:R-:W-:Y:S01]  /*0db0*/  IMAD.IADD R3, R3, 0x1, R4 ;  /* 0x0000000103037824 */ /* 0x000fe200078e0204 */
[----:B------:R-:W-:Y:S01]  /*0dc0*/  IADD3 R4, R9, 0x10, RZ ;  /* 0x0000001009047810 */ /* 0x000fe20007ffe0ff */
[----:B------:R-:W-:Y:S02]  /*0dd0*/  IMAD R0, R0, c[0x0][0x1a8], RZ ;  /* 0x00006a0000007a24 */ /* 0x000fe400078e02ff */
[----:B------:R-:W-:Y:S01]  /*0de0*/  IMAD.WIDE.U32 R2, R5, c[0x0][0x1a8], R2 ;  /* 0x00006a0005027a25 */ /* 0x000fe200078e0002 */
[----:B------:R-:W-:Y:S02]  /*0df0*/  ISETP.GE.AND P6, PT, R4, UR4, PT ;  /* 0x0000000404007c0c */ /* 0x000fe4000bfc6270 */
[----:B------:R-:W-:Y:S01]  /*0e00*/  IADD3 R4, R9, 0x30, RZ ;  /* 0x0000003009047810 */ /* 0x000fe20007ffe0ff */
[----:B------:R-:W-:Y:S01]  /*0e10*/  IMAD R0, R5, c[0x0][0x1ac], R0 ;  /* 0x00006b0005007a24 */ /* 0x000fe200078e0200 */
[----:B------:R-:W-:-:S03]  /*0e20*/  LEA R7, P0, R2, c[0x0][0x160], 0x1 ;  /* 0x0000580002077a11 */ /* 0x000fc600078008ff */
[----:B------:R-:W-:Y:S02]  /*0e30*/  IMAD.IADD R0, R3, 0x1, R0 ;  /* 0x0000000103007824 */ /* 0x000fe400078e0200 */
[----:B------:R-:W-:Y:S01]  /*0e40*/  IMAD.SHL.U32 R3, R18, 0x40, RZ ;  /* 0x0000004012037824 */ /* 0x000fe200078e00ff */
[----:B------:R-:W3:Y:S02]  /*0e50*/  SHFL.IDX PT, R5, R7, RZ, 0x181f ;  /* 0x00181fff07057589 */ /* 0x000ee400000e0000 */
[----:B------:R-:W-:Y:S02]  /*0e60*/  LEA.HI.X R6, R2, c[0x0][0x164], R0, 0x1, P0 ;  /* 0x0000590002067a11 */ /* 0x000fe400000f0c00 */
[----:B------:R-:W-:Y:S01]  /*0e70*/  LOP3.LUT R0, R3, 0x1c0, RZ, 0xc0, !PT ;  /* 0x000001c003007812 */ /* 0x000fe200078ec0ff */
[----:B------:R-:W-:Y:S01]  /*0e80*/  SHFL.IDX PT, R8, R7, 0x1, 0x181f ;  /* 0x00381f0007087f89 */ /* 0x000fe200000e0000 */
[----:B------:R-:W-:Y:S02]  /*0e90*/  IADD3 R3, R9, 0x20, RZ ;  /* 0x0000002009037810 */ /* 0x000fe40007ffe0ff */
[----:B------:R-:W-:Y:S01]  /*0ea0*/  SHF.R.U32.HI R2, RZ, 0x3, R0 ;  /* 0x00000003ff027819 */ /* 0x000fe20000011600 */
[----:B------:R-:W4:Y:S01]  /*0eb0*/  SHFL.IDX PT, R11, R6, RZ, 0x181f ;  /* 0x00181fff060b7589 */ /* 0x000f2200000e0000 */
[----:B------:R-:W-:-:S02]  /*0ec0*/  LOP3.LUT R0, R0, 0x38, R24, 0xf8, !PT ;  /* 0x0000003800007812 */ /* 0x000fc400078ef818 */
[----:B------:R-:W-:Y:S01]  /*0ed0*/  ISETP.GE.AND P1, PT, R3, UR4, PT ;  /* 0x0000000403007c0c */ /* 0x000fe2000bf26270 */
[----:B------:R-:W5:Y:S01]  /*0ee0*/  SHFL.IDX PT, R12, R6, 0x1, 0x181f ;  /* 0x00381f00060c7f89 */ /* 0x000f6200000e0000 */
[----:B------:R-:W-:Y:S02]  /*0ef0*/  LOP3.LUT R0, R0, R2, RZ, 0x3c, !PT ;  /* 0x0000000200007212 */ /* 0x000fe400078e3cff */
[----:B------:R-:W-:Y:S01]  /*0f00*/  LEA.HI R2, R201, R200, RZ, 0x6 ;  /* 0x000000c8c9027211 */ /* 0x000fe200078f30ff */
[----:B------:R-:W1:Y:S04]  /*0f10*/  SHFL.IDX PT, R10, R7, 0x2, 0x181f ;  /* 0x00581f00070a7f89 */ /* 0x000e6800000e0000 */
[----:B------:R-:W-:Y:S01]  /*0f20*/  IMAD.SHL.U32 R2, R2, 0x8, RZ ;  /* 0x0000000802027824 */ /* 0x000fe200078e00ff */
[----:B------:R-:W-:Y:S04]  /*0f30*/  SHFL.IDX PT, R15, R6, 0x2, 0x181f ;  /* 0x00581f00060f7f89 */ /* 0x000fe800000e0000 */
[----:B------:R-:W-:Y:S01]  /*0f40*/  LOP3.LUT R0, R0, 0xfffffe00, R2, 0xf8, !PT ;  /* 0xfffffe0000007812 */ /* 0x000fe200078ef802 */
[----:B------:R-:W-:Y:S01]  /*0f50*/  SHFL.IDX PT, R14, R6, 0x3, 0x181f ;  /* 0x00781f00060e7f89 */ /* 0x000fe200000e0000 */
[----:B---3--:R-:W-:-:S03]  /*0f60*/  @!P3 LEA R2, P0, R24, R5, 0x1 ;  /* 0x000000051802b211 */ /* 0x008fc600078008ff */
[----:B------:R-:W3:Y:S01]  /*0f70*/  SHFL.IDX PT, R5, R7, 0x3, 0x181f ;  /* 0x00781f0007057f89 */ /* 0x000ee200000e0000 */
[----:B------:R-:W-:Y:S01]  /*0f80*/  IMAD.SHL.U32 R202, R0, 0x2, RZ ;  /* 0x0000000200ca7824 */ /* 0x000fe200078e00ff */
[--C-:B----4-:R-:W-:Y:S02]  /*0f90*/  @!P3 LEA.HI.X R3, R24, R11, R30.reuse, 0x1, P0 ;  /* 0x0000000b1803b211 */ /* 0x110fe400000f0c1e */
[----:B------:R-:W-:Y:S01]  /*0fa0*/  SHFL.IDX PT, R11, R7, 0x5, 0x181f ;  /* 0x00b81f00070b7f89 */ /* 0x000fe200000e0000 */
[----:B------:R-:W-:Y:S02]  /*0fb0*/  ISETP.GE.AND P0, PT, R4, UR4, PT ;  /* 0x0000000404007c0c */ /* 0x000fe4000bf06270 */
[C---:B------:R-:W-:Y:S01]  /*0fc0*/  IADD3 R0, R9.reuse, 0x40, RZ ;  /* 0x0000004009007810 */ /* 0x040fe20007ffe0ff */
[----:B------:R4:W-:Y:S03]  /*0fd0*/  @!P3 LDGSTS.E.BYPASS.LTC128B.128 [R202+0x6100], [R2.64], !P5 ;  /* 0x0610000002cabfae */ /* 0x0009e6000e901d70 */
[----:B------:R-:W-:Y:S01]  /*0fe0*/  ISETP.GE.AND P4, PT, R0, UR4, PT ;  /* 0x0000000400007c0c */ /* 0x000fe2000bf86270 */
[----:B------:R-:W-:Y:S01]  /*0ff0*/  SHFL.IDX PT, R13, R6, 0x4, 0x181f ;  /* 0x00981f00060d7f89 */ /* 0x000fe200000e0000 */
[----:B------:R-:W-:Y:S01]  /*1000*/  IADD3 R0, R9, 0x50, RZ ;  /* 0x0000005009007810 */ /* 0x000fe20007ffe0ff */
[----:B------:R-:W-:Y:S01]  /*1010*/  UIADD3 UR18, UR35, UR10, URZ ;  /* 0x0000000a23127290 */ /* 0x000fe2000fffe03f */
[----:B------:R-:W-:Y:S01]  /*1020*/  SHF.R.S32.HI R198, RZ, 0x5, R199 ;  /* 0x00000005ffc67819 */ /* 0x000fe200000114c7 */
[C---:B------:R-:W-:Y:S01]  /*1030*/  IMAD.SHL.U32 R226, R24.reuse, 0x2, RZ ;  /* 0x0000000218e27824 */ /* 0x040fe200078e00ff */
[C---:B------:R-:W-:Y:S01]  /*1040*/  SHF.L.U64.HI R225, R24.reuse, 0x1, R30 ;  /* 0x0000000118e17819 */ /* 0x040fe2000001021e */
[----:B------:R-:W-:Y:S01]  /*1050*/  STL [R1+0x8], R202 ;  /* 0x000008ca01007387 */ /* 0x000fe20000100800 */
[----:B----4-:R-:W-:-:S03]  /*1060*/  @!P6 LEA R2, P3, R24, R8, 0x1 ;  /* 0x000000081802e211 */ /* 0x010fc600078608ff */
[----:B------:R-:W4:Y:S01]  /*1070*/  SHFL.IDX PT, R8, R7, 0x4, 0x181f ;  /* 0x00981f0007087f89 */ /* 0x000f2200000e0000 */
[----:B-----5:R-:W-:-:S03]  /*1080*/  @!P6 LEA.HI.X R3, R24, R12, R30, 0x1, P3 ;  /* 0x0000000c1803e211 */ /* 0x020fc600018f0c1e */
[----:B------:R-:W5:Y:S01]  /*1090*/  SHFL.IDX PT, R12, R6, 0x5, 0x181f ;  /* 0x00b81f00060c7f89 */ /* 0x000f6200000e0000 */
[----:B------:R-:W-:Y:S02]  /*10a0*/  ISETP.GE.AND P3, PT, R0, UR4, PT ;  /* 0x0000000400007c0c */ /* 0x000fe4000bf66270 */
[----:B------:R-:W-:Y:S01]  /*10b0*/  IADD3 R0, R9, 0x60, RZ ;  /* 0x0000006009007810 */ /* 0x000fe20007ffe0ff */
[----:B------:R3:W-:Y:S01]  /*10c0*/  @!P6 LDGSTS.E.BYPASS.LTC128B.128 [R202+0x6900], [R2.64], !P5 ;  /* 0x0690000002caefae */ /* 0x0007e2000e901d70 */
[----:B-1----:R-:W-:-:S03]  /*10d0*/  @!P1 LEA R4, P6, R24, R10, 0x1 ;  /* 0x0000000a18049211 */ /* 0x002fc600078c08ff */
[----:B------:R-:W1:Y:S01]  /*10e0*/  SHFL.IDX PT, R10, R7, 0x6, 0x181f ;  /* 0x00d81f00070a7f89 */ /* 0x000e6200000e0000 */
[C---:B---3--:R-:W-:Y:S02]  /*10f0*/  @!P0 LEA R2, P2, R24.reuse, R5, 0x1 ;  /* 0x0000000518028211 */ /* 0x048fe400078408ff */
[C-C-:B------:R-:W-:Y:S02]  /*1100*/  @!P1 LEA.HI.X R5, R24.reuse, R15, R30.reuse, 0x1, P6 ;  /* 0x0000000f18059211 */ /* 0x140fe400030f0c1e */
[----:B------:R-:W-:Y:S02]  /*1110*/  @!P0 LEA.HI.X R3, R24, R14, R30, 0x1, P2 ;  /* 0x0000000e18038211 */ /* 0x000fe400010f0c1e */
[----:B------:R-:W-:Y:S01]  /*1120*/  ISETP.GE.AND P2, PT, R0, UR4, PT ;  /* 0x0000000400007c0c */ /* 0x000fe2000bf46270 */
[----:B------:R4:W-:Y:S01]  /*1130*/  @!P1 LDGSTS.E.BYPASS.LTC128B.128 [R202+0x7100], [R4.64], !P5 ;  /* 0x0710000004ca9fae */ /* 0x0009e2000e901d70 */
[----:B------:R-:W-:Y:S02]  /*1140*/  PLOP3.LUT P1, PT, PT, PT, UP1, 0x80, 0x0 ;  /* 0x000000000000781c */ /* 0x000fe40003f2f018 */
[----:B------:R-:W-:Y:S01]  /*1150*/  IADD3 R0, R203, UR12, RZ ;  /* 0x0000000ccb007c10 */ /* 0x000fe2000fffe0ff */
[----:B------:R3:W-:Y:S01]  /*1160*/  @!P0 LDGSTS.E.BYPASS.LTC128B.128 [R202+0x7900], [R2.64], !P5 ;  /* 0x0790000002ca8fae */ /* 0x0007e2000e901d70 */
[----:B----4-:R-:W-:-:S03]  /*1170*/  @!P4 LEA R4, P0, R24, R8, 0x1 ;  /* 0x000000081804c211 */ /* 0x010fc600078008ff */
[----:B------:R-:W-:Y:S01]  /*1180*/  IMAD.IADD R8, R0, 0x1, R204 ;  /* 0x0000000100087824 */ /* 0x000fe200078e02cc */
[C---:B---3--:R-:W-:Y:S02]  /*1190*/  @!P3 LEA R2, P6, R24.reuse, R11, 0x1 ;  /* 0x0000000b1802b211 */ /* 0x048fe400078c08ff */
[----:B------:R3:W-:Y:S01]  /*11a0*/  SHFL.IDX PT, R11, R7, 0x7, 0x181f ;  /* 0x00f81f00070b7f89 */ /* 0x0007e200000e0000 */
[C-C-:B------:R-:W-:Y:S02]  /*11b0*/  @!P4 LEA.HI.X R5, R24.reuse, R13, R30.reuse, 0x1, P0 ;  /* 0x0000000d1805c211 */ /* 0x140fe400000f0c1e */
[----:B-----5:R-:W-:Y:S01]  /*11c0*/  @!P3 LEA.HI.X R3, R24, R12, R30, 0x1, P6 ;  /* 0x0000000c1803b211 */ /* 0x020fe200030f0c1e */
[----:B------:R-:W4:Y:S01]  /*11d0*/  SHFL.IDX PT, R13, R6, 0x6, 0x181f ;  /* 0x00d81f00060d7f89 */ /* 0x000f2200000e0000 */
[----:B------:R-:W-:Y:S02]  /*11e0*/  PLOP3.LUT P0, PT, PT, PT, UP1, 0x80, 0x0 ;  /* 0x000000000000781c */ /* 0x000fe40003f0f018 */
[----:B------:R-:W-:Y:S01]  /*11f0*/  ISETP.GE.AND P6, PT, R0, UR10, PT ;  /* 0x0000000a00007c0c */ /* 0x000fe2000bfc6270 */
[----:B------:R5:W1:Y:S01]  /*1200*/  SHFL.IDX PT, R12, R6, 0x7, 0x181f ;  /* 0x00f81f00060c7f89 */ /* 0x000a6200000e0000 */
[----:B------:R-:W-:-:S02]  /*1210*/  IMAD.MOV.U32 R0, RZ, RZ, R8 ;  /* 0x000000ffff007224 */ /* 0x000fc400078e0008 */
[----:B------:R-:W-:Y:S01]  /*1220*/  ISETP.GT.OR P6, PT, R203, 0x5f, P6 ;  /* 0x0000005fcb00780c */ /* 0x000fe200037c4670 */
[----:B------:R2:W-:Y:S04]  /*1230*/  @!P4 LDGSTS.E.BYPASS.LTC128B.128 [R202+0x8100], [R4.64], !P5 ;  /* 0x0810000004cacfae */ /* 0x0005e8000e901d70 */
[----:B------:R4:W-:Y:S01]  /*1240*/  @!P3 LDGSTS.E.BYPASS.LTC128B.128 [R202+0x8900], [R2.64], !P5 ;  /* 0x0890000002cabfae */ /* 0x0009e2000e901d70 */
[----:B---3--:R-:W-:Y:S01]  /*1250*/  IADD3 R7, R9, 0x70, RZ ;  /* 0x0000007009077810 */ /* 0x008fe20007ffe0ff */
[----:B-----5:R-:W-:-:S03]  /*1260*/  @P1 IMAD.HI.U32 R6, R8, c[0x0][0x2bc], RZ ;  /* 0x0000af0008061a27 */ /* 0x020fc600078e00ff */
[----:B------:R-:W-:Y:S01]  /*1270*/  ISETP.GE.AND P1, PT, R7, UR4, PT ;  /* 0x0000000407007c0c */ /* 0x000fe2000bf26270 */
[----:B------:R-:W-:Y:S01]  /*1280*/  UIMAD UR4, UR17, UR9, UR16 ;  /* 0x00000009110472a4 */ /* 0x000fe2000f8e0210 */
[----:B------:R-:W-:-:S03]  /*1290*/  @P0 SHF.R.U32.HI R0, RZ, c[0x0][0x2c0], R6 ;  /* 0x0000b000ff000a19 */ /* 0x000fc60000011606 */
[----:B------:R-:W-:Y:S01]  /*12a0*/  UIADD3 UR4, UR43, UR4, URZ ;  /* 0x000000042b047290 */ /* 0x000fe2000fffe03f */
[----:B-1----:R-:W-:Y:S01]  /*12b0*/  @!P2 LEA R6, P4, R24, R10, 0x1 ;  /* 0x0000000a1806a211 */ /* 0x002fe200078808ff */
[----:B------:R-:W-:Y:S01]  /*12c0*/  ULDC.64 UR8, c[0x0][0x1e8] ;  /* 0x00007a0000087ab9 */ /* 0x000fe20000000a00 */
[----:B--2---:R-:W-:Y:S02]  /*12d0*/  @!P6 IADD3 R5, P0, R0, UR42, RZ ;  /* 0x0000002a0005ec10 */ /* 0x004fe4000ff1e0ff */
[----:B----4-:R-:W-:Y:S02]  /*12e0*/  @!P2 LEA.HI.X R7, R24, R13, R30, 0x1, P4 ;  /* 0x0000000d1807a211 */ /* 0x010fe400020f0c1e */
[----:B------:R-:W-:Y:S02]  /*12f0*/  @!P6 LEA R2, P3, R5, c[0x0][0x2a0], 0x2 ;  /* 0x0000a8000502ea11 */ /* 0x000fe400078610ff */
[----:B------:R-:W-:Y:S01]  /*1300*/  @!P6 LEA.HI.X.SX32 R3, R0, UR4, 0x1, P0 ;  /* 0x000000040003ec11 */ /* 0x000fe200080f0eff */
[----:B------:R1:W-:Y:S01]  /*1310*/  @!P2 LDGSTS.E.BYPASS.LTC128B.128 [R202+0x9100], [R6.64], !P5 ;  /* 0x0910000006caafae */ /* 0x0003e2000e901d70 */
[----:B------:R-:W-:-:S02]  /*1320*/  @!P1 LEA R4, P0, R24, R11, 0x1 ;  /* 0x0000000b18049211 */ /* 0x000fc400078008ff */
[----:B------:R-:W-:Y:S02]  /*1330*/  @!P6 LEA.HI.X R3, R5, c[0x0][0x2a4], R3, 0x2, P3 ;  /* 0x0000a9000503ea11 */ /* 0x000fe400018f1403 */
[----:B------:R-:W-:-:S05]  /*1340*/  @!P1 LEA.HI.X R5, R24, R12, R30, 0x1, P0 ;  /* 0x0000000c18059211 */ /* 0x000fca00000f0c1e */
[----:B------:R2:W-:Y:S04]  /*1350*/  @!P1 LDGSTS.E.BYPASS.LTC128B.128 [R202+0x9900], [R4.64], !P5 ;  /* 0x0990000004ca9fae */ /* 0x0005e8000e901d70 */
[----:B------:R-:W0:Y:S04]  /*1360*/  LDGDEPBAR ;  /* 0x00000000000079af */ /* 0x000e280000000000 */
[----:B------:R-:W-:Y:S06]  /*1370*/  BAR.SYNC.DEFER_BLOCKING 0x0 ;  /* 0x0000000000007b1d */ /* 0x000fec0000010000 */
[----:B------:R3:W4:Y:S01]  /*1380*/  @!P6 LDG.E R228, [R2.64] ;  /* 0x0000003002e4e981 */ /* 0x000722000c1e1900 */
[----:B------:R-:W-:Y:S01]  /*1390*/  IMAD.MOV R0, RZ, RZ, -R0 ;  /* 0x000000ffff007224 */ /* 0x000fe200078e0a00 */
[----:B------:R-:W-:Y:S01]  /*13a0*/  UIMAD UR16, UR15, UR8, URZ ;  /* 0x000000080f1072a4 */ /* 0x000fe2000f8e023f */
[----:B------:R-:W-:Y:S01]  /*13b0*/  IADD3 R29, -R18, UR18, RZ ;  /* 0x00000012121d7c10 */ /* 0x000fe2000fffe1ff */
[----:B------:R-:W-:Y:S01]  /*13c0*/  UIMAD.WIDE.U32 UR46, UR11, UR8, URZ ;  /* 0x000000080b2e72a5 */ /* 0x000fe2000f8e003f */
[----:B------:R-:W-:Y:S01]  /*13d0*/  IMAD R234, R0, c[0x0][0x2b8], R8 ;  /* 0x0000ae0000ea7a24 */ /* 0x000fe200078e0208 */
[----:B------:R-:W-:Y:S01]  /*13e0*/  UIMAD UR8, UR11, UR9, UR16 ;  /* 0x000000090b0872a4 */ /* 0x000fe2000f8e0210 */
[----:B------:R-:W-:-:S02]  /*13f0*/  ISETP.GE.AND P3, PT, R24, c[0x0][0x1d4], PT ;  /* 0x0000750018007a0c */ /* 0x000fc40003f66270 */
[C---:B------:R-:W-:Y:S01]  /*1400*/  ISETP.GE.AND P6, PT, R29.reuse, 0x21, PT ;  /* 0x000000211d00780c */ /* 0x040fe20003fc6270 */
[----:B------:R-:W-:Y:S01]  /*1410*/  UIADD3 UR8, UR47, UR8, URZ ;  /* 0x000000082f087290 */ /* 0x000fe2000fffe03f */
[----:B------:R-:W-:Y:S01]  /*1420*/  SHF.R.S32.HI R26, RZ, 0x1f, R234 ;  /* 0x0000001fff1a7819 */ /* 0x000fe200000114ea */
[----:B------:R-:W-:Y:S01]  /*1430*/  ULDC.64 UR16, c[0x0][0x210] ;  /* 0x0000840000107ab9 */ /* 0x000fe20000000a00 */
[C---:B------:R-:W-:Y:S01]  /*1440*/  ISETP.GE.AND P5, PT, R29.reuse, 0x31, PT ;  /* 0x000000311d00780c */ /* 0x040fe20003fa6270 */
[----:B------:R-:W-:Y:S01]  /*1450*/  UIMAD UR15, UR15, UR16, URZ ;  /* 0x000000100f0f72a4 */ /* 0x000fe2000f8e023f */
[C---:B------:R-:W-:Y:S01]  /*1460*/  ISETP.GE.AND P4, PT, R29.reuse, 0x41, PT ;  /* 0x000000411d00780c */ /* 0x040fe20003f86270 */
[----:B------:R-:W-:Y:S01]  /*1470*/  IMAD R0, R26, c[0x0][0x1e0], RZ ;  /* 0x000078001a007a24 */ /* 0x000fe200078e02ff */
[----:B------:R-:W-:Y:S01]  /*1480*/  ISETP.GE.AND P2, PT, R29, 0x51, PT ;  /* 0x000000511d00780c */ /* 0x000fe20003f46270 */
[----:B------:R-:W-:Y:S02]  /*1490*/  UIMAD.WIDE.U32 UR44, UR11, UR16, URZ ;  /* 0x000000100b2c72a5 */ /* 0x000fe4000f8e003f */
[----:B------:R-:W-:Y:S01]  /*14a0*/  IMAD R0, R234, c[0x0][0x1e4], R0 ;  /* 0x00007900ea007a24 */ /* 0x000fe200078e0200 */
[----:B------:R-:W-:-:S02]  /*14b0*/  UIMAD UR9, UR11, UR17, UR15 ;  /* 0x000000110b0972a4 */ /* 0x000fc4000f8e020f */
[----:B------:R-:W-:Y:S01]  /*14c0*/  UIADD3 UR15, UR6, -0x1, URZ ;  /* 0xffffffff060f7890 */ /* 0x000fe2000fffe03f */
[----:B---3--:R-:W-:Y:S01]  /*14d0*/  IMAD.WIDE.U32 R2, R234, c[0x0][0x1e0], RZ ;  /* 0x00007800ea027a25 */ /* 0x008fe200078e00ff */
[----:B------:R-:W-:Y:S02]  /*14e0*/  UIADD3 UR9, UR45, UR9, URZ ;  /* 0x000000092d097290 */ /* 0x000fe4000fffe03f */
[----:B------:R-:W-:Y:S01]  /*14f0*/  UISETP.GT.AND UP3, UPT, UR15, UR5, UPT ;  /* 0x000000050f00728c */ /* 0x000fe2000bf64270 */
[----:B------:R-:W-:Y:S01]  /*1500*/  IMAD.IADD R3, R3, 0x1, R0 ;  /* 0x0000000103037824 */ /* 0x000fe200078e0200 */
[----:B----4-:R-:W-:-:S03]  /*1510*/  SHF.R.S32.HI R27, RZ, 0x1f, R228 ;  /* 0x0000001fff1b7819 */ /* 0x010fc600000114e4 */
[----:B------:R-:W-:-:S04]  /*1520*/  IMAD.WIDE.U32 R2, R228, c[0x0][0x1f0], R2 ;  /* 0x00007c00e4027a25 */ /* 0x000fc800078e0002 */
[----:B------:R-:W-:Y:S01]  /*1530*/  IMAD R0, R27, c[0x0][0x1f0], RZ ;  /* 0x00007c001b007a24 */ /* 0x000fe200078e02ff */
[----:B--2---:R-:W-:-:S03]  /*1540*/  IADD3 R4, P1, R2, UR46, RZ ;  /* 0x0000002e02047c10 */ /* 0x004fc6000ff3e0ff */
[----:B------:R-:W-:Y:S01]  /*1550*/  IMAD R0, R228, c[0x0][0x1f4], R0 ;  /* 0x00007d00e4007a24 */ /* 0x000fe200078e0200 */
[----:B------:R-:W-:-:S04]  /*1560*/  LEA R2, P0, R4, c[0x0][0x1c8], 0x1 ;  /* 0x0000720004027a11 */ /* 0x000fc800078008ff */
[----:B------:R-:W-:Y:S01]  /*1570*/  IADD3.X R0, R3, UR8, R0, P1, !PT ;  /* 0x0000000803007c10 */ /* 0x000fe20008ffe400 */
[----:B-1----:R-:W-:Y:S01]  /*1580*/  SHFL.IDX PT, R6, R2, 0x1, 0x181f ;  /* 0x00381f0002067f89 */ /* 0x002fe200000e0000 */
[----:B------:R-:W-:Y:S02]  /*1590*/  ISETP.GE.AND P1, PT, R29, 0x1, PT ;  /* 0x000000011d00780c */ /* 0x000fe40003f26270 */
[----:B------:R-:W-:Y:S01]  /*15a0*/  LEA.HI.X R0, R4, c[0x0][0x1cc], R0, 0x1, P0 ;  /* 0x0000730004007a11 */ /* 0x000fe200000f0c00 */
[----:B------:R-:W-:Y:S04]  /*15b0*/  SHFL.IDX PT, R8, R2, 0x2, 0x181f ;  /* 0x00581f0002087f89 */ /* 0x000fe800000e0000 */
[----:B------:R-:W1:Y:S04]  /*15c0*/  SHFL.IDX PT, R4, R2, RZ, 0x181f ;  /* 0x00181fff02047589 */ /* 0x000e6800000e0000 */
[----:B------:R-:W2:Y:S04]  /*15d0*/  SHFL.IDX PT, R3, R0, RZ, 0x181f ;  /* 0x00181fff00037589 */ /* 0x000ea800000e0000 */
[----:B------:R-:W3:Y:S04]  /*15e0*/  SHFL.IDX PT, R7, R0, 0x1, 0x181f ;  /* 0x00381f0000077f89 */ /* 0x000ee800000e0000 */
[----:B------:R-:W4:Y:S04]  /*15f0*/  SHFL.IDX PT, R9, R2, 0x3, 0x181f ;  /* 0x00781f0002097f89 */ /* 0x000f2800000e0000 */
[----:B------:R-:W5:Y:S04]  /*1600*/  SHFL.IDX PT, R14, R0, 0x2, 0x181f ;  /* 0x00581f00000e7f89 */ /* 0x000f6800000e0000 */
[----:B------:R-:W3:Y:S01]  /*1610*/  SHFL.IDX PT, R13, R2, 0x4, 0x181f ;  /* 0x00981f00020d7f89 */ /* 0x000ee200000e0000 */
[----:B-1----:R-:W-:-:S03]  /*1620*/  @P1 LEA R4, P0, R24, R4, 0x1 ;  /* 0x0000000418041211 */ /* 0x002fc600078008ff */
[----:B------:R-:W1:Y:S01]  /*1630*/  SHFL.IDX PT, R16, R0, 0x3, 0x181f ;  /* 0x00781f0000107f89 */ /* 0x000e6200000e0000 */
[----:B--2---:R-:W-:-:S03]  /*1640*/  @P1 LEA.HI.X R5, R24, R3, R30, 0x1, P0 ;  /* 0x0000000318051211 */ /* 0x004fc600000f0c1e */
[----:B------:R2:W-:Y:S01]  /*1650*/  SHFL.IDX PT, R12, R2, 0x5, 0x181f ;  /* 0x00b81f00020c7f89 */ /* 0x0005e200000e0000 */
[----:B------:R-:W-:Y:S02]  /*1660*/  ISETP.GE.AND P0, PT, R29, 0x11, PT ;  /* 0x000000111d00780c */ /* 0x000fe40003f06270 */
[----:B------:R-:W-:Y:S01]  /*1670*/  LEA.HI R3, R201, R200, RZ, 0x4 ;  /* 0x000000c8c9037211 */ /* 0x000fe200078f20ff */
[----:B------:R1:W-:Y:S04]  /*1680*/  @P1 LDGSTS.E.BYPASS.LTC128B.128 [R202+0x3100], [R4.64], !P3 ;  /* 0x0310000004ca1fae */ /* 0x0003e8000d901d70 */
[----:B------:R-:W3:Y:S04]  /*1690*/  SHFL.IDX PT, R17, R0, 0x4, 0x181f ;  /* 0x00981f0000117f89 */ /* 0x000ee800000e0000 */
[----:B------:R3:W3:Y:S02]  /*16a0*/  SHFL.IDX PT, R15, R0, 0x5, 0x181f ;  /* 0x00b81f00000f7f89 */ /* 0x0006e400000e0000 */
[----:B--2---:R-:W-:-:S02]  /*16b0*/  @P0 LEA R2, P1, R24, R6, 0x1 ;  /* 0x0000000618020211 */ /* 0x004fc400078208ff */
[----:B-1----:R-:W-:Y:S02]  /*16c0*/  LOP3.LUT R5, R3, 0xfffffff0, RZ, 0xc0, !PT ;  /* 0xfffffff003057812 */ /* 0x002fe400078ec0ff */
[----:B------:R-:W-:-:S03]  /*16d0*/  SHF.R.S32.HI R4, RZ, 0x4, R3 ;  /* 0x00000004ff047819 */ /* 0x000fc60000011403 */
[----:B------:R-:W-:Y:S01]  /*16e0*/  IMAD.IADD R5, R200, 0x1, -R5 ;  /* 0x00000001c8057824 */ /* 0x000fe200078e0a05 */
[----:B------:R-:W-:-:S04]  /*16f0*/  LEA.HI R3, R3, R4, RZ, 0x1 ;  /* 0x0000000403037211 */ /* 0x000fc800078f08ff */
[----:B---3--:R-:W-:Y:S02]  /*1700*/  LOP3.LUT R0, R3, 0xfffffffe, RZ, 0xc0, !PT ;  /* 0xfffffffe03007812 */ /* 0x008fe400078ec0ff */
[----:B------:R-:W-:Y:S02]  /*1710*/  SHF.R.S32.HI R10, RZ, 0x1f, R5 ;  /* 0x0000001fff0a7819 */ /* 0x000fe40000011405 */
[----:B------:R-:W-:Y:S01]  /*1720*/  @P0 LEA.HI.X R3, R24, R7, R30, 0x1, P1 ;  /* 0x0000000718030211 */ /* 0x000fe200008f0c1e */
[----:B------:R-:W-:Y:S01]  /*1730*/  IMAD.IADD R11, R4, 0x1, -R0 ;  /* 0x00000001040b7824 */ /* 0x000fe200078e0a00 */
[----:B------:R-:W-:Y:S02]  /*1740*/  LEA.HI R10, R10, R5, RZ, 0x3 ;  /* 0x000000050a0a7211 */ /* 0x000fe400078f18ff */
[C---:B------:R-:W-:Y:S01]  /*1750*/  @P6 LEA R8, P1, R24.reuse, R8, 0x1 ;  /* 0x0000000818086211 */ /* 0x040fe200078208ff */
[----:B------:R1:W-:Y:S01]  /*1760*/  @P0 LDGSTS.E.BYPASS.LTC128B.128 [R202+0x3900], [R2.64], !P3 ;  /* 0x0390000002ca0fae */ /* 0x0003e2000d901d70 */
[----:B----4-:R-:W-:-:S02]  /*1770*/  @P5 LEA R6, P0, R24, R9, 0x1 ;  /* 0x0000000918065211 */ /* 0x010fc400078008ff */
[----:B------:R-:W-:Y:S02]  /*1780*/  LOP3.LUT R0, R10, 0xfffffff8, RZ, 0xc0, !PT ;  /* 0xfffffff80a007812 */ /* 0x000fe400078ec0ff */
[C---:B-----5:R-:W-:Y:S02]  /*1790*/  @P6 LEA.HI.X R9, R24.reuse, R14, R30, 0x1, P1 ;  /* 0x0000000e18096211 */ /* 0x060fe400008f0c1e */
[C---:B------:R-:W-:Y:S01]  /*17a0*/  @P4 LEA R4, P1, R24.reuse, R13, 0x1 ;  /* 0x0000000d18044211 */ /* 0x040fe200078208ff */
[----:B------:R-:W-:Y:S01]  /*17b0*/  IMAD.IADD R25, R5, 0x1, -R0 ;  /* 0x0000000105197824 */ /* 0x000fe200078e0a00 */
[C-C-:B------:R-:W-:Y:S01]  /*17c0*/  @P5 LEA.HI.X R7, R24.reuse, R16, R30.reuse, 0x1, P0 ;  /* 0x0000001018075211 */ /* 0x140fe200000f0c1e */
[----:B------:R2:W-:Y:S01]  /*17d0*/  @P6 LDGSTS.E.BYPASS.LTC128B.128 [R202+0x4100], [R8.64], !P3 ;  /* 0x0410000008ca6fae */ /* 0x0005e2000d901d70 */
[----:B------:R-:W-:Y:S01]  /*17e0*/  @P4 LEA.HI.X R5, R24, R17, R30, 0x1, P1 ;  /* 0x0000001118054211 */ /* 0x000fe200008f0c1e */
[----:B------:R-:W-:Y:S02]  /*17f0*/  IMAD.SHL.U32 R0, R28, 0x40, RZ ;  /* 0x000000401c007824 */ /* 0x000fe400078e00ff */
[----:B------:R3:W-:Y:S03]  /*1800*/  @P5 LDGSTS.E.BYPASS.LTC128B.128 [R202+0x4900], [R6.64], !P3 ;  /* 0x0490000006ca5fae */ /* 0x0007e6000d901d70 */
[----:B------:R-:W-:Y:S01]  /*1810*/  LOP3.LUT R0, R0, 0x1c0, RZ, 0xc0, !PT ;  /* 0x000001c000007812 */ /* 0x000fe200078ec0ff */
[----:B------:R4:W-:Y:S01]  /*1820*/  @P4 LDGSTS.E.BYPASS.LTC128B.128 [R202+0x5100], [R4.64], !P3 ;  /* 0x0510000004ca4fae */ /* 0x0009e2000d901d70 */
[----:B-1----:R-:W-:-:S04]  /*1830*/  @P2 LEA R2, P0, R24, R12, 0x1 ;  /* 0x0000000c18022211 */ /* 0x002fc800078008ff */
[----:B------:R-:W-:-:S05]  /*1840*/  @P2 LEA.HI.X R3, R24, R15, R30, 0x1, P0 ;  /* 0x0000000f18032211 */ /* 0x000fca00000f0c1e */
[----:B------:R1:W-:Y:S04]  /*1850*/  @P2 LDGSTS.E.BYPASS.LTC128B.128 [R202+0x5900], [R2.64], !P3 ;  /* 0x0590000002ca2fae */ /* 0x0003e8000d901d70 */
[----:B------:R-:W0:Y:S01]  /*1860*/  LDGDEPBAR ;  /* 0x00000000000079af */ /* 0x000e220000000000 */
[----:B----4-:R-:W-:Y:S02]  /*1870*/  IMAD.SHL.U32 R4, R11, 0x8, RZ ;  /* 0x000000080b047824 */ /* 0x010fe400078e00ff */
[----:B------:R-:W-:-:S05]  /*1880*/  IMAD.SHL.U32 R5, R10, 0x40, RZ ;  /* 0x000000400a057824 */ /* 0x000fca00078e00ff */
[----:B------:R-:W-:Y:S01]  /*1890*/  LOP3.LUT R197, R5, 0xfffffe00, RZ, 0xc0, !PT ;  /* 0xfffffe0005c57812 */ /* 0x000fe200078ec0ff */
[----:B-1----:R-:W-:Y:S01]  /*18a0*/  IMAD.SHL.U32 R2, R25, 0x40, RZ ;  /* 0x0000004019027824 */ /* 0x002fe200078e00ff */
[----:B------:R-:W-:-:S04]  /*18b0*/  DEPBAR.LE SB0, 0x1 ;  /* 0x000080400000791a */ /* 0x000fc80000000000 */
[----:B------:R-:W-:-:S04]  /*18c0*/  DEPBAR.LE SB0, 0x0 ;  /* 0x000080000000791a */ /* 0x000fc80000000000 */
[----:B------:R-:W-:Y:S01]  /*18d0*/  IMAD.SHL.U32 R3, R18, 0x8, RZ ;  /* 0x0000000812037824 */ /* 0x000fe200078e00ff */
[----:B------:R-:W-:-:S04]  /*18e0*/  LOP3.LUT R2, R2, 0x1c0, RZ, 0xc0, !PT ;  /* 0x000001c002027812 */ /* 0x000fc800078ec0ff */
[----:B------:R-:W-:Y:S02]  /*18f0*/  LOP3.LUT R3, R0, 0x8, R3, 0xf8, !PT ;  /* 0x0000000800037812 */ /* 0x000fe400078ef803 */
[----:B------:R-:W-:Y:S02]  /*1900*/  LOP3.LUT R4, R2, 0x8, R4, 0xf8, !PT ;  /* 0x0000000802047812 */ /* 0x000fe400078ef804 */
[----:B------:R-:W-:Y:S02]  /*1910*/  SHF.R.U32.HI R0, RZ, 0x3, R0 ;  /* 0x00000003ff007819 */ /* 0x000fe40000011600 */
[----:B------:R-:W-:Y:S02]  /*1920*/  SHF.R.U32.HI R2, RZ, 0x3, R2 ;  /* 0x00000003ff027819 */ /* 0x000fe40000011602 */
[----:B------:R-:W-:Y:S02]  /*1930*/  LOP3.LUT R0, R3, R0, RZ, 0x3c, !PT ;  /* 0x0000000003007212 */ /* 0x000fe400078e3cff */
[----:B------:R-:W-:Y:S01]  /*1940*/  LOP3.LUT R196, R4, R2, RZ, 0x3c, !PT ;  /* 0x0000000204c47212 */ /* 0x000fe200078e3cff */
[----:B------:R-:W-:-:S02]  /*1950*/  IMAD R2, R198, 0x400, R197 ;  /* 0x00000400c6027824 */ /* 0x000fc400078e02c5 */
[----:B------:R-:W-:Y:S02]  /*1960*/  IMAD R0, R11, 0x200, R0 ;  /* 0x000002000b007824 */ /* 0x000fe400078e0200 */
[----:B------:R-:W-:Y:S02]  /*1970*/  IMAD.IADD R2, R196, 0x1, R2 ;  /* 0x00000001c4027824 */ /* 0x000fe400078e0202 */
[----:B------:R-:W-:Y:S01]  /*1980*/  IMAD.SHL.U32 R208, R0, 0x2, RZ ;  /* 0x0000000200d07824 */ /* 0x000fe200078e00ff */
[----:B------:R-:W-:Y:S01]  /*1990*/  BAR.SYNC.DEFER_BLOCKING 0x0 ;  /* 0x0000000000007b1d */ /* 0x000fe20000010000 */
[----:B------:R-:W-:Y:S02]  /*19a0*/  IMAD.SHL.U32 R215, R2, 0x2, RZ ;  /* 0x0000000202d77824 */ /* 0x000fe400078e00ff */
[----:B------:R-:W-:Y:S01]  /*19b0*/  IMAD R0, R26, c[0x0][0x208], RZ ;  /* 0x000082001a007a24 */ /* 0x000fe200078e02ff */
[----:B------:R-:W-:Y:S01]  /*19c0*/  IADD3 R219, R208, 0x3120, RZ ;  /* 0x00003120d0db7810 */ /* 0x000fe20007ffe0ff */
[----:B------:R-:W-:-:S04]  /*19d0*/  IMAD.WIDE.U32 R2, R234, c[0x0][0x208], RZ ;  /* 0x00008200ea027a25 */ /* 0x000fc800078e00ff */
[----:B------:R-:W-:-:S04]  /*19e0*/  IMAD R0, R234, c[0x0][0x20c], R0 ;  /* 0x00008300ea007a24 */ /* 0x000fc800078e0200 */
[----:B------:R-:W-:Y:S02]  /*19f0*/  IMAD.IADD R3, R3, 0x1, R0 ;  /* 0x0000000103037824 */ /* 0x000fe400078e0200 */
[----:B------:R-:W-:Y:S02]  /*1a00*/  IMAD R0, R27, c[0x0][0x218], RZ ;  /* 0x000086001b007a24 */ /* 0x000fe400078e02ff */
[C---:B------:R-:W-:Y:S01]  /*1a10*/  IMAD.WIDE.U32 R2, R228.reuse, c[0x0][0x218], R2 ;  /* 0x00008600e4027a25 */ /* 0x040fe200078e0002 */
[----:B---3--:R-:W-:Y:S04]  /*1a20*/  LDSM.16.M88.4 R4, [R208+0x3100] ;  /* 0x00310000d004783b */ /* 0x008fe80000000200 */
[----:B------:R-:W1:Y:S04]  /*1a30*/  LDSM.16.M88.4 R16, [R215+0x6100] ;  /* 0x00610000d710783b */ /* 0x000e680000000200 */
[----:B------:R-:W3:Y:S04]  /*1a40*/  LDSM.16.M88.4 R12, [R215+0x8100] ;  /* 0x00810000d70c783b */ /* 0x000ee80000000200 */
[----:B--2---:R-:W2:Y:S04]  /*1a50*/  LDSM.16.M88.4 R8, [R208+0x3900] ;  /* 0x00390000d008783b */ /* 0x004ea80000000200 */
[----:B------:R-:W-:Y:S04]  /*1a60*/  LDSM.16.M88.4 R20, [R208+0x4100] ;  /* 0x00410000d014783b */ /* 0x000fe80000000200 */
[----:B------:R-:W-:Y:S04]  /*1a70*/  LDSM.16.M88.4 R36, [R208+0x4900] ;  /* 0x00490000d024783b */ /* 0x000fe80000000200 */
[----:B------:R-:W-:Y:S04]  /*1a80*/  LDSM.16.M88.4 R40, [R208+0x5900] ;  /* 0x00590000d028783b */ /* 0x000fe80000000200 */
[----:B------:R-:W-:Y:S01]  /*1a90*/  LDSM.16.M88.4 R32, [R208+0x5100] ;  /* 0x00510000d020783b */ /* 0x000fe20000000200 */
[-C--:B-1----:R-:W-:Y:S08]  /*1aa0*/  HMMA.16816.F32 R160, R16, R4.reuse, RZ ;  /* 0x0000000410a0723c */ /* 0x082ff000000018ff */
[C---:B---3--:R-:W-:Y:S07]  /*1ab0*/  HMMA.16816.F32 R132, R12.reuse, R4, RZ ;  /* 0x000000040c84723c */ /* 0x048fee00000018ff */
[----:B------:R-:W-:Y:S01]  /*1ac0*/  IMAD R4, R228, c[0x0][0x21c], R0 ;  /* 0x00008700e4047a24 */ /* 0x000fe200078e0200 */
[----:B------:R-:W-:Y:S01]  /*1ad0*/  IADD3 R0, P0, R2, UR44, RZ ;  /* 0x0000002c02007c10 */ /* 0x000fe2000ff1e0ff */
[----:B------:R-:W-:Y:S03]  /*1ae0*/  HMMA.16816.F32 R156, R12, R6, RZ ;  /* 0x000000060c9c723c */ /* 0x000fe600000018ff */
[----:B------:R-:W-:-:S02]  /*1af0*/  IADD3.X R2, R3, UR9, R4, P0, !PT ;  /* 0x0000000903027c10 */ /* 0x000fc400087fe404 */
[----:B------:R-:W-:-:S03]  /*1b00*/  LEA R3, P0, R0, c[0x0][0x1f8], 0x1 ;  /* 0x00007e0000037a11 */ /* 0x000fc600078008ff */
[C---:B------:R-:W-:Y:S01]  /*1b10*/  HMMA.16816.F32 R192, R16.reuse, R6, RZ ;  /* 0x0000000610c0723c */ /* 0x040fe200000018ff */
[----:B------:R-:W-:Y:S01]  /*1b20*/  LEA.HI.X R0, R0, c[0x0][0x1fc], R2, 0x1, P0 ;  /* 0x00007f0000007a11 */ /* 0x000fe200000f0c02 */
[----:B------:R-:W1:Y:S01]  /*1b30*/  SHFL.IDX PT, R4, R3, RZ, 0x181f ;  /* 0x00181fff03047589 */ /* 0x000e6200000e0000 */
[----:B------:R-:W-:Y:S02]  /*1b40*/  LOP3.LUT P0, RZ, R28, 0x2, RZ, 0xc0, !PT ;  /* 0x000000021cff7812 */ /* 0x000fe4000780c0ff */
[----:B------:R-:W-:Y:S01]  /*1b50*/  IADD3 R2, R208, 0x3100, RZ ;  /* 0x00003100d0027810 */ /* 0x000fe20007ffe0ff */
[----:B------:R-:W-:Y:S01]  /*1b60*/  SHFL.IDX PT, R5, R3, 0x1, 0x181f ;  /* 0x00381f0003057f89 */ /* 0x000fe200000e0000 */
[----:B------:R-:W-:Y:S01]  /*1b70*/  R2P PR, R25, 0x6 ;  /* 0x0000000619007804 */ /* 0x000fe20000000000 */
[-C--:B--2---:R-:W-:Y:S01]  /*1b80*/  HMMA.16816.F32 R168, R16, R8.reuse, RZ ;  /* 0x0000000810a8723c */ /* 0x084fe200000018ff */
[----:B------:R-:W-:Y:S01]  /*1b90*/  ISETP.GE.AND P4, PT, R24, c[0x0][0x1d4], PT ;  /* 0x0000750018007a0c */ /* 0x000fe20003f86270 */
[----:B------:R-:W2:Y:S03]  /*1ba0*/  SHFL.IDX PT, R7, R0, RZ, 0x181f ;  /* 0x00181fff00077589 */ /* 0x000ea600000e0000 */
[C---:B------:R-:W-:Y:S01]  /*1bb0*/  ISETP.LT.OR P6, PT, R29.reuse, 0x11, P4 ;  /* 0x000000111d00780c */ /* 0x040fe200027c1670 */
[----:B------:R-:W3:Y:S02]  /*1bc0*/  SHFL.IDX PT, R6, R3, 0x2, 0x181f ;  /* 0x00581f0003067f89 */ /* 0x000ee400000e0000 */
[----:B------:R-:W-:Y:S01]  /*1bd0*/  HMMA.16816.F32 R128, R12, R8, RZ ;  /* 0x000000080c80723c */ /* 0x000fe200000018ff */
[----:B------:R-:W-:Y:S01]  /*1be0*/  @P0 IADD3 R219, R2, -0x20, RZ ;  /* 0xffffffe002db0810 */ /* 0x000fe20007ffe0ff */
[----:B------:R-:W-:Y:S01]  /*1bf0*/  SHFL.IDX PT, R9, R0, 0x1, 0x181f ;  /* 0x00381f0000097f89 */ /* 0x000fe200000e0000 */
[----:B------:R-:W-:-:S02]  /*1c00*/  ISETP.LT.OR P0, PT, R29, 0x1, P4 ;  /* 0x000000011d00780c */ /* 0x000fc40002701670 */
[C---:B------:R-:W-:Y:S01]  /*1c10*/  IADD3 R224, R219.reuse, 0x800, RZ ;  /* 0x00000800dbe07810 */ /* 0x040fe20007ffe0ff */
[----:B------:R-:W-:Y:S01]  /*1c20*/  SHFL.IDX PT, R8, R3, 0x3, 0x181f ;  /* 0x00781f0003087f89 */ /* 0x000fe200000e0000 */
[C---:B------:R-:W-:Y:S01]  /*1c30*/  IADD3 R223, R219.reuse, 0x1000, RZ ;  /* 0x00001000dbdf7810 */ /* 0x040fe20007ffe0ff */
[-C--:B------:R-:W-:Y:S01]  /*1c40*/  HMMA.16816.F32 R152, R12, R10.reuse, RZ ;  /* 0x0000000a0c98723c */ /* 0x080fe200000018ff */
[C---:B------:R-:W-:Y:S01]  /*1c50*/  IADD3 R222, R219.reuse, 0x1800, RZ ;  /* 0x00001800dbde7810 */ /* 0x040fe20007ffe0ff */
[----:B------:R-:W-:Y:S01]  /*1c60*/  SHFL.IDX PT, R30, R3, 0x4, 0x181f ;  /* 0x00981f00031e7f89 */ /* 0x000fe200000e0000 */
[----:B-1----:R-:W-:Y:S02]  /*1c70*/  IADD3 R24, P5, R4, R226, RZ ;  /* 0x000000e204187210 */ /* 0x002fe40007fbe0ff */
[C---:B------:R-:W-:Y:S01]  /*1c80*/  IADD3 R221, R219.reuse, 0x2000, RZ ;  /* 0x00002000dbdd7810 */ /* 0x040fe20007ffe0ff */
[----:B------:R-:W-:Y:S01]  /*1c90*/  SHFL.IDX PT, R3, R3, 0x5, 0x181f ;  /* 0x00b81f0003037f89 */ /* 0x000fe200000e0000 */
[----:B------:R-:W-:Y:S01]  /*1ca0*/  IADD3 R220, R219, 0x2800, RZ ;  /* 0x00002800dbdc7810 */ /* 0x000fe20007ffe0ff */
[----:B------:R-:W-:Y:S02]  /*1cb0*/  HMMA.16816.F32 R188, R16, R10, RZ ;  /* 0x0000000a10bc723c */ /* 0x000fe400000018ff */
[----:B------:R-:W1:Y:S01]  /*1cc0*/  SHFL.IDX PT, R11, R0, 0x2, 0x181f ;  /* 0x00581f00000b7f89 */ /* 0x000e6200000e0000 */
[----:B--2---:R-:W-:-:S03]  /*1cd0*/  IMAD.X R25, R7, 0x1, R225, P5 ;  /* 0x0000000107197824 */ /* 0x004fc600028e06e1 */
[----:B------:R-:W2:Y:S02]  /*1ce0*/  SHFL.IDX PT, R10, R0, 0x3, 0x181f ;  /* 0x00781f00000a7f89 */ /* 0x000ea400000e0000 */
[-C--:B------:R-:W-:Y:S02]  /*1cf0*/  HMMA.16816.F32 R172, R16, R20.reuse, RZ ;  /* 0x0000001410ac723c */ /* 0x080fe400000018ff */
[----:B------:R-:W-:Y:S04]  /*1d00*/  SHFL.IDX PT, R31, R0, 0x4, 0x181f ;  /* 0x00981f00001f7f89 */ /* 0x000fe800000e0000 */
[----:B------:R4:W5:Y:S02]  /*1d10*/  SHFL.IDX PT, R64, R0, 0x5, 0x181f ;  /* 0x00b81f0000407f89 */ /* 0x00096400000e0000 */
[C---:B------:R-:W-:Y:S02]  /*1d20*/  HMMA.16816.F32 R120, R12.reuse, R20, RZ ;  /* 0x000000140c78723c */ /* 0x040fe400000018ff */
[----:B------:R-:W-:Y:S04]  /*1d30*/  LDSM.16.M88.4 R60, [R219] ;  /* 0x00000000db3c783b */ /* 0x000fe80000000200 */
[----:B------:R-:W-:Y:S01]  /*1d40*/  LDSM.16.M88.4 R56, [R219+0x800] ;  /* 0x00080000db38783b */ /* 0x000fe20000000200 */
[----:B------:R-:W-:Y:S01]  /*1d50*/  IMAD.MOV.U32 R20, RZ, RZ, 0x10 ;  /* 0x00000010ff147424 */ /* 0x000fe200078e00ff */
[----:B------:R-:W-:Y:S02]  /*1d60*/  HMMA.16816.F32 R148, R12, R22, RZ ;  /* 0x000000160c94723c */ /* 0x000fe400000018ff */
[----:B------:R-:W-:Y:S02]  /*1d70*/  LDSM.16.M88.4 R52, [R219+0x1000] ;  /* 0x00100000db34783b */ /* 0x000fe40000000200 */
[----:B------:R-:W-:-:S02]  /*1d80*/  SEL R2, R20, 0xfffffff0, !P1 ;  /* 0xfffffff014027807 */ /* 0x000fc40004800000 */
[-C--:B---3--:R-:W-:Y:S01]  /*1d90*/  IADD3 R20, P5, R6, R226.reuse, RZ ;  /* 0x000000e206147210 */ /* 0x088fe20007fbe0ff */
[----:B------:R-:W-:Y:S01]  /*1da0*/  LDSM.16.M88.4 R48, [R219+0x1800] ;  /* 0x00180000db30783b */ /* 0x000fe20000000200 */
[C---:B------:R-:W-:Y:S01]  /*1db0*/  HMMA.16816.F32 R164, R16.reuse, R22, RZ ;  /* 0x0000001610a4723c */ /* 0x040fe200000018ff */
[----:B------:R-:W-:Y:S02]  /*1dc0*/  IMAD R218, R2, 0x2, R215 ;  /* 0x0000000202da7824 */ /* 0x000fe400078e02d7 */
[--C-:B-1----:R-:W-:Y:S01]  /*1dd0*/  IMAD.X R21, R11, 0x1, R225.reuse, P5 ;  /* 0x000000010b157824 */ /* 0x102fe200028e06e1 */
[----:B------:R-:W-:Y:S01]  /*1de0*/  ISETP.LT.OR P5, PT, R29, 0x21, P4 ;  /* 0x000000211d00780c */ /* 0x000fe200027a1670 */
[----:B------:R-:W-:Y:S01]  /*1df0*/  LDSM.16.M88.4 R44, [R219+0x2000] ;  /* 0x00200000db2c783b */ /* 0x000fe20000000200 */
[----:B----4-:R-:W-:Y:S01]  /*1e00*/  IMAD.MOV.U32 R0, RZ, RZ, 0x40 ;  /* 0x00000040ff007424 */ /* 0x010fe200078e00ff */
[-C--:B------:R-:W-:Y:S01]  /*1e10*/  IADD3 R22, P1, R5, R226.reuse, RZ ;  /* 0x000000e205167210 */ /* 0x080fe20007f3e0ff */
[----:B------:R-:W-:Y:S01]  /*1e20*/  HMMA.16816.F32 R144, R16, R36, RZ ;  /* 0x000000241090723c */ /* 0x000fe200000018ff */
[----:B------:R-:W-:Y:S03]  /*1e30*/  LDSM.16.M88.4 R4, [R218+0x8100] ;  /* 0x00810000da04783b */ /* 0x000fe60000000200 */
[----:B------:R-:W-:Y:S01]  /*1e40*/  IMAD.X R23, R9, 0x1, R225, P1 ;  /* 0x0000000109177824 */ /* 0x000fe200008e06e1 */
[----:B------:R-:W-:-:S03]  /*1e50*/  IADD3 R26, P1, R8, R226, RZ ;  /* 0x000000e2081a7210 */ /* 0x000fc60007f3e0ff */
[C---:B------:R-:W-:Y:S02]  /*1e60*/  HMMA.16816.F32 R100, R12.reuse, R36, RZ ;  /* 0x000000240c64723c */ /* 0x040fe400000018ff */
[----:B--2---:R-:W-:Y:S01]  /*1e70*/  IMAD.X R27, R10, 0x1, R225, P1 ;  /* 0x000000010a1b7824 */ /* 0x004fe200008e06e1 */
[----:B------:R-:W-:Y:S01]  /*1e80*/  ISETP.LT.OR P1, PT, R29, 0x31, P4 ;  /* 0x000000311d00780c */ /* 0x000fe20002721670 */
[----:B------:R-:W-:Y:S04]  /*1e90*/  LDSM.16.M88.4 R8, [R218+0x6100] ;  /* 0x00610000da08783b */ /* 0x000fe80000000200 */
[-C--:B------:R-:W-:Y:S08]  /*1ea0*/  HMMA.16816.F32 R136, R12, R38.reuse, RZ ;  /* 0x000000260c88723c */ /* 0x080ff000000018ff */
[----:B------:R-:W-:Y:S01]  /*1eb0*/  HMMA.16816.F32 R140, R16, R38, RZ ;  /* 0x00000026108c723c */ /* 0x000fe200000018ff */
[----:B------:R-:W1:Y:S04]  /*1ec0*/  LDSM.16.M88.4 R36, [R219+0x2800] ;  /* 0x00280000db24783b */ /* 0x000e680000000200 */
[----:B------:R-:W-:Y:S01]  /*1ed0*/  @!PT LDS RZ, [RZ] ;  /* 0x00000000fffff984 */ /* 0x000fe20000000800 */
[----:B------:R-:W-:Y:S01]  /*1ee0*/  @!PT LDS RZ, [RZ] ;  /* 0x00000000fffff984 */ /* 0x000fe20000000800 */
[----:B------:R-:W-:Y:S01]  /*1ef0*/  @!PT LDS RZ, [RZ] ;  /* 0x00000000fffff984 */ /* 0x000fe20000000800 */
[----:B------:R2:W-:Y:S01]  /*1f00*/  LDGSTS.E.BYPASS.LTC128B.128 [R202+0x100], [R24.64], !P0 ;  /* 0x0010000018ca7fae */ /* 0x0005e2000c101d70 */
[----:B------:R-:W-:-:S02]  /*1f10*/  LOP3.LUT P0, RZ, R28, 0x4, RZ, 0xc0, !PT ;  /* 0x000000041cff7812 */ /* 0x000fc4000780c0ff */
[C---:B------:R-:W-:Y:S01]  /*1f20*/  HMMA.16816.F32 R76, R12.reuse, R40, RZ ;  /* 0x000000280c4c723c */ /* 0x040fe200000018ff */
[----:B------:R3:W-:Y:S01]  /*1f30*/  LDGSTS.E.BYPASS.LTC128B.128 [R202+0x900], [R22.64], !P6 ;  /* 0x0090000016ca7fae */ /* 0x0007e2000f101d70 */
[C---:B------:R-:W-:Y:S02]  /*1f40*/  ISETP.LT.OR P6, PT, R29.reuse, 0x41, P4 ;  /* 0x000000411d00780c */ /* 0x040fe400027c1670 */
[----:B------:R-:W-:Y:S01]  /*1f50*/  ISETP.LT.OR P4, PT, R29, 0x51, P4 ;  /* 0x000000511d00780c */ /* 0x000fe20002781670 */
[----:B------:R4:W-:Y:S01]  /*1f60*/  LDGSTS.E.BYPASS.LTC128B.128 [R202+0x1100], [R20.64], !P5 ;  /* 0x0110000014ca7fae */ /* 0x0009e2000e901d70 */
[----:B------:R-:W-:Y:S02]  /*1f70*/  SEL R0, R0, 0xffffffc0, !P0 ;  /* 0xffffffc000007807 */ /* 0x000fe40004000000 */
[----:B------:R-:W-:Y:S01]  /*1f80*/  HMMA.16816.F32 R92, R12, R32, RZ ;  /* 0x000000200c5c723c */ /* 0x000fe200000018ff */
[----:B------:R1:W-:Y:S01]  /*1f90*/  LDGSTS.E.BYPASS.LTC128B.128 [R202+0x1900], [R26.64], !P1 ;  /* 0x019000001aca7fae */ /* 0x0003e2000c901d70 */
[----:B------:R-:W-:Y:S01]  /*1fa0*/  PLOP3.LUT P0, PT, PT, PT, UP3, 0x80, 0x0 ;  /* 0x000000000000781c */ /* 0x000fe20003f0f038 */
[----:B------:R-:W-:-:S02]  /*1fb0*/  IMAD.IADD R214, R208, 0x1, R0 ;  /* 0x00000001d0d67824 */ /* 0x000fc400078e0200 */
[----:B------:R-:W-:Y:S01]  /*1fc0*/  IMAD.IADD R213, R0, 0x1, R219 ;  /* 0x0000000100d57824 */ /* 0x000fe200078e02db */
[----:B------:R-:W-:Y:S02]  /*1fd0*/  LOP3.LUT R0, R196, R197, RZ, 0xfc, !PT ;  /* 0x000000c5c4007212 */ /* 0x000fe400078efcff */
[----:B------:R-:W-:Y:S01]  /*1fe0*/  HMMA.16816.F32 R104, R12, R34, RZ ;  /* 0x000000220c68723c */ /* 0x000fe200000018ff */
[----:B--2---:R-:W-:-:S07]  /*1ff0*/  IMAD.MOV.U32 R24, RZ, RZ, 0x20 ;  /* 0x00000020ff187424 */ /* 0x004fce00078e00ff */
[----:B------:R-:W-:Y:S01]  /*2000*/  HMMA.16816.F32 R84, R12, R42, RZ ;  /* 0x0000002a0c54723c */ /* 0x000fe200000018ff */
[-C--:B---3--:R-:W-:Y:S02]  /*2010*/  IADD3 R22, P1, R3, R226.reuse, RZ ;  /* 0x000000e203167210 */ /* 0x088fe40007f3e0ff */
[----:B------:R-:W-:Y:S02]  /*2020*/  SEL R3, R24, 0xffffffe0, !P2 ;  /* 0xffffffe018037807 */ /* 0x000fe40005000000 */
[----:B----4-:R-:W-:Y:S01]  /*2030*/  IADD3 R20, P5, R30, R226, RZ ;  /* 0x000000e21e147210 */ /* 0x010fe20007fbe0ff */
[----:B-----5:R-:W-:Y:S02]  /*2040*/  IMAD.X R23, R64, 0x1, R225, P1 ;  /* 0x0000000140177824 */ /* 0x020fe400008e06e1 */
[----:B-1----:R-:W-:Y:S01]  /*2050*/  HMMA.16816.F32 R12, R4, R36, R76 ;  /* 0x00000024040c723c */ /* 0x002fe2000000184c */
[----:B------:R-:W-:Y:S02]  /*2060*/  IMAD R216, R3, 0x2, R215 ;  /* 0x0000000203d87824 */ /* 0x000fe400078e02d7 */
[----:B------:R-:W-:-:S02]  /*2070*/  IMAD.X R21, R31, 0x1, R225, P5 ;  /* 0x000000011f157824 */ /* 0x000fc400028e06e1 */
[----:B------:R-:W-:-:S03]  /*2080*/  IMAD R217, R2, 0x2, R216 ;  /* 0x0000000202d97824 */ /* 0x000fc600078e02d8 */
[----:B------:R1:W-:Y:S01]  /*2090*/  LDGSTS.E.BYPASS.LTC128B.128 [R202+0x2100], [R20.64], !P6 ;  /* 0x0210000014ca7fae */ /* 0x0003e2000f101d70 */
[----:B------:R-:W-:Y:S03]  /*20a0*/  HMMA.16816.F32 R112, R16, R32, RZ ;  /* 0x000000201070723c */ /* 0x000fe600000018ff */
[----:B------:R1:W-:Y:S01]  /*20b0*/  LDGSTS.E.BYPASS.LTC128B.128 [R202+0x2900], [R22.64], !P4 ;  /* 0x0290000016ca7fae */ /* 0x0003e2000e101d70 */
[----:B------:R-:W-:-:S03]  /*20c0*/  ISETP.GT.AND P4, PT, R203, 0x5f, PT ;  /* 0x0000005fcb00780c */ /* 0x000fc60003f84270 */
[----:B------:R-:W-:Y:S01]  /*20d0*/  LDSM.16.M88.4 R124, [R214+0x5900] ;  /* 0x00590000d67c783b */ /* 0x000fe20000000200 */
[C---:B------:R-:W-:Y:S03]  /*20e0*/  HMMA.16816.F32 R96, R16.reuse, R34, RZ ;  /* 0x000000221060723c */ /* 0x040fe600000018ff */
[----:B------:R-:W-:Y:S04]  /*20f0*/  LDSM.16.M88.4 R72, [R214+0x3100] ;  /* 0x00310000d648783b */ /* 0x000fe80000000200 */
[----:B------:R-:W-:Y:S01]  /*2100*/  LDSM.16.M88.4 R68, [R214+0x3900] ;  /* 0x00390000d644783b */ /* 0x000fe20000000200 */
[C---:B------:R-:W-:Y:S03]  /*2110*/  HMMA.16816.F32 R80, R16.reuse, R40, RZ ;  /* 0x000000281050723c */ /* 0x040fe600000018ff */
[----:B------:R-:W-:Y:S04]  /*2120*/  LDSM.16.M88.4 R88, [R214+0x4100] ;  /* 0x00410000d658783b */ /* 0x000fe80000000200 */
[----:B------:R-:W-:Y:S01]  /*2130*/  LDSM.16.M88.4 R108, [R214+0x4900] ;  /* 0x00490000d66c783b */ /* 0x000fe20000000200 */
[----:B------:R-:W-:Y:S03]  /*2140*/  HMMA.16816.F32 R64, R16, R42, RZ ;  /* 0x0000002a1040723c */ /* 0x000fe600000018ff */
[----:B------:R-:W-:Y:S04]  /*2150*/  LDSM.16.M88.4 R116, [R214+0x5100] ;  /* 0x00510000d674783b */ /* 0x000fe80000000200 */
[----:B-1----:R-:W1:Y:S01]  /*2160*/  LDSM.16.M88.4 R20, [R216+0x8100] ;  /* 0x00810000d814783b */ /* 0x002e620000000200 */
[C---:B------:R-:W-:Y:S03]  /*2170*/  HMMA.16816.F32 R40, R4.reuse, R60, R132 ;  /* 0x0000003c0428723c */ /* 0x040fe60000001884 */
[----:B------:R-:W0:Y:S05]  /*2180*/  LDGDEPBAR ;  /* 0x00000000000079af */ /* 0x000e2a0000000000 */
[C---:B------:R-:W-:Y:S08]  /*2190*/  HMMA.16816.F32 R32, R4.reuse, R56, R128 ;  /* 0x000000380420723c */ /* 0x040ff00000001880 */
        /* <DEDUP_REMOVED lines=8> */
[----:B------:R-:W-:Y:S01]  /*2220*/  HMMA.16816.F32 R84, R4, R38, R84 ;  /* 0x000000260454723c */ /* 0x000fe20000001854 */
[----:B------:R-:W-:Y:S07]  /*2230*/  LDSM.16.M88.4 R4, [R217+0x8100] ;  /* 0x00810000d904783b */ /* 0x000fee0000000200 */
[----:B-1----:R-:W-:Y:S01]  /*2240*/  HMMA.16816.F32 R120, R20, R124, R12 ;  /* 0x0000007c1478723c */ /* 0x002fe2000000180c */
[----:B------:R-:W1:Y:S07]  /*2250*/  LDSM.16.M88.4 R12, [R216+0x6100] ;  /* 0x00610000d80c783b */ /* 0x000e6e0000000200 */
[C---:B------:R-:W-:Y:S08]  /*2260*/  HMMA.16816.F32 R176, R8.reuse, R48, R144 ;  /* 0x0000003008b0723c */ /* 0x040ff00000001890 */
[C---:B------:R-:W-:Y:S08]  /*2270*/  HMMA.16816.F32 R184, R8.reuse, R36, R80 ;  /* 0x0000002408b8723c */ /* 0x040ff00000001850 */
[C---:B------:R-:W-:Y:S08]  /*2280*/  HMMA.16816.F32 R48, R8.reuse, R50, R140 ;  /* 0x000000320830723c */ /* 0x040ff0000000188c */
[----:B------:R-:W-:Y:S01]  /*2290*/  HMMA.16816.F32 R148, R8, R38, R64 ;  /* 0x000000260894723c */ /* 0x000fe20000001840 */
[----:B------:R-:W2:Y:S07]  /*22a0*/  LDSM.16.M88.4 R36, [R213+0x800] ;  /* 0x00080000d524783b */ /* 0x000eae0000000200 */
[C---:B------:R-:W-:Y:S01]  /*22b0*/  HMMA.16816.F32 R144, R20.reuse, R72, R40 ;  /* 0x000000481490723c */ /* 0x040fe20000001828 */
[----:B------:R-:W3:Y:S07]  /*22c0*/  LDSM.16.M88.4 R40, [R213] ;  /* 0x00000000d528783b */ /* 0x000eee0000000200 */
[C---:B------:R-:W-:Y:S01]  /*22d0*/  HMMA.16816.F32 R140, R20.reuse, R68, R32 ;  /* 0x00000044148c723c */ /* 0x040fe20000001820 */
[----:B------:R-:W4:Y:S07]  /*22e0*/  LDSM.16.M88.4 R32, [R213+0x1000] ;  /* 0x00100000d520783b */ /* 0x000f2e0000000200 */
[C---:B------:R-:W-:Y:S01]  /*22f0*/  HMMA.16816.F32 R136, R20.reuse, R88, R28 ;  /* 0x000000581488723c */ /* 0x040fe2000000181c */
[----:B------:R-:W5:Y:S07]  /*2300*/  LDSM.16.M88.4 R28, [R213+0x1800] ;  /* 0x00180000d51c783b */ /* 0x000f6e0000000200 */
[C---:B------:R-:W-:Y:S01]  /*2310*/  HMMA.16816.F32 R132, R20.reuse, R108, R24 ;  /* 0x0000006c1484723c */ /* 0x040fe20000001818 */
[----:B------:R-:W1:Y:S07]  /*2320*/  LDSM.16.M88.4 R24, [R213+0x2000] ;  /* 0x00200000d518783b */ /* 0x000e6e0000000200 */
[----:B------:R-:W-:Y:S01]  /*2330*/  HMMA.16816.F32 R128, R20, R116, R16 ;  /* 0x000000741480723c */ /* 0x000fe20000001810 */
[----:B------:R-:W1:Y:S07]  /*2340*/  LDSM.16.M88.4 R16, [R213+0x2800] ;  /* 0x00280000d510783b */ /* 0x000e6e0000000200 */
        /* <DEDUP_REMOVED lines=8> */
[----:B------:R-:W1:Y:S01]  /*23d0*/  LDSM.16.M88.4 R8, [R217+0x6100] ;  /* 0x00610000d908783b */ /* 0x000e620000000200 */
[----:B------:R-:W-:-:S06]  /*23e0*/  DEPBAR.LE SB0, 0x0 ;  /* 0x000080000000791a */ /* 0x000fcc0000000000 */
[C---:B------:R-:W-:Y:S08]  /*23f0*/  HMMA.16816.F32 R100, R20.reuse, R90, R100 ;  /* 0x0000005a1464723c */ /* 0x040ff00000001864 */
[C---:B------:R-:W-:Y:S08]  /*2400*/  HMMA.16816.F32 R112, R20.reuse, R74, R76 ;  /* 0x0000004a1470723c */ /* 0x040ff0000000184c */
[C---:B------:R-:W-:Y:S08]  /*2410*/  HMMA.16816.F32 R104, R20.reuse, R70, R92 ;  /* 0x000000461468723c */ /* 0x040ff0000000185c */
[C---:B------:R-:W-:Y:S08]  /*2420*/  HMMA.16816.F32 R96, R20.reuse, R110, R156 ;  /* 0x0000006e1460723c */ /* 0x040ff0000000189c */
[C---:B------:R-:W-:Y:S08]  /*2430*/  HMMA.16816.F32 R92, R20.reuse, R118, R152 ;  /* 0x00000076145c723c */ /* 0x040ff00000001898 */
[----:B------:R-:W-:Y:S08]  /*2440*/  HMMA.16816.F32 R84, R20, R126, R84 ;  /* 0x0000007e1454723c */ /* 0x000ff00000001854 */
[C---:B-1----:R-:W-:Y:S08]  /*2450*/  HMMA.16816.F32 R80, R12.reuse, R72, R160 ;  /* 0x000000480c50723c */ /* 0x042ff000000018a0 */
        /* <DEDUP_REMOVED lines=9> */
[----:B------:R-:W-:Y:S08]  /*24f0*/  HMMA.16816.F32 R20, R12, R124, R184 ;  /* 0x0000007c0c14723c */ /* 0x000ff000000018b8 */
[----:B--2---:R-:W-:Y:S08]  /*2500*/  HMMA.16816.F32 R152, R4, R36, R140 ;  /* 0x000000240498723c */ /* 0x004ff0000000188c */
[----:B------:R-:W-:Y:S08]  /*2510*/  HMMA.16816.F32 R12, R12, R126, R148 ;  /* 0x0000007e0c0c723c */ /* 0x000ff00000001894 */
[C---:B---3--:R-:W-:Y:S08]  /*2520*/  HMMA.16816.F32 R156, R4.reuse, R40, R144 ;  /* 0x00000028049c723c */ /* 0x048ff00000001890 */
[C---:B----4-:R-:W-:Y:S08]  /*2530*/  HMMA.16816.F32 R140, R4.reuse, R34, R100 ;  /* 0x00000022048c723c */ /* 0x050ff00000001864 */
[C---:B------:R-:W-:Y:S08]  /*2540*/  HMMA.16816.F32 R148, R4.reuse, R42, R112 ;  /* 0x0000002a0494723c */ /* 0x040ff00000001870 */
[C---:B------:R-:W-:Y:S08]  /*2550*/  HMMA.16816.F32 R144, R4.reuse, R38, R104 ;  /* 0x000000260490723c */ /* 0x040ff00000001868 */
[C---:B-----5:R-:W-:Y:S08]  /*2560*/  HMMA.16816.F32 R100, R4.reuse, R30, R96 ;  /* 0x0000001e0464723c */ /* 0x060ff00000001860 */
[C---:B------:R-:W-:Y:S08]  /*2570*/  HMMA.16816.F32 R136, R4.reuse, R32, R136 ;  /* 0x000000200488723c */ /* 0x040ff00000001888 */
[C---:B------:R-:W-:Y:S08]  /*2580*/  HMMA.16816.F32 R112, R4.reuse, R28, R132 ;  /* 0x0000001c0470723c */ /* 0x040ff00000001884 */
[C---:B------:R-:W-:Y:S08]  /*2590*/  HMMA.16816.F32 R104, R4.reuse, R24, R128 ;  /* 0x000000180468723c */ /* 0x040ff00000001880 */
[C---:B------:R-:W-:Y:S08]  /*25a0*/  HMMA.16816.F32 R96, R4.reuse, R26, R92 ;  /* 0x0000001a0460723c */ /* 0x040ff0000000185c */
[C---:B------:R-:W-:Y:S08]  /*25b0*/  HMMA.16816.F32 R120, R4.reuse, R16, R120 ;  /* 0x000000100478723c */ /* 0x040ff00000001878 */
[----:B------:R-:W-:Y:S07]  /*25c0*/  HMMA.16816.F32 R108, R4, R18, R84 ;  /* 0x00000012046c723c */ /* 0x000fee0000001854 */
[----:B------:R-:W-:Y:S01]  /*25d0*/  IADD3 R4, R202, 0x100, RZ ;  /* 0x00000100ca047810 */ /* 0x000fe20007ffe0ff */
[C---:B------:R-:W-:Y:S04]  /*25e0*/  HMMA.16816.F32 R92, R8.reuse, R40, R80 ;  /* 0x00000028085c723c */ /* 0x040fe80000001850 */
[----:B------:R1:W-:Y:S04]  /*25f0*/  STL [R1+0xc], R4 ;  /* 0x00000c0401007387 */ /* 0x0003e80000100800 */
        /* <DEDUP_REMOVED lines=11> */
[----:B------:R-:W-:Y:S06]  /*26b0*/  BAR.SYNC.DEFER_BLOCKING 0x0 ;  /* 0x0000000000007b1d */ /* 0x000fec0000010000 */
[----:B------:R-:W-:Y:S05]  /*26c0*/  @!P0 BRA `(.L_x_150) ;  /* 0x000003a000008947 */ /* 0x000fea0003800000 */
[----:B-1----:R-:W-:Y:S01]  /*26d0*/  PLOP3.LUT P1, PT, PT, PT, UP1, 0x80, 0x0 ;  /* 0x000000000000781c */ /* 0x002fe20003f2f018 */
[----:B------:R-:W-:Y:S01]  /*26e0*/  IMAD.MOV.U32 R228, RZ, RZ, RZ ;  /* 0x000000ffffe47224 */ /* 0x000fe200078e00ff */
[----:B------:R-:W-:-:S02]  /*26f0*/  IADD3 R5, R203, UR12, R204 ;  /* 0x0000000ccb057c10 */ /* 0x000fc4000fffe0cc */
[----:B------:R-:W-:Y:S02]  /*2700*/  PLOP3.LUT P0, PT, PT, PT, UP1, 0x80, 0x0 ;  /* 0x000000000000781c */ /* 0x000fe40003f0f018 */
[----:B------:R-:W-:-:S05]  /*2710*/  IADD3 R5, R5, -0x60, RZ ;  /* 0xffffffa005057810 */ /* 0x000fca0007ffe0ff */
[----:B------:R-:W-:Y:S02]  /*2720*/  IMAD.MOV.U32 R4, RZ, RZ, R5 ;  /* 0x000000ffff047224 */ /* 0x000fe400078e0005 */
[----:B------:R-:W-:-:S05]  /*2730*/  @P1 IMAD.HI.U32 R6, R5, c[0x0][0x2bc], RZ ;  /* 0x0000af0005061a27 */ /* 0x000fca00078e00ff */
        /* <DEDUP_REMOVED lines=8> */
[----:B------:R-:W-:-:S05]  /*27c0*/  SHF.R.S32.HI R4, RZ, 0x1f, R234 ;  /* 0x0000001fff047819 */ /* 0x000fca00000114ea */
[----:B-1----:R-:W-:Y:S02]  /*27d0*/  IMAD R6, R4, c[0x0][0x1e0], RZ ;  /* 0x0000780004067a24 */ /* 0x002fe400078e02ff */
[----:B------:R-:W-:-:S04]  /*27e0*/  IMAD.WIDE.U32 R4, R234, c[0x0][0x1e0], RZ ;  /* 0x00007800ea047a25 */ /* 0x000fc800078e00ff */
[----:B------:R-:W-:-:S04]  /*27f0*/  IMAD R6, R234, c[0x0][0x1e4], R6 ;  /* 0x00007900ea067a24 */ /* 0x000fc800078e0206 */
[----:B------:R-:W-:Y:S01]  /*2800*/  IMAD.IADD R5, R5, 0x1, R6 ;  /* 0x0000000105057824 */ /* 0x000fe200078e0206 */
[----:B--2---:R-:W-:-:S03]  /*2810*/  SHF.R.S32.HI R6, RZ, 0x1f, R228 ;  /* 0x0000001fff067819 */ /* 0x004fc600000114e4 */
[----:B------:R-:W-:-:S04]  /*2820*/  IMAD.WIDE.U32 R4, R228, c[0x0][0x1f0], R4 ;  /* 0x00007c00e4047a25 */ /* 0x000fc800078e0004 */
[----:B------:R-:W-:Y:S01]  /*2830*/  IMAD R6, R6, c[0x0][0x1f0], RZ ;  /* 0x00007c0006067a24 */ /* 0x000fe200078e02ff */
[----:B------:R-:W-:-:S03]  /*2840*/  IADD3 R4, P0, R4, UR46, RZ ;  /* 0x0000002e04047c10 */ /* 0x000fc6000ff1e0ff */
[----:B------:R-:W-:-:S05]  /*2850*/  IMAD R6, R228, c[0x0][0x1f4], R6 ;  /* 0x00007d00e4067a24 */ /* 0x000fca00078e0206 */
[----:B------:R-:W-:Y:S02]  /*2860*/  IADD3.X R6, R5, UR8, R6, P0, !PT ;  /* 0x0000000805067c10 */ /* 0x000fe400087fe406 */
[----:B------:R-:W-:-:S04]  /*2870*/  LEA R5, P0, R4, c[0x0][0x1c8], 0x1 ;  /* 0x0000720004057a11 */ /* 0x000fc800078008ff */
[----:B------:R-:W-:Y:S01]  /*2880*/  LEA.HI.X R4, R4, c[0x0][0x1cc], R6, 0x1, P0 ;  /* 0x0000730004047a11 */ /* 0x000fe200000f0c06 */
[----:B------:R-:W-:Y:S04]  /*2890*/  SHFL.IDX PT, R8, R5, 0x1, 0x181f ;  /* 0x00381f0005087f89 */ /* 0x000fe800000e0000 */
[----:B------:R-:W1:Y:S04]  /*28a0*/  SHFL.IDX PT, R6, R5, RZ, 0x181f ;  /* 0x00181fff05067589 */ /* 0x000e6800000e0000 */
[----:B------:R-:W2:Y:S04]  /*28b0*/  SHFL.IDX PT, R7, R4, RZ, 0x181f ;  /* 0x00181fff04077589 */ /* 0x000ea800000e0000 */
[----:B------:R-:W3:Y:S04]  /*28c0*/  SHFL.IDX PT, R10, R5, 0x2, 0x181f ;  /* 0x00581f00050a7f89 */ /* 0x000ee800000e0000 */
[----:B------:R-:W4:Y:S04]  /*28d0*/  SHFL.IDX PT, R9, R5, 0x3, 0x181f ;  /* 0x00781f0005097f89 */ /* 0x000f2800000e0000 */
[----:B------:R-:W5:Y:S04]  /*28e0*/  SHFL.IDX PT, R11, R4, 0x1, 0x181f ;  /* 0x00381f00040b7f89 */ /* 0x000f6800000e0000 */
[----:B------:R-:W-:Y:S04]  /*28f0*/  SHFL.IDX PT, R14, R5, 0x4, 0x181f ;  /* 0x00981f00050e7f89 */ /* 0x000fe800000e0000 */
[----:B------:R-:W-:Y:S01]  /*2900*/  SHFL.IDX PT, R5, R5, 0x5, 0x181f ;  /* 0x00b81f0005057f89 */ /* 0x000fe200000e0000 */
[----:B-1----:R-:W-:-:S03]  /*2910*/  IADD3 R6, P0, R6, R226, RZ ;  /* 0x000000e206067210 */ /* 0x002fc60007f1e0ff */
[----:B------:R-:W1:Y:S02]  /*2920*/  SHFL.IDX PT, R18, R4, 0x2, 0x181f ;  /* 0x00581f0004127f89 */ /* 0x000e6400000e0000 */
[----:B--2---:R-:W-:Y:S01]  /*2930*/  IMAD.X R7, R7, 0x1, R225, P0 ;  /* 0x0000000107077824 */ /* 0x004fe200000e06e1 */
[-C--:B------:R-:W-:Y:S01]  /*2940*/  IADD3 R12, P0, R8, R226.reuse, RZ ;  /* 0x000000e2080c7210 */ /* 0x080fe20007f1e0ff */
[----:B------:R-:W2:Y:S01]  /*2950*/  SHFL.IDX PT, R17, R4, 0x3, 0x181f ;  /* 0x00781f0004117f89 */ /* 0x000ea200000e0000 */
[----:B---3--:R-:W-:-:S03]  /*2960*/  IADD3 R10, P5, R10, R226, RZ ;  /* 0x000000e20a0a7210 */ /* 0x008fc60007fbe0ff */
[----:B------:R-:W-:Y:S01]  /*2970*/  SHFL.IDX PT, R16, R4, 0x4, 0x181f ;  /* 0x00981f0004107f89 */ /* 0x000fe200000e0000 */
[----:B----4-:R-:W-:-:S03]  /*2980*/  IADD3 R8, P2, R9, R226, RZ ;  /* 0x000000e209087210 */ /* 0x010fc60007f5e0ff */
[----:B------:R3:W4:Y:S01]  /*2990*/  SHFL.IDX PT, R15, R4, 0x5, 0x181f ;  /* 0x00b81f00040f7f89 */ /* 0x00072200000e0000 */
[----:B-----5:R-:W-:-:S03]  /*29a0*/  IMAD.X R13, R11, 0x1, R225, P0 ;  /* 0x000000010b0d7824 */ /* 0x020fc600000e06e1 */
[----:B------:R5:W-:Y:S04]  /*29b0*/  LDGSTS.E.BYPASS.LTC128B.128 [R202+0x3100], [R6.64], !P3 ;  /* 0x0310000006ca7fae */ /* 0x000be8000d901d70 */
[----:B------:R5:W-:Y:S01]  /*29c0*/  LDGSTS.E.BYPASS.LTC128B.128 [R202+0x3900], [R12.64], !P3 ;  /* 0x039000000cca7fae */ /* 0x000be2000d901d70 */
[--C-:B-1----:R-:W-:Y:S02]  /*29d0*/  IMAD.X R11, R18, 0x1, R225.reuse, P5 ;  /* 0x00000001120b7824 */ /* 0x102fe400028e06e1 */
[----:B--2---:R-:W-:-:S03]  /*29e0*/  IMAD.X R9, R17, 0x1, R225, P2 ;  /* 0x0000000111097824 */ /* 0x004fc600010e06e1 */
[----:B------:R1:W-:Y:S04]  /*29f0*/  LDGSTS.E.BYPASS.LTC128B.128 [R202+0x4100], [R10.64], !P3 ;  /* 0x041000000aca7fae */ /* 0x0003e8000d901d70 */
[----:B------:R1:W-:Y:S01]  /*2a00*/  LDGSTS.E.BYPASS.LTC128B.128 [R202+0x4900], [R8.64], !P3 ;  /* 0x0490000008ca7fae */ /* 0x0003e2000d901d70 */
[----:B---3--:R-:W-:-:S05]  /*2a10*/  IADD3 R4, P0, R5, R226, RZ ;  /* 0x000000e205047210 */ /* 0x008fca0007f1e0ff */
[----:B----4-:R-:W-:Y:S01]  /*2a20*/  IMAD.X R5, R15, 0x1, R225, P0 ;  /* 0x000000010f057824 */ /* 0x010fe200000e06e1 */
[----:B-----5:R-:W-:-:S05]  /*2a30*/  IADD3 R6, P1, R14, R226, RZ ;  /* 0x000000e20e067210 */ /* 0x020fca0007f3e0ff */
[----:B------:R-:W-:-:S05]  /*2a40*/  IMAD.X R7, R16, 0x1, R225, P1 ;  /* 0x0000000110077824 */ /* 0x000fca00008e06e1 */
[----:B------:R1:W-:Y:S04]  /*2a50*/  LDGSTS.E.BYPASS.LTC128B.128 [R202+0x5100], [R6.64], !P3 ;  /* 0x0510000006ca7fae */ /* 0x0003e8000d901d70 */
[----:B------:R1:W-:Y:S02]  /*2a60*/  LDGSTS.E.BYPASS.LTC128B.128 [R202+0x5900], [R4.64], !P3 ;  /* 0x0590000004ca7fae */ /* 0x0003e4000d901d70 */
.L_x_150:
[----:B-1----:R-:W-:Y:S01]  /*2a70*/  FMUL.FTZ R4, R93, c[0x0][0x320] ;  /* 0x0000c8005d047a20 */ /* 0x002fe20000410000 */
[----:B------:R-:W-:Y:S01]  /*2a80*/  SHF.R.S32.HI R7, RZ, 0x1f, R198 ;  /* 0x0000001fff077819 */ /* 0x000fe200000114c6 */
[----:B------:R-:W-:Y:S01]  /*2a90*/  FMUL.FTZ R5, R65, c[0x0][0x320] ;  /* 0x0000c80041057a20 */ /* 0x000fe20000410000 */
[----:B------:R-:W-:Y:S01]  /*2aa0*/  LEA.HI R6, R201, R200, RZ, 0x2 ;  /* 0x000000c8c9067211 */ /* 0x000fe200078f10ff */
[----:B------:R1:W2:Y:S01]  /*2ab0*/  MUFU.TANH R60, R4 ;  /* 0x00000004003c7308 */ /* 0x0002a20000002400 */
[----:B------:R-:W-:Y:S01]  /*2ac0*/  FMUL.FTZ R8, R72, c[0x0][0x320] ;  /* 0x0000c80048087a20 */ /* 0x000fe20000410000 */
[----:B------:R-:W-:Y:S01]  /*2ad0*/  PLOP3.LUT P1, PT, PT, PT, UP2, 0x80, 0x0 ;  /* 0x000000000000781c */ /* 0x000fe20003f2f028 */
[----:B------:R-:W-:Y:S01]  /*2ae0*/  FMUL.FTZ R10, R73, c[0x0][0x320] ;  /* 0x0000c800490a7a20 */ /* 0x000fe20000410000 */
[----:B------:R-:W-:Y:S01]  /*2af0*/  LOP3.LUT R6, R6, 0xfffffffc, RZ, 0xc0, !PT ;  /* 0xfffffffc06067812 */ /* 0x000fe200078ec0ff */
[----:B------:R-:W-:Y:S01]  /*2b00*/  ULDC UR12, c[0x0][0x324] ;  /* 0x0000c900000c7ab9 */ /* 0x000fe20000000800 */
[----:B------:R-:W-:Y:S01]  /*2b10*/  PLOP3.LUT P0, PT, PT, PT, UP2, 0x80, 0x0 ;  /* 0x000000000000781c */ /* 0x000fe20003f0f028 */
[----:B------:R-:W-:Y:S01]  /*2b20*/  ULDC UR15, c[0x0][0x1d0] ;  /* 0x00007400000f7ab9 */ /* 0x000fe20000000800 */
[----:B------:R3:W4:Y:S01]  /*2b30*/  MUFU.TANH R17, R5 ;  /* 0x0000000500117308 */ /* 0x0007220000002400 */
[----:B------:R-:W-:Y:S01]  /*2b40*/  IMAD.IADD R6, R200, 0x1, -R6 ;  /* 0x00000001c8067824 */ /* 0x000fe200078e0a06 */
[----:B------:R-:W-:Y:S01]  /*2b50*/  UIMAD UR15, UR7, UR15, UR35 ;  /* 0x0000000f070f72a4 */ /* 0x000fe2000f8e0223 */
[----:B------:R-:W0:Y:S01]  /*2b60*/  LDGDEPBAR ;  /* 0x00000000000079af */ /* 0x000e220000000000 */
[----:B------:R-:W-:Y:S01]  /*2b70*/  ULOP3.LUT UR12, URZ, UR12, URZ, 0x33, !UPT ;  /* 0x0000000c3f0c7292 */ /* 0x000fe2000f8e333f */
[----:B-1----:R-:W-:-:S03]  /*2b80*/  FMUL.FTZ R4, R84, c[0x0][0x320] ;  /* 0x0000c80054047a20 */ /* 0x002fc60000410000 */
[----:B------:R-:W1:Y:S01]  /*2b90*/  MUFU.TANH R16, R8 ;  /* 0x0000000800107308 */ /* 0x000e620000002400 */
[----:B---3--:R-:W-:-:S07]  /*2ba0*/  LEA.HI R5, R7, R198, RZ, 0x2 ;  /* 0x000000c607057211 */ /* 0x008fce00078f10ff */
[----:B------:R3:W1:Y:S01]  /*2bb0*/  MUFU.TANH R59, R4 ;  /* 0x00000004003b7308 */ /* 0x0006620000002400 */
[----:B------:R-:W-:-:S04]  /*2bc0*/  LOP3.LUT R5, R5, 0xffffffc, RZ, 0xc0, !PT ;  /* 0x0ffffffc05057812 */ /* 0x000fc800078ec0ff */
[----:B------:R-:W-:-:S03]  /*2bd0*/  IADD3 R9, -R5, R198, RZ ;  /* 0x000000c605097210 */ /* 0x000fc60007ffe1ff */
[----:B------:R5:W1:Y:S01]  /*2be0*/  MUFU.TANH R15, R10 ;  /* 0x0000000a000f7308 */ /* 0x000a620000002400 */
[----:B------:R-:W-:Y:S01]  /*2bf0*/  LEA.HI R5, R6, R6, RZ, 0x1 ;  /* 0x0000000606057211 */ /* 0x000fe200078f08ff */
[----:B---3--:R-:W-:-:S06]  /*2c00*/  FMUL.FTZ R4, R85, c[0x0][0x320] ;  /* 0x0000c80055047a20 */ /* 0x008fcc0000410000 */
[----:B------:R3:W1:Y:S01]  /*2c10*/  MUFU.TANH R58, R4 ;  /* 0x00000004003a7308 */ /* 0x0006620000002400 */
[----:B-----5:R-:W-:-:S07]  /*2c20*/  FMUL.FTZ R10, R76, c[0x0][0x320] ;  /* 0x0000c8004c0a7a20 */ /* 0x020fce0000410000 */
[----:B------:R-:W1:Y:S01]  /*2c30*/  MUFU.TANH R14, R10 ;  /* 0x0000000a000e7308 */ /* 0x000e620000002400 */
[----:B---3--:R-:W-:-:S07]  /*2c40*/  FMUL.FTZ R4, R88, c[0x0][0x320] ;  /* 0x0000c80058047a20 */ /* 0x008fce0000410000 */
[----:B------:R3:W1:Y:S02]  /*2c50*/  MUFU.TANH R57, R4 ;  /* 0x0000000400397308 */ /* 0x0006640000002400 */
[----:B---3--:R-:W-:-:S06]  /*2c60*/  FMUL.FTZ R4, R89, c[0x0][0x320] ;  /* 0x0000c80059047a20 */ /* 0x008fcc0000410000 */
        /* <DEDUP_REMOVED lines=21> */
[----:B---3--:R-:W-:-:S04]  /*2dc0*/  LOP3.LUT R4, R199, 0xffffffe0, RZ, 0xc0, !PT ;  /* 0xffffffe0c7047812 */ /* 0x008fc800078ec0ff */
[----:B------:R-:W-:-:S04]  /*2dd0*/  IADD3 R4, -R4, R200, RZ ;  /* 0x000000c804047210 */ /* 0x000fc80007ffe1ff */
[----:B------:R-:W-:-:S04]  /*2de0*/  SHF.R.S32.HI R7, RZ, 0x1f, R4 ;  /* 0x0000001fff077819 */ /* 0x000fc80000011404 */
[----:B------:R-:W-:-:S04]  /*2df0*/  LEA.HI R7, R7, R4, RZ, 0x2 ;  /* 0x0000000407077211 */ /* 0x000fc800078f10ff */
[C---:B------:R-:W-:Y:S02]  /*2e00*/  LEA.HI.SX32 R8, R7.reuse, UR14, 0x1e ;  /* 0x0000000e07087c11 */ /* 0x040fe4000f8ff2ff */
[----:B------:R-:W-:-:S03]  /*2e10*/  LOP3.LUT R7, R7, 0x7ffffffc, RZ, 0xc0, !PT ;  /* 0x7ffffffc07077812 */ /* 0x000fc600078ec0ff */
[----:B------:R-:W-:Y:S01]  /*2e20*/  IMAD R11, R9, 0x10, R8 ;  /* 0x00000010090b7824 */ /* 0x000fe200078e0208 */
[C---:B------:R-:W-:Y:S01]  /*2e30*/  SHF.L.U32 R8, R5.reuse, 0x5, RZ ;  /* 0x0000000505087819 */ /* 0x040fe200000006ff */
[----:B------:R-:W-:Y:S01]  /*2e40*/  IMAD.IADD R7, R4, 0x1, -R7 ;  /* 0x0000000104077824 */ /* 0x000fe200078e0a07 */
[----:B------:R-:W-:Y:S02]  /*2e50*/  LOP3.LUT R9, R5, 0x1ffffffe, RZ, 0xc0, !PT ;  /* 0x1ffffffe05097812 */ /* 0x000fe400078ec0ff */
[----:B------:R-:W-:Y:S01]  /*2e60*/  LOP3.LUT R5, R8, 0xffffffc0, RZ, 0xc0, !PT ;  /* 0xffffffc008057812 */ /* 0x000fe200078ec0ff */
[----:B------:R-:W-:Y:S01]  /*2e70*/  IMAD.SHL.U32 R8, R7, 0x2, RZ ;  /* 0x0000000207087824 */ /* 0x000fe200078e00ff */
[----:B------:R-:W-:Y:S01]  /*2e80*/  MOV R4, UR18 ;  /* 0x0000001200047c02 */ /* 0x000fe20008000f00 */
[----:B------:R-:W-:Y:S01]  /*2e90*/  IMAD.IADD R6, R6, 0x1, -R9 ;  /* 0x0000000106067824 */ /* 0x000fe200078e0a09 */
[----:B------:R-:W-:Y:S02]  /*2ea0*/  IADD3 R5, R5, R11, RZ ;  /* 0x0000000b05057210 */ /* 0x000fe40007ffe0ff */
[----:B------:R-:W-:-:S02]  /*2eb0*/  IADD3 R4, -R8, 0x1, R4 ;  /* 0x0000000108047810 */ /* 0x000fc40007ffe104 */
[----:B------:R-:W-:Y:S01]  /*2ec0*/  IADD3 R20, -R8, UR15, RZ ;  /* 0x0000000f08147c10 */ /* 0x000fe2000fffe1ff */
[----:B------:R-:W-:Y:S01]  /*2ed0*/  IMAD R12, R6, 0x8, R5 ;  /* 0x00000008060c7824 */ /* 0x000fe200078e0205 */
[----:B------:R-:W-:Y:S01]  /*2ee0*/  IADD3 R4, R4, -c[0x0][0x168], RZ ;  /* 0x80005a0004047a10 */ /* 0x000fe20007ffe0ff */
[----:B------:R-:W-:Y:S01]  /*2ef0*/  FMUL.FTZ R5, R77, c[0x0][0x320] ;  /* 0x0000c8004d057a20 */ /* 0x000fe20000410000 */
[----:B------:R-:W-:Y:S01]  /*2f00*/  IADD3 R23, -R8, UR35, RZ ;  /* 0x0000002308177c10 */ /* 0x000fe2000fffe1ff */
[----:B------:R-:W-:Y:S01]  /*2f10*/  @P1 IMAD.HI.U32 R6, R12, c[0x0][0x2c8], RZ ;  /* 0x0000b2000c061a27 */ /* 0x000fe200078e00ff */
[----:B------:R-:W-:Y:S01]  /*2f20*/  MOV R18, R12 ;  /* 0x0000000c00127202 */ /* 0x000fe20000000f00 */
[----:B------:R3:W1:Y:S01]  /*2f30*/  MUFU.TANH R13, R5 ;  /* 0x00000005000d7308 */ /* 0x0006620000002400 */
[----:B------:R5:W-:Y:S01]  /*2f40*/  STL [R1+0x28], R12 ;  /* 0x0000280c01007387 */ /* 0x000be20000100800 */
[----:B------:R-:W-:Y:S02]  /*2f50*/  IADD3 R19, R4, c[0x0][0x328], RZ ;  /* 0x0000ca0004137a10 */ /* 0x000fe40007ffe0ff */
[----:B------:R-:W-:Y:S01]  /*2f60*/  @P0 SHF.R.U32.HI R18, RZ, c[0x0][0x2cc], R6 ;  /* 0x0000b300ff120a19 */ /* 0x000fe20000011606 */
[----:B------:R-:W-:Y:S01]  /*2f70*/  STL [R1+0x24], R8 ;  /* 0x0000240801007387 */ /* 0x000fe20000100800 */
[----:B------:R-:W-:-:S02]  /*2f80*/  PLOP3.LUT P0, PT, PT, PT, UP0, 0x40, 0x0 ;  /* 0x000000000000781c */ /* 0x000fc40003f0e808 */
[----:B------:R-:W-:Y:S01]  /*2f90*/  IADD3 R21, R4, UR12, RZ ;  /* 0x0000000c04157c10 */ /* 0x000fe2000fffe0ff */
[----:B------:R-:W1:Y:S01]  /*2fa0*/  SHFL.IDX PT, R6, R18, RZ, 0x1c1f ;  /* 0x001c1fff12067589 */ /* 0x000e6200000e0000 */
[----:B---3--:R-:W-:-:S04]  /*2fb0*/  FMUL.FTZ R5, R68, c[0x0][0x320] ;  /* 0x0000c80044057a20 */ /* 0x008fc80000410000 */
[----:B-----5:R3:W2:Y:S01]  /*2fc0*/  MUFU.TANH R12, R5 ;  /* 0x00000005000c7308 */ /* 0x0206a20000002400 */
[----:B-1----:R-:W-:Y:S01]  /*2fd0*/  IADD3 R4, R21, R6, RZ ;  /* 0x0000000615047210 */ /* 0x002fe20007ffe0ff */
[----:B---3--:R-:W-:-:S06]  /*2fe0*/  FMUL.FTZ R5, R69, c[0x0][0x320] ;  /* 0x0000c80045057a20 */ /* 0x008fcc0000410000 */
[----:B------:R1:W3:Y:S02]  /*2ff0*/  MUFU.TANH R11, R5 ;  /* 0x00000005000b7308 */ /* 0x0002e40000002400 */
[----:B-1----:R-:W-:-:S06]  /*3000*/  FMUL.FTZ R5, R92, c[0x0][0x320] ;  /* 0x0000c8005c057a20 */ /* 0x002fcc0000410000 */
[----:B------:R1:W1:Y:S02]  /*3010*/  MUFU.TANH R10, R5 ;  /* 0x00000005000a7308 */ /* 0x0002640000002400 */
[----:B-1----:R-:W-:-:S06]  /*3020*/  FMUL.FTZ R5, R81, c[0x0][0x320] ;  /* 0x0000c80051057a20 */ /* 0x002fcc0000410000 */
[----:B------:R1:W1:Y:S02]  /*3030*/  MUFU.TANH R9, R5 ;  /* 0x0000000500097308 */ /* 0x0002640000002400 */
[----:B-1----:R-:W-:-:S04]  /*3040*/  IADD3 R5, R19, R6, RZ ;  /* 0x0000000613057210 */ /* 0x002fc80007ffe0ff */
[----:B------:R-:W-:Y:S01]  /*3050*/  IMNMX R5, R5, R20, PT ;  /* 0x0000001405057217 */ /* 0x000fe20003800200 */
[----:B------:R-:W-:Y:S05]  /*3060*/  @P0 BRA `(.L_x_151) ;  /* 0x0000015000000947 */ /* 0x000fea0003800000 */
[----:B--234-:R-:W-:Y:S01]  /*3070*/  IMAD.U32 R7, RZ, RZ, UR10 ;  /* 0x0000000aff077e24 */ /* 0x01cfe2000f8e00ff */
[----:B------:R-:W-:Y:S04]  /*3080*/  BSSY B0, `(.L_x_152) ;  /* 0x000000f000007945 */ /* 0x000fe80003800000 */
[----:B------:R-:W-:-:S04]  /*3090*/  IADD3 R6, R7, -c[0x0][0x168], R6 ;  /* 0x80005a0007067a10 */ /* 0x000fc80007ffe006 */
[----:B------:R-:W-:-:S13]  /*30a0*/  ISETP.GT.AND P0, PT, R6, -0x1, PT ;  /* 0xffffffff0600780c */ /* 0x000fda0003f04270 */
[----:B------:R-:W-:Y:S05]  /*30b0*/  @P0 BRA `(.L_x_153) ;  /* 0x0000007000000947 */ /* 0x000fea0003800000 */
[----:B------:R-:W-:Y:S01]  /*30c0*/  IMAD.MOV.U32 R7, RZ, RZ, c[0x0][0x32c] ;  /* 0x0000cb00ff077624 */ /* 0x000fe200078e00ff */
[----:B------:R-:W-:-:S04]  /*30d0*/  LOP3.LUT R6, RZ, R6, RZ, 0x33, !PT ;  /* 0x00000006ff067212 */ /* 0x000fc800078e33ff */
[----:B------:R-:W-:-:S13]  /*30e0*/  ISETP.NE.AND P0, PT, R7, 0x1, PT ;  /* 0x000000010700780c */ /* 0x000fda0003f05270 */
[----:B------:R-:W-:-:S05]  /*30f0*/  @P0 IMAD.HI.U32 R7, R6, c[0x0][0x330], RZ ;  /* 0x0000cc0006070a27 */ /* 0x000fca00078e00ff */
[----:B------:R-:W-:-:S04]  /*3100*/  @P0 SHF.R.U32.HI R6, RZ, c[0x0][0x334], R7 ;  /* 0x0000cd00ff060a19 */ /* 0x000fc80000011607 */
[----:B------:R-:W-:Y:S01]  /*3110*/  LOP3.LUT R6, RZ, R6, RZ, 0x33, !PT ;  /* 0x00000006ff067212 */ /* 0x000fe200078e33ff */
[----:B------:R-:W-:Y:S05]  /*3120*/  BRA `(.L_x_154) ;  /* 0x0000004000007947 */ /* 0x000fea0003800000 */
.L_x_153:
[----:B------:R-:W-:-:S04]  /*3130*/  MOV R7, c[0x0][0x32c] ;  /* 0x0000cb0000077a02 */ /* 0x000fc80000000f00 */
[----:B------:R-:W-:-:S13]  /*3140*/  ISETP.NE.AND P0, PT, R7, 0x1, PT ;  /* 0x000000010700780c */ /* 0x000fda0003f05270 */
[----:B------:R-:W-:-:S05]  /*3150*/  @P0 IMAD.HI.U32 R7, R6, c[0x0][0x330], RZ ;  /* 0x0000cc0006070a27 */ /* 0x000fca00078e00ff */
[----:B------:R-:W-:Y:S02]  /*3160*/  @P0 SHF.R.U32.HI R6, RZ, c[0x0][0x334], R7 ;  /* 0x0000cd00ff060a19 */ /* 0x000fe40000011607 */
.L_x_154:
[----:B------:R-:W-:Y:S05]  /*3170*/  BSYNC B0 ;  /* 0x0000000000007941 */ /* 0x000fea0003800000 */
.L_x_152:
[----:B------:R-:W-:-:S05]  /*3180*/  IMAD R6, R6, c[0x0][0x32c], R23 ;  /* 0x0000cb0006067a24 */ /* 0x000fca00078e0217 */
[----:B------:R-:W-:Y:S02]  /*3190*/  IADD3 R7, R6, c[0x0][0x32c], RZ ;  /* 0x0000cb0006077a10 */ /* 0x000fe40007ffe0ff */
[----:B------:R-:W-:Y:S02]  /*31a0*/  IMNMX R4, R4, R6, !PT ;  /* 0x0000000604047217 */ /* 0x000fe40007800200 */
[----:B------:R-:W-:Y:S02]  /*31b0*/  IMNMX R5, R5, R7, PT ;  /* 0x0000000705057217 */ /* 0x000fe40003800200 */
.L_x_151:
[----:B--234-:R-:W-:Y:S01]  /*31c0*/  FMUL.FTZ R6, R42, c[0x0][0x320] ;  /* 0x0000c8002a067a20 */ /* 0x01cfe20000410000 */
[----:B------:R-:W-:Y:S01]  /*31d0*/  UISETP.GE.AND UP3, UPT, UR35, 0xa, UPT ;  /* 0x0000000a2300788c */ /* 0x000fe2000bf66270 */
[----:B------:R-:W-:Y:S01]  /*31e0*/  FMUL.FTZ R8, R70, c[0x0][0x320] ;  /* 0x0000c80046087a20 */ /* 0x000fe20000410000 */
[----:B------:R-:W-:Y:S01]  /*31f0*/  UISETP.GE.AND UP6, UPT, UR35, 0x1, UPT ;  /* 0x000000012300788c */ /* 0x000fe2000bfc6270 */
[----:B------:R1:W2:Y:S01]  /*3200*/  MUFU.TANH R46, R6 ;  /* 0x00000006002e7308 */ /* 0x0002a20000002400 */
[----:B------:R-:W-:Y:S01]  /*3210*/  UP2UR UR31, UPR, URZ, 0x8 ;  /* 0x000000083f1f7883 */ /* 0x000fe20008000000 */
[----:B------:R-:W-:Y:S01]  /*3220*/  FMUL.FTZ R7, R71, c[0x0][0x320] ;  /* 0x0000c80047077a20 */ /* 0x000fe20000410000 */
[----:B------:R-:W-:Y:S01]  /*3230*/  PLOP3.LUT P1, PT, PT, PT, UP3, 0x40, 0x0 ;  /* 0x000000000000781c */ /* 0x000fe20003f2e838 */
[----:B------:R-:W-:Y:S01]  /*3240*/  UISETP.GE.AND UP3, UPT, UR35, 0x11, UPT ;  /* 0x000000112300788c */ /* 0x000fe2000bf66270 */
[----:B------:R-:W-:Y:S01]  /*3250*/  PLOP3.LUT P6, PT, PT, PT, UP6, 0x40, 0x0 ;  /* 0x000000000000781c */ /* 0x000fe20003fce868 */
[----:B------:R-:W-:Y:S01]  /*3260*/  UISETP.GE.AND UP5, UPT, UR35, 0x2, UPT ;  /* 0x000000022300788c */ /* 0x000fe2000bfa6270 */
[C---:B------:R-:W-:Y:S01]  /*3270*/  ISETP.GT.AND P1, PT, R4.reuse, 0x9, P1 ;  /* 0x000000090400780c */ /* 0x040fe20000f24270 */
[----:B------:R-:W-:Y:S01]  /*3280*/  UP2UR UR30, UPR, URZ, 0x8 ;  /* 0x000000083f1e7883 */ /* 0x000fe20008000000 */
[C---:B------:R-:W-:Y:S01]  /*3290*/  ISETP.GT.AND P6, PT, R4.reuse, RZ, P6 ;  /* 0x000000ff0400720c */ /* 0x040fe200037c4270 */
[----:B------:R-:W-:Y:S01]  /*32a0*/  UISETP.GE.AND UP4, UPT, UR35, 0x9, UPT ;  /* 0x000000092300788c */ /* 0x000fe2000bf86270 */
[----:B------:R-:W-:Y:S01]  /*32b0*/  PLOP3.LUT P0, PT, PT, PT, UP3, 0x40, 0x0 ;  /* 0x000000000000781c */ /* 0x000fe20003f0e838 */
[----:B------:R-:W-:Y:S01]  /*32c0*/  UISETP.GE.AND UP3, UPT, UR35, 0x12, UPT ;  /* 0x000000122300788c */ /* 0x000fe2000bf66270 */
[----:B------:R-:W-:Y:S01]  /*32d0*/  PLOP3.LUT P5, PT, PT, PT, UP5, 0x40, 0x0 ;  /* 0x000000000000781c */ /* 0x000fe20003fae858 */
[----:B------:R-:W-:Y:S01]  /*32e0*/  UP2UR UR34, UPR, URZ, 0x40 ;  /* 0x000000403f227883 */ /* 0x000fe20008000000 */
[----:B------:R-:W-:Y:S01]  /*32f0*/  ISETP.LT.OR P6, PT, R5, 0x1, P6 ;  /* 0x000000010500780c */ /* 0x000fe200037c1670 */
[----:B-1----:R-:W-:Y:S01]  /*3300*/  FMUL.FTZ R6, R43, c[0x0][0x320] ;  /* 0x0000c8002b067a20 */ /* 0x002fe20000410000 */
[C---:B------:R-:W-:Y:S01]  /*3310*/  ISETP.GT.AND P5, PT, R4.reuse, 0x1, P5 ;  /* 0x000000010400780c */ /* 0x040fe20002fa4270 */
[----:B------:R-:W-:Y:S01]  /*3320*/  UP2UR UR29, UPR, URZ, 0x8 ;  /* 0x000000083f1d7883 */ /* 0x000fe20008000000 */
[----:B------:R-:W-:Y:S01]  /*3330*/  PLOP3.LUT P2, PT, PT, PT, UP4, 0x40, 0x0 ;  /* 0x000000000000781c */ /* 0x000fe20003f4e848 */
[----:B------:R1:W3:Y:S01]  /*3340*/  MUFU.TANH R45, R6 ;  /* 0x00000006002d7308 */ /* 0x0002e20000002400 */
[C---:B------:R-:W-:Y:S01]  /*3350*/  ISETP.LT.OR P5, PT, R5.reuse, 0x2, P5 ;  /* 0x000000020500780c */ /* 0x040fe20002fa1670 */
[----:B------:R-:W-:Y:S01]  /*3360*/  UP2UR UR33, UPR, URZ, 0x20 ;  /* 0x000000203f217883 */ /* 0x000fe20008000000 */
[C---:B------:R-:W-:Y:S01]  /*3370*/  ISETP.GT.AND P2, PT, R4.reuse, 0x8, P2 ;  /* 0x000000080400780c */ /* 0x040fe20001744270 */
[----:B------:R-:W-:Y:S01]  /*3380*/  UP2UR UR32, UPR, URZ, 0x10 ;  /* 0x000000103f207883 */ /* 0x000fe20008000000 */
[C---:B------:R-:W-:Y:S01]  /*3390*/  ISETP.LT.OR P1, PT, R5.reuse, 0xa, P1 ;  /* 0x0000000a0500780c */ /* 0x040fe20000f21670 */
[----:B------:R-:W-:Y:S01]  /*33a0*/  UISETP.GE.AND UP6, UPT, UR35, 0x51, UPT ;  /* 0x000000512300788c */ /* 0x000fe2000bfc6270 */
[----:B------:R-:W-:Y:S01]  /*33b0*/  ISETP.LT.OR P2, PT, R5, 0x9, P2 ;  /* 0x000000090500780c */ /* 0x000fe20001741670 */
[----:B------:R-:W-:Y:S01]  /*33c0*/  UISETP.GE.AND UP5, UPT, UR35, 0x52, UPT ;  /* 0x000000522300788c */ /* 0x000fe2000bfa6270 */
[----:B------:R-:W-:Y:S01]  /*33d0*/  ISETP.GT.AND P0, PT, R4, 0x10, P0 ;  /* 0x000000100400780c */ /* 0x000fe20000704270 */
[----:B------:R-:W-:Y:S01]  /*33e0*/  UISETP.GE.AND UP4, UPT, UR35, 0x59, UPT ;  /* 0x000000592300788c */ /* 0x000fe2000bf86270 */
[----:B------:R-:W-:Y:S01]  /*33f0*/  FSEL R69, R59, -INF , !P2 ;  /* 0xff8000003b457808 */ /* 0x000fe20005000000 */
[----:B------:R-:W4:Y:S01]  /*3400*/  MUFU.TANH R25, R8 ;  /* 0x0000000800197308 */ /* 0x000f220000002400 */
[----:B------:R-:W-:-:S02]  /*3410*/  FSEL R68, R58, -INF , !P1 ;  /* 0xff8000003a447808 */ /* 0x000fc40004800000 */
[----:B------:R-:W-:Y:S01]  /*3420*/  ISETP.LT.OR P0, PT, R5, 0x11, P0 ;  /* 0x000000110500780c */ /* 0x000fe20000701670 */
[----:B-1----:R-:W-:-:S03]  /*3430*/  FMUL.FTZ R6, R94, c[0x0][0x320] ;  /* 0x0000c8005e067a20 */ /* 0x002fc60000410000 */
[----:B------:R-:W-:Y:S01]  /*3440*/  FSEL R70, R57, -INF , !P0 ;  /* 0xff80000039467808 */ /* 0x000fe20004000000 */
        /* <DEDUP_REMOVED lines=23> */
[----:B-1----:R-:W-:Y:S01]  /*35c0*/  FMUL.FTZ R6, R66, c[0x0][0x320] ;  /* 0x0000c80042067a20 */ /* 0x002fe20000410000 */
[----:B------:R-:W-:-:S05]  /*35d0*/  FSEL R66, R60, -INF , !P5 ;  /* 0xff8000003c427808 */ /* 0x000fca0006800000 */
[----:B------:R1:W1:Y:S02]  /*35e0*/  MUFU.TANH R31, R6 ;  /* 0x00000006001f7308 */ /* 0x0002640000002400 */
[----:B-1----:R-:W-:Y:S01]  /*35f0*/  FMUL.FTZ R6, R67, c[0x0][0x320] ;  /* 0x0000c80043067a20 */ /* 0x002fe20000410000 */
[----:B------:R-:W-:Y:S02]  /*3600*/  FSEL R67, R10, -INF , !P6 ;  /* 0xff8000000a437808 */ /* 0x000fe40007000000 */
[----:B------:R-:W-:Y:S01]  /*3610*/  PLOP3.LUT P6, PT, PT, PT, UP3, 0x40, 0x0 ;  /* 0x000000000000781c */ /* 0x000fe20003fce838 */
[----:B------:R-:W-:Y:S02]  /*3620*/  UISETP.GE.AND UP3, UPT, UR35, 0x19, UPT ;  /* 0x000000192300788c */ /* 0x000fe4000bf66270 */
[----:B------:R1:W1:Y:S01]  /*3630*/  MUFU.TANH R32, R6 ;  /* 0x0000000600207308 */ /* 0x0002620000002400 */
[----:B------:R-:W-:Y:S01]  /*3640*/  ISETP.GT.AND P6, PT, R4, 0x11, P6 ;  /* 0x000000110400780c */ /* 0x000fe200037c4270 */
[----:B------:R-:W-:-:S02]  /*3650*/  UP2UR UR28, UPR, URZ, 0x8 ;  /* 0x000000083f1c7883 */ /* 0x000fc40008000000 */
[----:B------:R-:W-:Y:S01]  /*3660*/  PLOP3.LUT P5, PT, PT, PT, UP3, 0x40, 0x0 ;  /* 0x000000000000781c */ /* 0x000fe20003fae838 */
[----:B------:R-:W-:Y:S01]  /*3670*/  UISETP.GE.AND UP3, UPT, UR35, 0x1a, UPT ;  /* 0x0000001a2300788c */ /* 0x000fe2000bf66270 */
[C---:B------:R-:W-:Y:S02]  /*3680*/  ISETP.LT.OR P6, PT, R5.reuse, 0x12, P6 ;  /* 0x000000120500780c */ /* 0x040fe400037c1670 */
[----:B------:R-:W-:Y:S01]  /*3690*/  ISETP.GT.AND P5, PT, R4, 0x18, P5 ;  /* 0x000000180400780c */ /* 0x000fe20002fa4270 */
[----:B------:R-:W-:Y:S01]  /*36a0*/  UP2UR UR27, UPR, URZ, 0x8 ;  /* 0x000000083f1b7883 */ /* 0x000fe20008000000 */
[----:B------:R-:W-:Y:S02]  /*36b0*/  FSEL R73, R56, -INF , !P6 ;  /* 0xff80000038497808 */ /* 0x000fe40007000000 */
[----:B------:R-:W-:Y:S01]  /*36c0*/  PLOP3.LUT P2, PT, PT, PT, UP3, 0x40, 0x0 ;  /* 0x000000000000781c */ /* 0x000fe20003f4e838 */
[----:B------:R-:W-:Y:S01]  /*36d0*/  UISETP.GE.AND UP3, UPT, UR35, 0x21, UPT ;  /* 0x000000212300788c */ /* 0x000fe2000bf66270 */
[----:B------:R-:W-:Y:S01]  /*36e0*/  ISETP.LT.OR P5, PT, R5, 0x19, P5 ;  /* 0x000000190500780c */ /* 0x000fe20002fa1670 */
[----:B-1----:R-:W-:Y:S01]  /*36f0*/  FMUL.FTZ R6, R90, c[0x0][0x320] ;  /* 0x0000c8005a067a20 */ /* 0x002fe20000410000 */
[----:B------:R-:W-:Y:S01]  /*3700*/  ISETP.GT.AND P2, PT, R4, 0x19, P2 ;  /* 0x000000190400780c */ /* 0x000fe20001744270 */
[----:B------:R-:W-:-:S02]  /*3710*/  UP2UR UR26, UPR, URZ, 0x8 ;  /* 0x000000083f1a7883 */ /* 0x000fc40008000000 */
[----:B------:R-:W-:Y:S01]  /*3720*/  PLOP3.LUT P1, PT, PT, PT, UP3, 0x40, 0x0 ;  /* 0x000000000000781c */ /* 0x000fe20003f2e838 */
[----:B------:R-:W-:Y:S01]  /*3730*/  UISETP.GE.AND UP3, UPT, UR35, 0x22, UPT ;  /* 0x000000222300788c */ /* 0x000fe2000bf66270 */
[----:B------:R1:W1:Y:S01]  /*3740*/  MUFU.TANH R28, R6 ;  /* 0x00000006001c7308 */ /* 0x0002620000002400 */
[C---:B------:R-:W-:Y:S02]  /*3750*/  ISETP.LT.OR P2, PT, R5.reuse, 0x1a, P2 ;  /* 0x0000001a0500780c */ /* 0x040fe40001741670 */
[----:B------:R-:W-:Y:S01]  /*3760*/  UP2UR UR25, UPR, URZ, 0x8 ;  /* 0x000000083f197883 */ /* 0x000fe20008000000 */
[----:B------:R-:W-:Y:S02]  /*3770*/  ISETP.GT.AND P1, PT, R4, 0x20, P1 ;  /* 0x000000200400780c */ /* 0x000fe40000f24270 */
[----:B------:R-:W-:Y:S01]  /*3780*/  PLOP3.LUT P0, PT, PT, PT, UP3, 0x40, 0x0 ;  /* 0x000000000000781c */ /* 0x000fe20003f0e838 */
[----:B------:R-:W-:Y:S01]  /*3790*/  UISETP.GE.AND UP3, UPT, UR35, 0x29, UPT ;  /* 0x000000292300788c */ /* 0x000fe2000bf66270 */
[----:B------:R-:W-:-:S02]  /*37a0*/  ISETP.LT.OR P1, PT, R5, 0x21, P1 ;  /* 0x000000210500780c */ /* 0x000fc40000f21670 */
[----:B------:R-:W-:Y:S01]  /*37b0*/  ISETP.GT.AND P0, PT, R4, 0x21, P0 ;  /* 0x000000210400780c */ /* 0x000fe20000704270 */
[----:B------:R-:W-:Y:S01]  /*37c0*/  UP2UR UR24, UPR, URZ, 0x8 ;  /* 0x000000083f187883 */ /* 0x000fe20008000000 */
[----:B------:R-:W-:Y:S02]  /*37d0*/  FSEL R77, R53, -INF , !P1 ;  /* 0xff800000354d7808 */ /* 0x000fe40004800000 */
[----:B------:R-:W-:Y:S01]  /*37e0*/  PLOP3.LUT P6, PT, PT, PT, UP3, 0x40, 0x0 ;  /* 0x000000000000781c */ /* 0x000fe20003fce838 */
[----:B------:R-:W-:Y:S01]  /*37f0*/  UISETP.GE.AND UP3, UPT, UR35, 0x2a, UPT ;  /* 0x0000002a2300788c */ /* 0x000fe2000bf66270 */
[----:B-1----:R-:W-:Y:S01]  /*3800*/  FMUL.FTZ R6, R74, c[0x0][0x320] ;  /* 0x0000c8004a067a20 */ /* 0x002fe20000410000 */
[----:B------:R-:W-:Y:S02]  /*3810*/  FSEL R74, R55, -INF , !P5 ;  /* 0xff800000374a7808 */ /* 0x000fe40006800000 */
[----:B------:R-:W-:Y:S01]  /*3820*/  UP2UR UR23, UPR, URZ, 0x8 ;  /* 0x000000083f177883 */ /* 0x000fe20008000000 */
[----:B------:R1:W1:Y:S01]  /*3830*/  MUFU.TANH R27, R6 ;  /* 0x00000006001b7308 */ /* 0x0002620000002400 */
[----:B------:R-:W-:Y:S01]  /*3840*/  PLOP3.LUT P5, PT, PT, PT, UP3, 0x40, 0x0 ;  /* 0x000000000000781c */ /* 0x000fe20003fae838 */
[----:B------:R-:W-:Y:S01]  /*3850*/  UISETP.GE.AND UP3, UPT, UR35, 0x31, UPT ;  /* 0x000000312300788c */ /* 0x000fe2000bf66270 */
[----:B------:R-:W-:-:S02]  /*3860*/  ISETP.LT.OR P0, PT, R5, 0x22, P0 ;  /* 0x000000220500780c */ /* 0x000fc40000701670 */
[C---:B------:R-:W-:Y:S01]  /*3870*/  ISETP.GT.AND P6, PT, R4.reuse, 0x28, P6 ;  /* 0x000000280400780c */ /* 0x040fe200037c4270 */
[----:B------:R-:W-:Y:S01]  /*3880*/  UP2UR UR22, UPR, URZ, 0x8 ;  /* 0x000000083f167883 */ /* 0x000fe20008000000 */
[----:B------:R-:W-:Y:S02]  /*3890*/  ISETP.GT.AND P5, PT, R4, 0x29, P5 ;  /* 0x000000290400780c */ /* 0x000fe40002fa4270 */
[C---:B------:R-:W-:Y:S02]  /*38a0*/  ISETP.LT.OR P6, PT, R5.reuse, 0x29, P6 ;  /* 0x000000290500780c */ /* 0x040fe400037c1670 */
[----:B------:R-:W-:Y:S02]  /*38b0*/  ISETP.LT.OR P5, PT, R5, 0x2a, P5 ;  /* 0x0000002a0500780c */ /* 0x000fe40002fa1670 */
[----:B------:R-:W-:Y:S02]  /*38c0*/  FSEL R80, R51, -INF , !P6 ;  /* 0xff80000033507808 */ /* 0x000fe40007000000 */
[----:B------:R-:W-:Y:S01]  /*38d0*/  FSEL R81, R50, -INF , !P5 ;  /* 0xff80000032517808 */ /* 0x000fe20006800000 */
[----:B-1----:R-:W-:Y:S01]  /*38e0*/  FMUL.FTZ R6, R75, c[0x0][0x320] ;  /* 0x0000c8004b067a20 */ /* 0x002fe20000410000 */
[----:B------:R-:W-:-:S02]  /*38f0*/  FSEL R75, R54, -INF , !P2 ;  /* 0xff800000364b7808 */ /* 0x000fc40005000000 */
[----:B------:R-:W-:Y:S01]  /*3900*/  PLOP3.LUT P2, PT, PT, PT, UP3, 0x40, 0x0 ;  /* 0x000000000000781c */ /* 0x000fe20003f4e838 */
[----:B------:R1:W1:Y:S01]  /*3910*/  MUFU.TANH R30, R6 ;  /* 0x00000006001e7308 */ /* 0x0002620000002400 */
[----:B------:R-:W-:Y:S02]  /*3920*/  UISETP.GE.AND UP3, UPT, UR35, 0x32, UPT ;  /* 0x000000322300788c */ /* 0x000fe4000bf66270 */
[----:B------:R-:W-:Y:S02]  /*3930*/  ISETP.GT.AND P2, PT, R4, 0x30, P2 ;  /* 0x000000300400780c */ /* 0x000fe40001744270 */
[----:B------:R-:W-:Y:S02]  /*3940*/  UP2UR UR21, UPR, URZ, 0x8 ;  /* 0x000000083f157883 */ /* 0x000fe40008000000 */
[----:B------:R-:W-:Y:S01]  /*3950*/  PLOP3.LUT P1, PT, PT, PT, UP3, 0x40, 0x0 ;  /* 0x000000000000781c */ /* 0x000fe20003f2e838 */
[----:B------:R-:W-:Y:S01]  /*3960*/  UISETP.GE.AND UP3, UPT, UR35, 0x39, UPT ;  /* 0x000000392300788c */ /* 0x000fe2000bf66270 */
[----:B------:R-:W-:-:S02]  /*3970*/  ISETP.LT.OR P2, PT, R5, 0x31, P2 ;  /* 0x000000310500780c */ /* 0x000fc40001741670 */
[----:B------:R-:W-:Y:S01]  /*3980*/  ISETP.GT.AND P1, PT, R4, 0x31, P1 ;  /* 0x000000310400780c */ /* 0x000fe20000f24270 */
[----:B------:R-:W-:Y:S01]  /*3990*/  UP2UR UR20, UPR, URZ, 0x8 ;  /* 0x000000083f147883 */ /* 0x000fe20008000000 */
[----:B------:R-:W-:Y:S02]  /*39a0*/  FSEL R82, R49, -INF , !P2 ;  /* 0xff80000031527808 */ /* 0x000fe40005000000 */
[----:B------:R-:W-:Y:S01]  /*39b0*/  ISETP.LT.OR P1, PT, R5, 0x32, P1 ;  /* 0x000000320500780c */ /* 0x000fe20000f21670 */
[----:B-1----:R-:W-:-:S03]  /*39c0*/  FMUL.FTZ R6, R91, c[0x0][0x320] ;  /* 0x0000c8005b067a20 */ /* 0x002fc60000410000 */
[----:B------:R-:W-:Y:S01]  /*39d0*/  FSEL R132, R9, -INF , !P1 ;  /* 0xff80000009847808 */ /* 0x000fe20004800000 */
[----:B------:R1:W1:Y:S02]  /*39e0*/  MUFU.TANH R24, R6 ;  /* 0x0000000600187308 */ /* 0x0002640000002400 */
[----:B-1----:R-:W-:-:S06]  /*39f0*/  FMUL.FTZ R6, R78, c[0x0][0x320] ;  /* 0x0000c8004e067a20 */ /* 0x002fcc0000410000 */
        /* <DEDUP_REMOVED lines=17> */
[----:B-1----:R-:W1:Y:S01]  /*3b10*/  SHFL.IDX PT, R6, R18, 0x1, 0x1c1f ;  /* 0x003c1f0012067f89 */ /* 0x002e6200000e0000 */
[----:B------:R-:W-:Y:S01]  /*3b20*/  ISETP.GT.AND P5, PT, R4, 0x40, P5 ;  /* 0x000000400400780c */ /* 0x000fe20002fa4270 */
[----:B------:R-:W-:Y:S01]  /*3b30*/  UP2UR UR17, UPR, URZ, 0x8 ;  /* 0x000000083f117883 */ /* 0x000fe20008000000 */
[----:B------:R-:W-:-:S02]  /*3b40*/  FSEL R134, R47, -INF , !P6 ;  /* 0xff8000002f867808 */ /* 0x000fc40007000000 */
        /* <DEDUP_REMOVED lines=9> */
[----:B------:R1:W1:Y:S01]  /*3be0*/  MUFU.TANH R22, R7 ;  /* 0x0000000700167308 */ /* 0x0002620000002400 */
[----:B------:R-:W-:Y:S01]  /*3bf0*/  ISETP.GT.AND P1, PT, R4, 0x48, P1 ;  /* 0x000000480400780c */ /* 0x000fe20000f24270 */
[----:B------:R-:W-:Y:S01]  /*3c00*/  UP2UR UR15, UPR, URZ, 0x8 ;  /* 0x000000083f0f7883 */ /* 0x000fe20008000000 */
[----:B------:R-:W-:-:S02]  /*3c10*/  FSEL R233, R17, -INF , !P2 ;  /* 0xff80000011e97808 */ /* 0x000fc40005000000 */
[----:B------:R-:W-:Y:S01]  /*3c20*/  PLOP3.LUT P0, PT, PT, PT, UP3, 0x40, 0x0 ;  /* 0x000000000000781c */ /* 0x000fe20003f0e838 */
[----:B------:R-:W-:Y:S01]  /*3c30*/  UISETP.GE.AND UP3, UPT, UR35, 0x5a, UPT ;  /* 0x0000005a2300788c */ /* 0x000fe2000bf66270 */
[C---:B------:R-:W-:Y:S02]  /*3c40*/  ISETP.LT.OR P1, PT, R5.reuse, 0x49, P1 ;  /* 0x000000490500780c */ /* 0x040fe40000f21670 */
[----:B------:R-:W-:Y:S02]  /*3c50*/  ISETP.GT.AND P0, PT, R4, 0x49, P0 ;  /* 0x000000490400780c */ /* 0x000fe40000704270 */
[----:B------:R-:W-:Y:S02]  /*3c60*/  FSEL R232, R16, -INF , !P1 ;  /* 0xff80000010e87808 */ /* 0x000fe40004800000 */
[----:B------:R-:W-:Y:S02]  /*3c70*/  ISETP.LT.OR P0, PT, R5, 0x4a, P0 ;  /* 0x0000004a0500780c */ /* 0x000fe40000701670 */
[----:B------:R-:W-:-:S02]  /*3c80*/  PLOP3.LUT P6, PT, PT, PT, UP6, 0x40, 0x0 ;  /* 0x000000000000781c */ /* 0x000fc40003fce868 */
[----:B------:R-:W-:Y:S02]  /*3c90*/  FSEL R235, R15, -INF , !P0 ;  /* 0xff8000000feb7808 */ /* 0x000fe40004000000 */
[----:B------:R-:W-:Y:S02]  /*3ca0*/  PLOP3.LUT P0, PT, PT, PT, UP0, 0x40, 0x0 ;  /* 0x000000000000781c */ /* 0x000fe40003f0e808 */
[----:B------:R-:W-:Y:S02]  /*3cb0*/  PLOP3.LUT P5, PT, PT, PT, UP5, 0x40, 0x0 ;  /* 0x000000000000781c */ /* 0x000fe40003fae858 */
[----:B------:R-:W-:Y:S02]  /*3cc0*/  PLOP3.LUT P2, PT, PT, PT, UP4, 0x40, 0x0 ;  /* 0x000000000000781c */ /* 0x000fe40003f4e848 */
[----:B------:R-:W-:Y:S02]  /*3cd0*/  PLOP3.LUT P1, PT, PT, PT, UP3, 0x40, 0x0 ;  /* 0x000000000000781c */ /* 0x000fe40003f2e838 */
[----:B------:R-:W-:-:S02]  /*3ce0*/  ISETP.GT.AND P6, PT, R4, 0x50, P6 ;  /* 0x000000500400780c */ /* 0x000fc400037c4270 */
[C---:B------:R-:W-:Y:S02]  /*3cf0*/  ISETP.GT.AND P5, PT, R4.reuse, 0x51, P5 ;  /* 0x000000510400780c */ /* 0x040fe40002fa4270 */
[C---:B------:R-:W-:Y:S02]  /*3d00*/  ISETP.GT.AND P2, PT, R4.reuse, 0x58, P2 ;  /* 0x000000580400780c */ /* 0x040fe40001744270 */
[----:B------:R-:W-:Y:S01]  /*3d10*/  ISETP.GT.AND P1, PT, R4, 0x59, P1 ;  /* 0x000000590400780c */ /* 0x000fe20000f24270 */
[----:B-1----:R-:W-:Y:S01]  /*3d20*/  IMAD.IADD R4, R21, 0x1, R6 ;  /* 0x0000000115047824 */ /* 0x002fe200078e0206 */
[C---:B------:R-:W-:Y:S02]  /*3d30*/  ISETP.LT.OR P6, PT, R5.reuse, 0x51, P6 ;  /* 0x000000510500780c */ /* 0x040fe400037c1670 */
[C---:B------:R-:W-:Y:S02]  /*3d40*/  ISETP.LT.OR P5, PT, R5.reuse, 0x52, P5 ;  /* 0x000000520500780c */ /* 0x040fe40002fa1670 */
[----:B------:R-:W-:-:S02]  /*3d50*/  ISETP.LT.OR P2, PT, R5, 0x59, P2 ;  /* 0x000000590500780c */ /* 0x000fc40001741670 */
[----:B------:R-:W-:Y:S01]  /*3d60*/  ISETP.LT.OR P1, PT, R5, 0x5a, P1 ;  /* 0x0000005a0500780c */ /* 0x000fe20000f21670 */
[----:B------:R-:W-:Y:S01]  /*3d70*/  IMAD.IADD R5, R19, 0x1, R6 ;  /* 0x0000000113057824 */ /* 0x000fe200078e0206 */
[----:B------:R-:W-:Y:S02]  /*3d80*/  FSEL R236, R14, -INF , !P6 ;  /* 0xff8000000eec7808 */ /* 0x000fe40007000000 */
[----:B------:R-:W-:Y:S02]  /*3d90*/  FSEL R237, R13, -INF , !P5 ;  /* 0xff8000000ded7808 */ /* 0x000fe40006800000 */
[----:B------:R-:W-:Y:S02]  /*3da0*/  IMNMX R5, R5, R20, PT ;  /* 0x0000001405057217 */ /* 0x000fe40003800200 */
[----:B------:R-:W-:Y:S02]  /*3db0*/  FSEL R244, R12, -INF , !P2 ;  /* 0xff8000000cf47808 */ /* 0x000fe40005000000 */
[----:B------:R-:W-:Y:S01]  /*3dc0*/  FSEL R247, R11, -INF , !P1 ;  /* 0xff8000000bf77808 */ /* 0x000fe20004800000 */
        /* <DEDUP_REMOVED lines=13> */
.L_x_157:
[----:B------:R-:W-:-:S04]  /*3ea0*/  MOV R7, c[0x0][0x32c] ;  /* 0x0000cb0000077a02 */ /* 0x000fc80000000f00 */
[----:B------:R-:W-:-:S13]  /*3eb0*/  ISETP.NE.AND P0, PT, R7, 0x1, PT ;  /* 0x000000010700780c */ /* 0x000fda0003f05270 */
[----:B------:R-:W-:-:S05]  /*3ec0*/  @P0 IMAD.HI.U32 R7, R6, c[0x0][0x330], RZ ;  /* 0x0000cc0006070a27 */ /* 0x000fca00078e00ff */
[----:B------:R-:W-:Y:S02]  /*3ed0*/  @P0 SHF.R.U32.HI R6, RZ, c[0x0][0x334], R7 ;  /* 0x0000cd00ff060a19 */ /* 0x000fe40000011607 */
.L_x_158:
[----:B------:R-:W-:Y:S05]  /*3ee0*/  BSYNC B0 ;  /* 0x0000000000007941 */ /* 0x000fea0003800000 */
.L_x_156:
[----:B------:R-:W-:-:S05]  /*3ef0*/  IMAD R6, R6, c[0x0][0x32c], R23 ;  /* 0x0000cb0006067a24 */ /* 0x000fca00078e0217 */
[----:B------:R-:W-:Y:S02]  /*3f00*/  IADD3 R7, R6, c[0x0][0x32c], RZ ;  /* 0x0000cb0006077a10 */ /* 0x000fe40007ffe0ff */
[----:B------:R-:W-:Y:S02]  /*3f10*/  IMNMX R4, R4, R6, !PT ;  /* 0x0000000604047217 */ /* 0x000fe40007800200 */
[----:B------:R-:W-:Y:S02]  /*3f20*/  IMNMX R5, R5, R7, PT ;  /* 0x0000000705057217 */ /* 0x000fe40003800200 */
.L_x_155:
[----:B--234-:R-:W-:Y:S01]  /*3f30*/  UP2UR UR40, UPR, URZ, 0x20 ;  /* 0x000000203f287883 */ /* 0x01cfe20008000000 */
[----:B------:R-:W-:Y:S01]  /*3f40*/  FMUL.FTZ R6, R100, c[0x0][0x320] ;  /* 0x0000c80064067a20 */ /* 0x000fe20000410000 */
[----:B------:R-:W-:Y:S01]  /*3f50*/  UISETP.NE.AND UP5, UPT, UR34, URZ, UPT ;  /* 0x0000003f2200728c */ /* 0x000fe2000bfa5270 */
[----:B------:R-:W-:Y:S01]  /*3f60*/  FMUL.FTZ R15, R112, c[0x0][0x320] ;  /* 0x0000c800700f7a20 */ /* 0x000fe20000410000 */
[----:B------:R-:W-:Y:S01]  /*3f70*/  UP2UR UR39, UPR, URZ, 0x10 ;  /* 0x000000103f277883 */ /* 0x000fe20008000000 */
[----:B------:R1:W2:Y:S01]  /*3f80*/  MUFU.TANH R63, R6 ;  /* 0x00000006003f7308 */ /* 0x0002a20000002400 */
[----:B------:R-:W-:Y:S01]  /*3f90*/  UP2UR UR37, UPR, URZ, 0x1 ;  /* 0x000000013f257883 */ /* 0x000fe20008000000 */
[----:B------:R-:W-:Y:S01]  /*3fa0*/  FMUL.FTZ R7, R144, c[0x0][0x320] ;  /* 0x0000c80090077a20 */ /* 0x000fe20000410000 */
[----:B------:R-:W-:Y:S01]  /*3fb0*/  UISETP.NE.AND UP4, UPT, UR32, URZ, UPT ;  /* 0x0000003f2000728c */ /* 0x000fe2000bf85270 */
[----:B------:R-:W-:Y:S01]  /*3fc0*/  PLOP3.LUT P6, PT, PT, PT, UP5, 0x40, 0x0 ;  /* 0x000000000000781c */ /* 0x000fe20003fce858 */
[----:B------:R-:W-:Y:S01]  /*3fd0*/  UISETP.NE.AND UP0, UPT, UR33, URZ, UPT ;  /* 0x0000003f2100728c */ /* 0x000fe2000bf05270 */
[----:B------:R-:W-:Y:S01]  /*3fe0*/  FMUL.FTZ R17, R96, c[0x0][0x320] ;  /* 0x0000c80060117a20 */ /* 0x000fe20000410000 */
[----:B------:R-:W-:Y:S01]  /*3ff0*/  UP2UR UR36, UPR, URZ, 0x4 ;  /* 0x000000043f247883 */ /* 0x000fe20008000000 */
[C---:B------:R-:W-:Y:S01]  /*4000*/  ISETP.GT.AND P6, PT, R4.reuse, RZ, P6 ;  /* 0x000000ff0400720c */ /* 0x040fe200037c4270 */
[----:B------:R-:W-:Y:S01]  /*4010*/  UP2UR UR35, UPR, URZ, 0x2 ;  /* 0x000000023f237883 */ /* 0x000fe20008000000 */
[----:B------:R-:W-:Y:S01]  /*4020*/  PLOP3.LUT P2, PT, PT, PT, UP4, 0x40, 0x0 ;  /* 0x000000000000781c */ /* 0x000fe20003f4e848 */
[----:B------:R-:W-:Y:S01]  /*4030*/  UP2UR UR38, UPR, URZ, 0x8 ;  /* 0x000000083f267883 */ /* 0x000fe20008000000 */
[----:B------:R-:W-:Y:S01]  /*4040*/  PLOP3.LUT P5, PT, PT, PT, UP0, 0x40, 0x0 ;  /* 0x000000000000781c */ /* 0x000fe20003fae808 */
[----:B------:R-:W-:Y:S01]  /*4050*/  UISETP.NE.AND UP2, UPT, UR30, URZ, UPT ;  /* 0x0000003f1e00728c */ /* 0x000fe2000bf45270 */
[----:B------:R-:W-:Y:S01]  /*4060*/  ISETP.LT.OR P6, PT, R5, 0x1, P6 ;  /* 0x000000010500780c */ /* 0x000fe200037c1670 */
[----:B------:R-:W-:Y:S01]  /*4070*/  UISETP.NE.AND UP1, UPT, UR31, URZ, UPT ;  /* 0x0000003f1f00728c */ /* 0x000fe2000bf25270 */
[----:B-1----:R-:W-:Y:S01]  /*4080*/  FMUL.FTZ R6, R101, c[0x0][0x320] ;  /* 0x0000c80065067a20 */ /* 0x002fe20000410000 */
[----:B------:R-:W-:Y:S01]  /*4090*/  UISETP.NE.AND UP3, UPT, UR29, URZ, UPT ;  /* 0x0000003f1d00728c */ /* 0x000fe2000bf65270 */
[C---:B------:R-:W-:Y:S01]  /*40a0*/  ISETP.GT.AND P5, PT, R4.reuse, 0x1, P5 ;  /* 0x000000010400780c */ /* 0x040fe20002fa4270 */
[----:B------:R-:W-:Y:S01]  /*40b0*/  UISETP.NE.AND UP0, UPT, UR28, URZ, UPT ;  /* 0x0000003f1c00728c */ /* 0x000fe2000bf05270 */
[----:B------:R1:W3:Y:S01]  /*40c0*/  MUFU.TANH R62, R6 ;  /* 0x00000006003e7308 */ /* 0x0002e20000002400 */
[C---:B------:R-:W-:Y:S01]  /*40d0*/  ISETP.GT.AND P2, PT, R4.reuse, 0x8, P2 ;  /* 0x000000080400780c */ /* 0x040fe20001744270 */
[----:B------:R-:W-:Y:S01]  /*40e0*/  UISETP.NE.AND UP5, UPT, UR40, URZ, UPT ;  /* 0x0000003f2800728c */ /* 0x000fe2000bfa5270 */
[----:B------:R-:W-:Y:S01]  /*40f0*/  PLOP3.LUT P1, PT, PT, PT, UP1, 0x40, 0x0 ;  /* 0x000000000000781c */ /* 0x000fe20003f2e818 */
[----:B------:R-:W-:Y:S01]  /*4100*/  UISETP.NE.AND UP1, UPT, UR26, URZ, UPT ;  /* 0x0000003f1a00728c */ /* 0x000fe2000bf25270 */
[----:B------:R-:W-:Y:S01]  /*4110*/  PLOP3.LUT P0, PT, PT, PT, UP2, 0x40, 0x0 ;  /* 0x000000000000781c */ /* 0x000fe20003f0e828 */
[----:B------:R-:W-:Y:S01]  /*4120*/  UISETP.NE.AND UP2, UPT, UR27, URZ, UPT ;  /* 0x0000003f1b00728c */ /* 0x000fe2000bf45270 */
[----:B------:R-:W-:Y:S01]  /*4130*/  FSEL R52, R43, -INF , !P6 ;  /* 0xff8000002b347808 */ /* 0x000fe20007000000 */
[----:B------:R-:W-:Y:S01]  /*4140*/  UISETP.NE.AND UP4, UPT, UR39, URZ, UPT ;  /* 0x0000003f2700728c */ /* 0x000fe2000bf85270 */
[----:B------:R-:W-:Y:S01]  /*4150*/  PLOP3.LUT P6, PT, PT, PT, UP3, 0x40, 0x0 ;  /* 0x000000000000781c */ /* 0x000fe20003fce838 */
[----:B------:R-:W-:Y:S01]  /*4160*/  UISETP.NE.AND UP3, UPT, UR25, URZ, UPT ;  /* 0x0000003f1900728c */ /* 0x000fe2000bf65270 */
[C---:B------:R-:W-:Y:S01]  /*4170*/  ISETP.LT.OR P5, PT, R5.reuse, 0x2, P5 ;  /* 0x000000020500780c */ /* 0x040fe20002fa1670 */
[----:B------:R4:W2:Y:S01]  /*4180*/  MUFU.TANH R50, R7 ;  /* 0x0000000700327308 */ /* 0x0008a20000002400 */
[----:B------:R-:W-:Y:S01]  /*4190*/  ISETP.LT.OR P2, PT, R5, 0x9, P2 ;  /* 0x000000090500780c */ /* 0x000fe20001741670 */
[----:B------:R-:W-:Y:S01]  /*41a0*/  FMUL.FTZ R16, R97, c[0x0][0x320] ;  /* 0x0000c80061107a20 */ /* 0x000fe20000410000 */
[----:B------:R-:W-:Y:S01]  /*41b0*/  ISETP.GT.AND P1, PT, R4, 0x9, P1 ;  /* 0x000000090400780c */ /* 0x000fe20000f24270 */
[----:B-1----:R-:W-:Y:S01]  /*41c0*/  FMUL.FTZ R6, R156, c[0x0][0x320] ;  /* 0x0000c8009c067a20 */ /* 0x002fe20000410000 */
[----:B------:R-:W-:Y:S01]  /*41d0*/  ISETP.GT.AND P6, PT, R4, 0x11, P6 ;  /* 0x000000110400780c */ /* 0x000fe200037c4270 */
[----:B------:R-:W-:Y:S01]  /*41e0*/  FMUL.FTZ R14, R152, c[0x0][0x320] ;  /* 0x0000c800980e7a20 */ /* 0x000fe20000410000 */
[----:B------:R-:W-:Y:S01]  /*41f0*/  FSEL R51, R41, -INF , !P5 ;  /* 0xff80000029337808 */ /* 0x000fe20006800000 */
[----:B------:R1:W1:Y:S01]  /*4200*/  MUFU.TANH R55, R6 ;  /* 0x0000000600377308 */ /* 0x0002620000002400 */
[----:B------:R-:W-:Y:S01]  /*4210*/  FSEL R56, R40, -INF , !P2 ;  /* 0xff80000028387808 */ /* 0x000fe20005000000 */
[----:B------:R-:W-:Y:S01]  /*4220*/  FMUL.FTZ R13, R113, c[0x0][0x320] ;  /* 0x0000c800710d7a20 */ /* 0x000fe20000410000 */
[----:B------:R-:W-:Y:S01]  /*4230*/  PLOP3.LUT P5, PT, PT, PT, UP0, 0x40, 0x0 ;  /* 0x000000000000781c */ /* 0x000fe20003fae808 */
[----:B------:R-:W-:Y:S01]  /*4240*/  UISETP.NE.AND UP0, UPT, UR24, URZ, UPT ;  /* 0x0000003f1800728c */ /* 0x000fe2000bf05270 */
[----:B------:R-:W-:Y:S01]  /*4250*/  PLOP3.LUT P2, PT, PT, PT, UP2, 0x40, 0x0 ;  /* 0x000000000000781c */ /* 0x000fe20003f4e828 */
[----:B------:R-:W-:Y:S01]  /*4260*/  UISETP.NE.AND UP2, UPT, UR23, URZ, UPT ;  /* 0x0000003f1700728c */ /* 0x000fe2000bf45270 */
[----:B------:R-:W-:Y:S01]  /*4270*/  ISETP.GT.AND P0, PT, R4, 0x10, P0 ;  /* 0x000000100400780c */ /* 0x000fe20000704270 */
[----:B------:R-:W-:Y:S01]  /*4280*/  FMUL.FTZ R12, R149, c[0x0][0x320] ;  /* 0x0000c800950c7a20 */ /* 0x000fe20000410000 */
[C---:B------:R-:W-:Y:S01]  /*4290*/  ISETP.LT.OR P1, PT, R5.reuse, 0xa, P1 ;  /* 0x0000000a0500780c */ /* 0x040fe20000f21670 */
[----:B------:R-:W-:Y:S01]  /*42a0*/  FMUL.FTZ R11, R120, c[0x0][0x320] ;  /* 0x0000c800780b7a20 */ /* 0x000fe20000410000 */
[----:B------:R-:W-:Y:S01]  /*42b0*/  ISETP.LT.OR P6, PT, R5, 0x12, P6 ;  /* 0x000000120500780c */ /* 0x000fe200037c1670 */
[----:B------:R-:W-:Y:S01]  /*42c0*/  FMUL.FTZ R8, R121, c[0x0][0x320] ;  /* 0x0000c80079087a20 */ /* 0x000fe20000410000 */
[----:B------:R-:W-:Y:S01]  /*42d0*/  ISETP.LT.OR P0, PT, R5, 0x11, P0 ;  /* 0x000000110500780c */ /* 0x000fe20000701670 */
[----:B----4-:R-:W-:Y:S01]  /*42e0*/  FMUL.FTZ R7, R153, c[0x0][0x320] ;  /* 0x0000c80099077a20 */ /* 0x010fe20000410000 */
[----:B------:R-:W-:Y:S01]  /*42f0*/  ISETP.GT.AND P2, PT, R4, 0x19, P2 ;  /* 0x000000190400780c */ /* 0x000fe20001744270 */
[----:B-1----:R-:W-:Y:S01]  /*4300*/  FMUL.FTZ R6, R140, c[0x0][0x320] ;  /* 0x0000c8008c067a20 */ /* 0x002fe20000410000 */
[----:B------:R-:W-:Y:S01]  /*4310*/  FSEL R57, R38, -INF , !P1 ;  /* 0xff80000026397808 */ /* 0x000fe20004800000 */
[----:B------:R-:W-:Y:S01]  /*4320*/  FMUL.FTZ R10, R137, c[0x0][0x320] ;  /* 0x0000c800890a7a20 */ /* 0x000fe20000410000 */
[----:B------:R-:W-:Y:S01]  /*4330*/  PLOP3.LUT P1, PT, PT, PT, UP1, 0x40, 0x0 ;  /* 0x000000000000781c */ /* 0x000fe20003f2e818 */
[----:B------:R1:W4:Y:S01]  /*4340*/  MUFU.TANH R60, R6 ;  /* 0x00000006003c7308 */ /* 0x0003220000002400 */
[----:B------:R-:W-:Y:S01]  /*4350*/  ISETP.GT.AND P5, PT, R4, 0x18, P5 ;  /* 0x000000180400780c */ /* 0x000fe20002fa4270 */
[----:B------:R-:W-:Y:S01]  /*4360*/  UISETP.NE.AND UP1, UPT, UR22, URZ, UPT ;  /* 0x0000003f1600728c */ /* 0x000fe2000bf25270 */
[----:B------:R-:W-:Y:S01]  /*4370*/  FSEL R65, R24, -INF , !P6 ;  /* 0xff80000018417808 */ /* 0x000fe20007000000 */
[----:B------:R-:W-:Y:S01]  /*4380*/  FMUL.FTZ R9, R108, c[0x0][0x320] ;  /* 0x0000c8006c097a20 */ /* 0x000fe20000410000 */
[----:B------:R-:W-:Y:S01]  /*4390*/  PLOP3.LUT P6, PT, PT, PT, UP0, 0x40, 0x0 ;  /* 0x000000000000781c */ /* 0x000fe20003fce808 */
[----:B------:R-:W-:Y:S01]  /*43a0*/  UISETP.NE.AND UP0, UPT, UR21, URZ, UPT ;  /* 0x0000003f1500728c */ /* 0x000fe2000bf05270 */
[----:B------:R-:W-:Y:S01]  /*43b0*/  FSEL R64, R28, -INF , !P0 ;  /* 0xff8000001c407808 */ /* 0x000fe20004000000 */
[----:B------:R-:W2:Y:S01]  /*43c0*/  MUFU.TANH R53, R17 ;  /* 0x0000001100357308 */ /* 0x000ea20000002400 */
[----:B------:R-:W-:-:S02]  /*43d0*/  ISETP.LT.OR P2, PT, R5, 0x1a, P2 ;  /* 0x0000001a0500780c */ /* 0x000fc40001741670 */
[----:B------:R-:W-:Y:S01]  /*43e0*/  PLOP3.LUT P0, PT, PT, PT, UP3, 0x40, 0x0 ;  /* 0x000000000000781c */ /* 0x000fe20003f0e838 */
[----:B------:R-:W-:Y:S01]  /*43f0*/  UISETP.NE.AND UP3, UPT, UR18, URZ, UPT ;  /* 0x0000003f1200728c */ /* 0x000fe2000bf65270 */
[----:B------:R-:W-:Y:S02]  /*4400*/  ISETP.LT.OR P5, PT, R5, 0x19, P5 ;  /* 0x000000190500780c */ /* 0x000fe40002fa1670 */
[C---:B------:R-:W-:Y:S01]  /*4410*/  ISETP.GT.AND P6, PT, R4.reuse, 0x28, P6 ;  /* 0x000000280400780c */ /* 0x040fe200037c4270 */
[----:B-1----:R-:W-:Y:S01]  /*4420*/  FMUL.FTZ R6, R141, c[0x0][0x320] ;  /* 0x0000c8008d067a20 */ /* 0x002fe20000410000 */
[----:B------:R-:W-:Y:S01]  /*4430*/  FSEL R45, R45, -INF , !P2 ;  /* 0xff8000002d2d7808 */ /* 0x000fe20005000000 */
[----:B------:R-:W1:Y:S01]  /*4440*/  MUFU.TANH R54, R16 ;  /* 0x0000001000367308 */ /* 0x000e620000002400 */
[----:B------:R-:W-:Y:S01]  /*4450*/  PLOP3.LUT P2, PT, PT, PT, UP1, 0x40, 0x0 ;  /* 0x000000000000781c */ /* 0x000fe20003f4e818 */
[----:B------:R-:W-:Y:S01]  /*4460*/  UISETP.NE.AND UP1, UPT, UR19, URZ, UPT ;  /* 0x0000003f1300728c */ /* 0x000fe2000bf25270 */
[----:B------:R-:W-:-:S02]  /*4470*/  ISETP.GT.AND P0, PT, R4, 0x21, P0 ;  /* 0x000000210400780c */ /* 0x000fc40000704270 */
[----:B------:R-:W-:Y:S02]  /*4480*/  FSEL R46, R46, -INF , !P5 ;  /* 0xff8000002e2e7808 */ /* 0x000fe40006800000 */
[----:B------:R-:W-:Y:S01]  /*4490*/  ISETP.GT.AND P1, PT, R4, 0x20, P1 ;  /* 0x000000200400780c */ /* 0x000fe20000f24270 */
[----:B------:R5:W1:Y:S01]  /*44a0*/  MUFU.TANH R58, R6 ;  /* 0x00000006003a7308 */ /* 0x000a620000002400 */
[----:B------:R-:W-:Y:S01]  /*44b0*/  PLOP3.LUT P5, PT, PT, PT, UP2, 0x40, 0x0 ;  /* 0x000000000000781c */ /* 0x000fe20003fae828 */
[----:B------:R-:W-:Y:S01]  /*44c0*/  UISETP.NE.AND UP2, UPT, UR20, URZ, UPT ;  /* 0x0000003f1400728c */ /* 0x000fe2000bf45270 */
[C---:B------:R-:W-:Y:S02]  /*44d0*/  ISETP.LT.OR P6, PT, R5.reuse, 0x29, P6 ;  /* 0x000000290500780c */ /* 0x040fe400037c1670 */
[C---:B------:R-:W-:Y:S02]  /*44e0*/  ISETP.LT.OR P0, PT, R5.reuse, 0x22, P0 ;  /* 0x000000220500780c */ /* 0x040fe40000701670 */
[----:B------:R-:W-:Y:S01]  /*44f0*/  ISETP.LT.OR P1, PT, R5, 0x21, P1 ;  /* 0x000000210500780c */ /* 0x000fe20000f21670 */
[----:B------:R-:W1:Y:S01]  /*4500*/  MUFU.TANH R43, R15 ;  /* 0x0000000f002b7308 */ /* 0x000e620000002400 */
[----:B------:R-:W-:-:S02]  /*4510*/  FSEL R112, R39, -INF , !P6 ;  /* 0xff80000027707808 */ /* 0x000fc40007000000 */
[----:B------:R-:W-:Y:S01]  /*4520*/  PLOP3.LUT P6, PT, PT, PT, UP1, 0x40, 0x0 ;  /* 0x000000000000781c */ /* 0x000fe20003fce818 */
[----:B------:R-:W-:Y:S01]  /*4530*/  UISETP.NE.AND UP1, UPT, UR15, URZ, UPT ;  /* 0x0000003f0f00728c */ /* 0x000fe2000bf25270 */
[----:B------:R-:W-:Y:S02]  /*4540*/  FSEL R78, R42, -INF , !P0 ;  /* 0xff8000002a4e7808 */ /* 0x000fe40004000000 */
[----:B------:R-:W-:Y:S01]  /*4550*/  FSEL R76, R44, -INF , !P1 ;  /* 0xff8000002c4c7808 */ /* 0x000fe20004800000 */
[----:B-----5:R-:W-:Y:S01]  /*4560*/  FMUL.FTZ R6, R104, c[0x0][0x320] ;  /* 0x0000c80068067a20 */ /* 0x020fe20000410000 */
[----:B------:R-:W-:Y:S01]  /*4570*/  PLOP3.LUT P0, PT, PT, PT, UP2, 0x40, 0x0 ;  /* 0x000000000000781c */ /* 0x000fe20003f0e828 */
[----:B------:R-:W-:Y:S01]  /*4580*/  UISETP.NE.AND UP2, UPT, UR16, URZ, UPT ;  /* 0x0000003f1000728c */ /* 0x000fe2000bf45270 */
[----:B------:R-:W-:Y:S01]  /*4590*/  PLOP3.LUT P1, PT, PT, PT, UP0, 0x40, 0x0 ;  /* 0x000000000000781c */ /* 0x000fe20003f2e808 */
[----:B------:R5:W1:Y:S01]  /*45a0*/  MUFU.TANH R61, R6 ;  /* 0x00000006003d7308 */ /* 0x000a620000002400 */
[C---:B------:R-:W-:Y:S01]  /*45b0*/  ISETP.GT.AND P6, PT, R4.reuse, 0x39, P6 ;  /* 0x000000390400780c */ /* 0x040fe200037c4270 */
[----:B------:R-:W-:Y:S01]  /*45c0*/  UISETP.NE.AND UP0, UPT, UR17, URZ, UPT ;  /* 0x0000003f1100728c */ /* 0x000fe2000bf05270 */
[----:B------:R-:W-:-:S02]  /*45d0*/  ISETP.GT.AND P0, PT, R4, 0x38, P0 ;  /* 0x000000380400780c */ /* 0x000fc40000704270 */
[C---:B------:R-:W-:Y:S02]  /*45e0*/  ISETP.GT.AND P5, PT, R4.reuse, 0x29, P5 ;  /* 0x000000290400780c */ /* 0x040fe40002fa4270 */
[C---:B------:R-:W-:Y:S01]  /*45f0*/  ISETP.GT.AND P2, PT, R4.reuse, 0x30, P2 ;  /* 0x000000300400780c */ /* 0x040fe20001744270 */
[----:B------:R-:W1:Y:S01]  /*4600*/  MUFU.TANH R41, R14 ;  /* 0x0000000e00297308 */ /* 0x000e620000002400 */
[----:B------:R-:W-:Y:S02]  /*4610*/  ISETP.GT.AND P1, PT, R4, 0x31, P1 ;  /* 0x000000310400780c */ /* 0x000fe40000f24270 */
[C---:B------:R-:W-:Y:S02]  /*4620*/  ISETP.LT.OR P6, PT, R5.reuse, 0x3a, P6 ;  /* 0x0000003a0500780c */ /* 0x040fe400037c1670 */
[C---:B------:R-:W-:Y:S02]  /*4630*/  ISETP.LT.OR P0, PT, R5.reuse, 0x39, P0 ;  /* 0x000000390500780c */ /* 0x040fe40000701670 */
[----:B------:R-:W-:Y:S01]  /*4640*/  ISETP.LT.OR P5, PT, R5, 0x2a, P5 ;  /* 0x0000002a0500780c */ /* 0x000fe20002fa1670 */
[----:B-----5:R-:W-:Y:S01]  /*4650*/  FMUL.FTZ R6, R105, c[0x0][0x320] ;  /* 0x0000c80069067a20 */ /* 0x020fe20000410000 */
[C---:B------:R-:W-:Y:S01]  /*4660*/  ISETP.LT.OR P2, PT, R5.reuse, 0x31, P2 ;  /* 0x000000310500780c */ /* 0x040fe20001741670 */
[----:B------:R-:W1:Y:S01]  /*4670*/  MUFU.TANH R40, R13 ;  /* 0x0000000d00287308 */ /* 0x000e620000002400 */
[----:B------:R-:W-:-:S02]  /*4680*/  ISETP.LT.OR P1, PT, R5, 0x32, P1 ;  /* 0x000000320500780c */ /* 0x000fc40000f21670 */
[----:B------:R-:W-:Y:S02]  /*4690*/  FSEL R131, R33, -INF , !P6 ;  /* 0xff80000021837808 */ /* 0x000fe40007000000 */
[----:B------:R-:W-:Y:S02]  /*46a0*/  FSEL R127, R34, -INF , !P0 ;  /* 0xff800000227f7808 */ /* 0x000fe40004000000 */
[----:B------:R-:W-:Y:S01]  /*46b0*/  FSEL R118, R37, -INF , !P5 ;  /* 0xff80000025767808 */ /* 0x000fe20006800000 */
[----:B------:R5:W1:Y:S01]  /*46c0*/  MUFU.TANH R59, R6 ;  /* 0x00000006003b7308 */ /* 0x000a620000002400 */
[----:B------:R-:W-:Y:S02]  /*46d0*/  FSEL R126, R36, -INF , !P2 ;  /* 0xff800000247e7808 */ /* 0x000fe40005000000 */
[----:B------:R-:W-:Y:S02]  /*46e0*/  FSEL R128, R35, -INF , !P1 ;  /* 0xff80000023807808 */ /* 0x000fe40004800000 */
[----:B------:R-:W-:Y:S01]  /*46f0*/  PLOP3.LUT P0, PT, PT, PT, UP1, 0x40, 0x0 ;  /* 0x000000000000781c */ /* 0x000fe20003f0e818 */
[----:B------:R-:W-:Y:S01]  /*4700*/  UISETP.NE.AND UP1, UPT, UR35, URZ, UPT ;  /* 0x0000003f2300728c */ /* 0x000fe2000bf25270 */
[----:B------:R-:W-:Y:S01]  /*4710*/  PLOP3.LUT P5, PT, PT, PT, UP3, 0x40, 0x0 ;  /* 0x000000000000781c */ /* 0x000fe20003fae838 */
[----:B------:R-:W-:Y:S01]  /*4720*/  UISETP.NE.AND UP3, UPT, UR38, URZ, UPT ;  /* 0x0000003f2600728c */ /* 0x000fe2000bf65270 */
[----:B------:R-:W-:Y:S01]  /*4730*/  PLOP3.LUT P2, PT, PT, PT, UP0, 0x40, 0x0 ;  /* 0x000000000000781c */ /* 0x000fe20003f4e808 */
[----:B------:R-:W-:Y:S01]  /*4740*/  UISETP.NE.AND UP0, UPT, UR37, URZ, UPT ;  /* 0x0000003f2500728c */ /* 0x000fe2000bf05270 */
[----:B------:R-:W-:Y:S01]  /*4750*/  PLOP3.LUT P1, PT, PT, PT, UP2, 0x40, 0x0 ;  /* 0x000000000000781c */ /* 0x000fe20003f2e828 */
[----:B------:R-:W1:Y:S01]  /*4760*/  MUFU.TANH R38, R12 ;  /* 0x0000000c00267308 */ /* 0x000e620000002400 */
[C---:B------:R-:W-:Y:S01]  /*4770*/  ISETP.GT.AND P0, PT, R4.reuse, 0x49, P0 ;  /* 0x000000490400780c */ /* 0x040fe20000704270 */
[----:B------:R-:W-:Y:S01]  /*4780*/  UISETP.NE.AND UP2, UPT, UR36, URZ, UPT ;  /* 0x0000003f2400728c */ /* 0x000fe2000bf45270 */
[C---:B------:R-:W-:Y:S01]  /*4790*/  ISETP.GT.AND P5, PT, R4.reuse, 0x40, P5 ;  /* 0x000000400400780c */ /* 0x040fe20002fa4270 */
[----:B-----5:R-:W-:Y:S01]  /*47a0*/  FMUL.FTZ R6, R157, c[0x0][0x320] ;  /* 0x0000c8009d067a20 */ /* 0x020fe20000410000 */
[----:B------:R-:W-:-:S02]  /*47b0*/  ISETP.GT.AND P2, PT, R4, 0x41, P2 ;  /* 0x000000410400780c */ /* 0x000fc40001744270 */
[----:B------:R-:W-:Y:S01]  /*47c0*/  ISETP.GT.AND P1, PT, R4, 0x48, P1 ;  /* 0x000000480400780c */ /* 0x000fe20000f24270 */
[----:B------:R5:W1:Y:S01]  /*47d0*/  MUFU.TANH R49, R6 ;  /* 0x0000000600317308 */ /* 0x000a620000002400 */
[C---:B------:R-:W-:Y:S02]  /*47e0*/  ISETP.LT.OR P0, PT, R5.reuse, 0x4a, P0 ;  /* 0x0000004a0500780c */ /* 0x040fe40000701670 */
[C---:B------:R-:W-:Y:S02]  /*47f0*/  ISETP.LT.OR P5, PT, R5.reuse, 0x41, P5 ;  /* 0x000000410500780c */ /* 0x040fe40002fa1670 */
[C---:B------:R-:W-:Y:S02]  /*4800*/  ISETP.LT.OR P2, PT, R5.reuse, 0x42, P2 ;  /* 0x000000420500780c */ /* 0x040fe40001741670 */
[----:B------:R-:W-:Y:S01]  /*4810*/  ISETP.LT.OR P1, PT, R5, 0x49, P1 ;  /* 0x000000490500780c */ /* 0x000fe20000f21670 */
[----:B------:R-:W1:Y:S01]  /*4820*/  MUFU.TANH R42, R11 ;  /* 0x0000000b002a7308 */ /* 0x000e620000002400 */
[----:B------:R-:W-:-:S02]  /*4830*/  FSEL R205, R30, -INF , !P0 ;  /* 0xff8000001ecd7808 */ /* 0x000fc40004000000 */
[----:B------:R-:W-:Y:S02]  /*4840*/  FSEL R200, R31, -INF , !P5 ;  /* 0xff8000001fc87808 */ /* 0x000fe40006800000 */
[----:B------:R-:W-:Y:S02]  /*4850*/  FSEL R204, R32, -INF , !P2 ;  /* 0xff80000020cc7808 */ /* 0x000fe40005000000 */
[----:B------:R-:W-:Y:S01]  /*4860*/  FSEL R203, R27, -INF , !P1 ;  /* 0xff8000001bcb7808 */ /* 0x000fe20004800000 */
[----:B-----5:R-:W-:Y:S01]  /*4870*/  FMUL.FTZ R6, R148, c[0x0][0x320] ;  /* 0x0000c80094067a20 */ /* 0x020fe20000410000 */
[----:B------:R-:W-:Y:S01]  /*4880*/  PLOP3.LUT P0, PT, PT, PT, UP0, 0x40, 0x0 ;  /* 0x000000000000781c */ /* 0x000fe20003f0e808 */
[----:B------:R-:W1:Y:S01]  /*4890*/  MUFU.TANH R37, R8 ;  /* 0x0000000800257308 */ /* 0x000e620000002400 */
[----:B------:R-:W-:Y:S02]  /*48a0*/  PLOP3.LUT P6, PT, PT, PT, UP6, 0x40, 0x0 ;  /* 0x000000000000781c */ /* 0x000fe40003fce868 */
[----:B------:R-:W-:-:S02]  /*48b0*/  PLOP3.LUT P5, PT, PT, PT, UP5, 0x40, 0x0 ;  /* 0x000000000000781c */ /* 0x000fc40003fae858 */
[----:B------:R-:W-:Y:S02]  /*48c0*/  PLOP3.LUT P2, PT, PT, PT, UP4, 0x40, 0x0 ;  /* 0x000000000000781c */ /* 0x000fe40003f4e848 */
[----:B------:R-:W-:Y:S01]  /*48d0*/  PLOP3.LUT P1, PT, PT, PT, UP3, 0x40, 0x0 ;  /* 0x000000000000781c */ /* 0x000fe20003f2e838 */
[----:B------:R5:W1:Y:S01]  /*48e0*/  MUFU.TANH R48, R6 ;  /* 0x0000000600307308 */ /* 0x000a620000002400 */
[C---:B------:R-:W-:Y:S02]  /*48f0*/  ISETP.GT.AND P6, PT, R4.reuse, 0x50, P6 ;  /* 0x000000500400780c */ /* 0x040fe400037c4270 */
[C---:B------:R-:W-:Y:S02]  /*4900*/  ISETP.GT.AND P5, PT, R4.reuse, 0x51, P5 ;  /* 0x000000510400780c */ /* 0x040fe40002fa4270 */
[C---:B------:R-:W-:Y:S02]  /*4910*/  ISETP.GT.AND P2, PT, R4.reuse, 0x58, P2 ;  /* 0x000000580400780c */ /* 0x040fe40001744270 */
[----:B------:R-:W-:Y:S01]  /*4920*/  ISETP.GT.AND P1, PT, R4, 0x59, P1 ;  /* 0x000000590400780c */ /* 0x000fe20000f24270 */
[----:B------:R-:W1:Y:S01]  /*4930*/  MUFU.TANH R35, R7 ;  /* 0x0000000700237308 */ /* 0x000e620000002400 */
[----:B------:R-:W-:Y:S01]  /*4940*/  ISETP.LT.OR P6, PT, R5, 0x51, P6 ;  /* 0x000000510500780c */ /* 0x000fe200037c1670 */
[----:B------:R-:W-:Y:S01]  /*4950*/  FMUL.FTZ R4, R109, c[0x0][0x320] ;  /* 0x0000c8006d047a20 */ /* 0x000fe20000410000 */
[----:B------:R-:W-:-:S02]  /*4960*/  ISETP.LT.OR P5, PT, R5, 0x52, P5 ;  /* 0x000000520500780c */ /* 0x000fc40002fa1670 */
[C---:B------:R-:W-:Y:S02]  /*4970*/  ISETP.LT.OR P2, PT, R5.reuse, 0x59, P2 ;  /* 0x000000590500780c */ /* 0x040fe40001741670 */
[----:B------:R-:W-:Y:S01]  /*4980*/  ISETP.LT.OR P1, PT, R5, 0x5a, P1 ;  /* 0x0000005a0500780c */ /* 0x000fe20000f21670 */
[----:B-----5:R-:W-:Y:S01]  /*4990*/  FMUL.FTZ R6, R145, c[0x0][0x320] ;  /* 0x0000c80091067a20 */ /* 0x020fe20000410000 */
[----:B------:R-:W1:Y:S01]  /*49a0*/  MUFU.TANH R31, R10 ;  /* 0x0000000a001f7308 */ /* 0x000e620000002400 */
[----:B------:R-:W-:Y:S02]  /*49b0*/  FSEL R207, R29, -INF , !P6 ;  /* 0xff8000001dcf7808 */ /* 0x000fe40007000000 */
[----:B------:R-:W-:Y:S02]  /*49c0*/  FSEL R229, R26, -INF , !P5 ;  /* 0xff8000001ae57808 */ /* 0x000fe40006800000 */
[----:B------:R-:W-:Y:S02]  /*49d0*/  FSEL R230, R25, -INF , !P2 ;  /* 0xff80000019e67808 */ /* 0x000fe40005000000 */
[----:B------:R-:W-:Y:S01]  /*49e0*/  FSEL R231, R22, -INF , !P1 ;  /* 0xff80000016e77808 */ /* 0x000fe20004800000 */
[----:B------:R5:W1:Y:S08]  /*49f0*/  MUFU.TANH R47, R6 ;  /* 0x00000006002f7308 */ /* 0x000a700000002400 */
[----:B------:R-:W1:Y:S01]  /*4a00*/  MUFU.TANH R34, R9 ;  /* 0x0000000900227308 */ /* 0x000e620000002400 */
[----:B-----5:R-:W-:-:S07]  /*4a10*/  FMUL.FTZ R6, R136, c[0x0][0x320] ;  /* 0x0000c80088067a20 */ /* 0x020fce0000410000 */
[----:B------:R-:W1:Y:S08]  /*4a20*/  MUFU.TANH R32, R4 ;  /* 0x0000000400207308 */ /* 0x000e700000002400 */
[----:B------:R5:W1:Y:S02]  /*4a30*/  MUFU.TANH R33, R6 ;  /* 0x0000000600217308 */ /* 0x000a640000002400 */
[----:B-----5:R-:W5:Y:S02]  /*4a40*/  SHFL.IDX PT, R6, R18, 0x2, 0x1c1f ;  /* 0x005c1f0012067f89 */ /* 0x020f6400000e0000 */
[----:B-----5:R-:W-:-:S02]  /*4a50*/  IMAD.IADD R5, R19, 0x1, R6 ;  /* 0x0000000113057824 */ /* 0x020fc400078e0206 */
[----:B------:R-:W-:-:S03]  /*4a60*/  IMAD.IADD R4, R21, 0x1, R6 ;  /* 0x0000000115047824 */ /* 0x000fc600078e0206 */
[----:B------:R-:W-:Y:S01]  /*4a70*/  IMNMX R5, R5, R20, PT ;  /* 0x0000001405057217 */ /* 0x000fe20003800200 */
[----:B------:R-:W-:Y:S05]  /*4a80*/  @P0 BRA `(.L_x_159) ;  /* 0x0000015000000947 */ /* 0x000fea0003800000 */
[----:B-1234-:R-:W-:Y:S01]  /*4a90*/  IMAD.U32 R7, RZ, RZ, UR10 ;  /* 0x0000000aff077e24 */ /* 0x01efe2000f8e00ff */
        /* <DEDUP_REMOVED lines=11> */
.L_x_161:
[----:B------:R-:W-:-:S04]  /*4b50*/  MOV R7, c[0x0][0x32c] ;  /* 0x0000cb0000077a02 */ /* 0x000fc80000000f00 */
[----:B------:R-:W-:-:S13]  /*4b60*/  ISETP.NE.AND P0, PT, R7, 0x1, PT ;  /* 0x000000010700780c */ /* 0x000fda0003f05270 */
[----:B------:R-:W-:-:S05]  /*4b70*/  @P0 IMAD.HI.U32 R7, R6, c[0x0][0x330], RZ ;  /* 0x0000cc0006070a27 */ /* 0x000fca00078e00ff */
[----:B------:R-:W-:Y:S02]  /*4b80*/  @P0 SHF.R.U32.HI R6, RZ, c[0x0][0x334], R7 ;  /* 0x0000cd00ff060a19 */ /* 0x000fe40000011607 */
.L_x_162:
[----:B------:R-:W-:Y:S05]  /*4b90*/  BSYNC B0 ;  /* 0x0000000000007941 */ /* 0x000fea0003800000 */
.L_x_160:
[----:B------:R-:W-:-:S05]  /*4ba0*/  IMAD R6, R6, c[0x0][0x32c], R23 ;  /* 0x0000cb0006067a24 */ /* 0x000fca00078e0217 */
[----:B------:R-:W-:Y:S02]  /*4bb0*/  IADD3 R7, R6, c[0x0][0x32c], RZ ;  /* 0x0000cb0006077a10 */ /* 0x000fe40007ffe0ff */
[----:B------:R-:W-:Y:S02]  /*4bc0*/  IMNMX R4, R4, R6, !PT ;  /* 0x0000000604047217 */ /* 0x000fe40007800200 */
[----:B------:R-:W-:Y:S02]  /*4bd0*/  IMNMX R5, R5, R7, PT ;  /* 0x0000000705057217 */ /* 0x000fe40003800200 */
.L_x_159:
[----:B-1234-:R-:W-:Y:S01]  /*4be0*/  FMUL.FTZ R6, R103, c[0x0][0x320] ;  /* 0x0000c80067067a20 */ /* 0x01efe20000410000 */
[----:B------:R-:W-:Y:S01]  /*4bf0*/  UP2UR UR37, UPR, URZ, 0x1 ;  /* 0x000000013f257883 */ /* 0x000fe20008000000 */
[----:B------:R-:W-:Y:S01]  /*4c00*/  FMUL.FTZ R16, R107, c[0x0][0x320] ;  /* 0x0000c8006b107a20 */ /* 0x000fe20000410000 */
[----:B------:R-:W-:Y:S01]  /*4c10*/  UISETP.NE.AND UP0, UPT, UR34, URZ, UPT ;  /* 0x0000003f2200728c */ /* 0x000fe2000bf05270 */
[----:B------:R1:W2:Y:S01]  /*4c20*/  MUFU.TANH R39, R6 ;  /* 0x0000000600277308 */ /* 0x0002a20000002400 */
[----:B------:R-:W-:Y:S01]  /*4c30*/  UP2UR UR40, UPR, URZ, 0x20 ;  /* 0x000000203f287883 */ /* 0x000fe20008000000 */
[----:B------:R-:W-:Y:S01]  /*4c40*/  FMUL.FTZ R15, R146, c[0x0][0x320] ;  /* 0x0000c800920f7a20 */ /* 0x000fe20000410000 */
[----:B------:R-:W-:Y:S01]  /*4c50*/  UP2UR UR39, UPR, URZ, 0x10 ;  /* 0x000000103f277883 */ /* 0x000fe20008000000 */
[----:B------:R-:W-:Y:S01]  /*4c60*/  FMUL.FTZ R14, R147, c[0x0][0x320] ;  /* 0x0000c800930e7a20 */ /* 0x000fe20000410000 */
[----:B------:R-:W-:Y:S01]  /*4c70*/  UISETP.NE.AND UP5, UPT, UR33, URZ, UPT ;  /* 0x0000003f2100728c */ /* 0x000fe2000bfa5270 */
[----:B------:R-:W-:Y:S01]  /*4c80*/  PLOP3.LUT P6, PT, PT, PT, UP0, 0x40, 0x0 ;  /* 0x000000000000781c */ /* 0x000fe20003fce808 */
[----:B------:R-:W-:Y:S01]  /*4c90*/  UISETP.NE.AND UP4, UPT, UR32, URZ, UPT ;  /* 0x0000003f2000728c */ /* 0x000fe2000bf85270 */
[----:B------:R-:W3:Y:S01]  /*4ca0*/  MUFU.TANH R36, R16 ;  /* 0x0000001000247308 */ /* 0x000ee20000002400 */
[----:B------:R-:W-:Y:S01]  /*4cb0*/  UP2UR UR38, UPR, URZ, 0x8 ;  /* 0x000000083f267883 */ /* 0x000fe20008000000 */
[C---:B------:R-:W-:Y:S01]  /*4cc0*/  ISETP.GT.AND P6, PT, R4.reuse, RZ, P6 ;  /* 0x000000ff0400720c */ /* 0x040fe200037c4270 */
[----:B------:R-:W-:Y:S01]  /*4cd0*/  UISETP.NE.AND UP3, UPT, UR30, URZ, UPT ;  /* 0x0000003f1e00728c */ /* 0x000fe2000bf65270 */
[----:B------:R-:W-:Y:S01]  /*4ce0*/  PLOP3.LUT P5, PT, PT, PT, UP5, 0x40, 0x0 ;  /* 0x000000000000781c */ /* 0x000fe20003fae858 */
[----:B------:R-:W-:Y:S01]  /*4cf0*/  UP2UR UR35, UPR, URZ, 0x2 ;  /* 0x000000023f237883 */ /* 0x000fe20008000000 */
[----:B------:R-:W-:Y:S01]  /*4d00*/  PLOP3.LUT P2, PT, PT, PT, UP4, 0x40, 0x0 ;  /* 0x000000000000781c */ /* 0x000fe20003f4e848 */
[----:B------:R-:W-:Y:S01]  /*4d10*/  UISETP.NE.AND UP1, UPT, UR31, URZ, UPT ;  /* 0x0000003f1f00728c */ /* 0x000fe2000bf25270 */
[----:B-1----:R-:W-:Y:S01]  /*4d20*/  FMUL.FTZ R6, R151, c[0x0][0x320] ;  /* 0x0000c80097067a20 */ /* 0x002fe20000410000 */
[----:B------:R-:W-:Y:S01]  /*4d30*/  UP2UR UR36, UPR, URZ, 0x4 ;  /* 0x000000043f247883 */ /* 0x000fe20008000000 */
[----:B------:R-:W-:Y:S01]  /*4d40*/  PLOP3.LUT P0, PT, PT, PT, UP3, 0x40, 0x0 ;  /* 0x000000000000781c */ /* 0x000fe20003f0e838 */
[----:B------:R-:W-:Y:S01]  /*4d50*/  UISETP.NE.AND UP2, UPT, UR29, URZ, UPT ;  /* 0x0000003f1d00728c */ /* 0x000fe2000bf45270 */
[----:B------:R1:W4:Y:S01]  /*4d60*/  MUFU.TANH R29, R6 ;  /* 0x00000006001d7308 */ /* 0x0003220000002400 */
[----:B------:R-:W-:Y:S01]  /*4d70*/  ISETP.LT.OR P6, PT, R5, 0x1, P6 ;  /* 0x000000010500780c */ /* 0x000fe200037c1670 */
[----:B------:R-:W-:Y:S01]  /*4d80*/  UISETP.NE.AND UP0, UPT, UR28, URZ, UPT ;  /* 0x0000003f1c00728c */ /* 0x000fe2000bf05270 */
[----:B------:R-:W-:Y:S01]  /*4d90*/  PLOP3.LUT P1, PT, PT, PT, UP1, 0x40, 0x0 ;  /* 0x000000000000781c */ /* 0x000fe20003f2e818 */
[----:B------:R-:W-:Y:S01]  /*4da0*/  UISETP.NE.AND UP3, UPT, UR27, URZ, UPT ;  /* 0x0000003f1b00728c */ /* 0x000fe2000bf65270 */
[C---:B------:R-:W-:Y:S01]  /*4db0*/  ISETP.GT.AND P5, PT, R4.reuse, 0x1, P5 ;  /* 0x000000010400780c */ /* 0x040fe20002fa4270 */
[----:B------:R-:W-:Y:S01]  /*4dc0*/  UISETP.NE.AND UP1, UPT, UR26, URZ, UPT ;  /* 0x0000003f1a00728c */ /* 0x000fe2000bf25270 */
[C---:B------:R-:W-:Y:S01]  /*4dd0*/  ISETP.GT.AND P2, PT, R4.reuse, 0x8, P2 ;  /* 0x000000080400780c */ /* 0x040fe20001744270 */
[----:B------:R-:W2:Y:S01]  /*4de0*/  MUFU.TANH R16, R15 ;  /* 0x0000000f00107308 */ /* 0x000ea20000002400 */
[----:B------:R-:W-:Y:S01]  /*4df0*/  ISETP.GT.AND P0, PT, R4, 0x10, P0 ;  /* 0x000000100400780c */ /* 0x000fe20000704270 */
[----:B------:R-:W-:Y:S01]  /*4e00*/  FMUL.FTZ R11, R111, c[0x0][0x320] ;  /* 0x0000c8006f0b7a20 */ /* 0x000fe20000410000 */
[----:B------:R-:W-:Y:S01]  /*4e10*/  FSEL R120, R55, -INF , !P6 ;  /* 0xff80000037787808 */ /* 0x000fe20007000000 */
[----:B------:R-:W-:Y:S01]  /*4e20*/  FMUL.FTZ R10, R155, c[0x0][0x320] ;  /* 0x0000c8009b0a7a20 */ /* 0x000fe20000410000 */
[----:B------:R-:W-:Y:S01]  /*4e30*/  PLOP3.LUT P6, PT, PT, PT, UP2, 0x40, 0x0 ;  /* 0x000000000000781c */ /* 0x000fe20003fce828 */
[----:B------:R-:W-:Y:S01]  /*4e40*/  UISETP.NE.AND UP2, UPT, UR25, URZ, UPT ;  /* 0x0000003f1900728c */ /* 0x000fe2000bf45270 */
[C---:B------:R-:W-:Y:S01]  /*4e50*/  ISETP.LT.OR P5, PT, R5.reuse, 0x2, P5 ;  /* 0x000000020500780c */ /* 0x040fe20002fa1670 */
[----:B-1----:R-:W-:Y:S01]  /*4e60*/  FMUL.FTZ R6, R98, c[0x0][0x320] ;  /* 0x0000c80062067a20 */ /* 0x002fe20000410000 */
[----:B------:R-:W-:Y:S01]  /*4e70*/  ISETP.GT.AND P1, PT, R4, 0x9, P1 ;  /* 0x000000090400780c */ /* 0x000fe20000f24270 */
[----:B------:R-:W1:Y:S01]  /*4e80*/  MUFU.TANH R15, R14 ;  /* 0x0000000e000f7308 */ /* 0x000e620000002400 */
[C---:B------:R-:W-:Y:S01]  /*4e90*/  ISETP.LT.OR P2, PT, R5.reuse, 0x9, P2 ;  /* 0x000000090500780c */ /* 0x040fe20001741670 */
[----:B------:R-:W-:Y:S01]  /*4ea0*/  FMUL.FTZ R9, R158, c[0x0][0x320] ;  /* 0x0000c8009e097a20 */ /* 0x000fe20000410000 */
[----:B------:R-:W-:Y:S01]  /*4eb0*/  ISETP.LT.OR P0, PT, R5, 0x11, P0 ;  /* 0x000000110500780c */ /* 0x000fe20000701670 */
[----:B------:R-:W-:Y:S01]  /*4ec0*/  FMUL.FTZ R13, R102, c[0x0][0x320] ;  /* 0x0000c800660d7a20 */ /* 0x000fe20000410000 */
[----:B------:R-:W-:Y:S01]  /*4ed0*/  ISETP.GT.AND P6, PT, R4, 0x11, P6 ;  /* 0x000000110400780c */ /* 0x000fe200037c4270 */
[----:B------:R-:W-:Y:S01]  /*4ee0*/  FMUL.FTZ R8, R159, c[0x0][0x320] ;  /* 0x0000c8009f087a20 */ /* 0x000fe20000410000 */
[----:B------:R-:W-:Y:S01]  /*4ef0*/  ISETP.LT.OR P1, PT, R5, 0xa, P1 ;  /* 0x0000000a0500780c */ /* 0x000fe20000f21670 */
[----:B------:R5:W1:Y:S01]  /*4f00*/  MUFU.TANH R44, R6 ;  /* 0x00000006002c7308 */ /* 0x000a620000002400 */
[----:B------:R-:W-:Y:S01]  /*4f10*/  FSEL R124, R48, -INF , !P2 ;  /* 0xff800000307c7808 */ /* 0x000fe20005000000 */
[----:B------:R-:W-:Y:S01]  /*4f20*/  UISETP.NE.AND UP5, UPT, UR40, URZ, UPT ;  /* 0x0000003f2800728c */ /* 0x000fe2000bfa5270 */
[----:B------:R-:W-:Y:S01]  /*4f30*/  PLOP3.LUT P2, PT, PT, PT, UP3, 0x40, 0x0 ;  /* 0x000000000000781c */ /* 0x000fe20003f4e838 */
[----:B------:R-:W-:Y:S01]  /*4f40*/  UISETP.NE.AND UP3, UPT, UR23, URZ, UPT ;  /* 0x0000003f1700728c */ /* 0x000fe2000bf65270 */
[----:B------:R-:W-:Y:S01]  /*4f50*/  FSEL R129, R41, -INF , !P0 ;  /* 0xff80000029817808 */ /* 0x000fe20004000000 */
[----:B------:R-:W-:Y:S01]  /*4f60*/  UISETP.NE.AND UP4, UPT, UR39, URZ, UPT ;  /* 0x0000003f2700728c */ /* 0x000fe2000bf85270 */
[----:B------:R-:W-:Y:S01]  /*4f70*/  PLOP3.LUT P0, PT, PT, PT, UP2, 0x40, 0x0 ;  /* 0x000000000000781c */ /* 0x000fe20003f0e828 */
[----:B------:R-:W-:Y:S01]  /*4f80*/  UISETP.NE.AND UP2, UPT, UR21, URZ, UPT ;  /* 0x0000003f1500728c */ /* 0x000fe2000bf45270 */
[----:B------:R-:W-:Y:S01]  /*4f90*/  ISETP.LT.OR P6, PT, R5, 0x12, P6 ;  /* 0x000000120500780c */ /* 0x000fe200037c1670 */
[----:B------:R-:W-:Y:S01]  /*4fa0*/  FMUL.FTZ R12, R110, c[0x0][0x320] ;  /* 0x0000c8006e0c7a20 */ /* 0x000fe20000410000 */
[----:B------:R-:W-:Y:S01]  /*4fb0*/  FSEL R125, R38, -INF , !P1 ;  /* 0xff800000267d7808 */ /* 0x000fe20004800000 */
[----:B------:R-:W-:Y:S01]  /*4fc0*/  FMUL.FTZ R7, R154, c[0x0][0x320] ;  /* 0x0000c8009a077a20 */ /* 0x000fe20000410000 */
[----:B------:R-:W-:Y:S01]  /*4fd0*/  PLOP3.LUT P1, PT, PT, PT, UP1, 0x40, 0x0 ;  /* 0x000000000000781c */ /* 0x000fe20003f2e818 */
[----:B------:R-:W-:Y:S01]  /*4fe0*/  UISETP.NE.AND UP1, UPT, UR22, URZ, UPT ;  /* 0x0000003f1600728c */ /* 0x000fe2000bf25270 */
[C---:B------:R-:W-:Y:S01]  /*4ff0*/  ISETP.GT.AND P2, PT, R4.reuse, 0x19, P2 ;  /* 0x000000190400780c */ /* 0x040fe20001744270 */
[----:B-----5:R-:W-:Y:S01]  /*5000*/  FMUL.FTZ R6, R99, c[0x0][0x320] ;  /* 0x0000c80063067a20 */ /* 0x020fe20000410000 */
[----:B------:R-:W-:Y:S01]  /*5010*/  ISETP.GT.AND P0, PT, R4, 0x21, P0 ;  /* 0x000000210400780c */ /* 0x000fe20000704270 */
[----:B------:R-:W-:Y:S01]  /*5020*/  FMUL.FTZ R17, R142, c[0x0][0x320] ;  /* 0x0000c8008e117a20 */ /* 0x000fe20000410000 */
[----:B------:R-:W-:Y:S01]  /*5030*/  FSEL R130, R35, -INF , !P6 ;  /* 0xff80000023827808 */ /* 0x000fe20007000000 */
[----:B------:R5:W1:Y:S01]  /*5040*/  MUFU.TANH R137, R6 ;  /* 0x0000000600897308 */ /* 0x000a620000002400 */
[----:B------:R-:W-:-:S02]  /*5050*/  ISETP.GT.AND P1, PT, R4, 0x20, P1 ;  /* 0x000000200400780c */ /* 0x000fc40000f24270 */
[C---:B------:R-:W-:Y:S02]  /*5060*/  ISETP.LT.OR P2, PT, R5.reuse, 0x1a, P2 ;  /* 0x0000001a0500780c */ /* 0x040fe40001741670 */
[C---:B------:R-:W-:Y:S02]  /*5070*/  ISETP.LT.OR P0, PT, R5.reuse, 0x22, P0 ;  /* 0x000000220500780c */ /* 0x040fe40000701670 */
[----:B------:R-:W-:Y:S01]  /*5080*/  ISETP.LT.OR P1, PT, R5, 0x21, P1 ;  /* 0x000000210500780c */ /* 0x000fe20000f21670 */
[----:B------:R-:W1:Y:S01]  /*5090*/  MUFU.TANH R22, R7 ;  /* 0x0000000700167308 */ /* 0x000e620000002400 */
[----:B------:R-:W-:Y:S02]  /*50a0*/  FSEL R140, R47, -INF , !P2 ;  /* 0xff8000002f8c7808 */ /* 0x000fe40005000000 */
[----:B------:R-:W-:Y:S01]  /*50b0*/  PLOP3.LUT P2, PT, PT, PT, UP1, 0x40, 0x0 ;  /* 0x000000000000781c */ /* 0x000fe20003f4e818 */
[----:B------:R-:W-:Y:S01]  /*50c0*/  UISETP.NE.AND UP1, UPT, UR19, URZ, UPT ;  /* 0x0000003f1300728c */ /* 0x000fe2000bf25270 */
[----:B------:R-:W-:-:S02]  /*50d0*/  FSEL R185, R31, -INF , !P0 ;  /* 0xff8000001fb97808 */ /* 0x000fc40004000000 */
[----:B------:R-:W-:Y:S01]  /*50e0*/  FSEL R186, R33, -INF , !P1 ;  /* 0xff80000021ba7808 */ /* 0x000fe20004800000 */
[----:B-----5:R-:W-:Y:S01]  /*50f0*/  FMUL.FTZ R6, R114, c[0x0][0x320] ;  /* 0x0000c80072067a20 */ /* 0x020fe20000410000 */
[----:B------:R-:W-:Y:S01]  /*5100*/  PLOP3.LUT P1, PT, PT, PT, UP2, 0x40, 0x0 ;  /* 0x000000000000781c */ /* 0x000fe20003f2e828 */
[----:B------:R-:W-:Y:S01]  /*5110*/  UISETP.NE.AND UP2, UPT, UR16, URZ, UPT ;  /* 0x0000003f1000728c */ /* 0x000fe2000bf45270 */
[C---:B------:R-:W-:Y:S01]  /*5120*/  ISETP.GT.AND P2, PT, R4.reuse, 0x30, P2 ;  /* 0x000000300400780c */ /* 0x040fe20001744270 */
[----:B------:R5:W1:Y:S01]  /*5130*/  MUFU.TANH R28, R6 ;  /* 0x00000006001c7308 */ /* 0x000a620000002400 */
[----:B------:R-:W-:Y:S02]  /*5140*/  ISETP.GT.AND P1, PT, R4, 0x31, P1 ;  /* 0x000000310400780c */ /* 0x000fe40000f24270 */
[C---:B------:R-:W-:Y:S02]  /*5150*/  ISETP.LT.OR P2, PT, R5.reuse, 0x31, P2 ;  /* 0x000000310500780c */ /* 0x040fe40001741670 */
[----:B------:R-:W-:-:S02]  /*5160*/  ISETP.LT.OR P1, PT, R5, 0x32, P1 ;  /* 0x000000320500780c */ /* 0x000fc40000f21670 */
[----:B------:R-:W-:Y:S01]  /*5170*/  FSEL R199, R43, -INF , !P2 ;  /* 0xff8000002bc77808 */ /* 0x000fe20005000000 */
[----:B------:R-:W1:Y:S01]  /*5180*/  MUFU.TANH R13, R13 ;  /* 0x0000000d000d7308 */ /* 0x000e620000002400 */
[----:B------:R-:W-:Y:S02]  /*5190*/  FSEL R201, R40, -INF , !P1 ;  /* 0xff80000028c97808 */ /* 0x000fe40004800000 */
[----:B------:R-:W-:Y:S01]  /*51a0*/  PLOP3.LUT P1, PT, PT, PT, UP2, 0x40, 0x0 ;  /* 0x000000000000781c */ /* 0x000fe20003f2e828 */
[----:B------:R-:W-:-:S03]  /*51b0*/  UISETP.NE.AND UP2, UPT, UR36, URZ, UPT ;  /* 0x0000003f2400728c */ /* 0x000fc6000bf45270 */
[----:B------:R-:W-:Y:S01]  /*51c0*/  ISETP.GT.AND P1, PT, R4, 0x48, P1 ;  /* 0x000000480400780c */ /* 0x000fe20000f24270 */
[----:B-----5:R-:W-:Y:S01]  /*51d0*/  FMUL.FTZ R6, R115, c[0x0][0x320] ;  /* 0x0000c80073067a20 */ /* 0x020fe20000410000 */
[----:B------:R-:W1:Y:S02]  /*51e0*/  MUFU.TANH R135, R12 ;  /* 0x0000000c00877308 */ /* 0x000e640000002400 */
[----:B------:R-:W-:-:S04]  /*51f0*/  ISETP.LT.OR P1, PT, R5, 0x49, P1 ;  /* 0x000000490500780c */ /* 0x000fc80000f21670 */
[----:B------:R-:W-:Y:S02]  /*5200*/  FSEL R242, R53, -INF , !P1 ;  /* 0xff80000035f27808 */ /* 0x000fe40004800000 */
[----:B------:R5:W1:Y:S02]  /*5210*/  MUFU.TANH R27, R6 ;  /* 0x00000006001b7308 */ /* 0x000a640000002400 */
[----:B-----5:R-:W-:-:S06]  /*5220*/  FMUL.FTZ R6, R138, c[0x0][0x320] ;  /* 0x0000c8008a067a20 */ /* 0x020fcc0000410000 */
[----:B------:R5:W1:Y:S02]  /*5230*/  MUFU.TANH R26, R6 ;  /* 0x00000006001a7308 */ /* 0x000a640000002400 */
[----:B-----5:R-:W-:-:S06]  /*5240*/  FMUL.FTZ R6, R150, c[0x0][0x320] ;  /* 0x0000c80096067a20 */ /* 0x020fcc0000410000 */
[----:B------:R5:W1:Y:S02]  /*5250*/  MUFU.TANH R25, R6 ;  /* 0x0000000600197308 */ /* 0x000a640000002400 */
[----:B-----5:R-:W-:-:S06]  /*5260*/  FMUL.FTZ R6, R139, c[0x0][0x320] ;  /* 0x0000c8008b067a20 */ /* 0x020fcc0000410000 */
[----:B------:R5:W1:Y:S02]  /*5270*/  MUFU.TANH R24, R6 ;  /* 0x0000000600187308 */ /* 0x000a640000002400 */
[----:B-----5:R-:W-:-:S06]  /*5280*/  FMUL.FTZ R6, R106, c[0x0][0x320] ;  /* 0x0000c8006a067a20 */ /* 0x020fcc0000410000 */
[----:B------:R5:W1:Y:S02]  /*5290*/  MUFU.TANH R30, R6 ;  /* 0x00000006001e7308 */ /* 0x000a640000002400 */
[----:B-----5:R-:W-:Y:S01]  /*52a0*/  FMUL.FTZ R6, R122, c[0x0][0x320] ;  /* 0x0000c8007a067a20 */ /* 0x020fe20000410000 */
[----:B------:R-:W-:Y:S02]  /*52b0*/  FSEL R122, R49, -INF , !P5 ;  /* 0xff800000317a7808 */ /* 0x000fe40006800000 */
[----:B------:R-:W-:Y:S01]  /*52c0*/  PLOP3.LUT P5, PT, PT, PT, UP0, 0x40, 0x0 ;  /* 0x000000000000781c */ /* 0x000fe20003fae808 */
[----:B------:R-:W-:Y:S02]  /*52d0*/  UISETP.NE.AND UP0, UPT, UR24, URZ, UPT ;  /* 0x0000003f1800728c */ /* 0x000fe4000bf05270 */
[----:B------:R5:W1:Y:S01]  /*52e0*/  MUFU.TANH R136, R6 ;  /* 0x0000000600887308 */ /* 0x000a620000002400 */
[----:B------:R-:W-:-:S03]  /*52f0*/  ISETP.GT.AND P5, PT, R4, 0x18, P5 ;  /* 0x000000180400780c */ /* 0x000fc60002fa4270 */
[----:B------:R-:W-:Y:S01]  /*5300*/  PLOP3.LUT P6, PT, PT, PT, UP0, 0x40, 0x0 ;  /* 0x000000000000781c */ /* 0x000fe20003fce808 */
[----:B------:R-:W-:Y:S01]  /*5310*/  UISETP.NE.AND UP0, UPT, UR20, URZ, UPT ;  /* 0x0000003f1400728c */ /* 0x000fe2000bf05270 */
[C---:B------:R-:W-:Y:S02]  /*5320*/  ISETP.LT.OR P5, PT, R5.reuse, 0x19, P5 ;  /* 0x000000190500780c */ /* 0x040fe40002fa1670 */
[----:B------:R-:W-:Y:S02]  /*5330*/  ISETP.GT.AND P6, PT, R4, 0x28, P6 ;  /* 0x000000280400780c */ /* 0x000fe400037c4270 */
[----:B------:R-:W-:Y:S02]  /*5340*/  FSEL R141, R50, -INF , !P5 ;  /* 0xff800000328d7808 */ /* 0x000fe40006800000 */
[----:B------:R-:W-:Y:S01]  /*5350*/  PLOP3.LUT P0, PT, PT, PT, UP0, 0x40, 0x0 ;  /* 0x000000000000781c */ /* 0x000fe20003f0e808 */
[----:B------:R-:W-:Y:S01]  /*5360*/  UISETP.NE.AND UP0, UPT, UR17, URZ, UPT ;  /* 0x0000003f1100728c */ /* 0x000fe2000bf05270 */
[----:B------:R-:W-:Y:S01]  /*5370*/  ISETP.LT.OR P6, PT, R5, 0x29, P6 ;  /* 0x000000290500780c */ /* 0x000fe200037c1670 */
[----:B-----5:R-:W-:Y:S01]  /*5380*/  FMUL.FTZ R6, R123, c[0x0][0x320] ;  /* 0x0000c8007b067a20 */ /* 0x020fe20000410000 */
[----:B------:R-:W-:Y:S01]  /*5390*/  PLOP3.LUT P5, PT, PT, PT, UP3, 0x40, 0x0 ;  /* 0x000000000000781c */ /* 0x000fe20003fae838 */
[----:B------:R-:W-:Y:S01]  /*53a0*/  UISETP.NE.AND UP3, UPT, UR18, URZ, UPT ;  /* 0x0000003f1200728c */ /* 0x000fe2000bf65270 */
[----:B------:R-:W-:Y:S01]  /*53b0*/  ISETP.GT.AND P0, PT, R4, 0x38, P0 ;  /* 0x000000380400780c */ /* 0x000fe20000704270 */
[----:B------:R5:W1:Y:S01]  /*53c0*/  MUFU.TANH R138, R6 ;  /* 0x00000006008a7308 */ /* 0x000a620000002400 */
[----:B------:R-:W-:-:S02]  /*53d0*/  FSEL R147, R60, -INF , !P6 ;  /* 0xff8000003c937808 */ /* 0x000fc40007000000 */
[----:B------:R-:W-:Y:S01]  /*53e0*/  PLOP3.LUT P6, PT, PT, PT, UP1, 0x40, 0x0 ;  /* 0x000000000000781c */ /* 0x000fe20003fce818 */
[----:B------:R-:W-:Y:S01]  /*53f0*/  UISETP.NE.AND UP1, UPT, UR15, URZ, UPT ;  /* 0x0000003f0f00728c */ /* 0x000fe2000bf25270 */
[----:B------:R-:W-:Y:S02]  /*5400*/  ISETP.GT.AND P5, PT, R4, 0x29, P5 ;  /* 0x000000290400780c */ /* 0x000fe40002fa4270 */
[C---:B------:R-:W-:Y:S02]  /*5410*/  ISETP.LT.OR P0, PT, R5.reuse, 0x39, P0 ;  /* 0x000000390500780c */ /* 0x040fe40000701670 */
[----:B------:R-:W-:Y:S02]  /*5420*/  ISETP.LT.OR P5, PT, R5, 0x2a, P5 ;  /* 0x0000002a0500780c */ /* 0x000fe40002fa1670 */
[----:B------:R-:W-:Y:S02]  /*5430*/  FSEL R202, R63, -INF , !P0 ;  /* 0xff8000003fca7808 */ /* 0x000fe40004000000 */
[----:B------:R-:W-:Y:S01]  /*5440*/  PLOP3.LUT P0, PT, PT, PT, UP1, 0x40, 0x0 ;  /* 0x000000000000781c */ /* 0x000fe20003f0e818 */
[----:B------:R-:W-:Y:S01]  /*5450*/  UISETP.NE.AND UP1, UPT, UR35, URZ, UPT ;  /* 0x0000003f2300728c */ /* 0x000fe2000bf25270 */
        /* <DEDUP_REMOVED lines=10> */
[----:B------:R-:W-:Y:S01]  /*5500*/  ISETP.GT.AND P2, PT, R4, 0x41, P2 ;  /* 0x000000410400780c */ /* 0x000fe20001744270 */
[----:B------:R1:W1:Y:S01]  /*5510*/  MUFU.TANH R58, R11 ;  /* 0x0000000b003a7308 */ /* 0x0002620000002400 */
[C---:B------:R-:W-:Y:S02]  /*5520*/  ISETP.LT.OR P0, PT, R5.reuse, 0x4a, P0 ;  /* 0x0000004a0500780c */ /* 0x040fe40000701670 */
[C---:B------:R-:W-:Y:S02]  /*5530*/  ISETP.LT.OR P6, PT, R5.reuse, 0x3a, P6 ;  /* 0x0000003a0500780c */ /* 0x040fe400037c1670 */
[C---:B------:R-:W-:Y:S02]  /*5540*/  ISETP.LT.OR P5, PT, R5.reuse, 0x41, P5 ;  /* 0x000000410500780c */ /* 0x040fe40002fa1670 */
[----:B------:R-:W-:Y:S01]  /*5550*/  ISETP.LT.OR P2, PT, R5, 0x42, P2 ;  /* 0x000000420500780c */ /* 0x000fe20001741670 */
[----:B-----5:R-:W5:Y:S01]  /*5560*/  SHFL.IDX PT, R6, R18, 0x3, 0x1c1f ;  /* 0x007c1f0012067f89 */ /* 0x020f6200000e0000 */
[----:B------:R-:W-:Y:S01]  /*5570*/  FSEL R240, R54, -INF , !P0 ;  /* 0xff80000036f07808 */ /* 0x000fe20004000000 */
[----:B------:R1:W1:Y:S01]  /*5580*/  MUFU.TANH R11, R10 ;  /* 0x0000000a000b7308 */ /* 0x0002620000002400 */
[----:B------:R-:W-:-:S02]  /*5590*/  PLOP3.LUT P0, PT, PT, PT, UP0, 0x40, 0x0 ;  /* 0x000000000000781c */ /* 0x000fc40003f0e808 */
[----:B------:R-:W-:Y:S02]  /*55a0*/  FSEL R206, R62, -INF , !P6 ;  /* 0xff8000003ece7808 */ /* 0x000fe40007000000 */
[----:B------:R-:W-:Y:S02]  /*55b0*/  FSEL R241, R61, -INF , !P5 ;  /* 0xff8000003df17808 */ /* 0x000fe40006800000 */
[----:B------:R-:W-:Y:S01]  /*55c0*/  FSEL R243, R59, -INF , !P2 ;  /* 0xff8000003bf37808 */ /* 0x000fe20005000000 */
[----:B------:R1:W1:Y:S01]  /*55d0*/  MUFU.TANH R10, R9 ;  /* 0x00000009000a7308 */ /* 0x0002620000002400 */
[----:B------:R-:W-:Y:S02]  /*55e0*/  PLOP3.LUT P6, PT, PT, PT, UP6, 0x40, 0x0 ;  /* 0x000000000000781c */ /* 0x000fe40003fce868 */
[----:B------:R-:W-:Y:S02]  /*55f0*/  PLOP3.LUT P5, PT, PT, PT, UP5, 0x40, 0x0 ;  /* 0x000000000000781c */ /* 0x000fe40003fae858 */
[----:B------:R-:W-:-:S02]  /*5600*/  PLOP3.LUT P2, PT, PT, PT, UP4, 0x40, 0x0 ;  /* 0x000000000000781c */ /* 0x000fc40003f4e848 */
[----:B------:R-:W-:Y:S01]  /*5610*/  PLOP3.LUT P1, PT, PT, PT, UP3, 0x40, 0x0 ;  /* 0x000000000000781c */ /* 0x000fe20003f2e838 */
[----:B------:R1:W1:Y:S01]  /*5620*/  MUFU.TANH R9, R8 ;  /* 0x0000000800097308 */ /* 0x0002620000002400 */
[C---:B------:R-:W-:Y:S02]  /*5630*/  ISETP.GT.AND P6, PT, R4.reuse, 0x50, P6 ;  /* 0x000000500400780c */ /* 0x040fe400037c4270 */
[C---:B------:R-:W-:Y:S02]  /*5640*/  ISETP.GT.AND P5, PT, R4.reuse, 0x51, P5 ;  /* 0x000000510400780c */ /* 0x040fe40002fa4270 */
[C---:B------:R-:W-:Y:S02]  /*5650*/  ISETP.GT.AND P2, PT, R4.reuse, 0x58, P2 ;  /* 0x000000580400780c */ /* 0x040fe40001744270 */
[----:B------:R-:W-:Y:S01]  /*5660*/  ISETP.GT.AND P1, PT, R4, 0x59, P1 ;  /* 0x000000590400780c */ /* 0x000fe20000f24270 */
[----:B------:R1:W1:Y:S01]  /*5670*/  MUFU.TANH R8, R17 ;  /* 0x0000001100087308 */ /* 0x0002620000002400 */
[----:B-----5:R-:W-:Y:S01]  /*5680*/  IMAD.IADD R4, R19, 0x1, R6 ;  /* 0x0000000113047824 */ /* 0x020fe200078e0206 */
[----:B------:R-:W-:-:S02]  /*5690*/  ISETP.LT.OR P6, PT, R5, 0x51, P6 ;  /* 0x000000510500780c */ /* 0x000fc400037c1670 */
[C---:B------:R-:W-:Y:S02]  /*56a0*/  ISETP.LT.OR P5, PT, R5.reuse, 0x52, P5 ;  /* 0x000000520500780c */ /* 0x040fe40002fa1670 */
[C---:B------:R-:W-:Y:S02]  /*56b0*/  ISETP.LT.OR P2, PT, R5.reuse, 0x59, P2 ;  /* 0x000000590500780c */ /* 0x040fe40001741670 */
[----:B------:R-:W-:Y:S02]  /*56c0*/  ISETP.LT.OR P1, PT, R5, 0x5a, P1 ;  /* 0x0000005a0500780c */ /* 0x000fe40000f21670 */
[----:B------:R-:W-:Y:S01]  /*56d0*/  IMNMX R5, R4, R20, PT ;  /* 0x0000001404057217 */ /* 0x000fe20003800200 */
[----:B------:R-:W-:Y:S01]  /*56e0*/  IMAD.IADD R4, R21, 0x1, R6 ;  /* 0x0000000115047824 */ /* 0x000fe200078e0206 */
[----:B------:R-:W-:Y:S02]  /*56f0*/  FSEL R238, R42, -INF , !P6 ;  /* 0xff8000002aee7808 */ /* 0x000fe40007000000 */
[----:B------:R-:W-:-:S02]  /*5700*/  FSEL R239, R37, -INF , !P5 ;  /* 0xff80000025ef7808 */ /* 0x000fc40006800000 */
[----:B------:R-:W-:Y:S02]  /*5710*/  FSEL R245, R34, -INF , !P2 ;  /* 0xff80000022f57808 */ /* 0x000fe40005000000 */
[----:B------:R-:W-:Y:S01]  /*5720*/  FSEL R246, R32, -INF , !P1 ;  /* 0xff80000020f67808 */ /* 0x000fe20004800000 */
        /* <DEDUP_REMOVED lines=13> */
.L_x_165:
[----:B------:R-:W-:-:S04]  /*5800*/  MOV R7, c[0x0][0x32c] ;  /* 0x0000cb0000077a02 */ /* 0x000fc80000000f00 */
[----:B------:R-:W-:-:S13]  /*5810*/  ISETP.NE.AND P0, PT, R7, 0x1, PT ;  /* 0x000000010700780c */ /* 0x000fda0003f05270 */
[----:B------:R-:W-:-:S05]  /*5820*/  @P0 IMAD.HI.U32 R7, R6, c[0x0][0x330], RZ ;  /* 0x0000cc0006070a27 */ /* 0x000fca00078e00ff */
[----:B------:R-:W-:Y:S02]  /*5830*/  @P0 SHF.R.U32.HI R6, RZ, c[0x0][0x334], R7 ;  /* 0x0000cd00ff060a19 */ /* 0x000fe40000011607 */
.L_x_166:
[----:B------:R-:W-:Y:S05]  /*5840*/  BSYNC B0 ;  /* 0x0000000000007941 */ /* 0x000fea0003800000 */
.L_x_164:
[----:B------:R-:W-:-:S05]  /*5850*/  IMAD R6, R6, c[0x0][0x32c], R23 ;  /* 0x0000cb0006067a24 */ /* 0x000fca00078e0217 */
[----:B------:R-:W-:Y:S02]  /*5860*/  IADD3 R7, R6, c[0x0][0x32c], RZ ;  /* 0x0000cb0006077a10 */ /* 0x000fe40007ffe0ff */
[----:B------:R-:W-:Y:S02]  /*5870*/  IMNMX R4, R4, R6, !PT ;  /* 0x0000000604047217 */ /* 0x000fe40007800200 */
[----:B------:R-:W-:Y:S02]  /*5880*/  IMNMX R5, R5, R7, PT ;  /* 0x0000000705057217 */ /* 0x000fe40003800200 */
.L_x_163:
[----:B-1234-:R-:W-:Y:S01]  /*5890*/  FMNMX.FTZ R7, R67, R66, !PT ;  /* 0x0000004243077209 */ /* 0x01efe20007810000 */
[----:B------:R-:W-:Y:S01]  /*58a0*/  UP2UR UR35, UPR, URZ, 0x40 ;  /* 0x000000403f237883 */ /* 0x000fe20008000000 */
[----:B------:R-:W-:Y:S01]  /*58b0*/  FMNMX.FTZ R6, R52, R51, !PT ;  /* 0x0000003334067209 */ /* 0x000fe20007810000 */
[----:B------:R-:W-:Y:S01]  /*58c0*/  UISETP.NE.AND UP6, UPT, UR34, URZ, UPT ;  /* 0x0000003f2200728c */ /* 0x000fe2000bfc5270 */
[----:B------:R-:W-:Y:S01]  /*58d0*/  FMNMX.FTZ R7, R69, R7, !PT ;  /* 0x0000000745077209 */ /* 0x000fe20007810000 */
        /* <DEDUP_REMOVED lines=20> */
[----:B------:R-:W-:Y:S01]  /*5a20*/  IMAD.SHL.U32 R209, R0, 0x2, RZ ;  /* 0x0000000200d17824 */ /* 0x000fe200078e00ff */
[----:B------:R-:W-:Y:S01]  /*5a30*/  FMNMX.FTZ R6, R45, R6, !PT ;  /* 0x000000062d067209 */ /* 0x000fe20007810000 */
[----:B------:R-:W-:Y:S01]  /*5a40*/  UP2UR UR30, UPR, URZ, 0x2 ;  /* 0x000000023f1e7883 */ /* 0x000fe20008000000 */
[----:B------:R-:W-:Y:S01]  /*5a50*/  FMNMX.FTZ R72, R77, R72, !PT ;  /* 0x000000484d487209 */ /* 0x000fe20007810000 */
[--C-:B------:R-:W-:Y:S01]  /*5a60*/  IMAD R210, R3, 0x2, R209.reuse ;  /* 0x0000000203d27824 */ /* 0x100fe200078e02d1 */
[----:B------:R-:W-:Y:S01]  /*5a70*/  FMNMX.FTZ R6, R76, R6, !PT ;  /* 0x000000064c067209 */ /* 0x000fe20007810000 */
[----:B------:R-:W-:Y:S01]  /*5a80*/  IMAD R212, R2, 0x2, R209 ;  /* 0x0000000202d47824 */ /* 0x000fe200078e02d1 */
[----:B------:R-:W-:Y:S01]  /*5a90*/  FMNMX.FTZ R72, R79, R72, !PT ;  /* 0x000000484f487209 */ /* 0x000fe20007810000 */
[----:B------:R-:W-:Y:S01]  /*5aa0*/  UISETP.NE.AND UP1, UPT, UR31, URZ, UPT ;  /* 0x0000003f1f00728c */ /* 0x000fe2000bf25270 */
[----:B------:R-:W-:Y:S01]  /*5ab0*/  FMNMX.FTZ R6, R78, R6, !PT ;  /* 0x000000064e067209 */ /* 0x000fe20007810000 */
[----:B------:R-:W-:Y:S01]  /*5ac0*/  LDSM.16.MT88.4 R60, [R209+0x100] ;  /* 0x00010000d13c783b */ /* 0x000fe20000004200 */
[----:B------:R-:W-:-:S02]  /*5ad0*/  FMNMX.FTZ R72, R80, R72, !PT ;  /* 0x0000004850487209 */ /* 0x000fc40007810000 */
[----:B------:R-:W-:Y:S01]  /*5ae0*/  FMNMX.FTZ R6, R112, R6, !PT ;  /* 0x0000000670067209 */ /* 0x000fe20007810000 */
[----:B------:R-:W-:Y:S01]  /*5af0*/  LDSM.16.MT88.4 R84, [R212+0x100] ;  /* 0x00010000d454783b */ /* 0x000fe20000004200 */
[----:B------:R-:W-:Y:S02]  /*5b00*/  FMNMX.FTZ R72, R81, R72, !PT ;  /* 0x0000004851487209 */ /* 0x000fe40007810000 */
[----:B------:R-:W-:Y:S01]  /*5b10*/  FMNMX.FTZ R6, R118, R6, !PT ;  /* 0x0000000676067209 */ /* 0x000fe20007810000 */
[----:B------:R-:W-:Y:S01]  /*5b20*/  STL [R1+0x3c], R215 ;  /* 0x00003cd701007387 */ /* 0x000fe20000100800 */
[----:B------:R-:W-:Y:S02]  /*5b30*/  FMNMX.FTZ R72, R82, R72, !PT ;  /* 0x0000004852487209 */ /* 0x000fe40007810000 */
[----:B------:R-:W-:Y:S01]  /*5b40*/  FMNMX.FTZ R6, R126, R6, !PT ;  /* 0x000000067e067209 */ /* 0x000fe20007810000 */
[----:B------:R-:W-:Y:S01]  /*5b50*/  LDSM.16.MT88.4 R100, [R210+0x100] ;  /* 0x00010000d264783b */ /* 0x000fe20000004200 */
[----:B------:R-:W-:-:S02]  /*5b60*/  FMNMX.FTZ R72, R132, R72, !PT ;  /* 0x0000004884487209 */ /* 0x000fc40007810000 */
[----:B------:R-:W-:Y:S01]  /*5b70*/  FMNMX.FTZ R6, R128, R6, !PT ;  /* 0x0000000680067209 */ /* 0x000fe20007810000 */
[----:B------:R-:W-:Y:S01]  /*5b80*/  STL [R1+0x38], R214 ;  /* 0x000038d601007387 */ /* 0x000fe20000100800 */
[----:B------:R-:W-:Y:S02]  /*5b90*/  FMNMX.FTZ R72, R133, R72, !PT ;  /* 0x0000004885487209 */ /* 0x000fe40007810000 */
[----:B------:R-:W-:Y:S01]  /*5ba0*/  FMNMX.FTZ R6, R127, R6, !PT ;  /* 0x000000067f067209 */ /* 0x000fe20007810000 */
[----:B------:R-:W-:Y:S01]  /*5bb0*/  LDSM.16.MT88.4 R104, [R209+0x900] ;  /* 0x00090000d168783b */ /* 0x000fe20000004200 */
[----:B------:R-:W-:Y:S02]  /*5bc0*/  FMNMX.FTZ R72, R134, R72, !PT ;  /* 0x0000004886487209 */ /* 0x000fe40007810000 */
[----:B------:R-:W-:Y:S01]  /*5bd0*/  FMNMX.FTZ R6, R131, R6, !PT ;  /* 0x0000000683067209 */ /* 0x000fe20007810000 */
[----:B------:R-:W-:Y:S01]  /*5be0*/  LDSM.16.MT88.4 R92, [R212+0x900] ;  /* 0x00090000d45c783b */ /* 0x000fe20000004200 */
[----:B------:R-:W-:-:S02]  /*5bf0*/  FMNMX.FTZ R72, R227, R72, !PT ;  /* 0x00000048e3487209 */ /* 0x000fc40007810000 */
[----:B------:R-:W-:Y:S01]  /*5c00*/  FMNMX.FTZ R6, R200, R6, !PT ;  /* 0x00000006c8067209 */ /* 0x000fe20007810000 */
[----:B------:R-:W-:Y:S01]  /*5c10*/  LDSM.16.MT88.4 R88, [R210+0x900] ;  /* 0x00090000d258783b */ /* 0x000fe20000004200 */
        /* <DEDUP_REMOVED lines=11> */
[----:B------:R-:W-:Y:S01]  /*5cd0*/  STL [R1+0x30], R208 ;  /* 0x000030d001007387 */ /* 0x000fe20000100800 */
[----:B------:R-:W-:Y:S02]  /*5ce0*/  FMNMX.FTZ R72, R237, R72, !PT ;  /* 0x00000048ed487209 */ /* 0x000fe40007810000 */
[----:B------:R-:W-:Y:S02]  /*5cf0*/  FMNMX.FTZ R6, R229, R6, !PT ;  /* 0x00000006e5067209 */ /* 0x000fe40007810000 */
[----:B------:R-:W-:-:S02]  /*5d00*/  FMNMX.FTZ R72, R244, R72, !PT ;  /* 0x00000048f4487209 */ /* 0x000fc40007810000 */
[----:B------:R-:W-:Y:S02]  /*5d10*/  FMNMX.FTZ R6, R230, R6, !PT ;  /* 0x00000006e6067209 */ /* 0x000fe40007810000 */
[----:B------:R-:W-:Y:S02]  /*5d20*/  FMNMX.FTZ R72, R247, R72, !PT ;  /* 0x00000048f7487209 */ /* 0x000fe40007810000 */
[----:B------:R-:W-:Y:S02]  /*5d30*/  FMNMX.FTZ R71, R231, R6, !PT ;  /* 0x00000006e7477209 */ /* 0x000fe40007810000 */
[----:B------:R-:W-:Y:S01]  /*5d40*/  PLOP3.LUT P6, PT, PT, PT, UP0, 0x40, 0x0 ;  /* 0x000000000000781c */ /* 0x000fe20003fce808 */
[----:B------:R-:W1:Y:S01]  /*5d50*/  SHFL.BFLY PT, R6, R72, 0x2, 0x1f ;  /* 0x0c401f0048067f89 */ /* 0x000e6200000e0000 */
[----:B------:R-:W-:Y:S01]  /*5d60*/  PLOP3.LUT P2, PT, PT, PT, UP5, 0x40, 0x0 ;  /* 0x000000000000781c */ /* 0x000fe20003f4e858 */
[----:B------:R-:W-:Y:S01]  /*5d70*/  UISETP.NE.AND UP0, UPT, UR25, URZ, UPT ;  /* 0x0000003f1900728c */ /* 0x000fe2000bf05270 */
[C---:B------:R-:W-:Y:S01]  /*5d80*/  ISETP.GT.AND P6, PT, R4.reuse, 0x10, P6 ;  /* 0x000000100400780c */ /* 0x040fe200037c4270 */
[----:B------:R-:W2:Y:S01]  /*5d90*/  SHFL.BFLY PT, R7, R71, 0x2, 0x1f ;  /* 0x0c401f0047077f89 */ /* 0x000ea200000e0000 */
[----:B------:R-:W-:Y:S01]  /*5da0*/  ISETP.GT.AND P2, PT, R4, 0x1, P2 ;  /* 0x000000010400780c */ /* 0x000fe20001744270 */
[----:B------:R-:W-:Y:S01]  /*5db0*/  UISETP.NE.AND UP5, UPT, UR34, URZ, UPT ;  /* 0x0000003f2200728c */ /* 0x000fe2000bfa5270 */
[----:B------:R-:W-:-:S02]  /*5dc0*/  ISETP.LT.OR P6, PT, R5, 0x11, P6 ;  /* 0x000000110500780c */ /* 0x000fc400037c1670 */
[----:B------:R-:W-:Y:S02]  /*5dd0*/  ISETP.LT.OR P2, PT, R5, 0x2, P2 ;  /* 0x000000020500780c */ /* 0x000fe40001741670 */
[----:B------:R-:W-:Y:S02]  /*5de0*/  FSEL R117, R22, -INF , !P6 ;  /* 0xff80000016757808 */ /* 0x000fe40007000000 */
[----:B------:R-:W-:Y:S01]  /*5df0*/  PLOP3.LUT P6, PT, PT, PT, UP0, 0x40, 0x0 ;  /* 0x000000000000781c */ /* 0x000fe20003fce808 */
[----:B------:R-:W-:Y:S01]  /*5e00*/  UISETP.NE.AND UP0, UPT, UR21, URZ, UPT ;  /* 0x0000003f1500728c */ /* 0x000fe2000bf05270 */
[----:B------:R-:W-:Y:S02]  /*5e10*/  FSEL R115, R9, -INF , !P2 ;  /* 0xff80000009737808 */ /* 0x000fe40005000000 */
[----:B------:R-:W-:Y:S02]  /*5e20*/  ISETP.GT.AND P6, PT, R4, 0x21, P6 ;  /* 0x000000210400780c */ /* 0x000fe400037c4270 */
[----:B------:R-:W-:Y:S01]  /*5e30*/  PLOP3.LUT P2, PT, PT, PT, UP4, 0x40, 0x0 ;  /* 0x000000000000781c */ /* 0x000fe20003f4e848 */
[----:B------:R-:W-:Y:S01]  /*5e40*/  UISETP.NE.AND UP4, UPT, UR20, URZ, UPT ;  /* 0x0000003f1400728c */ /* 0x000fe2000bf85270 */
[----:B------:R-:W-:-:S02]  /*5e50*/  ISETP.LT.OR P6, PT, R5, 0x22, P6 ;  /* 0x000000220500780c */ /* 0x000fc400037c1670 */
[----:B------:R-:W-:Y:S02]  /*5e60*/  FMNMX.FTZ R3, R120, R122, !PT ;  /* 0x0000007a78037209 */ /* 0x000fe40007810000 */
[----:B-1----:R-:W-:Y:S02]  /*5e70*/  FMNMX.FTZ R72, R72, R6, !PT ;  /* 0x0000000648487209 */ /* 0x002fe40007810000 */
[----:B------:R-:W-:Y:S02]  /*5e80*/  FSEL R143, R24, -INF , !P6 ;  /* 0xff800000188f7808 */ /* 0x000fe40007000000 */
[----:B--2---:R-:W-:Y:S01]  /*5e90*/  FMNMX.FTZ R71, R71, R7, !PT ;  /* 0x0000000747477209 */ /* 0x004fe20007810000 */
[----:B------:R-:W1:Y:S01]  /*5ea0*/  SHFL.BFLY PT, R6, R72, 0x1, 0x1f ;  /* 0x0c201f0048067f89 */ /* 0x000e6200000e0000 */
[----:B------:R-:W-:Y:S01]  /*5eb0*/  PLOP3.LUT P6, PT, PT, PT, UP4, 0x40, 0x0 ;  /* 0x000000000000781c */ /* 0x000fe20003fce848 */
[----:B------:R-:W-:Y:S01]  /*5ec0*/  UISETP.NE.AND UP4, UPT, UR33, URZ, UPT ;  /* 0x0000003f2100728c */ /* 0x000fe2000bf85270 */
[----:B------:R-:W-:Y:S01]  /*5ed0*/  LEA R211, R2, R210, 0x1 ;  /* 0x000000d202d37211 */ /* 0x000fe200078e08ff */
[----:B------:R-:W2:Y:S01]  /*5ee0*/  SHFL.BFLY PT, R7, R71, 0x1, 0x1f ;  /* 0x0c201f0047077f89 */ /* 0x000ea200000e0000 */
[----:B------:R-:W-:-:S02]  /*5ef0*/  ISETP.GT.AND P6, PT, R4, 0x38, P6 ;  /* 0x000000380400780c */ /* 0x000fc400037c4270 */
[----:B------:R-:W-:Y:S01]  /*5f00*/  FMNMX.FTZ R2, R124, R3, !PT ;  /* 0x000000037c027209 */ /* 0x000fe20007810000 */
[----:B------:R-:W3:Y:S01]  /*5f10*/  LDSM.16.MT88.4 R96, [R211+0x100] ;  /* 0x00010000d360783b */ /* 0x000ee20000004200 */
[----:B------:R-:W-:Y:S02]  /*5f20*/  ISETP.LT.OR P6, PT, R5, 0x39, P6 ;  /* 0x000000390500780c */ /* 0x000fe400037c1670 */
[----:B------:R-:W-:Y:S01]  /*5f30*/  FMNMX.FTZ R2, R125, R2, !PT ;  /* 0x000000027d027209 */ /* 0x000fe20007810000 */
[----:B------:R-:W4:Y:S01]  /*5f40*/  LDSM.16.MT88.4 R108, [R211+0x900] ;  /* 0x00090000d36c783b */ /* 0x000f220000004200 */
[----:B------:R-:W-:Y:S02]  /*5f50*/  FSEL R193, R13, -INF , !P6 ;  /* 0xff8000000dc17808 */ /* 0x000fe40007000000 */
[----:B------:R-:W-:Y:S01]  /*5f60*/  FMNMX.FTZ R2, R129, R2, !PT ;  /* 0x0000000281027209 */ /* 0x000fe20007810000 */
[----:B------:R-:W-:Y:S01]  /*5f70*/  LDSM.16.MT88.4 R172, [R211+0x1900] ;  /* 0x00190000d3ac783b */ /* 0x000fe20000004200 */
[----:B------:R-:W-:Y:S01]  /*5f80*/  PLOP3.LUT P5, PT, PT, PT, UP6, 0x40, 0x0 ;  /* 0x000000000000781c */ /* 0x000fe20003fae868 */
[----:B------:R-:W-:Y:S01]  /*5f90*/  UISETP.NE.AND UP6, UPT, UR35, URZ, UPT ;  /* 0x0000003f2300728c */ /* 0x000fe2000bfc5270 */
[----:B------:R-:W-:Y:S01]  /*5fa0*/  PLOP3.LUT P1, PT, PT, PT, UP2, 0x40, 0x0 ;  /* 0x000000000000781c */ /* 0x000fe20003f2e828 */
[----:B------:R-:W-:Y:S01]  /*5fb0*/  UISETP.NE.AND UP2, UPT, UR27, URZ, UPT ;  /* 0x0000003f1b00728c */ /* 0x000fe2000bf45270 */
[----:B------:R-:W-:-:S02]  /*5fc0*/  ISETP.GT.AND P5, PT, R4, RZ, P5 ;  /* 0x000000ff0400720c */ /* 0x000fc40002fa4270 */
[----:B------:R-:W-:Y:S01]  /*5fd0*/  PLOP3.LUT P0, PT, PT, PT, UP1, 0x40, 0x0 ;  /* 0x000000000000781c */ /* 0x000fe20003f0e818 */
[----:B------:R-:W-:Y:S01]  /*5fe0*/  UISETP.NE.AND UP1, UPT, UR26, URZ, UPT ;  /* 0x0000003f1a00728c */ /* 0x000fe2000bf25270 */
[----:B-1----:R-:W-:Y:S02]  /*5ff0*/  FMNMX.FTZ R72, R72, R6, !PT ;  /* 0x0000000648487209 */ /* 0x002fe40007810000 */
[----:B------:R-:W-:Y:S02]  /*6000*/  ISETP.LT.OR P5, PT, R5, 0x1, P5 ;  /* 0x000000010500780c */ /* 0x000fe40002fa1670 */
[----:B--2---:R-:W-:Y:S01]  /*6010*/  FMNMX.FTZ R71, R71, R7, !PT ;  /* 0x0000000747477209 */ /* 0x004fe20007810000 */
[C---:B------:R-:W-:Y:S01]  /*6020*/  FMUL.FTZ R7, R72.reuse, c[0x0][0x2d0] ;  /* 0x0000b40048077a20 */ /* 0x040fe20000410000 */
[----:B------:R-:W-:Y:S02]  /*6030*/  FSETP.NEU.FTZ.AND P6, PT, R72, -INF , PT ;  /* 0xff8000004800780b */ /* 0x000fe40003fdd000 */
[----:B------:R-:W-:Y:S01]  /*6040*/  ISETP.GT.AND P1, PT, R4, 0x8, P1 ;  /* 0x000000080400780c */ /* 0x000fe20000f24270 */
[----:B------:R-:W-:Y:S01]  /*6050*/  FMUL.FTZ R6, R71, c[0x0][0x2d0] ;  /* 0x0000b40047067a20 */ /* 0x000fe20000410000 */
[----:B------:R-:W-:-:S02]  /*6060*/  FSEL R7, R7, RZ, P6 ;  /* 0x000000ff07077208 */ /* 0x000fc40003000000 */
[----:B------:R-:W-:Y:S02]  /*6070*/  FSETP.NEU.FTZ.AND P6, PT, R71, -INF , PT ;  /* 0xff8000004700780b */ /* 0x000fe40003fdd000 */
[----:B------:R-:W-:Y:S02]  /*6080*/  FSEL R116, R10, -INF , !P5 ;  /* 0xff8000000a747808 */ /* 0x000fe40006800000 */
[----:B------:R-:W-:Y:S02]  /*6090*/  FSEL R6, R6, RZ, P6 ;  /* 0x000000ff06067208 */ /* 0x000fe40003000000 */
[----:B------:R-:W-:Y:S02]  /*60a0*/  ISETP.LT.OR P1, PT, R5, 0x9, P1 ;  /* 0x000000090500780c */ /* 0x000fe40000f21670 */
[----:B------:R-:W-:Y:S01]  /*60b0*/  ISETP.GT.AND P0, PT, R4, 0x9, P0 ;  /* 0x000000090400780c */ /* 0x000fe20000704270 */
[----:B------:R-:W-:Y:S01]  /*60c0*/  FFMA.FTZ R0, R56, c[0x0][0x2d0], -R6 ;  /* 0x0000b40038007a23 */ /* 0x000fe20000010806 */
[----:B------:R-:W-:Y:S01]  /*60d0*/  PLOP3.LUT P5, PT, PT, PT, UP3, 0x40, 0x0 ;  /* 0x000000000000781c */ /* 0x000fe20003fae838 */
[----:B------:R-:W-:Y:S01]  /*60e0*/  UISETP.NE.AND UP3, UPT, UR24, URZ, UPT ;  /* 0x0000003f1800728c */ /* 0x000fe2000bf65270 */
[----:B------:R-:W-:Y:S01]  /*60f0*/  FSEL R114, R25, -INF , !P1 ;  /* 0xff80000019727808 */ /* 0x000fe20004800000 */
[----:B------:R1:W-:Y:S01]  /*6100*/  MUFU.EX2 R167, R0 ;  /* 0x0000000000a77308 */ /* 0x0003e20000000800 */
[----:B------:R-:W-:-:S02]  /*6110*/  ISETP.LT.OR P0, PT, R5, 0xa, P0 ;  /* 0x0000000a0500780c */ /* 0x000fc40000701670 */
[----:B------:R-:W-:Y:S02]  /*6120*/  FMNMX.FTZ R3, R116, R115, !PT ;  /* 0x0000007374037209 */ /* 0x000fe40007810000 */
[----:B------:R-:W-:Y:S02]  /*6130*/  FSEL R113, R29, -INF , !P0 ;  /* 0xff8000001d717808 */ /* 0x000fe40004000000 */
[----:B------:R-:W-:Y:S02]  /*6140*/  ISETP.GT.AND P5, PT, R4, 0x11, P5 ;  /* 0x000000110400780c */ /* 0x000fe40002fa4270 */
[----:B------:R-:W-:Y:S02]  /*6150*/  FMNMX.FTZ R3, R114, R3, !PT ;  /* 0x0000000372037209 */ /* 0x000fe40007810000 */
[----:B------:R-:W-:Y:S01]  /*6160*/  PLOP3.LUT P1, PT, PT, PT, UP2, 0x40, 0x0 ;  /* 0x000000000000781c */ /* 0x000fe20003f2e828 */
[----:B------:R-:W-:Y:S01]  /*6170*/  UISETP.NE.AND UP2, UPT, UR23, URZ, UPT ;  /* 0x0000003f1700728c */ /* 0x000fe2000bf45270 */
[----:B------:R-:W-:-:S02]  /*6180*/  ISETP.LT.OR P5, PT, R5, 0x12, P5 ;  /* 0x000000120500780c */ /* 0x000fc40002fa1670 */
[C---:B------:R-:W-:Y:S01]  /*6190*/  ISETP.GT.AND P2, PT, R4.reuse, 0x18, P2 ;  /* 0x000000180400780c */ /* 0x040fe20001744270 */
[----:B-1----:R-:W-:Y:S01]  /*61a0*/  FFMA.FTZ R0, R57, c[0x0][0x2d0], -R6 ;  /* 0x0000b40039007a23 */ /* 0x002fe20000010806 */
[----:B------:R-:W-:Y:S02]  /*61b0*/  FMNMX.FTZ R3, R113, R3, !PT ;  /* 0x0000000371037209 */ /* 0x000fe40007810000 */
[----:B------:R-:W-:Y:S01]  /*61c0*/  PLOP3.LUT P0, PT, PT, PT, UP1, 0x40, 0x0 ;  /* 0x000000000000781c */ /* 0x000fe20003f0e818 */
[----:B------:R1:W2:Y:S01]  /*61d0*/  MUFU.EX2 R183, R0 ;  /* 0x0000000000b77308 */ /* 0x0002a20000000800 */
[----:B------:R-:W-:Y:S01]  /*61e0*/  FSEL R119, R11, -INF , !P5 ;  /* 0xff8000000b777808 */ /* 0x000fe20006800000 */
[----:B------:R-:W-:Y:S01]  /*61f0*/  UISETP.NE.AND UP1, UPT, UR22, URZ, UPT ;  /* 0x0000003f1600728c */ /* 0x000fe2000bf25270 */
[----:B------:R-:W-:Y:S02]  /*6200*/  ISETP.LT.OR P2, PT, R5, 0x19, P2 ;  /* 0x000000190500780c */ /* 0x000fe40001741670 */
[----:B------:R-:W-:-:S02]  /*6210*/  ISETP.GT.AND P1, PT, R4, 0x19, P1 ;  /* 0x000000190400780c */ /* 0x000fc40000f24270 */
[----:B------:R-:W-:Y:S02]  /*6220*/  FMNMX.FTZ R3, R117, R3, !PT ;  /* 0x0000000375037209 */ /* 0x000fe40007810000 */
[----:B------:R-:W-:Y:S02]  /*6230*/  FSEL R121, R16, -INF , !P2 ;  /* 0xff80000010797808 */ /* 0x000fe40005000000 */
[----:B------:R-:W-:Y:S02]  /*6240*/  ISETP.LT.OR P1, PT, R5, 0x1a, P1 ;  /* 0x0000001a0500780c */ /* 0x000fe40000f21670 */
[----:B------:R-:W-:Y:S02]  /*6250*/  ISETP.GT.AND P0, PT, R4, 0x20, P0 ;  /* 0x000000200400780c */ /* 0x000fe40000704270 */
[----:B------:R-:W-:Y:S01]  /*6260*/  FMNMX.FTZ R3, R119, R3, !PT ;  /* 0x0000000377037209 */ /* 0x000fe20007810000 */
[----:B-1----:R-:W-:Y:S01]  /*6270*/  FFMA.FTZ R0, R70, c[0x0][0x2d0], -R7 ;  /* 0x0000b40046007a23 */ /* 0x002fe20000010807 */
[----:B------:R-:W-:-:S02]  /*6280*/  FSEL R123, R15, -INF , !P1 ;  /* 0xff8000000f7b7808 */ /* 0x000fc40004800000 */
[C---:B------:R-:W-:Y:S01]  /*6290*/  ISETP.LT.OR P0, PT, R5.reuse, 0x21, P0 ;  /* 0x000000210500780c */ /* 0x040fe20000701670 */
[----:B------:R1:W-:Y:S01]  /*62a0*/  MUFU.EX2 R151, R0 ;  /* 0x0000000000977308 */ /* 0x0003e20000000800 */
[----:B------:R-:W-:Y:S01]  /*62b0*/  PLOP3.LUT P5, PT, PT, PT, UP3, 0x40, 0x0 ;  /* 0x000000000000781c */ /* 0x000fe20003fae838 */
[----:B------:R-:W-:Y:S01]  /*62c0*/  UISETP.NE.AND UP3, UPT, UR19, URZ, UPT ;  /* 0x0000003f1300728c */ /* 0x000fe2000bf65270 */
[----:B------:R-:W-:Y:S02]  /*62d0*/  FSEL R142, R26, -INF , !P0 ;  /* 0xff8000001a8e7808 */ /* 0x000fe40004000000 */
[----:B------:R-:W-:Y:S01]  /*62e0*/  PLOP3.LUT P2, PT, PT, PT, UP2, 0x40, 0x0 ;  /* 0x000000000000781c */ /* 0x000fe20003f4e828 */
[----:B------:R-:W-:Y:S01]  /*62f0*/  UISETP.NE.AND UP2, UPT, UR18, URZ, UPT ;  /* 0x0000003f1200728c */ /* 0x000fe2000bf45270 */
[----:B------:R-:W-:Y:S02]  /*6300*/  ISETP.GT.AND P5, PT, R4, 0x28, P5 ;  /* 0x000000280400780c */ /* 0x000fe40002fa4270 */
[----:B------:R-:W-:Y:S01]  /*6310*/  PLOP3.LUT P1, PT, PT, PT, UP1, 0x40, 0x0 ;  /* 0x000000000000781c */ /* 0x000fe20003f2e818 */
[----:B------:R-:W-:Y:S01]  /*6320*/  UISETP.NE.AND UP1, UPT, UR16, URZ, UPT ;  /* 0x0000003f1000728c */ /* 0x000fe2000bf25270 */
[----:B------:R-:W-:Y:S01]  /*6330*/  PLOP3.LUT P0, PT, PT, PT, UP0, 0x40, 0x0 ;  /* 0x000000000000781c */ /* 0x000fe20003f0e808 */
[----:B------:R-:W-:Y:S01]  /*6340*/  UISETP.NE.AND UP0, UPT, UR17, URZ, UPT ;  /* 0x0000003f1100728c */ /* 0x000fe2000bf05270 */
[----:B------:R-:W-:-:S02]  /*6350*/  ISETP.LT.OR P5, PT, R5, 0x29, P5 ;  /* 0x000000290500780c */ /* 0x000fc40002fa1670 */
[C---:B------:R-:W-:Y:S01]  /*6360*/  ISETP.GT.AND P2, PT, R4.reuse, 0x29, P2 ;  /* 0x000000290400780c */ /* 0x040fe20001744270 */
[--C-:B-1----:R-:W-:Y:S01]  /*6370*/  FFMA.FTZ R0, R73, c[0x0][0x2d0], -R7.reuse ;  /* 0x0000b40049007a23 */ /* 0x102fe20000010807 */
[C---:B------:R-:W-:Y:S01]  /*6380*/  ISETP.GT.AND P1, PT, R4.reuse, 0x30, P1 ;  /* 0x000000300400780c */ /* 0x040fe20000f24270 */
[----:B------:R-:W-:Y:S01]  /*6390*/  ULDC.64 UR16, c[0x0][0x2c8] ;  /* 0x0000b20000107ab9 */ /* 0x000fe20000000a00 */
[----:B------:R-:W-:Y:S01]  /*63a0*/  ISETP.GT.AND P0, PT, R4, 0x31, P0 ;  /* 0x000000310400780c */ /* 0x000fe20000704270 */
[----:B------:R1:W-:Y:S01]  /*63b0*/  MUFU.EX2 R250, R0 ;  /* 0x0000000000fa7308 */ /* 0x0003e20000000800 */
[----:B------:R-:W-:Y:S01]  /*63c0*/  FSEL R144, R8, -INF , !P5 ;  /* 0xff80000008907808 */ /* 0x000fe20006800000 */
[----:B------:R-:W-:Y:S01]  /*63d0*/  FFMA.FTZ R8, R67, c[0x0][0x2d0], -R7 ;  /* 0x0000b40043087a23 */ /* 0x000fe20000010807 */
[C---:B------:R-:W-:Y:S02]  /*63e0*/  ISETP.LT.OR P2, PT, R5.reuse, 0x2a, P2 ;  /* 0x0000002a0500780c */ /* 0x040fe40001741670 */
[----:B------:R-:W-:-:S02]  /*63f0*/  ISETP.LT.OR P1, PT, R5, 0x31, P1 ;  /* 0x000000310500780c */ /* 0x000fc40000f21670 */
[----:B------:R-:W-:Y:S01]  /*6400*/  ISETP.LT.OR P0, PT, R5, 0x32, P0 ;  /* 0x000000320500780c */ /* 0x000fe20000701670 */
[----:B------:R2:W-:Y:S01]  /*6410*/  MUFU.EX2 R149, R8 ;  /* 0x0000000800957308 */ /* 0x0005e20000000800 */
[----:B------:R-:W-:Y:S02]  /*6420*/  FSEL R145, R14, -INF , !P2 ;  /* 0xff8000000e917808 */ /* 0x000fe40005000000 */
[----:B------:R-:W-:Y:S02]  /*6430*/  FSEL R194, R28, -INF , !P1 ;  /* 0xff8000001cc27808 */ /* 0x000fe40004800000 */
[----:B------:R-:W-:Y:S02]  /*6440*/  FSEL R197, R27, -INF , !P0 ;  /* 0xff8000001bc57808 */ /* 0x000fe40004000000 */
[----:B------:R-:W-:Y:S01]  /*6450*/  PLOP3.LUT P5, PT, PT, PT, UP3, 0x40, 0x0 ;  /* 0x000000000000781c */ /* 0x000fe20003fae838 */
[--C-:B-1----:R-:W-:Y:S01]  /*6460*/  FFMA.FTZ R0, R74, c[0x0][0x2d0], -R7.reuse ;  /* 0x0000b4004a007a23 */ /* 0x102fe20000010807 */
[----:B------:R-:W-:Y:S01]  /*6470*/  PLOP3.LUT P2, PT, PT, PT, UP2, 0x40, 0x0 ;  /* 0x000000000000781c */ /* 0x000fe20003f4e828 */
[----:B------:R-:W-:Y:S01]  /*6480*/  UISETP.NE.AND UP3, UPT, UR28, URZ, UPT ;  /* 0x0000003f1c00728c */ /* 0x000fe2000bf65270 */
[----:B------:R-:W-:Y:S01]  /*6490*/  PLOP3.LUT P1, PT, PT, PT, UP0, 0x40, 0x0 ;  /* 0x000000000000781c */ /* 0x000fe20003f2e808 */
[----:B------:R1:W-:Y:S01]  /*64a0*/  MUFU.EX2 R165, R0 ;  /* 0x0000000000a57308 */ /* 0x0003e20000000800 */
[----:B------:R-:W-:Y:S01]  /*64b0*/  PLOP3.LUT P0, PT, PT, PT, UP1, 0x40, 0x0 ;  /* 0x000000000000781c */ /* 0x000fe20003f0e818 */
[----:B------:R-:W-:Y:S01]  /*64c0*/  UISETP.NE.AND UP1, UPT, UR15, URZ, UPT ;  /* 0x0000003f0f00728c */ /* 0x000fe2000bf25270 */
[----:B------:R-:W-:Y:S01]  /*64d0*/  ISETP.GT.AND P5, PT, R4, 0x39, P5 ;  /* 0x000000390400780c */ /* 0x000fe20002fa4270 */
[----:B--2---:R-:W-:Y:S01]  /*64e0*/  FFMA.FTZ R8, R66, c[0x0][0x2d0], -R7 ;  /* 0x0000b40042087a23 */ /* 0x004fe20000010807 */
[C---:B------:R-:W-:Y:S01]  /*64f0*/  ISETP.GT.AND P2, PT, R4.reuse, 0x40, P2 ;  /* 0x000000400400780c */ /* 0x040fe20001744270 */
[----:B------:R-:W-:Y:S01]  /*6500*/  UISETP.NE.AND UP2, UPT, UR29, URZ, UPT ;  /* 0x0000003f1d00728c */ /* 0x000fe2000bf45270 */
[C---:B------:R-:W-:Y:S01]  /*6510*/  ISETP.GT.AND P1, PT, R4.reuse, 0x41, P1 ;  /* 0x000000410400780c */ /* 0x040fe20000f24270 */
[----:B------:R2:W2:Y:S01]  /*6520*/  MUFU.EX2 R150, R8 ;  /* 0x0000000800967308 */ /* 0x0004a20000000800 */
[----:B------:R-:W-:Y:S01]  /*6530*/  ISETP.GT.AND P0, PT, R4, 0x48, P0 ;  /* 0x000000480400780c */ /* 0x000fe20000704270 */
[----:B------:R-:W-:Y:S01]  /*6540*/  UISETP.NE.AND UP0, UPT, UR32, URZ, UPT ;  /* 0x0000003f2000728c */ /* 0x000fe2000bf05270 */
[----:B------:R-:W-:-:S02]  /*6550*/  ISETP.LT.OR P5, PT, R5, 0x3a, P5 ;  /* 0x0000003a0500780c */ /* 0x000fc40002fa1670 */
[C---:B------:R-:W-:Y:S02]  /*6560*/  ISETP.LT.OR P2, PT, R5.reuse, 0x41, P2 ;  /* 0x000000410500780c */ /* 0x040fe40001741670 */
[----:B------:R-:W-:Y:S01]  /*6570*/  ISETP.LT.OR P1, PT, R5, 0x42, P1 ;  /* 0x000000420500780c */ /* 0x000fe20000f21670 */
[--C-:B-1----:R-:W-:Y:S01]  /*6580*/  FFMA.FTZ R0, R75, c[0x0][0x2d0], -R7.reuse ;  /* 0x0000b4004b007a23 */ /* 0x102fe20000010807 */
[----:B------:R-:W-:Y:S02]  /*6590*/  ISETP.LT.OR P0, PT, R5, 0x49, P0 ;  /* 0x000000490500780c */ /* 0x000fe40000701670 */
[----:B------:R-:W-:Y:S01]  /*65a0*/  FSEL R192, R39, -INF , !P5 ;  /* 0xff80000027c07808 */ /* 0x000fe20006800000 */
[----:B------:R1:W-:Y:S01]  /*65b0*/  MUFU.EX2 R155, R0 ;  /* 0x00000000009b7308 */ /* 0x0003e20000000800 */
[----:B------:R-:W-:Y:S02]  /*65c0*/  FSEL R198, R30, -INF , !P2 ;  /* 0xff8000001ec67808 */ /* 0x000fe40005000000 */
[----:B------:R-:W-:Y:S01]  /*65d0*/  FSEL R195, R36, -INF , !P1 ;  /* 0xff80000024c37808 */ /* 0x000fe20004800000 */
[----:B--2---:R-:W-:Y:S01]  /*65e0*/  FFMA.FTZ R8, R69, c[0x0][0x2d0], -R7 ;  /* 0x0000b40045087a23 */ /* 0x004fe20000010807 */
[----:B------:R-:W-:-:S02]  /*65f0*/  FSEL R196, R44, -INF , !P0 ;  /* 0xff8000002cc47808 */ /* 0x000fc40004000000 */
[----:B------:R-:W-:Y:S01]  /*6600*/  PLOP3.LUT P6, PT, PT, PT, UP1, 0x40, 0x0 ;  /* 0x000000000000781c */ /* 0x000fe20003fce818 */
[----:B------:R2:W-:Y:S01]  /*6610*/  MUFU.EX2 R148, R8 ;  /* 0x0000000800947308 */ /* 0x0005e20000000800 */
[----:B------:R-:W-:Y:S02]  /*6620*/  PLOP3.LUT P5, PT, PT, PT, UP6, 0x40, 0x0 ;  /* 0x000000000000781c */ /* 0x000fe40003fae868 */
[----:B------:R-:W-:Y:S01]  /*6630*/  F2FP.PACK_AB R15, R183, R167 ;  /* 0x000000a7b70f723e */ /* 0x000fe200000000ff */
[----:B------:R-:W-:Y:S01]  /*6640*/  UIMAD.WIDE.U32 UR18, UR14, UR16, URZ ;  /* 0x000000100e1272a5 */ /* 0x000fe2000f8e003f */
[----:B------:R-:W-:Y:S01]  /*6650*/  PLOP3.LUT P2, PT, PT, PT, UP5, 0x40, 0x0 ;  /* 0x000000000000781c */ /* 0x000fe20003f4e858 */
[----:B------:R-:W-:Y:S01]  /*6660*/  UIADD3 UR6, UR6, -0x2, URZ ;  /* 0xfffffffe06067890 */ /* 0x000fe2000fffe03f */
[----:B------:R-:W-:Y:S01]  /*6670*/  PLOP3.LUT P1, PT, PT, PT, UP4, 0x40, 0x0 ;  /* 0x000000000000781c */ /* 0x000fe20003f2e848 */
[----:B------:R-:W-:Y:S01]  /*6680*/  UISETP.NE.AND UP1, UPT, UR30, URZ, UPT ;  /* 0x0000003f1e00728c */ /* 0x000fe2000bf25270 */
[----:B-1----:R-:W-:Y:S01]  /*6690*/  FMNMX.FTZ R0, R130, R2, !PT ;  /* 0x0000000282007209 */ /* 0x002fe20007810000 */
[----:B------:R-:W-:Y:S01]  /*66a0*/  FFMA.FTZ R2, R64, c[0x0][0x2d0], -R6 ;  /* 0x0000b40040027a23 */ /* 0x000fe20000010806 */
[----:B------:R-:W-:-:S02]  /*66b0*/  PLOP3.LUT P0, PT, PT, PT, UP3, 0x40, 0x0 ;  /* 0x000000000000781c */ /* 0x000fc40003f0e838 */
[----:B------:R-:W-:Y:S01]  /*66c0*/  FMNMX.FTZ R0, R141, R0, !PT ;  /* 0x000000008d007209 */ /* 0x000fe20007810000 */
[----:B------:R1:W-:Y:S01]  /*66d0*/  MUFU.EX2 R74, R2 ;  /* 0x00000002004a7308 */ /* 0x0003e20000000800 */
[----:B------:R-:W-:Y:S01]  /*66e0*/  ISETP.GT.AND P6, PT, R4, 0x49, P6 ;  /* 0x000000490400780c */ /* 0x000fe200037c4270 */
[----:B--2---:R-:W-:Y:S01]  /*66f0*/  FFMA.FTZ R8, R68, c[0x0][0x2d0], -R7 ;  /* 0x0000b40044087a23 */ /* 0x004fe20000010807 */
[C---:B------:R-:W-:Y:S02]  /*6700*/  ISETP.GT.AND P5, PT, R4.reuse, 0x50, P5 ;  /* 0x000000500400780c */ /* 0x040fe40002fa4270 */
[C---:B------:R-:W-:Y:S02]  /*6710*/  ISETP.GT.AND P2, PT, R4.reuse, 0x51, P2 ;  /* 0x000000510400780c */ /* 0x040fe40001744270 */
[C---:B------:R-:W-:Y:S01]  /*6720*/  ISETP.GT.AND P1, PT, R4.reuse, 0x58, P1 ;  /* 0x000000580400780c */ /* 0x040fe20000f24270 */
[----:B------:R2:W2:Y:S01]  /*6730*/  MUFU.EX2 R180, R8 ;  /* 0x0000000800b47308 */ /* 0x0004a20000000800 */
[----:B------:R-:W-:-:S02]  /*6740*/  ISETP.GT.AND P0, PT, R4, 0x59, P0 ;  /* 0x000000590400780c */ /* 0x000fc40000704270 */
[C---:B------:R-:W-:Y:S02]  /*6750*/  ISETP.LT.OR P6, PT, R5.reuse, 0x4a, P6 ;  /* 0x0000004a0500780c */ /* 0x040fe400037c1670 */
[----:B------:R-:W-:Y:S02]  /*6760*/  ISETP.LT.OR P5, PT, R5, 0x51, P5 ;  /* 0x000000510500780c */ /* 0x000fe40002fa1670 */
[----:B------:R-:W-:Y:S02]  /*6770*/  FSEL R187, R137, -INF , !P6 ;  /* 0xff80000089bb7808 */ /* 0x000fe40007000000 */
[----:B-1----:R-:W-:Y:S01]  /*6780*/  FMNMX.FTZ R2, R140, R0, !PT ;  /* 0x000000008c027209 */ /* 0x002fe20007810000 */
[--C-:B------:R-:W-:Y:S01]  /*6790*/  FFMA.FTZ R0, R65, c[0x0][0x2d0], -R6.reuse ;  /* 0x0000b40041007a23 */ /* 0x100fe20000010806 */
[C---:B------:R-:W-:Y:S01]  /*67a0*/  ISETP.LT.OR P2, PT, R5.reuse, 0x52, P2 ;  /* 0x000000520500780c */ /* 0x040fe20001741670 */
[----:B------:R-:W-:Y:S01]  /*67b0*/  LDSM.16.MT88.4 R64, [R209+0x1100] ;  /* 0x00110000d140783b */ /* 0x000fe20000004200 */
[----:B------:R-:W-:Y:S01]  /*67c0*/  FMNMX.FTZ R2, R186, R2, !PT ;  /* 0x00000002ba027209 */ /* 0x000fe20007810000 */
[----:B------:R1:W1:Y:S01]  /*67d0*/  MUFU.EX2 R154, R0 ;  /* 0x00000000009a7308 */ /* 0x0002620000000800 */
[----:B------:R-:W-:Y:S01]  /*67e0*/  FSEL R189, R136, -INF , !P5 ;  /* 0xff80000088bd7808 */ /* 0x000fe20006800000 */
[----:B--2---:R-:W-:Y:S01]  /*67f0*/  FFMA.FTZ R8, R52, c[0x0][0x2d0], -R6 ;  /* 0x0000b40034087a23 */ /* 0x004fe20000010806 */
[----:B------:R-:W-:-:S02]  /*6800*/  ISETP.LT.OR P1, PT, R5, 0x59, P1 ;  /* 0x000000590500780c */ /* 0x000fc40000f21670 */
[----:B------:R-:W-:Y:S02]  /*6810*/  FSEL R191, R138, -INF , !P2 ;  /* 0xff8000008abf7808 */ /* 0x000fe40005000000 */
[----:B------:R-:W-:Y:S01]  /*6820*/  F2FP.PACK_AB R12, R150, R149 ;  /* 0x00000095960c723e */ /* 0x000fe200000000ff */
[----:B------:R2:W-:Y:S01]  /*6830*/  MUFU.EX2 R214, R8 ;  /* 0x0000000800d67308 */ /* 0x0005e20000000800 */
[----:B------:R-:W-:Y:S02]  /*6840*/  F2FP.PACK_AB R14, R180, R148 ;  /* 0x00000094b40e723e */ /* 0x000fe400000000ff */
[----:B------:R-:W-:Y:S02]  /*6850*/  ISETP.LT.OR P0, PT, R5, 0x5a, P0 ;  /* 0x0000005a0500780c */ /* 0x000fe40000701670 */
[----:B------:R-:W-:Y:S02]  /*6860*/  FSEL R190, R135, -INF , !P1 ;  /* 0xff80000087be7808 */ /* 0x000fe40004800000 */
[----:B------:R-:W-:-:S02]  /*6870*/  FSEL R188, R58, -INF , !P0 ;  /* 0xff8000003abc7808 */ /* 0x000fc40004000000 */
[----:B-1----:R-:W-:Y:S01]  /*6880*/  FMNMX.FTZ R0, R185, R2, !PT ;  /* 0x00000002b9007209 */ /* 0x002fe20007810000 */
[--C-:B------:R-:W-:Y:S01]  /*6890*/  FFMA.FTZ R2, R46, c[0x0][0x2d0], -R6.reuse ;  /* 0x0000b4002e027a23 */ /* 0x100fe20000010806 */
[----:B------:R-:W-:Y:S01]  /*68a0*/  F2FP.PACK_AB R9, R154, R74 ;  /* 0x0000004a9a09723e */ /* 0x000fe200000000ff */
[----:B------:R-:W-:Y:S01]  /*68b0*/  LDSM.16.MT88.4 R56, [R211+0x1100] ;  /* 0x00110000d338783b */ /* 0x000fe20000004200 */
[----:B------:R-:W-:Y:S01]  /*68c0*/  FMNMX.FTZ R0, R147, R0, !PT ;  /* 0x0000000093007209 */ /* 0x000fe20007810000 */
[----:B------:R1:W-:Y:S01]  /*68d0*/  MUFU.EX2 R158, R2 ;  /* 0x00000002009e7308 */ /* 0x0003e20000000800 */
[----:B------:R-:W-:Y:S01]  /*68e0*/  F2FP.PACK_AB R10, R155, R165 ;  /* 0x000000a59b0a723e */ /* 0x000fe200000000ff */
[----:B--2---:R-:W-:Y:S01]  /*68f0*/  FFMA.FTZ R8, R51, c[0x0][0x2d0], -R6 ;  /* 0x0000b40033087a23 */ /* 0x004fe20000010806 */
[----:B------:R-:W-:-:S04]  /*6900*/  FMNMX.FTZ R0, R146, R0, !PT ;  /* 0x0000000092007209 */ /* 0x000fc80007810000 */
[----:B------:R-:W-:Y:S01]  /*6910*/  FMNMX.FTZ R0, R199, R0, !PT ;  /* 0x00000000c7007209 */ /* 0x000fe20007810000 */
[----:B------:R-:W2:Y:S03]  /*6920*/  MUFU.EX2 R215, R8 ;  /* 0x0000000800d77308 */ /* 0x000ea60000000800 */
[----:B------:R-:W-:-:S04]  /*6930*/  FMNMX.FTZ R0, R201, R0, !PT ;  /* 0x00000000c9007209 */ /* 0x000fc80007810000 */
[----:B------:R-:W-:Y:S01]  /*6940*/  FMNMX.FTZ R0, R202, R0, !PT ;  /* 0x00000000ca007209 */ /* 0x000fe20007810000 */
[----:B-1----:R-:W-:-:S03]  /*6950*/  FFMA.FTZ R2, R45, c[0x0][0x2d0], -R6 ;  /* 0x0000b4002d027a23 */ /* 0x002fc60000010806 */
[----:B------:R-:W-:Y:S01]  /*6960*/  FMNMX.FTZ R0, R206, R0, !PT ;  /* 0x00000000ce007209 */ /* 0x000fe20007810000 */
[----:B------:R1:W1:Y:S03]  /*6970*/  MUFU.EX2 R182, R2 ;  /* 0x0000000200b67308 */ /* 0x0002660000000800 */
[----:B------:R-:W-:Y:S02]  /*6980*/  FMNMX.FTZ R0, R241, R0, !PT ;  /* 0x00000000f1007209 */ /* 0x000fe40007810000 */
[----:B--2---:R-:W-:Y:S02]  /*6990*/  F2FP.PACK_AB R13, R215, R214 ;  /* 0x000000d6d70d723e */ /* 0x004fe400000000ff */
[----:B------:R-:W-:-:S05]  /*69a0*/  F2FP.PACK_AB R8, R250, R151 ;  /* 0x00000097fa08723e */ /* 0x000fca00000000ff */
[C---:B------:R-:W-:Y:S01]  /*69b0*/  HMMA.16816.F32 R16, R12.reuse, R60, RZ ;  /* 0x0000003c0c10723c */ /* 0x040fe200000018ff */
[----:B-1----:R-:W-:Y:S01]  /*69c0*/  FMNMX.FTZ R2, R121, R3, !PT ;  /* 0x0000000379027209 */ /* 0x002fe20007810000 */
[--C-:B------:R-:W-:Y:S01]  /*69d0*/  FFMA.FTZ R3, R77, c[0x0][0x2d0], -R7.reuse ;  /* 0x0000b4004d037a23 */ /* 0x100fe20000010807 */
[----:B------:R-:W-:Y:S02]  /*69e0*/  F2FP.PACK_AB R11, R182, R158 ;  /* 0x0000009eb60b723e */ /* 0x000fe400000000ff */
[----:B------:R-:W-:Y:S01]  /*69f0*/  FMNMX.FTZ R2, R123, R2, !PT ;  /* 0x000000027b027209 */ /* 0x000fe20007810000 */
[----:B------:R1:W-:Y:S02]  /*6a00*/  MUFU.EX2 R181, R3 ;  /* 0x0000000300b57308 */ /* 0x0003e40000000800 */
[C---:B------:R-:W-:Y:S08]  /*6a10*/  HMMA.16816.F32 R20, R12.reuse, R84, RZ ;  /* 0x000000540c14723c */ /* 0x040ff000000018ff */
[----:B------:R-:W-:Y:S01]  /*6a20*/  HMMA.16816.F32 R24, R12, R100, RZ ;  /* 0x000000640c18723c */ /* 0x000fe200000018ff */
[----:B-1----:R-:W-:Y:S01]  /*6a30*/  FMNMX.FTZ R3, R142, R2, !PT ;  /* 0x000000028e037209 */ /* 0x002fe20007810000 */
[----:B------:R-:W-:-:S06]  /*6a40*/  FFMA.FTZ R2, R79, c[0x0][0x2d0], -R7 ;  /* 0x0000b4004f027a23 */ /* 0x000fcc0000010807 */
[C---:B------:R-:W-:Y:S01]  /*6a50*/  HMMA.16816.F32 R36, R12.reuse, R86, RZ ;  /* 0x000000560c24723c */ /* 0x040fe200000018ff */
[----:B------:R-:W-:Y:S01]  /*6a60*/  FMNMX.FTZ R3, R143, R3, !PT ;  /* 0x000000038f037209 */ /* 0x000fe20007810000 */
[----:B------:R1:W2:Y:S06]  /*6a70*/  MUFU.EX2 R251, R2 ;  /* 0x0000000200fb7308 */ /* 0x0002ac0000000800 */
[C---:B---3--:R-:W-:Y:S08]  /*6a80*/  HMMA.16816.F32 R28, R12.reuse, R96, RZ ;  /* 0x000000600c1c723c */ /* 0x048ff000000018ff */
[----:B------:R-:W-:Y:S01]  /*6a90*/  HMMA.16816.F32 R32, R12, R62, RZ ;  /* 0x0000003e0c20723c */ /* 0x000fe200000018ff */
[----:B-1----:R-:W-:Y:S01]  /*6aa0*/  FMNMX.FTZ R2, R243, R0, !PT ;  /* 0x00000000f3027209 */ /* 0x002fe20007810000 */
[----:B------:R-:W-:-:S04]  /*6ab0*/  FFMA.FTZ R0, R80, c[0x0][0x2d0], -R7 ;  /* 0x0000b40050007a23 */ /* 0x000fc80000010807 */
[----:B------:R1:W-:Y:S02]  /*6ac0*/  MUFU.EX2 R164, R0 ;  /* 0x0000000000a47308 */ /* 0x0003e40000000800 */
[C---:B------:R-:W-:Y:S08]  /*6ad0*/  HMMA.16816.F32 R48, R12.reuse, R102, RZ ;  /* 0x000000660c30723c */ /* 0x040ff000000018ff */
[----:B------:R-:W-:Y:S01]  /*6ae0*/  HMMA.16816.F32 R44, R12, R98, RZ ;  /* 0x000000620c2c723c */ /* 0x000fe200000018ff */
[----:B-1----:R-:W-:-:S07]  /*6af0*/  FMNMX.FTZ R0, R242, R2, !PT ;  /* 0x00000002f2007209 */ /* 0x002fce0007810000 */
[C---:B------:R-:W-:Y:S01]  /*6b00*/  HMMA.16816.F32 R52, R8.reuse, R104, R16 ;  /* 0x000000680834723c */ /* 0x040fe20000001810 */
[----:B------:R-:W-:Y:S01]  /*6b10*/  FMNMX.FTZ R2, R144, R3, !PT ;  /* 0x0000000390027209 */ /* 0x000fe20007810000 */
[----:B------:R-:W-:Y:S01]  /*6b20*/  FFMA.FTZ R3, R81, c[0x0][0x2d0], -R7 ;  /* 0x0000b40051037a23 */ /* 0x000fe20000010807 */
[----:B------:R-:W-:Y:S02]  /*6b30*/  FMNMX.FTZ R0, R240, R0, !PT ;  /* 0x00000000f0007209 */ /* 0x000fe40007810000 */
[----:B------:R-:W-:Y:S01]  /*6b40*/  FMNMX.FTZ R2, R145, R2, !PT ;  /* 0x0000000291027209 */ /* 0x000fe20007810000 */
[----:B------:R1:W3:Y:S01]  /*6b50*/  MUFU.EX2 R139, R3 ;  /* 0x00000003008b7308 */ /* 0x0002e20000000800 */
[----:B------:R-:W-:Y:S01]  /*6b60*/  FMNMX.FTZ R0, R238, R0, !PT ;  /* 0x00000000ee007209 */ /* 0x000fe20007810000 */
[----:B------:R-:W-:Y:S01]  /*6b70*/  HMMA.16816.F32 R40, R8, R92, R20 ;  /* 0x0000005c0828723c */ /* 0x000fe20000001814 */
[----:B------:R-:W-:Y:S02]  /*6b80*/  FMNMX.FTZ R2, R194, R2, !PT ;  /* 0x00000002c2027209 */ /* 0x000fe40007810000 */
[----:B------:R-:W-:-:S02]  /*6b90*/  FMNMX.FTZ R0, R239, R0, !PT ;  /* 0x00000000ef007209 */ /* 0x000fc40007810000 */
[----:B------:R-:W-:Y:S02]  /*6ba0*/  FMNMX.FTZ R2, R197, R2, !PT ;  /* 0x00000002c5027209 */ /* 0x000fe40007810000 */
[----:B------:R-:W-:Y:S01]  /*6bb0*/  FMNMX.FTZ R0, R245, R0, !PT ;  /* 0x00000000f5007209 */ /* 0x000fe20007810000 */
[----:B------:R-:W-:Y:S03]  /*6bc0*/  HMMA.16816.F32 R20, R8, R88, R24 ;  /* 0x000000580814723c */ /* 0x000fe60000001818 */
[----:B------:R-:W-:Y:S01]  /*6bd0*/  FMNMX.FTZ R0, R246, R0, !PT ;  /* 0x00000000f6007209 */ /* 0x000fe20007810000 */
[----:B-1----:R-:W-:-:S04]  /*6be0*/  FFMA.FTZ R3, R82, c[0x0][0x2d0], -R7 ;  /* 0x0000b40052037a23 */ /* 0x002fc80000010807 */
[----:B------:R-:W1:Y:S01]  /*6bf0*/  SHFL.BFLY PT, R4, R0, 0x2, 0x1f ;  /* 0x0c401f0000047f89 */ /* 0x000e6200000e0000 */
[C---:B------:R-:W-:Y:S01]  /*6c00*/  HMMA.16816.F32 R36, R8.reuse, R94, R36 ;  /* 0x0000005e0824723c */ /* 0x040fe20000001824 */
[----:B------:R2:W-:Y:S02]  /*6c10*/  MUFU.EX2 R157, R3 ;  /* 0x00000003009d7308 */ /* 0x0005e40000000800 */
[----:B------:R-:W-:Y:S05]  /*6c20*/  LDSM.16.MT88.4 R80, [R212+0x1100] ;  /* 0x00110000d450783b */ /* 0x000fea0000004200 */
[C---:B----4-:R-:W-:Y:S08]  /*6c30*/  HMMA.16816.F32 R12, R8.reuse, R108, R28 ;  /* 0x0000006c080c723c */ /* 0x050ff0000000181c */
[----:B------:R-:W-:Y:S01]  /*6c40*/  HMMA.16816.F32 R16, R8, R106, R32 ;  /* 0x0000006a0810723c */ /* 0x000fe20000001820 */
[----:B--2---:R-:W-:Y:S01]  /*6c50*/  FMNMX.FTZ R3, R193, R2, !PT ;  /* 0x00000002c1037209 */ /* 0x004fe20007810000 */
[----:B------:R-:W-:-:S03]  /*6c60*/  FFMA.FTZ R2, R76, c[0x0][0x2d0], -R6 ;  /* 0x0000b4004c027a23 */ /* 0x000fc60000010806 */
[----:B------:R-:W-:Y:S01]  /*6c70*/  FMNMX.FTZ R3, R192, R3, !PT ;  /* 0x00000003c0037209 */ /* 0x000fe20007810000 */
[----:B------:R2:W-:Y:S01]  /*6c80*/  MUFU.EX2 R73, R2 ;  /* 0x0000000200497308 */ /* 0x0005e20000000800 */
[----:B-1----:R-:W-:Y:S01]  /*6c90*/  FMNMX.FTZ R0, R0, R4, !PT ;  /* 0x0000000400007209 */ /* 0x002fe20007810000 */
[----:B------:R-:W-:Y:S01]  /*6ca0*/  HMMA.16816.F32 R24, R8, R90, R48 ;  /* 0x0000005a0818723c */ /* 0x000fe20000001830 */
[----:B------:R-:W-:-:S03]  /*6cb0*/  FMNMX.FTZ R3, R198, R3, !PT ;  /* 0x00000003c6037209 */ /* 0x000fc60007810000 */
[----:B------:R-:W1:Y:S04]  /*6cc0*/  SHFL.BFLY PT, R5, R0, 0x1, 0x1f ;  /* 0x0c201f0000057f89 */ /* 0x000e6800000e0000 */
[----:B------:R-:W-:Y:S01]  /*6cd0*/  HMMA.16816.F32 R32, R8, R110, R44 ;  /* 0x0000006e0820723c */ /* 0x000fe2000000182c */
[----:B--2---:R-:W-:-:S06]  /*6ce0*/  FFMA.FTZ R2, R78, c[0x0][0x2d0], -R6 ;  /* 0x0000b4004e027a23 */ /* 0x004fcc0000010806 */
[----:B------:R-:W-:Y:S01]  /*6cf0*/  F2FP.PACK_AB R8, R251, R181 ;  /* 0x000000b5fb08723e */ /* 0x000fe200000000ff */
[----:B------:R-:W2:Y:S01]  /*6d00*/  LDSM.16.MT88.4 R76, [R210+0x1100] ;  /* 0x00110000d24c783b */ /* 0x000ea20000004200 */
[----:B---3--:R-:W-:Y:S01]  /*6d10*/  F2FP.PACK_AB R10, R139, R164 ;  /* 0x000000a48b0a723e */ /* 0x008fe200000000ff */
[----:B------:R3:W4:Y:S01]  /*6d20*/  MUFU.EX2 R152, R2 ;  /* 0x0000000200987308 */ /* 0x0007220000000800 */
[----:B-1----:R-:W-:Y:S01]  /*6d30*/  FMNMX.FTZ R70, R0, R5, !PT ;  /* 0x0000000500467209 */ /* 0x002fe20007810000 */
[----:B------:R-:W-:Y:S02]  /*6d40*/  FFMA.FTZ R0, R127, c[0x0][0x2d0], -R6 ;  /* 0x0000b4007f007a23 */ /* 0x000fe40000010806 */
[----:B------:R-:W-:Y:S01]  /*6d50*/  IMAD.MOV.U32 R5, RZ, RZ, R167 ;  /* 0x000000ffff057224 */ /* 0x000fe200078e00a7 */
[----:B------:R-:W-:-:S03]  /*6d60*/  FSETP.NEU.FTZ.AND P0, PT, R70, -INF , PT ;  /* 0xff8000004600780b */ /* 0x000fc60003f1d000 */
[----:B------:R1:W-:Y:S01]  /*6d70*/  MUFU.EX2 R184, R0 ;  /* 0x0000000000b87308 */ /* 0x0003e20000000800 */
[----:B---3--:R-:W-:Y:S01]  /*6d80*/  FMNMX.FTZ R2, R195, R3, !PT ;  /* 0x00000003c3027209 */ /* 0x008fe20007810000 */
[----:B------:R-:W-:Y:S01]  /*6d90*/  FFMA.FTZ R3, R112, c[0x0][0x2d0], -R6 ;  /* 0x0000b40070037a23 */ /* 0x000fe20000010806 */
[----:B----4-:R-:W-:Y:S01]  /*6da0*/  F2FP.PACK_AB R9, R152, R73 ;  /* 0x000000499809723e */ /* 0x010fe200000000ff */
[----:B------:R-:W-:Y:S01]  /*6db0*/  IMAD.MOV.U32 R112, RZ, RZ, R149 ;  /* 0x000000ffff707224 */ /* 0x000fe200078e0095 */
[----:B------:R-:W-:-:S03]  /*6dc0*/  FMNMX.FTZ R2, R196, R2, !PT ;  /* 0x00000002c4027209 */ /* 0x000fc60007810000 */
[----:B------:R3:W-:Y:S01]  /*6dd0*/  MUFU.EX2 R153, R3 ;  /* 0x0000000300997308 */ /* 0x0007e20000000800 */
[----:B------:R-:W-:-:S04]  /*6de0*/  FMNMX.FTZ R2, R187, R2, !PT ;  /* 0x00000002bb027209 */ /* 0x000fc80007810000 */
[----:B------:R-:W-:Y:S01]  /*6df0*/  FMNMX.FTZ R2, R189, R2, !PT ;  /* 0x00000002bd027209 */ /* 0x000fe20007810000 */
[--C-:B-1----:R-:W-:Y:S02]  /*6e00*/  FFMA.FTZ R0, R131, c[0x0][0x2d0], -R6.reuse ;  /* 0x0000b40083007a23 */ /* 0x102fe40000010806 */
[----:B------:R-:W-:Y:S02]  /*6e10*/  IMAD.MOV.U32 R131, RZ, RZ, R181 ;  /* 0x000000ffff837224 */ /* 0x000fe400078e00b5 */
[----:B------:R-:W-:Y:S01]  /*6e20*/  MUFU.EX2 R68, R0 ;  /* 0x0000000000447308 */ /* 0x000fe20000000800 */
[----:B---3--:R-:W-:Y:S01]  /*6e30*/  FFMA.FTZ R3, R118, c[0x0][0x2d0], -R6 ;  /* 0x0000b40076037a23 */ /* 0x008fe20000010806 */
[----:B------:R-:W-:-:S06]  /*6e40*/  MOV R118, R180 ;  /* 0x000000b400767202 */ /* 0x000fcc0000000f00 */
[----:B------:R1:W3:Y:S02]  /*6e50*/  MUFU.EX2 R69, R3 ;  /* 0x0000000300457308 */ /* 0x0002e40000000800 */
[----:B-1----:R-:W-:Y:S01]  /*6e60*/  FMNMX.FTZ R3, R191, R2, !PT ;  /* 0x00000002bf037209 */ /* 0x002fe20007810000 */
[--C-:B------:R-:W-:Y:S01]  /*6e70*/  FFMA.FTZ R2, R132, c[0x0][0x2d0], -R7.reuse ;  /* 0x0000b40084027a23 */ /* 0x100fe20000010807 */
[----:B---3--:R-:W-:Y:S02]  /*6e80*/  F2FP.PACK_AB R11, R69, R153 ;  /* 0x00000099450b723e */ /* 0x008fe400000000ff */
[----:B------:R-:W-:Y:S02]  /*6e90*/  FMNMX.FTZ R3, R190, R3, !PT ;  /* 0x00000003be037209 */ /* 0x000fe40007810000 */
[----:B------:R1:W3:Y:S02]  /*6ea0*/  MUFU.EX2 R249, R2 ;  /* 0x0000000200f97308 */ /* 0x0002e40000000800 */
[----:B------:R-:W-:Y:S01]  /*6eb0*/  FMNMX.FTZ R3, R188, R3, !PT ;  /* 0x00000003bc037209 */ /* 0x000fe20007810000 */
[C---:B------:R-:W-:Y:S04]  /*6ec0*/  HMMA.16816.F32 R48, R8.reuse, R64, R52 ;  /* 0x000000400830723c */ /* 0x040fe80000001834 */
[----:B------:R-:W4:Y:S04]  /*6ed0*/  SHFL.BFLY PT, R4, R3, 0x2, 0x1f ;  /* 0x0c401f0003047f89 */ /* 0x000f2800000e0000 */
[----:B------:R-:W-:Y:S01]  /*6ee0*/  HMMA.16816.F32 R44, R8, R80, R40 ;  /* 0x00000050082c723c */ /* 0x000fe20000001828 */
[----:B-1----:R-:W-:-:S04]  /*6ef0*/  FFMA.FTZ R2, R133, c[0x0][0x2d0], -R7 ;  /* 0x0000b40085027a23 */ /* 0x002fc80000010807 */
[----:B------:R1:W-:Y:S03]  /*6f00*/  MUFU.EX2 R159, R2 ;  /* 0x00000002009f7308 */ /* 0x0003e60000000800 */
[C---:B--2---:R-:W-:Y:S08]  /*6f10*/  HMMA.16816.F32 R40, R8.reuse, R76, R20 ;  /* 0x0000004c0828723c */ /* 0x044ff00000001814 */
[----:B------:R-:W-:Y:S01]  /*6f20*/  HMMA.16816.F32 R20, R8, R82, R36 ;  /* 0x000000520814723c */ /* 0x000fe20000001824 */
[----:B----4-:R-:W-:Y:S01]  /*6f30*/  FMNMX.FTZ R3, R3, R4, !PT ;  /* 0x0000000403037209 */ /* 0x010fe20007810000 */
[----:B-1----:R-:W-:-:S04]  /*6f40*/  FFMA.FTZ R2, R134, c[0x0][0x2d0], -R7 ;  /* 0x0000b40086027a23 */ /* 0x002fc80000010807 */
[----:B------:R-:W1:Y:S01]  /*6f50*/  SHFL.BFLY PT, R4, R3, 0x1, 0x1f ;  /* 0x0c201f0003047f89 */ /* 0x000e6200000e0000 */
[----:B------:R-:W-:Y:S01]  /*6f60*/  IMAD.MOV.U32 R36, RZ, RZ, R157 ;  /* 0x000000ffff247224 */ /* 0x000fe200078e009d */
[----:B------:R-:W-:Y:S01]  /*6f70*/  HMMA.16816.F32 R28, R8, R56, R12 ;  /* 0x00000038081c723c */ /* 0x000fe2000000180c */
[----:B------:R2:W-:Y:S01]  /*6f80*/  MUFU.EX2 R248, R2 ;  /* 0x0000000200f87308 */ /* 0x0005e20000000800 */
[----:B------:R-:W-:Y:S02]  /*6f90*/  IMAD.MOV.U32 R39, RZ, RZ, R183 ;  /* 0x000000ffff277224 */ /* 0x000fe400078e00b7 */
[----:B------:R-:W-:-:S04]  /*6fa0*/  IMAD.MOV.U32 R38, RZ, RZ, R182 ;  /* 0x000000ffff267224 */ /* 0x000fc800078e00b6 */
[C---:B------:R-:W-:Y:S08]  /*6fb0*/  HMMA.16816.F32 R16, R8.reuse, R66, R16 ;  /* 0x000000420810723c */ /* 0x040ff00000001810 */
[----:B------:R-:W-:Y:S01]  /*6fc0*/  HMMA.16816.F32 R24, R8, R78, R24 ;  /* 0x0000004e0818723c */ /* 0x000fe20000001818 */
[----:B--2---:R-:W-:-:S04]  /*6fd0*/  FFMA.FTZ R2, R126, c[0x0][0x2d0], -R6 ;  /* 0x0000b4007e027a23 */ /* 0x004fc80000010806 */
[----:B------:R2:W4:Y:S01]  /*6fe0*/  MUFU.EX2 R156, R2 ;  /* 0x00000002009c7308 */ /* 0x0005220000000800 */
[----:B-1----:R-:W-:Y:S02]  /*6ff0*/  FMNMX.FTZ R3, R3, R4, !PT ;  /* 0x0000000403037209 */ /* 0x002fe40007810000 */
[----:B------:R-:W-:Y:S07]  /*7000*/  HMMA.16816.F32 R12, R8, R58, R32 ;  /* 0x0000003a080c723c */ /* 0x000fee0000001820 */
[----:B---3--:R-:W-:-:S02]  /*7010*/  F2FP.PACK_AB R8, R249, R36 ;  /* 0x00000024f908723e */ /* 0x008fc400000000ff */
[----:B------:R-:W-:Y:S01]  /*7020*/  F2FP.PACK_AB R11, R68, R184 ;  /* 0x000000b8440b723e */ /* 0x000fe200000000ff */
[----:B--2---:R-:W-:Y:S01]  /*7030*/  FFMA.FTZ R2, R128, c[0x0][0x2d0], -R6 ;  /* 0x0000b40080027a23 */ /* 0x004fe20000010806 */
[----:B----4-:R-:W-:-:S03]  /*7040*/  MOV R37, R156 ;  /* 0x0000009c00257202 */ /* 0x010fc60000000f00 */
[----:B------:R1:W2:Y:S02]  /*7050*/  MUFU.EX2 R166, R2 ;  /* 0x0000000200a67308 */ /* 0x0002a40000000800 */
[----:B-1----:R-:W-:Y:S01]  /*7060*/  FMUL.FTZ R2, R70, c[0x0][0x2d0] ;  /* 0x0000b40046027a20 */ /* 0x002fe20000410000 */
[----:B--2---:R-:W-:-:S04]  /*7070*/  F2FP.PACK_AB R9, R166, R37 ;  /* 0x00000025a609723e */ /* 0x004fc800000000ff */
[----:B------:R-:W-:Y:S02]  /*7080*/  FSEL R2, R2, RZ, P0 ;  /* 0x000000ff02027208 */ /* 0x000fe40000000000 */
[----:B------:R-:W-:-:S03]  /*7090*/  FSETP.NEU.FTZ.AND P0, PT, R3, -INF , PT ;  /* 0xff8000000300780b */ /* 0x000fc60003f1d000 */
[--C-:B------:R-:W-:Y:S02]  /*70a0*/  FFMA.FTZ R0, R120, c[0x0][0x2d0], -R2.reuse ;  /* 0x0000b40078007a23 */ /* 0x100fe40000010802 */
[----:B------:R-:W-:Y:S02]  /*70b0*/  IMAD.MOV.U32 R120, RZ, RZ, R159 ;  /* 0x000000ffff787224 */ /* 0x000fe400078e009f */
[----:B------:R1:W-:Y:S01]  /*70c0*/  MUFU.EX2 R208, R0 ;  /* 0x0000000000d07308 */ /* 0x0003e20000000800 */
[----:B------:R-:W-:Y:S02]  /*70d0*/  FFMA.FTZ R4, R130, c[0x0][0x2d0], -R2 ;  /* 0x0000b40082047a23 */ /* 0x000fe40000010802 */
[----:B------:R-:W-:Y:S01]  /*70e0*/  F2FP.PACK_AB R10, R248, R120 ;  /* 0x00000078f80a723e */ /* 0x000fe200000000ff */
[----:B------:R-:W-:-:S06]  /*70f0*/  IMAD.MOV.U32 R130, RZ, RZ, R164 ;  /* 0x000000ffff827224 */ /* 0x000fcc00078e00a4 */
[----:B------:R-:W-:Y:S01]  /*7100*/  HMMA.16816.F32 R176, R8, R168, R48 ;  /* 0x000000a808b0723c */ /* 0x000fe20000001830 */
[----:B-1----:R-:W-:-:S06]  /*7110*/  FFMA.FTZ R0, R122, c[0x0][0x2d0], -R2 ;  /* 0x0000b4007a007a23 */ /* 0x002fcc0000010802 */
[----:B------:R-:W-:Y:S01]  /*7120*/  MOV R49, R166 ;  /* 0x000000a600317202 */ /* 0x000fe20000000f00 */
[----:B------:R-:W-:Y:S01]  /*7130*/  IMAD.MOV.U32 R122, RZ, RZ, R158 ;  /* 0x000000ffff7a7224 */ /* 0x000fe200078e009e */
[C---:B------:R-:W-:Y:S01]  /*7140*/  HMMA.16816.F32 R132, R8.reuse, R162, R20 ;  /* 0x000000a20884723c */ /* 0x040fe20000001814 */
[----:B------:R1:W-:Y:S01]  /*7150*/  MUFU.EX2 R213, R0 ;  /* 0x0000000000d57308 */ /* 0x0003e20000000800 */
[----:B------:R-:W2:Y:S01]  /*7160*/  LDSM.16.MT88.4 R156, [R210+0x1900] ;  /* 0x00190000d29c783b */ /* 0x000ea20000004200 */
[----:B------:R-:W-:Y:S02]  /*7170*/  IMAD.MOV.U32 R51, RZ, RZ, R251 ;  /* 0x000000ffff337224 */ /* 0x000fe400078e00fb */
[----:B------:R-:W-:Y:S02]  /*7180*/  IMAD.MOV.U32 R50, RZ, RZ, R250 ;  /* 0x000000ffff327224 */ /* 0x000fe400078e00fa */
[----:B------:R-:W-:Y:S02]  /*7190*/  IMAD.MOV.U32 R48, RZ, RZ, R165 ;  /* 0x000000ffff307224 */ /* 0x000fe400078e00a5 */
[----:B------:R-:W-:Y:S01]  /*71a0*/  MUFU.EX2 R251, R4 ;  /* 0x0000000400fb7308 */ /* 0x000fe20000000800 */
[----:B------:R-:W-:Y:S01]  /*71b0*/  HMMA.16816.F32 R164, R8, R170, R16 ;  /* 0x000000aa08a4723c */ /* 0x000fe20000001810 */
[----:B-1----:R-:W-:-:S06]  /*71c0*/  FFMA.FTZ R0, R124, c[0x0][0x2d0], -R2 ;  /* 0x0000b4007c007a23 */ /* 0x002fcc0000010802 */
[----:B------:R-:W-:Y:S01]  /*71d0*/  MOV R17, R152 ;  /* 0x0000009800117202 */ /* 0x000fe20000000f00 */
[----:B------:R-:W-:Y:S01]  /*71e0*/  IMAD.MOV.U32 R19, RZ, RZ, R154 ;  /* 0x000000ffff137224 */ /* 0x000fe200078e009a */
[----:B------:R1:W-:Y:S01]  /*71f0*/  MUFU.EX2 R128, R0 ;  /* 0x0000000000807308 */ /* 0x0003e20000000800 */
[----:B------:R-:W-:Y:S02]  /*7200*/  IMAD.MOV.U32 R18, RZ, RZ, R153 ;  /* 0x000000ffff127224 */ /* 0x000fe400078e0099 */
[----:B------:R-:W-:Y:S02]  /*7210*/  IMAD.MOV.U32 R16, RZ, RZ, R151 ;  /* 0x000000ffff107224 */ /* 0x000fe400078e0097 */
[----:B-1----:R-:W-:Y:S02]  /*7220*/  FFMA.FTZ R0, R125, c[0x0][0x2d0], -R2 ;  /* 0x0000b4007d007a23 */ /* 0x002fe40000010802 */
[C---:B------:R-:W-:Y:S02]  /*7230*/  HMMA.16816.F32 R124, R8.reuse, R160, R44 ;  /* 0x000000a0087c723c */ /* 0x040fe4000000182c */
[----:B------:R1:W-:Y:S05]  /*7240*/  MUFU.EX2 R252, R0 ;  /* 0x0000000000fc7308 */ /* 0x0003ea0000000800 */
[----:B------:R-:W-:Y:S01]  /*7250*/  MOV R47, R184 ;  /* 0x000000b8002f7202 */ /* 0x000fe20000000f00 */
[----:B------:R-:W-:Y:S01]  /*7260*/  IMAD.MOV.U32 R46, RZ, RZ, R150 ;  /* 0x000000ffff2e7224 */ /* 0x000fe200078e0096 */
[----:B------:R-:W-:Y:S01]  /*7270*/  MOV R45, R148 ;  /* 0x00000094002d7202 */ /* 0x000fe20000000f00 */
[----:B------:R-:W-:Y:S01]  /*7280*/  IMAD.MOV.U32 R44, RZ, RZ, R139 ;  /* 0x000000ffff2c7224 */ /* 0x000fe200078e008b */
[----:B--2---:R-:W-:Y:S01]  /*7290*/  HMMA.16816.F32 R148, R8, R158, R24 ;  /* 0x0000009e0894723c */ /* 0x004fe20000001818 */
[----:B-1----:R-:W-:-:S07]  /*72a0*/  FFMA.FTZ R0, R129, c[0x0][0x2d0], -R2 ;  /* 0x0000b40081007a23 */ /* 0x002fce0000010802 */
[C---:B------:R-:W-:Y:S01]  /*72b0*/  HMMA.16816.F32 R136, R8.reuse, R156, R40 ;  /* 0x0000009c0888723c */ /* 0x040fe20000001828 */
[----:B------:R-:W-:Y:S01]  /*72c0*/  IMAD.MOV.U32 R129, RZ, RZ, R155 ;  /* 0x000000ffff817224 */ /* 0x000fe200078e009b */
[----:B------:R1:W2:Y:S06]  /*72d0*/  MUFU.EX2 R52, R0 ;  /* 0x0000000000347308 */ /* 0x0002ac0000000800 */
[----:B------:R-:W-:Y:S01]  /*72e0*/  HMMA.16816.F32 R152, R8, R172, R28 ;  /* 0x000000ac0898723c */ /* 0x000fe2000000181c */
[----:B-1----:R-:W-:-:S05]  /*72f0*/  FMUL.FTZ R0, R3, c[0x0][0x2d0] ;  /* 0x0000b40003007a20 */ /* 0x002fca0000410000 */
[----:B------:R-:W-:-:S05]  /*7300*/  FSEL R0, R0, RZ, P0 ;  /* 0x000000ff00007208 */ /* 0x000fca0000000000 */
[--C-:B------:R-:W-:Y:S02]  /*7310*/  FFMA.FTZ R4, R116, c[0x0][0x2d0], -R0.reuse ;  /* 0x0000b40074047a23 */ /* 0x100fe40000010800 */
[----:B------:R-:W-:Y:S02]  /*7320*/  IMAD.MOV.U32 R116, RZ, RZ, R249 ;  /* 0x000000ffff747224 */ /* 0x000fe400078e00f9 */
[----:B------:R1:W-:Y:S02]  /*7330*/  MUFU.EX2 R184, R4 ;  /* 0x0000000400b87308 */ /* 0x0003e40000000800 */
[----:B-1----:R-:W-:Y:S02]  /*7340*/  FFMA.FTZ R4, R115, c[0x0][0x2d0], -R0 ;  /* 0x0000b40073047a23 */ /* 0x002fe40000010800 */
[----:B--2---:R-:W-:-:S04]  /*7350*/  IMAD.MOV.U32 R115, RZ, RZ, R52 ;  /* 0x000000ffff737224 */ /* 0x004fc800078e0034 */
[----:B------:R1:W2:Y:S01]  /*7360*/  MUFU.EX2 R183, R4 ;  /* 0x0000000400b77308 */ /* 0x0002a20000000800 */
[----:B------:R-:W-:Y:S07]  /*7370*/  HMMA.16816.F32 R52, R8, R174, R12 ;  /* 0x000000ae0834723c */ /* 0x000fee000000180c */
[----:B------:R-:W-:Y:S02]  /*7380*/  F2FP.PACK_AB R8, R213, R208 ;  /* 0x000000d0d508723e */ /* 0x000fe400000000ff */
[----:B------:R-:W-:Y:S01]  /*7390*/  F2FP.PACK_AB R10, R252, R128 ;  /* 0x00000080fc0a723e */ /* 0x000fe200000000ff */
[----:B-1----:R-:W-:Y:S01]  /*73a0*/  FFMA.FTZ R4, R114, c[0x0][0x2d0], -R0 ;  /* 0x0000b40072047a23 */ /* 0x002fe20000010800 */
[----:B--2---:R-:W-:Y:S01]  /*73b0*/  F2FP.PACK_AB R9, R183, R184 ;  /* 0x000000b8b709723e */ /* 0x004fe200000000ff */
[----:B------:R-:W-:-:S02]  /*73c0*/  IMAD.MOV.U32 R114, RZ, RZ, R16 ;  /* 0x000000ffff727224 */ /* 0x000fc400078e0010 */
[----:B------:R1:W-:Y:S02]  /*73d0*/  MUFU.EX2 R181, R4 ;  /* 0x0000000400b57308 */ /* 0x0003e40000000800 */
[----:B-1----:R-:W-:Y:S01]  /*73e0*/  FFMA.FTZ R4, R113, c[0x0][0x2d0], -R0 ;  /* 0x0000b40071047a23 */ /* 0x002fe20000010800 */
[----:B------:R-:W-:-:S05]  /*73f0*/  MOV R113, R17 ;  /* 0x0000001100717202 */ /* 0x000fca0000000f00 */
[----:B------:R1:W2:Y:S02]  /*7400*/  MUFU.EX2 R182, R4 ;  /* 0x0000000400b67308 */ /* 0x0002a40000000800 */
[----:B-1----:R-:W-:Y:S01]  /*7410*/  FFMA.FTZ R4, R141, c[0x0][0x2d0], -R2 ;  /* 0x0000b4008d047a23 */ /* 0x002fe20000010802 */
[----:B--2---:R-:W-:Y:S01]  /*7420*/  F2FP.PACK_AB R11, R182, R181 ;  /* 0x000000b5b60b723e */ /* 0x004fe200000000ff */
[----:B------:R-:W-:Y:S01]  /*7430*/  IMAD.MOV.U32 R141, RZ, RZ, R122 ;  /* 0x000000ffff8d7224 */ /* 0x000fe200078e007a */
[----:B------:R-:W-:-:S03]  /*7440*/  MOV R122, R73 ;  /* 0x00000049007a7202 */ /* 0x000fc60000000f00 */
[----:B------:R1:W-:Y:S02]  /*7450*/  MUFU.EX2 R250, R4 ;  /* 0x0000000400fa7308 */ /* 0x0003e40000000800 */
[C---:B------:R-:W-:Y:S08]  /*7460*/  HMMA.16816.F32 R24, R8.reuse, R84, RZ ;  /* 0x000000540818723c */ /* 0x040ff000000018ff */
[----:B------:R-:W-:Y:S01]  /*7470*/  HMMA.16816.F32 R32, R8, R60, RZ ;  /* 0x0000003c0820723c */ /* 0x000fe200000018ff */
[----:B-1----:R-:W-:-:S02]  /*7480*/  FFMA.FTZ R4, R140, c[0x0][0x2d0], -R2 ;  /* 0x0000b4008c047a23 */ /* 0x002fc40000010802 */
[----:B------:R-:W-:Y:S02]  /*7490*/  IMAD.MOV.U32 R140, RZ, RZ, R69 ;  /* 0x000000ffff8c7224 */ /* 0x000fe400078e0045 */
[----:B------:R1:W2:Y:S03]  /*74a0*/  MUFU.EX2 R249, R4 ;  /* 0x0000000400f97308 */ /* 0x0002a60000000800 */
[----:B------:R-:W-:Y:S01]  /*74b0*/  HMMA.16816.F32 R28, R8, R62, RZ ;  /* 0x0000003e081c723c */ /* 0x000fe200000018ff */
[----:B------:R-:W-:Y:S02]  /*74c0*/  IMAD.MOV.U32 R60, RZ, RZ, R18 ;  /* 0x000000ffff3c7224 */ /* 0x000fe400078e0012 */
[----:B------:R-:W-:-:S04]  /*74d0*/  IMAD.MOV.U32 R61, RZ, RZ, R45 ;  /* 0x000000ffff3d7224 */ /* 0x000fc800078e002d */
[----:B------:R-:W-:Y:S01]  /*74e0*/  IMAD.MOV.U32 R63, RZ, RZ, R129 ;  /* 0x000000ffff3f7224 */ /* 0x000fe200078e0081 */
[----:B------:R-:W-:Y:S01]  /*74f0*/  HMMA.16816.F32 R12, R8, R96, RZ ;  /* 0x00000060080c723c */ /* 0x000fe200000018ff */
[----:B------:R-:W-:Y:S02]  /*7500*/  MOV R62, R36 ;  /* 0x00000024003e7202 */ /* 0x000fe40000000f00 */
[----:B------:R-:W-:Y:S01]  /*7510*/  MOV R129, R39 ;  /* 0x0000002700817202 */ /* 0x000fe20000000f00 */
[----:B-1----:R-:W-:-:S04]  /*7520*/  FFMA.FTZ R4, R117, c[0x0][0x2d0], -R0 ;  /* 0x0000b40075047a23 */ /* 0x002fc80000010800 */
[----:B------:R-:W-:Y:S01]  /*7530*/  HMMA.16816.F32 R20, R8, R86, RZ ;  /* 0x000000560814723c */ /* 0x000fe200000018ff */
[----:B------:R-:W-:Y:S01]  /*7540*/  IMAD.MOV.U32 R97, RZ, RZ, R37 ;  /* 0x000000ffff617224 */ /* 0x000fe200078e0025 */
[----:B------:R-:W-:Y:S01]  /*7550*/  MOV R117, R44 ;  /* 0x0000002c00757202 */ /* 0x000fe20000000f00 */
[----:B------:R1:W-:Y:S01]  /*7560*/  MUFU.EX2 R75, R4 ;  /* 0x00000004004b7308 */ /* 0x0003e20000000800 */
[----:B------:R-:W-:-:S03]  /*7570*/  IMAD.MOV.U32 R96, RZ, RZ, R38 ;  /* 0x000000ffff607224 */ /* 0x000fc600078e0026 */
[----:B------:R-:W-:Y:S01]  /*7580*/  IMAD.MOV.U32 R86, RZ, RZ, R50 ;  /* 0x000000ffff567224 */ /* 0x000fe200078e0032 */
[----:B------:R-:W-:Y:S01]  /*7590*/  HMMA.16816.F32 R36, R8, R102, RZ ;  /* 0x000000660824723c */ /* 0x000fe200000018ff */
[----:B------:R-:W-:-:S06]  /*75a0*/  MOV R87, R51 ;  /* 0x0000003300577202 */ /* 0x000fcc0000000f00 */
[----:B------:R-:W-:Y:S01]  /*75b0*/  IMAD.MOV.U32 R103, RZ, RZ, R47 ;  /* 0x000000ffff677224 */ /* 0x000fe200078e002f */
[C---:B------:R-:W-:Y:S01]  /*75c0*/  HMMA.16816.F32 R40, R8.reuse, R98, RZ ;  /* 0x000000620828723c */ /* 0x040fe200000018ff */
[----:B-1----:R-:W-:Y:S02]  /*75d0*/  FFMA.FTZ R4, R119, c[0x0][0x2d0], -R0 ;  /* 0x0000b40077047a23 */ /* 0x002fe40000010800 */
[----:B------:R-:W-:Y:S02]  /*75e0*/  IMAD.MOV.U32 R119, RZ, RZ, R19 ;  /* 0x000000ffff777224 */ /* 0x000fe400078e0013 */
[----:B------:R1:W3:Y:S03]  /*75f0*/  MUFU.EX2 R180, R4 ;  /* 0x0000000400b47308 */ /* 0x0002e60000000800 */
[----:B------:R-:W-:Y:S01]  /*7600*/  HMMA.16816.F32 R16, R8, R100, RZ ;  /* 0x000000640810723c */ /* 0x000fe200000018ff */
[----:B------:R-:W-:Y:S01]  /*7610*/  IMAD.MOV.U32 R99, RZ, RZ, R116 ;  /* 0x000000ffff637224 */ /* 0x000fe200078e0074 */
[----:B------:R-:W-:Y:S01]  /*7620*/  MOV R116, R48 ;  /* 0x0000003000747202 */ /* 0x000fe20000000f00 */
[----:B------:R-:W-:-:S04]  /*7630*/  IMAD.MOV.U32 R98, RZ, RZ, R49 ;  /* 0x000000ffff627224 */ /* 0x000fc800078e0031 */
[----:B--2---:R-:W-:Y:S01]  /*7640*/  F2FP.PACK_AB R10, R249, R250 ;  /* 0x000000faf90a723e */ /* 0x004fe200000000ff */
[----:B-1----:R-:W-:Y:S01]  /*7650*/  FFMA.FTZ R4, R121, c[0x0][0x2d0], -R0 ;  /* 0x0000b40079047a23 */ /* 0x002fe20000010800 */
[----:B---3--:R-:W-:Y:S01]  /*7660*/  F2FP.PACK_AB R9, R180, R75 ;  /* 0x0000004bb409723e */ /* 0x008fe200000000ff */
[----:B------:R-:W-:Y:S02]  /*7670*/  IMAD.MOV.U32 R121, RZ, RZ, R74 ;  /* 0x000000ffff797224 */ /* 0x000fe400078e004a */
[----:B------:R1:W-:Y:S02]  /*7680*/  MUFU.EX2 R84, R4 ;  /* 0x0000000400547308 */ /* 0x0003e40000000800 */
[----:B-1----:R-:W-:Y:S02]  /*7690*/  FFMA.FTZ R4, R123, c[0x0][0x2d0], -R0 ;  /* 0x0000b4007b047a23 */ /* 0x002fe40000010800 */
[----:B------:R-:W-:-:S04]  /*76a0*/  IMAD.MOV.U32 R123, RZ, RZ, R115 ;  /* 0x000000ffff7b7224 */ /* 0x000fc800078e0073 */
[----:B------:R-:W1:Y:S01]  /*76b0*/  MUFU.EX2 R85, R4 ;  /* 0x0000000400557308 */ /* 0x000e620000000800 */
[----:B------:R-:W-:Y:S01]  /*76c0*/  IMAD.MOV.U32 R115, RZ, RZ, R46 ;  /* 0x000000ffff737224 */ /* 0x000fe200078e002e */
[----:B------:R-:W-:Y:S02]  /*76d0*/  F2FP.PACK_AB R8, R251, R123 ;  /* 0x0000007bfb08723e */ /* 0x000fe400000000ff */
[----:B-1----:R-:W-:Y:S01]  /*76e0*/  F2FP.PACK_AB R11, R85, R84 ;  /* 0x00000054550b723e */ /* 0x002fe200000000ff */
[----:B------:R-:W-:-:S06]  /*76f0*/  FFMA.FTZ R4, R227, c[0x0][0x2d0], -R7 ;  /* 0x0000b400e3047a23 */ /* 0x000fcc0000010807 */
[C---:B------:R-:W-:Y:S07]  /*7700*/  HMMA.16816.F32 R48, R8.reuse, R104, R32 ;  /* 0x000000680830723c */ /* 0x040fee0000001820 */
[----:B------:R-:W-:Y:S01]  /*7710*/  MOV R104, R248 ;  /* 0x000000f800687202 */ /* 0x000fe20000000f00 */
[----:B------:R-:W-:Y:S01]  /*7720*/  IMAD.MOV.U32 R105, RZ, RZ, R68 ;  /* 0x000000ffff697224 */ /* 0x000fe200078e0044 */
[----:B------:R1:W-:Y:S01]  /*7730*/  MUFU.EX2 R248, R4 ;  /* 0x0000000400f87308 */ /* 0x0003e20000000800 */
[C---:B------:R-:W-:Y:S08]  /*7740*/  HMMA.16816.F32 R44, R8.reuse, R92, R24 ;  /* 0x0000005c082c723c */ /* 0x040ff00000001818 */
[----:B------:R-:W-:Y:S01]  /*7750*/  HMMA.16816.F32 R32, R8, R88, R16 ;  /* 0x000000580820723c */ /* 0x000fe20000001810 */
[----:B-1----:R-:W-:-:S07]  /*7760*/  FFMA.FTZ R4, R186, c[0x0][0x2d0], -R2 ;  /* 0x0000b400ba047a23 */ /* 0x002fce0000010802 */
[C---:B------:R-:W-:Y:S01]  /*7770*/  HMMA.16816.F32 R28, R8.reuse, R106, R28 ;  /* 0x0000006a081c723c */ /* 0x040fe2000000181c */
[----:B------:R-:W-:Y:S01]  /*7780*/  IMAD.MOV.U32 R88, RZ, RZ, R99 ;  /* 0x000000ffff587224 */ /* 0x000fe200078e0063 */
[----:B------:R-:W-:Y:S01]  /*7790*/  MOV R89, R98 ;  /* 0x0000006200597202 */ /* 0x000fe20000000f00 */
[----:B------:R1:W-:Y:S05]  /*77a0*/  MUFU.EX2 R100, R4 ;  /* 0x0000000400647308 */ /* 0x0003ea0000000800 */
[C---:B------:R-:W-:Y:S08]  /*77b0*/  HMMA.16816.F32 R20, R8.reuse, R94, R20 ;  /* 0x0000005e0814723c */ /* 0x040ff00000001814 */
[----:B------:R-:W-:Y:S01]  /*77c0*/  HMMA.16816.F32 R16, R8, R90, R36 ;  /* 0x0000005a0810723c */ /* 0x000fe20000001824 */
[----:B------:R-:W2:Y:S01]  /*77d0*/  LDSM.16.MT88.4 R36, [R209+0x2100] ;  /* 0x00210000d124783b */ /* 0x000ea20000004200 */
[----:B-1----:R-:W-:-:S04]  /*77e0*/  FFMA.FTZ R4, R185, c[0x0][0x2d0], -R2 ;  /* 0x0000b400b9047a23 */ /* 0x002fc80000010802 */
[----:B------:R1:W3:Y:S01]  /*77f0*/  MUFU.EX2 R101, R4 ;  /* 0x0000000400657308 */ /* 0x0002e20000000800 */
[----:B------:R-:W-:Y:S01]  /*7800*/  IMAD.MOV.U32 R91, RZ, RZ, R103 ;  /* 0x000000ffff5b7224 */ /* 0x000fe200078e0067 */
[----:B------:R-:W-:Y:S01]  /*7810*/  HMMA.16816.F32 R24, R8, R108, R12 ;  /* 0x0000006c0818723c */ /* 0x000fe2000000180c */
[----:B------:R-:W-:-:S07]  /*7820*/  MOV R90, R96 ;  /* 0x00000060005a7202 */ /* 0x000fce0000000f00 */
[----:B------:R-:W-:Y:S01]  /*7830*/  HMMA.16816.F32 R12, R8, R110, R40 ;  /* 0x0000006e080c723c */ /* 0x000fe20000001828 */
[----:B-1----:R-:W-:-:S06]  /*7840*/  FFMA.FTZ R4, R147, c[0x0][0x2d0], -R2 ;  /* 0x0000b40093047a23 */ /* 0x002fcc0000010802 */
[----:B---3--:R-:W-:Y:S01]  /*7850*/  F2FP.PACK_AB R8, R101, R100 ;  /* 0x000000646508723e */ /* 0x008fe200000000ff */
[----:B------:R-:W-:Y:S01]  /*7860*/  IMAD.MOV.U32 R43, RZ, RZ, R97 ;  /* 0x000000ffff2b7224 */ /* 0x000fe200078e0061 */
[----:B------:R-:W-:Y:S01]  /*7870*/  MOV R41, R63 ;  /* 0x0000003f00297202 */ /* 0x000fe20000000f00 */
[----:B------:R1:W-:Y:S01]  /*7880*/  MUFU.EX2 R102, R4 ;  /* 0x0000000400667308 */ /* 0x0003e20000000800 */
[----:B------:R-:W-:Y:S02]  /*7890*/  IMAD.MOV.U32 R42, RZ, RZ, R62 ;  /* 0x000000ffff2a7224 */ /* 0x000fe400078e003e */
[----:B------:R-:W-:Y:S02]  /*78a0*/  IMAD.MOV.U32 R40, RZ, RZ, R119 ;  /* 0x000000ffff287224 */ /* 0x000fe400078e0077 */
[----:B-1----:R-:W-:-:S04]  /*78b0*/  FFMA.FTZ R4, R146, c[0x0][0x2d0], -R2 ;  /* 0x0000b40092047a23 */ /* 0x002fc80000010802 */
[----:B------:R1:W3:Y:S02]  /*78c0*/  MUFU.EX2 R185, R4 ;  /* 0x0000000400b97308 */ /* 0x0002e40000000800 */
[----:B-1----:R-:W-:Y:S01]  /*78d0*/  FFMA.FTZ R4, R142, c[0x0][0x2d0], -R0 ;  /* 0x0000b4008e047a23 */ /* 0x002fe20000010800 */
[----:B---3--:R-:W-:-:S05]  /*78e0*/  F2FP.PACK_AB R10, R185, R102 ;  /* 0x00000066b90a723e */ /* 0x008fca00000000ff */
        /* <DEDUP_REMOVED lines=10> */
[----:B------:R1:W3:Y:S02]  /*7990*/  MUFU.EX2 R233, R4 ;  /* 0x0000000400e97308 */ /* 0x0002e40000000800 */
[C---:B------:R-:W-:Y:S07]  /*79a0*/  HMMA.16816.F32 R108, R8.reuse, R64, R48 ;  /* 0x00000040086c723c */ /* 0x040fee0000001830 */
[----:B------:R-:W-:Y:S01]  /*79b0*/  MOV R50, R113 ;  /* 0x0000007100327202 */ /* 0x000fe20000000f00 */
[----:B------:R-:W-:Y:S01]  /*79c0*/  IMAD.MOV.U32 R64, RZ, RZ, R114 ;  /* 0x000000ffff407224 */ /* 0x000fe200078e0072 */
[----:B------:R-:W-:Y:S01]  /*79d0*/  MOV R48, R112 ;  /* 0x0000007000307202 */ /* 0x000fe20000000f00 */
[----:B------:R-:W-:Y:S01]  /*79e0*/  IMAD.MOV.U32 R49, RZ, RZ, R115 ;  /* 0x000000ffff317224 */ /* 0x000fe200078e0073 */
[----:B------:R-:W-:Y:S01]  /*79f0*/  HMMA.16816.F32 R44, R8, R80, R44 ;  /* 0x00000050082c723c */ /* 0x000fe2000000182c */
[----:B-1----:R-:W-:Y:S01]  /*7a00*/  FFMA.FTZ R4, R232, c[0x0][0x2d0], -R7 ;  /* 0x0000b400e8047a23 */ /* 0x002fe20000010807 */
[----:B------:R-:W-:Y:S01]  /*7a10*/  MOV R65, R130 ;  /* 0x0000008200417202 */ /* 0x000fe20000000f00 */
[----:B------:R-:W-:-:S02]  /*7a20*/  IMAD.MOV.U32 R51, RZ, RZ, R60 ;  /* 0x000000ffff337224 */ /* 0x000fc400078e003c */
[----:B------:R1:W-:Y:S03]  /*7a30*/  MUFU.EX2 R227, R4 ;  /* 0x0000000400e37308 */ /* 0x0003e60000000800 */
[C---:B------:R-:W-:Y:S01]  /*7a40*/  HMMA.16816.F32 R112, R8.reuse, R66, R28 ;  /* 0x000000420870723c */ /* 0x040fe2000000181c */
[----:B------:R-:W-:Y:S06]  /*7a50*/  LDSM.16.MT88.4 R28, [R210+0x2100] ;  /* 0x00210000d21c783b */ /* 0x000fec0000004200 */
[----:B------:R-:W-:Y:S01]  /*7a60*/  IMAD.MOV.U32 R67, RZ, RZ, R61 ;  /* 0x000000ffff437224 */ /* 0x000fe200078e003d */
[----:B------:R-:W-:Y:S01]  /*7a70*/  HMMA.16816.F32 R80, R8, R82, R20 ;  /* 0x000000520850723c */ /* 0x000fe20000001814 */
[----:B------:R-:W-:Y:S01]  /*7a80*/  LDSM.16.MT88.4 R20, [R211+0x2100] ;  /* 0x00210000d314783b */ /* 0x000fe20000004200 */
[----:B------:R-:W-:-:S02]  /*7a90*/  IMAD.MOV.U32 R66, RZ, RZ, R117 ;  /* 0x000000ffff427224 */ /* 0x000fc400078e0075 */
[----:B-1----:R-:W-:Y:S02]  /*7aa0*/  FFMA.FTZ R4, R235, c[0x0][0x2d0], -R7 ;  /* 0x0000b400eb047a23 */ /* 0x002fe40000010807 */
[----:B------:R-:W-:Y:S02]  /*7ab0*/  IMAD.MOV.U32 R235, RZ, RZ, R105 ;  /* 0x000000ffffeb7224 */ /* 0x000fe400078e0069 */
[C---:B------:R-:W-:Y:S01]  /*7ac0*/  HMMA.16816.F32 R144, R8.reuse, R78, R16 ;  /* 0x0000004e0890723c */ /* 0x040fe20000001810 */
[----:B------:R1:W4:Y:S01]  /*7ad0*/  MUFU.EX2 R232, R4 ;  /* 0x0000000400e87308 */ /* 0x0003220000000800 */
[----:B------:R-:W-:Y:S06]  /*7ae0*/  LDSM.16.MT88.4 R16, [R209+0x2900] ;  /* 0x00290000d110783b */ /* 0x000fec0000004200 */
[C---:B------:R-:W-:Y:S01]  /*7af0*/  HMMA.16816.F32 R60, R8.reuse, R56, R24 ;  /* 0x00000038083c723c */ /* 0x040fe20000001818 */
[----:B------:R-:W-:Y:S07]  /*7b00*/  LDSM.16.MT88.4 R24, [R212+0x2900] ;  /* 0x00290000d418783b */ /* 0x000fee0000004200 */
[----:B------:R-:W-:Y:S01]  /*7b10*/  HMMA.16816.F32 R56, R8, R58, R12 ;  /* 0x0000003a0838723c */ /* 0x000fe2000000180c */
[----:B-1----:R-:W-:-:S02]  /*7b20*/  FFMA.FTZ R4, R236, c[0x0][0x2d0], -R7 ;  /* 0x0000b400ec047a23 */ /* 0x002fc40000010807 */
[----:B------:R-:W-:Y:S02]  /*7b30*/  IMAD.MOV.U32 R236, RZ, RZ, R104 ;  /* 0x000000ffffec7224 */ /* 0x000fe400078e0068 */
[----:B------:R1:W-:Y:S02]  /*7b40*/  MUFU.EX2 R186, R4 ;  /* 0x0000000400ba7308 */ /* 0x0003e40000000800 */
[----:B------:R-:W-:Y:S01]  /*7b50*/  IMAD.MOV.U32 R15, RZ, RZ, R67 ;  /* 0x000000ffff0f7224 */ /* 0x000fe200078e0043 */
[----:B------:R-:W-:Y:S01]  /*7b60*/  MOV R67, R87 ;  /* 0x0000005700437202 */ /* 0x000fe20000000f00 */
[----:B------:R-:W-:Y:S01]  /*7b70*/  IMAD.MOV.U32 R12, RZ, RZ, R122 ;  /* 0x000000ffff0c7224 */ /* 0x000fe200078e007a */
[----:B------:R-:W-:Y:S01]  /*7b80*/  MOV R13, R90 ;  /* 0x0000005a000d7202 */ /* 0x000fe20000000f00 */
[----:B------:R-:W-:Y:S01]  /*7b90*/  IMAD.MOV.U32 R14, RZ, RZ, R64 ;  /* 0x000000ffff0e7224 */ /* 0x000fe200078e0040 */
[----:B------:R-:W-:Y:S01]  /*7ba0*/  MOV R64, R41 ;  /* 0x0000002900407202 */ /* 0x000fe20000000f00 */
[----:B-1----:R-:W-:Y:S01]  /*7bb0*/  FFMA.FTZ R4, R237, c[0x0][0x2d0], -R7 ;  /* 0x0000b400ed047a23 */ /* 0x002fe20000010807 */
[----:B------:R-:W-:-:S03]  /*7bc0*/  MOV R237, R140 ;  /* 0x0000008c00ed7202 */ /* 0x000fc60000000f00 */
[----:B------:R1:W-:Y:S02]  /*7bd0*/  MUFU.EX2 R103, R4 ;  /* 0x0000000400677308 */ /* 0x0003e40000000800 */
[----:B------:R-:W-:Y:S02]  /*7be0*/  IMAD.MOV.U32 R78, RZ, RZ, R237 ;  /* 0x000000ffff4e7224 */ /* 0x000fe400078e00ed */
[----:B------:R-:W-:Y:S02]  /*7bf0*/  IMAD.MOV.U32 R237, RZ, RZ, R91 ;  /* 0x000000ffffed7224 */ /* 0x000fe400078e005b */
[----:B-1----:R-:W-:Y:S02]  /*7c00*/  FFMA.FTZ R4, R200, c[0x0][0x2d0], -R6 ;  /* 0x0000b400c8047a23 */ /* 0x002fe40000010806 */
[----:B------:R-:W-:Y:S02]  /*7c10*/  IMAD.MOV.U32 R200, RZ, RZ, R141 ;  /* 0x000000ffffc87224 */ /* 0x000fe400078e008d */
[----:B------:R1:W-:Y:S01]  /*7c20*/  MUFU.EX2 R99, R4 ;  /* 0x0000000400637308 */ /* 0x0003e20000000800 */
[----:B------:R-:W-:Y:S01]  /*7c30*/  HMMA.16816.F32 R140, R8, R76, R32 ;  /* 0x0000004c088c723c */ /* 0x000fe20000001820 */
[----:B------:R-:W-:Y:S01]  /*7c40*/  IMAD.MOV.U32 R79, RZ, RZ, R200 ;  /* 0x000000ffff4f7224 */ /* 0x000fe200078e00c8 */
[----:B------:R-:W-:-:S05]  /*7c50*/  MOV R200, R120 ;  /* 0x0000007800c87202 */ /* 0x000fca0000000f00 */
[----:B------:R-:W-:Y:S01]  /*7c60*/  IMAD.MOV.U32 R33, RZ, RZ, R131 ;  /* 0x000000ffff217224 */ /* 0x000fe200078e0083 */
[----:B------:R-:W-:Y:S01]  /*7c70*/  MOV R34, R128 ;  /* 0x0000008000227202 */ /* 0x000fe20000000f00 */
[----:B------:R-:W-:Y:S01]  /*7c80*/  IMAD.MOV.U32 R35, RZ, RZ, R118 ;  /* 0x000000ffff237224 */ /* 0x000fe200078e0076 */
[----:B---3--:R-:W-:Y:S02]  /*7c90*/  F2FP.PACK_AB R8, R233, R248 ;  /* 0x000000f8e908723e */ /* 0x008fe400000000ff */
[----:B----4-:R-:W-:Y:S01]  /*7ca0*/  F2FP.PACK_AB R10, R232, R227 ;  /* 0x000000e3e80a723e */ /* 0x010fe200000000ff */
[----:B------:R-:W-:Y:S02]  /*7cb0*/  IMAD.MOV.U32 R32, RZ, RZ, R35 ;  /* 0x000000ffff207224 */ /* 0x000fe400078e0023 */
[----:B-1----:R-:W-:Y:S02]  /*7cc0*/  FFMA.FTZ R4, R204, c[0x0][0x2d0], -R6 ;  /* 0x0000b400cc047a23 */ /* 0x002fe40000010806 */
[----:B------:R-:W-:-:S02]  /*7cd0*/  IMAD.MOV.U32 R204, RZ, RZ, R116 ;  /* 0x000000ffffcc7224 */ /* 0x000fc400078e0074 */
[----:B------:R1:W3:Y:S01]  /*7ce0*/  MUFU.EX2 R98, R4 ;  /* 0x0000000400627308 */ /* 0x0002e20000000800 */
[----:B------:R-:W-:Y:S02]  /*7cf0*/  IMAD.MOV.U32 R35, RZ, RZ, R51 ;  /* 0x000000ffff237224 */ /* 0x000fe400078e0033 */
[----:B------:R-:W-:Y:S01]  /*7d00*/  MOV R76, R204 ;  /* 0x000000cc004c7202 */ /* 0x000fe20000000f00 */
[----:B------:R-:W-:Y:S01]  /*7d10*/  IMAD.MOV.U32 R51, RZ, RZ, R86 ;  /* 0x000000ffff337224 */ /* 0x000fe200078e0056 */
[----:B------:R-:W-:Y:S01]  /*7d20*/  MOV R204, R89 ;  /* 0x0000005900cc7202 */ /* 0x000fe20000000f00 */
[----:B-1----:R-:W-:Y:S01]  /*7d30*/  FFMA.FTZ R4, R203, c[0x0][0x2d0], -R6 ;  /* 0x0000b400cb047a23 */ /* 0x002fe20000010806 */
[----:B---3--:R-:W-:Y:S01]  /*7d40*/  F2FP.PACK_AB R9, R98, R99 ;  /* 0x000000636209723e */ /* 0x008fe200000000ff */
[----:B------:R-:W-:Y:S02]  /*7d50*/  IMAD.MOV.U32 R203, RZ, RZ, R129 ;  /* 0x000000ffffcb7224 */ /* 0x000fe400078e0081 */
[----:B------:R1:W-:Y:S01]  /*7d60*/  MUFU.EX2 R97, R4 ;  /* 0x0000000400617308 */ /* 0x0003e20000000800 */
[----:B------:R-:W3:Y:S01]  /*7d70*/  LDSM.16.MT88.4 R128, [R212+0x2100] ;  /* 0x00210000d480783b */ /* 0x000ee20000004200 */
[----:B------:R-:W-:-:S02]  /*7d80*/  IMAD.MOV.U32 R77, RZ, RZ, R203 ;  /* 0x000000ffff4d7224 */ /* 0x000fc400078e00cb */
[----:B------:R-:W-:Y:S02]  /*7d90*/  IMAD.MOV.U32 R203, RZ, RZ, R88 ;  /* 0x000000ffffcb7224 */ /* 0x000fe400078e0058 */
[----:B-1----:R-:W-:Y:S02]  /*7da0*/  FFMA.FTZ R4, R205, c[0x0][0x2d0], -R6 ;  /* 0x0000b400cd047a23 */ /* 0x002fe40000010806 */
[----:B------:R-:W-:Y:S02]  /*7db0*/  IMAD.MOV.U32 R205, RZ, RZ, R43 ;  /* 0x000000ffffcd7224 */ /* 0x000fe400078e002b */
[----:B------:R1:W4:Y:S02]  /*7dc0*/  MUFU.EX2 R95, R4 ;  /* 0x00000004005f7308 */ /* 0x0003240000000800 */
[--C-:B-1----:R-:W-:Y:S01]  /*7dd0*/  FFMA.FTZ R4, R244, c[0x0][0x2d0], -R7.reuse ;  /* 0x0000b400f4047a23 */ /* 0x102fe20000010807 */
[----:B----4-:R-:W-:Y:S01]  /*7de0*/  F2FP.PACK_AB R11, R95, R97 ;  /* 0x000000615f0b723e */ /* 0x010fe200000000ff */
[----:B------:R-:W-:Y:S01]  /*7df0*/  FFMA.FTZ R7, R247, c[0x0][0x2d0], -R7 ;  /* 0x0000b400f7077a23 */ /* 0x000fe20000010807 */
[----:B------:R-:W-:-:S03]  /*7e00*/  MOV R247, R66 ;  /* 0x0000004200f77202 */ /* 0x000fc60000000f00 */
[----:B------:R1:W-:Y:S01]  /*7e10*/  MUFU.EX2 R96, R4 ;  /* 0x0000000400607308 */ /* 0x0003e20000000800 */
[----:B------:R-:W-:Y:S02]  /*7e20*/  IMAD.MOV.U32 R66, RZ, RZ, R40 ;  /* 0x000000ffff427224 */ /* 0x000fe400078e0028 */
[----:B------:R-:W-:Y:S01]  /*7e30*/  IMAD.MOV.U32 R244, RZ, RZ, R42 ;  /* 0x000000fffff47224 */ /* 0x000fe200078e002a */
[C---:B--2---:R-:W-:Y:S01]  /*7e40*/  HMMA.16816.F32 R104, R8.reuse, R36, R176 ;  /* 0x000000240868723c */ /* 0x044fe200000018b0 */
[----:B------:R-:W2:Y:S03]  /*7e50*/  LDSM.16.MT88.4 R40, [R210+0x2900] ;  /* 0x00290000d228783b */ /* 0x000ea60000004200 */
[----:B------:R4:W4:Y:S04]  /*7e60*/  MUFU.EX2 R94, R7 ;  /* 0x00000007005e7308 */ /* 0x0009280000000800 */
[----:B------:R-:W-:Y:S01]  /*7e70*/  HMMA.16816.F32 R116, R8, R38, R164 ;  /* 0x000000260874723c */ /* 0x000fe200000018a4 */
[----:B-1----:R-:W-:-:S02]  /*7e80*/  FFMA.FTZ R4, R207, c[0x0][0x2d0], -R6 ;  /* 0x0000b400cf047a23 */ /* 0x002fc40000010806 */
[----:B------:R-:W-:-:S04]  /*7e90*/  IMAD.MOV.U32 R207, RZ, RZ, R123 ;  /* 0x000000ffffcf7224 */ /* 0x000fc800078e007b */
[----:B------:R-:W-:Y:S01]  /*7ea0*/  F2FP.PACK_AB R164, R103, R186 ;  /* 0x000000ba67a4723e */ /* 0x000fe200000000ff */
[----:B------:R1:W-:Y:S01]  /*7eb0*/  MUFU.EX2 R93, R4 ;  /* 0x00000004005d7308 */ /* 0x0003e20000000800 */
[----:B---3--:R-:W-:Y:S01]  /*7ec0*/  HMMA.16816.F32 R132, R8, R130, R132 ;  /* 0x000000820884723c */ /* 0x008fe20000001884 */
[----:B----4-:R-:W-:Y:S01]  /*7ed0*/  IMAD.MOV.U32 R7, RZ, RZ, R121 ;  /* 0x000000ffff077224 */ /* 0x010fe200078e0079 */
[----:B------:R-:W-:-:S06]  /*7ee0*/  F2FP.PACK_AB R166, R94, R96 ;  /* 0x000000605ea6723e */ /* 0x000fcc00000000ff */
[----:B------:R-:W-:Y:S01]  /*7ef0*/  HMMA.16816.F32 R120, R8, R128, R124 ;  /* 0x000000800878723c */ /* 0x000fe2000000187c */
[----:B-1----:R-:W-:-:S07]  /*7f00*/  FFMA.FTZ R4, R229, c[0x0][0x2d0], -R6 ;  /* 0x0000b400e5047a23 */ /* 0x002fce0000010806 */
[C---:B------:R-:W-:Y:S01]  /*7f10*/  HMMA.16816.F32 R136, R8.reuse, R28, R136 ;  /* 0x0000001c0888723c */ /* 0x040fe20000001888 */
[----:B------:R1:W3:Y:S07]  /*7f20*/  MUFU.EX2 R92, R4 ;  /* 0x00000004005c7308 */ /* 0x0002ee0000000800 */
[C---:B------:R-:W-:Y:S08]  /*7f30*/  HMMA.16816.F32 R148, R8.reuse, R30, R148 ;  /* 0x0000001e0894723c */ /* 0x040ff00000001894 */
[----:B------:R-:W-:Y:S01]  /*7f40*/  HMMA.16816.F32 R152, R8, R20, R152 ;  /* 0x000000140898723c */ /* 0x000fe20000001898 */
[----:B-1----:R-:W-:Y:S01]  /*7f50*/  FFMA.FTZ R4, R230, c[0x0][0x2d0], -R6 ;  /* 0x0000b400e6047a23 */ /* 0x002fe20000010806 */
[----:B---3--:R-:W-:Y:S01]  /*7f60*/  F2FP.PACK_AB R165, R92, R93 ;  /* 0x0000005d5ca5723e */ /* 0x008fe200000000ff */
[----:B------:R-:W-:Y:S01]  /*7f70*/  IMAD.MOV.U32 R230, RZ, RZ, R33 ;  /* 0x000000ffffe67224 */ /* 0x000fe200078e0021 */
[----:B------:R-:W-:Y:S01]  /*7f80*/  MOV R33, R34 ;  /* 0x0000002200217202 */ /* 0x000fe20000000f00 */
[----:B------:R1:W-:Y:S01]  /*7f90*/  MUFU.EX2 R91, R4 ;  /* 0x00000004005b7308 */ /* 0x0003e20000000800 */
[----:B------:R-:W-:-:S02]  /*7fa0*/  MOV R34, R50 ;  /* 0x0000003200227202 */ /* 0x000fc40000000f00 */
[----:B------:R-:W-:Y:S01]  /*7fb0*/  HMMA.16816.F32 R8, R8, R22, R52 ;  /* 0x000000160808723c */ /* 0x000fe20000001834 */
[----:B------:R-:W3:Y:S01]  /*7fc0*/  LDSM.16.MT88.4 R52, [R211+0x2900] ;  /* 0x00290000d334783b */ /* 0x000ee20000004200 */
[----:B------:R-:W-:-:S04]  /*7fd0*/  FFMA.FTZ R6, R231, c[0x0][0x2d0], -R6 ;  /* 0x0000b400e7067a23 */ /* 0x000fc80000010806 */
[----:B------:R-:W4:Y:S01]  /*7fe0*/  MUFU.EX2 R90, R6 ;  /* 0x00000006005a7308 */ /* 0x000f220000000800 */
[----:B-1----:R-:W-:Y:S01]  /*7ff0*/  FFMA.FTZ R4, R199, c[0x0][0x2d0], -R2 ;  /* 0x0000b400c7047a23 */ /* 0x002fe20000010802 */
[----:B------:R-:W-:-:S06]  /*8000*/  MOV R199, R64 ;  /* 0x0000004000c77202 */ /* 0x000fcc0000000f00 */
[----:B------:R1:W-:Y:S01]  /*8010*/  MUFU.EX2 R89, R4 ;  /* 0x0000000400597308 */ /* 0x0003e20000000800 */
[----:B----4-:R-:W-:-:S07]  /*8020*/  F2FP.PACK_AB R167, R90, R91 ;  /* 0x0000005b5aa7723e */ /* 0x010fce00000000ff */
[----:B------:R-:W-:Y:S01]  /*8030*/  HMMA.16816.F32 R104, R164, R16, R104 ;  /* 0x00000010a468723c */ /* 0x000fe20000001868 */
[----:B-1----:R-:W-:-:S07]  /*8040*/  FFMA.FTZ R4, R201, c[0x0][0x2d0], -R2 ;  /* 0x0000b400c9047a23 */ /* 0x002fce0000010802 */
[C---:B------:R-:W-:Y:S01]  /*8050*/  HMMA.16816.F32 R116, R164.reuse, R18, R116 ;  /* 0x00000012a474723c */ /* 0x040fe20000001874 */
[----:B------:R1:W-:Y:S07]  /*8060*/  MUFU.EX2 R88, R4 ;  /* 0x0000000400587308 */ /* 0x0003ee0000000800 */
[C---:B------:R-:W-:Y:S08]  /*8070*/  HMMA.16816.F32 R120, R164.reuse, R24, R120 ;  /* 0x00000018a478723c */ /* 0x040ff00000001878 */
[----:B------:R-:W-:Y:S01]  /*8080*/  HMMA.16816.F32 R132, R164, R26, R132 ;  /* 0x0000001aa484723c */ /* 0x000fe20000001884 */
[----:B-1----:R-:W-:-:S04]  /*8090*/  FFMA.FTZ R4, R202, c[0x0][0x2d0], -R2 ;  /* 0x0000b400ca047a23 */ /* 0x002fc80000010802 */
[----:B------:R1:W-:Y:S03]  /*80a0*/  MUFU.EX2 R87, R4 ;  /* 0x0000000400577308 */ /* 0x0003e60000000800 */
[C---:B--2---:R-:W-:Y:S08]  /*80b0*/  HMMA.16816.F32 R136, R164.reuse, R40, R136 ;  /* 0x00000028a488723c */ /* 0x044ff00000001888 */
[----:B------:R-:W-:Y:S01]  /*80c0*/  HMMA.16816.F32 R148, R164, R42, R148 ;  /* 0x0000002aa494723c */ /* 0x000fe20000001894 */
[----:B-1----:R-:W-:-:S07]  /*80d0*/  FFMA.FTZ R4, R206, c[0x0][0x2d0], -R2 ;  /* 0x0000b400ce047a23 */ /* 0x002fce0000010802 */
[C---:B---3--:R-:W-:Y:S01]  /*80e0*/  HMMA.16816.F32 R152, R164.reuse, R52, R152 ;  /* 0x00000034a498723c */ /* 0x048fe20000001898 */
[----:B------:R1:W2:Y:S07]  /*80f0*/  MUFU.EX2 R86, R4 ;  /* 0x0000000400567308 */ /* 0x0002ae0000000800 */
[----:B------:R-:W-:Y:S07]  /*8100*/  HMMA.16816.F32 R164, R164, R54, R8 ;  /* 0x00000036a4a4723c */ /* 0x000fee0000001808 */
[----:B------:R-:W-:-:S02]  /*8110*/  FFMA.FTZ R8, R241, c[0x0][0x2d0], -R2 ;  /* 0x0000b400f1087a23 */ /* 0x000fc40000010802 */
[----:B-1----:R-:W-:Y:S01]  /*8120*/  FFMA.FTZ R4, R194, c[0x0][0x2d0], -R0 ;  /* 0x0000b400c2047a23 */ /* 0x002fe20000010800 */
[----:B--2---:R-:W-:-:S03]  /*8130*/  F2FP.PACK_AB R6, R86, R87 ;  /* 0x000000575606723e */ /* 0x004fc600000000ff */
[----:B------:R1:W-:Y:S02]  /*8140*/  MUFU.EX2 R50, R4 ;  /* 0x0000000400327308 */ /* 0x0003e40000000800 */
[----:B-1----:R-:W-:Y:S02]  /*8150*/  FFMA.FTZ R4, R197, c[0x0][0x2d0], -R0 ;  /* 0x0000b400c5047a23 */ /* 0x002fe40000010800 */
[----:B------:R-:W-:Y:S02]  /*8160*/  IMAD.MOV.U32 R197, RZ, RZ, R207 ;  /* 0x000000ffffc57224 */ /* 0x000fe400078e00cf */
[----:B------:R-:W-:Y:S01]  /*8170*/  IMAD.MOV.U32 R207, RZ, RZ, R7 ;  /* 0x000000ffffcf7224 */ /* 0x000fe200078e0007 */
[----:B------:R-:W-:Y:S01]  /*8180*/  MOV R7, R12 ;  /* 0x0000000c00077202 */ /* 0x000fe20000000f00 */
[----:B------:R-:W-:Y:S02]  /*8190*/  IMAD.MOV.U32 R12, RZ, RZ, R13 ;  /* 0x000000ffff0c7224 */ /* 0x000fe400078e000d */
[----:B------:R-:W-:Y:S01]  /*81a0*/  IMAD.MOV.U32 R13, RZ, RZ, R14 ;  /* 0x000000ffff0d7224 */ /* 0x000fe200078e000e */
[----:B------:R-:W-:Y:S01]  /*81b0*/  MOV R14, R15 ;  /* 0x0000000f000e7202 */ /* 0x000fe20000000f00 */
[----:B------:R-:W-:-:S02]  /*81c0*/  IMAD.MOV.U32 R15, RZ, RZ, R247 ;  /* 0x000000ffff0f7224 */ /* 0x000fc400078e00f7 */
[----:B------:R-:W-:Y:S01]  /*81d0*/  IMAD.MOV.U32 R247, RZ, RZ, R78 ;  /* 0x000000fffff77224 */ /* 0x000fe200078e004e */
[----:B------:R-:W-:Y:S01]  /*81e0*/  MOV R78, R79 ;  /* 0x0000004f004e7202 */ /* 0x000fe20000000f00 */
[----:B------:R-:W-:Y:S02]  /*81f0*/  IMAD.MOV.U32 R79, RZ, RZ, R76 ;  /* 0x000000ffff4f7224 */ /* 0x000fe400078e004c */
[----:B------:R-:W-:Y:S01]  /*8200*/  IMAD.MOV.U32 R76, RZ, RZ, R77 ;  /* 0x000000ffff4c7224 */ /* 0x000fe200078e004d */
[----:B------:R-:W-:Y:S01]  /*8210*/  MOV R77, R32 ;  /* 0x00000020004d7202 */ /* 0x000fe20000000f00 */
[----:B------:R-:W-:Y:S02]  /*8220*/  IMAD.MOV.U32 R32, RZ, RZ, R33 ;  /* 0x000000ffff207224 */ /* 0x000fe400078e0021 */
[----:B------:R-:W-:Y:S02]  /*8230*/  IMAD.MOV.U32 R33, RZ, RZ, R65 ;  /* 0x000000ffff217224 */ /* 0x000fe400078e0041 */
[----:B------:R1:W2:Y:S01]  /*8240*/  MUFU.EX2 R65, R4 ;  /* 0x0000000400417308 */ /* 0x0002a20000000800 */
[----:B------:R-:W-:Y:S01]  /*8250*/  IMAD.MOV.U32 R231, RZ, RZ, R12 ;  /* 0x000000ffffe77224 */ /* 0x000fe200078e000c */
[----:B------:R-:W-:Y:S01]  /*8260*/  MOV R12, R76 ;  /* 0x0000004c000c7202 */ /* 0x000fe20000000f00 */
[----:B------:R-:W-:Y:S01]  /*8270*/  IMAD.MOV.U32 R229, RZ, RZ, R7 ;  /* 0x000000ffffe57224 */ /* 0x000fe200078e0007 */
[----:B------:R-:W-:Y:S01]  /*8280*/  MOV R76, R66 ;  /* 0x00000042004c7202 */ /* 0x000fe20000000f00 */
[----:B------:R-:W-:-:S02]  /*8290*/  IMAD.MOV.U32 R66, RZ, RZ, R51 ;  /* 0x000000ffff427224 */ /* 0x000fc400078e0033 */
[----:B------:R-:W-:Y:S02]  /*82a0*/  IMAD.MOV.U32 R178, RZ, RZ, R78 ;  /* 0x000000ffffb27224 */ /* 0x000fe400078e004e */
[----:B------:R-:W-:Y:S01]  /*82b0*/  IMAD.MOV.U32 R206, RZ, RZ, R76 ;  /* 0x000000ffffce7224 */ /* 0x000fe200078e004c */
[----:B------:R-:W-:Y:S01]  /*82c0*/  MOV R194, R66 ;  /* 0x0000004200c27202 */ /* 0x000fe20000000f00 */
[----:B------:R-:W-:Y:S01]  /*82d0*/  IMAD.MOV.U32 R177, RZ, RZ, R14 ;  /* 0x000000ffffb17224 */ /* 0x000fe200078e000e */
[----:B------:R3:W-:Y:S01]  /*82e0*/  MUFU.EX2 R66, R8 ;  /* 0x0000000800427308 */ /* 0x0007e20000000800 */
[----:B------:R-:W-:Y:S02]  /*82f0*/  IMAD.MOV.U32 R78, RZ, RZ, R34 ;  /* 0x000000ffff4e7224 */ /* 0x000fe400078e0022 */
[----:B------:R-:W-:Y:S02]  /*8300*/  IMAD.MOV.U32 R179, RZ, RZ, R79 ;  /* 0x000000ffffb37224 */ /* 0x000fe400078e004f */
[----:B-1----:R-:W-:Y:S01]  /*8310*/  FFMA.FTZ R4, R193, c[0x0][0x2d0], -R0 ;  /* 0x0000b400c1047a23 */ /* 0x002fe20000010800 */
[----:B------:R-:W-:Y:S01]  /*8320*/  MOV R193, R207 ;  /* 0x000000cf00c17202 */ /* 0x000fe20000000f00 */
[----:B------:R-:W-:Y:S01]  /*8330*/  IMAD.MOV.U32 R14, RZ, RZ, R32 ;  /* 0x000000ffff0e7224 */ /* 0x000fe200078e0020 */
[----:B------:R-:W-:Y:S01]  /*8340*/  MOV R207, R15 ;  /* 0x0000000f00cf7202 */ /* 0x000fe20000000f00 */
[----:B------:R1:W-:Y:S01]  /*8350*/  MUFU.EX2 R64, R4 ;  /* 0x0000000400407308 */ /* 0x0003e20000000800 */
[----:B------:R-:W-:Y:S01]  /*8360*/  MOV R15, R33 ;  /* 0x00000021000f7202 */ /* 0x000fe20000000f00 */
[----:B------:R-:W-:Y:S01]  /*8370*/  IMAD.MOV.U32 R79, RZ, RZ, R35 ;  /* 0x000000ffff4f7224 */ /* 0x000fe200078e0023 */
[----:B------:R-:W-:Y:S01]  /*8380*/  MOV R202, R179 ;  /* 0x000000b300ca7202 */ /* 0x000fe20000000f00 */
[----:B------:R-:W-:-:S02]  /*8390*/  IMAD.MOV.U32 R201, RZ, RZ, R178 ;  /* 0x000000ffffc97224 */ /* 0x000fc400078e00b2 */
[----:B------:R-:W-:Y:S01]  /*83a0*/  IMAD.MOV.U32 R178, RZ, RZ, R15 ;  /* 0x000000ffffb27224 */ /* 0x000fe200078e000f */
[----:B------:R-:W-:Y:S01]  /*83b0*/  MOV R179, R79 ;  /* 0x0000004f00b37202 */ /* 0x000fe20000000f00 */
[----:B---3--:R-:W-:Y:S02]  /*83c0*/  FFMA.FTZ R8, R243, c[0x0][0x2d0], -R2 ;  /* 0x0000b400f3087a23 */ /* 0x008fe40000010802 */
[----:B-1----:R-:W-:Y:S02]  /*83d0*/  FFMA.FTZ R4, R192, c[0x0][0x2d0], -R0 ;  /* 0x0000b400c0047a23 */ /* 0x002fe40000010800 */
[----:B------:R-:W-:Y:S02]  /*83e0*/  IMAD.MOV.U32 R192, RZ, RZ, R13 ;  /* 0x000000ffffc07224 */ /* 0x000fe400078e000d */
[----:B------:R1:W3:Y:S01]  /*83f0*/  MUFU.EX2 R51, R4 ;  /* 0x0000000400337308 */ /* 0x0002e20000000800 */
[----:B------:R-:W-:Y:S02]  /*8400*/  IMAD.MOV.U32 R13, RZ, RZ, R77 ;  /* 0x000000ffff0d7224 */ /* 0x000fe400078e004d */
[----:B------:R-:W-:Y:S01]  /*8410*/  IMAD.MOV.U32 R77, RZ, RZ, R67 ;  /* 0x000000ffff4d7224 */ /* 0x000fe200078e0043 */
[----:B------:R-:W-:-:S02]  /*8420*/  MOV R67, R5 ;  /* 0x0000000500437202 */ /* 0x000fc40000000f00 */
[----:B--2---:R-:W-:Y:S01]  /*8430*/  F2FP.PACK_AB R5, R65, R50 ;  /* 0x000000324105723e */ /* 0x004fe200000000ff */
[----:B------:R-:W-:Y:S01]  /*8440*/  IMAD.MOV.U32 R176, RZ, RZ, R77 ;  /* 0x000000ffffb07224 */ /* 0x000fe200078e004d */
[----:B-1----:R-:W-:Y:S02]  /*8450*/  F2FP.PACK_AB R4, R88, R89 ;  /* 0x000000595804723e */ /* 0x002fe400000000ff */
[----:B---3--:R-:W-:-:S07]  /*8460*/  F2FP.PACK_AB R7, R51, R64 ;  /* 0x000000403307723e */ /* 0x008fce00000000ff */
[C---:B------:R-:W-:Y:S07]  /*8470*/  HMMA.16816.F32 R112, R4.reuse, R170, R112 ;  /* 0x000000aa0470723c */ /* 0x040fee0000001870 */
[----:B------:R-:W-:Y:S01]  /*8480*/  IMAD.MOV.U32 R170, RZ, RZ, R67 ;  /* 0x000000ffffaa7224 */ /* 0x000fe200078e0043 */
[----:B------:R-:W-:Y:S01]  /*8490*/  HMMA.16816.F32 R32, R4, R162, R80 ;  /* 0x000000a20420723c */ /* 0x000fe20000001850 */
[----:B------:R1:W-:Y:S01]  /*84a0*/  MUFU.EX2 R67, R8 ;  /* 0x0000000800437308 */ /* 0x0003e20000000800 */
[----:B------:R-:W-:-:S05]  /*84b0*/  MOV R171, R14 ;  /* 0x0000000e00ab7202 */ /* 0x000fca0000000f00 */
[----:B------:R-:W-:Y:S01]  /*84c0*/  IMAD.MOV.U32 R83, RZ, RZ, R177 ;  /* 0x000000ffff537224 */ /* 0x000fe200078e00b1 */
[----:B------:R-:W-:Y:S01]  /*84d0*/  HMMA.16816.F32 R124, R4, R160, R44 ;  /* 0x000000a0047c723c */ /* 0x000fe2000000182c */
[----:B------:R-:W-:Y:S01]  /*84e0*/  IMAD.MOV.U32 R177, RZ, RZ, R78 ;  /* 0x000000ffffb17224 */ /* 0x000fe200078e004e */
[----:B------:R-:W-:Y:S01]  /*84f0*/  MOV R81, R49 ;  /* 0x0000003100517202 */ /* 0x000fe20000000f00 */
[----:B------:R-:W-:-:S05]  /*8500*/  IMAD.MOV.U32 R82, RZ, RZ, R48 ;  /* 0x000000ffff527224 */ /* 0x000fca00078e0030 */
[----:B------:R-:W-:Y:S01]  /*8510*/  HMMA.16816.F32 R108, R4, R168, R108 ;  /* 0x000000a8046c723c */ /* 0x000fe2000000186c */
[----:B-1----:R-:W-:-:S04]  /*8520*/  FFMA.FTZ R8, R242, c[0x0][0x2d0], -R2 ;  /* 0x0000b400f2087a23 */ /* 0x002fc80000010802 */
[----:B------:R1:W-:Y:S02]  /*8530*/  MUFU.EX2 R76, R8 ;  /* 0x00000008004c7308 */ /* 0x0003e40000000800 */
[----:B------:R-:W-:Y:S01]  /*8540*/  IMAD.MOV.U32 R169, RZ, RZ, R12 ;  /* 0x000000ffffa97224 */ /* 0x000fe200078e000c */
[----:B------:R-:W-:Y:S01]  /*8550*/  HMMA.16816.F32 R140, R4, R156, R140 ;  /* 0x0000009c048c723c */ /* 0x000fe2000000188c */
[----:B------:R-:W-:-:S07]  /*8560*/  IMAD.MOV.U32 R168, RZ, RZ, R13 ;  /* 0x000000ffffa87224 */ /* 0x000fce00078e000d */
[----:B------:R-:W-:Y:S01]  /*8570*/  HMMA.16816.F32 R12, R4, R172, R60 ;  /* 0x000000ac040c723c */ /* 0x000fe2000000183c */
[----:B-1----:R-:W-:-:S07]  /*8580*/  FFMA.FTZ R8, R240, c[0x0][0x2d0], -R2 ;  /* 0x0000b400f0087a23 */ /* 0x002fce0000010802 */
[----:B------:R-:W-:Y:S01]  /*8590*/  HMMA.16816.F32 R144, R4, R158, R144 ;  /* 0x0000009e0490723c */ /* 0x000fe20000001890 */
[----:B------:R1:W-:Y:S02]  /*85a0*/  MUFU.EX2 R77, R8 ;  /* 0x00000008004d7308 */ /* 0x0003e40000000800 */
[----:B-1----:R-:W-:-:S06]  /*85b0*/  FFMA.FTZ R8, R238, c[0x0][0x2d0], -R2 ;  /* 0x0000b400ee087a23 */ /* 0x002fcc0000010802 */
[----:B------:R1:W-:Y:S02]  /*85c0*/  MUFU.EX2 R78, R8 ;  /* 0x00000008004e7308 */ /* 0x0003e40000000800 */
[----:B-1----:R-:W-:-:S06]  /*85d0*/  FFMA.FTZ R8, R239, c[0x0][0x2d0], -R2 ;  /* 0x0000b400ef087a23 */ /* 0x002fcc0000010802 */
[----:B------:R1:W2:Y:S02]  /*85e0*/  MUFU.EX2 R79, R8 ;  /* 0x00000008004f7308 */ /* 0x0002a40000000800 */
[----:B-1----:R-:W-:Y:S01]  /*85f0*/  FFMA.FTZ R8, R198, c[0x0][0x2d0], -R0 ;  /* 0x0000b400c6087a23 */ /* 0x002fe20000010800 */
[----:B------:R-:W-:Y:S01]  /*8600*/  PLOP3.LUT P0, PT, PT, PT, UP0, 0x40, 0x0 ;  /* 0x000000000000781c */ /* 0x000fe20003f0e808 */
[----:B------:R-:W-:Y:S01]  /*8610*/  @UP2 UMOV UR15, UR19 ;  /* 0x00000013000f2c82 */ /* 0x000fe20008000000 */
[----:B--2---:R-:W-:-:S03]  /*8620*/  F2FP.PACK_AB R160, R79, R78 ;  /* 0x0000004e4fa0723e */ /* 0x004fc600000000ff */
[----:B------:R1:W-:Y:S02]  /*8630*/  MUFU.EX2 R45, R8 ;  /* 0x00000008002d7308 */ /* 0x0003e40000000800 */
[----:B-1----:R-:W-:-:S06]  /*8640*/  FFMA.FTZ R8, R195, c[0x0][0x2d0], -R0 ;  /* 0x0000b400c3087a23 */ /* 0x002fcc0000010800 */
[----:B------:R1:W2:Y:S02]  /*8650*/  MUFU.EX2 R46, R8 ;  /* 0x00000008002e7308 */ /* 0x0002a40000000800 */
[----:B-1----:R-:W-:-:S06]  /*8660*/  FFMA.FTZ R8, R196, c[0x0][0x2d0], -R0 ;  /* 0x0000b400c4087a23 */ /* 0x002fcc0000010800 */
[----:B------:R1:W-:Y:S02]  /*8670*/  MUFU.EX2 R48, R8 ;  /* 0x0000000800307308 */ /* 0x0003e40000000800 */
[----:B-1----:R-:W-:-:S06]  /*8680*/  FFMA.FTZ R8, R187, c[0x0][0x2d0], -R0 ;  /* 0x0000b400bb087a23 */ /* 0x002fcc0000010800 */
[----:B------:R1:W3:Y:S02]  /*8690*/  MUFU.EX2 R49, R8 ;  /* 0x0000000800317308 */ /* 0x0002e40000000800 */
[--C-:B-1----:R-:W-:Y:S02]  /*86a0*/  FFMA.FTZ R8, R245, c[0x0][0x2d0], -R2.reuse ;  /* 0x0000b400f5087a23 */ /* 0x102fe40000010802 */
[----:B------:R-:W-:-:S04]  /*86b0*/  FFMA.FTZ R2, R246, c[0x0][0x2d0], -R2 ;  /* 0x0000b400f6027a23 */ /* 0x000fc80000010802 */
[----:B------:R1:W-:Y:S02]  /*86c0*/  MUFU.EX2 R60, R8 ;  /* 0x00000008003c7308 */ /* 0x0003e40000000800 */
[----:B-1----:R-:W-:Y:S06]  /*86d0*/  HMMA.16816.F32 R8, R4, R174, R56 ;  /* 0x000000ae0408723c */ /* 0x002fec0000001838 */
[----:B------:R1:W4:Y:S01]  /*86e0*/  MUFU.EX2 R56, R2 ;  /* 0x0000000200387308 */ /* 0x0003220000000800 */
[----:B------:R-:W-:Y:S02]  /*86f0*/  F2FP.PACK_AB R4, R67, R66 ;  /* 0x000000424304723e */ /* 0x000fe400000000ff */
[----:B------:R-:W-:-:S02]  /*8700*/  F2FP.PACK_AB R6, R77, R76 ;  /* 0x0000004c4d06723e */ /* 0x000fc400000000ff */
[----:B--2---:R-:W-:Y:S02]  /*8710*/  F2FP.PACK_AB R5, R46, R45 ;  /* 0x0000002d2e05723e */ /* 0x004fe400000000ff */
[----:B---3--:R-:W-:Y:S01]  /*8720*/  F2FP.PACK_AB R7, R49, R48 ;  /* 0x000000303107723e */ /* 0x008fe200000000ff */
[----:B-1----:R-:W-:Y:S01]  /*8730*/  FFMA.FTZ R2, R189, c[0x0][0x2d0], -R0 ;  /* 0x0000b400bd027a23 */ /* 0x002fe20000010800 */
[----:B----4-:R-:W-:-:S05]  /*8740*/  F2FP.PACK_AB R162, R56, R60 ;  /* 0x0000003c38a2723e */ /* 0x010fca00000000ff */
[C---:B------:R-:W-:Y:S01]  /*8750*/  HMMA.16816.F32 R108, R4.reuse, R36, R108 ;  /* 0x00000024046c723c */ /* 0x040fe2000000186c */
[----:B------:R1:W-:Y:S07]  /*8760*/  MUFU.EX2 R47, R2 ;  /* 0x00000002002f7308 */ /* 0x0003ee0000000800 */
[C---:B------:R-:W-:Y:S08]  /*8770*/  HMMA.16816.F32 R124, R4.reuse, R128, R124 ;  /* 0x00000080047c723c */ /* 0x040ff0000000187c */
[----:B------:R-:W-:Y:S01]  /*8780*/  HMMA.16816.F32 R112, R4, R38, R112 ;  /* 0x000000260470723c */ /* 0x000fe20000001870 */
[----:B-1----:R-:W-:-:S04]  /*8790*/  FFMA.FTZ R2, R191, c[0x0][0x2d0], -R0 ;  /* 0x0000b400bf027a23 */ /* 0x002fc80000010800 */
[----:B------:R1:W2:Y:S03]  /*87a0*/  MUFU.EX2 R44, R2 ;  /* 0x00000002002c7308 */ /* 0x0002a60000000800 */
[C---:B------:R-:W-:Y:S08]  /*87b0*/  HMMA.16816.F32 R128, R4.reuse, R130, R32 ;  /* 0x000000820480723c */ /* 0x040ff00000001820 */
[----:B------:R-:W-:Y:S01]  /*87c0*/  HMMA.16816.F32 R140, R4, R28, R140 ;  /* 0x0000001c048c723c */ /* 0x000fe2000000188c */
[--C-:B-1----:R-:W-:Y:S01]  /*87d0*/  FFMA.FTZ R2, R190, c[0x0][0x2d0], -R0.reuse ;  /* 0x0000b400be027a23 */ /* 0x102fe20000010800 */
[----:B--2---:R-:W-:Y:S01]  /*87e0*/  F2FP.PACK_AB R161, R44, R47 ;  /* 0x0000002f2ca1723e */ /* 0x004fe200000000ff */
[----:B------:R-:W-:-:S05]  /*87f0*/  FFMA.FTZ R0, R188, c[0x0][0x2d0], -R0 ;  /* 0x0000b400bc007a23 */ /* 0x000fca0000010800 */
[C---:B------:R-:W-:Y:S01]  /*8800*/  HMMA.16816.F32 R144, R4.reuse, R30, R144 ;  /* 0x0000001e0490723c */ /* 0x040fe20000001890 */
[----:B------:R1:W-:Y:S07]  /*8810*/  MUFU.EX2 R37, R2 ;  /* 0x0000000200257308 */ /* 0x0003ee0000000800 */
[C---:B------:R-:W-:Y:S01]  /*8820*/  HMMA.16816.F32 R12, R4.reuse, R20, R12 ;  /* 0x00000014040c723c */ /* 0x040fe2000000180c */
[----:B------:R2:W3:Y:S07]  /*8830*/  MUFU.EX2 R36, R0 ;  /* 0x0000000000247308 */ /* 0x0004ee0000000800 */
[----:B------:R-:W-:Y:S01]  /*8840*/  HMMA.16816.F32 R8, R4, R22, R8 ;  /* 0x000000160408723c */ /* 0x000fe20000001808 */
[----:B-1----:R-:W-:-:S02]  /*8850*/  FADD.FTZ R2, R214, R215 ;  /* 0x000000d7d6027221 */ /* 0x002fc40000010000 */
[----:B------:R1:W5:Y:S01]  /*8860*/  LDL.LU R215, [R1+0x3c] ;  /* 0x00003c0001d77983 */ /* 0x0003620000300800 */
[----:B--2---:R-:W-:-:S03]  /*8870*/  FADD.FTZ R0, R82, R81 ;  /* 0x0000005152007221 */ /* 0x004fc60000010000 */
[----:B------:R1:W5:Y:S01]  /*8880*/  LDL.LU R214, [R1+0x38] ;  /* 0x0000380001d67983 */ /* 0x0003620000300800 */
[----:B------:R-:W-:Y:S01]  /*8890*/  FADD.FTZ R6, R208, R213 ;  /* 0x000000d5d0067221 */ /* 0x000fe20000010000 */
[----:B---3--:R-:W-:Y:S01]  /*88a0*/  F2FP.PACK_AB R163, R36, R37 ;  /* 0x0000002524a3723e */ /* 0x008fe200000000ff */
[----:B------:R-:W-:Y:S01]  /*88b0*/  FADD.FTZ R0, R83, R0 ;  /* 0x0000000053007221 */ /* 0x000fe20000010000 */
[----:B------:R1:W5:Y:S01]  /*88c0*/  LDL.LU R213, [R1+0x34] ;  /* 0x0000340001d57983 */ /* 0x0003620000300800 */
[----:B------:R-:W-:Y:S02]  /*88d0*/  FADD.FTZ R2, R170, R2 ;  /* 0x00000002aa027221 */ /* 0x000fe40000010000 */
[----:B------:R-:W-:Y:S01]  /*88e0*/  FADD.FTZ R0, R168, R0 ;  /* 0x00000000a8007221 */ /* 0x000fe20000010000 */
[----:B------:R1:W5:Y:S01]  /*88f0*/  LDL.LU R208, [R1+0x30] ;  /* 0x0000300001d07983 */ /* 0x0003620000300800 */
[----:B------:R-:W-:Y:S01]  /*8900*/  FADD.FTZ R6, R171, R6 ;  /* 0x00000006ab067221 */ /* 0x000fe20000010000 */
[----:B------:R-:W-:Y:S01]  /*8910*/  @UP2 USHF.R.U32.HI UR14, URZ, UR17, UR15 ;  /* 0x000000113f0e2299 */ /* 0x000fe2000801160f */
        /* <DEDUP_REMOVED lines=86> */
[----:B------:R-:W-:Y:S01]  /*8e80*/  FADD.FTZ R0, R36, R0 ;  /* 0x0000000024007221 */ /* 0x000fe20000010000 */
[----:B------:R1:W-:Y:S04]  /*8e90*/  STL [R1+0x14], R5 ;  /* 0x0000140501007387 */ /* 0x0003e80000100800 */
[----:B------:R1:W-:Y:S04]  /*8ea0*/  STL [R1+0x18], R4 ;  /* 0x0000180401007387 */ /* 0x0003e80000100800 */
[----:B------:R1:W-:Y:S04]  /*8eb0*/  STL [R1+0x1c], R2 ;  /* 0x00001c0201007387 */ /* 0x0003e80000100800 */
[----:B------:R1:W-:Y:S01]  /*8ec0*/  STL [R1+0x20], R0 ;  /* 0x0000200001007387 */ /* 0x0003e20000100800 */
[----:B------:R-:W-:Y:S01]  /*8ed0*/  UIADD3 UR14, UR13, UR14, URZ ;  /* 0x0000000e0d0e7290 */ /* 0x000fe2000fffe03f */
[----:B------:R-:W-:Y:S02]  /*8ee0*/  HMMA.16816.F32 R124, R160, R24, R124 ;  /* 0x00000018a07c723c */ /* 0x000fe4000000187c */
[----:B------:R-:W-:Y:S01]  /*8ef0*/  ULDC UR13, c[0x0][0x328] ;  /* 0x0000ca00000d7ab9 */ /* 0x000fe20000000800 */
[----:B------:R-:W-:Y:S01]  /*8f00*/  IMAD.U32 R227, RZ, RZ, UR6 ;  /* 0x00000006ffe37e24 */ /* 0x000fe2000f8e00ff */
[----:B------:R-:W-:-:S04]  /*8f10*/  UIADD3 UR13, UR14, UR13, URZ ;  /* 0x0000000d0e0d7290 */ /* 0x000fc8000fffe03f */
[C---:B------:R-:W-:Y:S08]  /*8f20*/  HMMA.16816.F32 R128, R160.reuse, R26, R128 ;  /* 0x0000001aa080723c */ /* 0x040ff00000001880 */
[C---:B------:R-:W-:Y:S08]  /*8f30*/  HMMA.16816.F32 R140, R160.reuse, R40, R140 ;  /* 0x00000028a08c723c */ /* 0x040ff0000000188c */
[C---:B------:R-:W-:Y:S08]  /*8f40*/  HMMA.16816.F32 R144, R160.reuse, R42, R144 ;  /* 0x0000002aa090723c */ /* 0x040ff00000001890 */
[C---:B------:R-:W-:Y:S08]  /*8f50*/  HMMA.16816.F32 R156, R160.reuse, R52, R12 ;  /* 0x00000034a09c723c */ /* 0x040ff0000000180c */
[----:B------:R-:W-:Y:S01]  /*8f60*/  HMMA.16816.F32 R160, R160, R54, R8 ;  /* 0x00000036a0a0723c */ /* 0x000fe20000001808 */
[----:B------:R-:W-:Y:S07]  /*8f70*/  @P0 BRA `(.L_x_167) ;  /* 0x0000015000000947 */ /* 0x000fee0003800000 */
[----:B-1----:R-:W-:Y:S01]  /*8f80*/  ISETP.LT.AND P0, PT, RZ, UR14, PT ;  /* 0x0000000eff007c0c */ /* 0x002fe2000bf01270 */
[----:B------:R-:W-:-:S02]  /*8f90*/  UIADD3 UR16, UR14, -0x1, URZ ;  /* 0xffffffff0e107890 */ /* 0x000fc4000fffe03f */
[----:B------:R-:W-:-:S10]  /*8fa0*/  ULDC UR6, c[0x0][0x32c] ;  /* 0x0000cb0000067ab9 */ /* 0x000fd40000000800 */
[----:B------:R-:W-:Y:S05]  /*8fb0*/  @P0 BRA `(.L_x_168) ;  /* 0x0000008000000947 */ /* 0x000fea0003800000 */
[----:B------:R-:W-:Y:S02]  /*8fc0*/  UISETP.NE.AND UP3, UPT, UR6, 0x1, UPT ;  /* 0x000000010600788c */ /* 0x000fe4000bf65270 */
[----:B------:R-:W-:-:S03]  /*8fd0*/  UIADD3 UR16, -UR14, URZ, URZ ;  /* 0x0000003f0e107290 */ /* 0x000fc6000fffe13f */
[----:B------:R-:W-:Y:S02]  /*8fe0*/  ULDC.64 UR14, c[0x0][0x330] ;  /* 0x0000cc00000e7ab9 */ /* 0x000fe40000000a00 */
[----:B------:R-:W-:-:S07]  /*8ff0*/  UIMAD.WIDE.U32 UR18, UR16, UR14, URZ ;  /* 0x0000000e101272a5 */ /* 0x000fce000f8e003f */
[----:B------:R-:W-:Y:S02]  /*9000*/  @UP3 UMOV UR17, UR19 ;  /* 0x0000001300113c82 */ /* 0x000fe40008000000 */
[----:B------:R-:W-:-:S04]  /*9010*/  @UP3 USHF.R.U32.HI UR16, URZ, UR15, UR17 ;  /* 0x0000000f3f103299 */ /* 0x000fc80008011611 */
[----:B------:R-:W-:Y:S01]  /*9020*/  ULOP3.LUT UR16, URZ, UR16, URZ, 0x33, !UPT ;  /* 0x000000103f107292 */ /* 0x000fe2000f8e333f */
[----:B------:R-:W-:Y:S05]  /*9030*/  BRA `(.L_x_169) ;  /* 0x0000005000007947 */ /* 0x000fea0003800000 */
.L_x_168:
[----:B------:R-:W-:Y:S02]  /*9040*/  UISETP.NE.AND UP3, UPT, UR6, 0x1, UPT ;  /* 0x000000010600788c */ /* 0x000fe4000bf65270 */
[----:B------:R-:W-:Y:S02]  /*9050*/  ULDC.64 UR14, c[0x0][0x330] ;  /* 0x0000cc00000e7ab9 */ /* 0x000fe40000000a00 */
[----:B------:R-:W-:-:S07]  /*9060*/  UIMAD.WIDE.U32 UR18, UR16, UR14, URZ ;  /* 0x0000000e101272a5 */ /* 0x000fce000f8e003f */
[----:B------:R-:W-:Y:S02]  /*9070*/  @UP3 UMOV UR17, UR19 ;  /* 0x0000001300113c82 */ /* 0x000fe40008000000 */
[----:B------:R-:W-:Y:S02]  /*9080*/  @UP3 USHF.R.U32.HI UR16, URZ, UR15, UR17 ;  /* 0x0000000f3f103299 */ /* 0x000fe40008011611 */
.L_x_169:
[----:B------:R-:W-:Y:S02]  /*9090*/  ULDC UR14, c[0x0][0x32c] ;  /* 0x0000cb00000e7ab9 */ /* 0x000fe40000000800 */
[----:B------:R-:W-:-:S04]  /*90a0*/  UIMAD UR14, UR16, UR6, UR14 ;  /* 0x00000006100e72a4 */ /* 0x000fc8000f8e020e */
[----:B------:R-:W-:-:S04]  /*90b0*/  UISETP.LT.AND UP3, UPT, UR13, UR14, UPT ;  /* 0x0000000e0d00728c */ /* 0x000fc8000bf61270 */
[----:B------:R-:W-:-:S04]  /*90c0*/  USEL UR13, UR13, UR14, UP3 ;  /* 0x0000000e0d0d7287 */ /* 0x000fc80009800000 */
.L_x_167:
[----:B-1----:R-:W-:-:S07]  /*90d0*/  UIMAD.WIDE UR14, UR13, 0x2aaaaaab, URZ ;  /* 0x2aaaaaab0d0e78a5 */ /* 0x002fce000f8e023f */
[----:B------:R-:W-:Y:S02]  /*90e0*/  UMOV UR13, UR15 ;  /* 0x0000000f000d7c82 */ /* 0x000fe40008000000 */
[----:B------:R-:W-:-:S04]  /*90f0*/  USHF.R.U32.HI UR6, URZ, 0x1f, UR13 ;  /* 0x0000001f3f067899 */ /* 0x000fc8000801160d */
[----:B------:R-:W-:-:S04]  /*9100*/  ULEA.HI.SX32 UR6, UR13, UR6, 0x1c ;  /* 0x000000060d067291 */ /* 0x000fc8000f8fe23f */
[----:B------:R-:W-:-:S04]  /*9110*/  UISETP.LT.AND UP3, UPT, UR5, UR6, UPT ;  /* 0x000000060500728c */ /* 0x000fc8000bf61270 */
[----:B------:R-:W-:-:S06]  /*9120*/  USEL UR6, UR5, UR6, !UP3 ;  /* 0x0000000605067287 */ /* 0x000fcc000d800000 */
[----:B------:R-:W-:-:S13]  /*9130*/  ISETP.GE.AND P0, PT, R227, UR6, PT ;  /* 0x00000006e3007c0c */ /* 0x000fda000bf06270 */
[----:B------:R-:W-:Y:S05]  /*9140*/  @!P0 BRA `(.L_x_170) ;  /* 0x00006ad000008947 */ /* 0x000fea0003800000 */
[----:B------:R-:W-:Y:S01]  /*9150*/  IMAD.MOV.U32 R101, RZ, RZ, R71 ;  /* 0x000000ffff657224 */ /* 0x000fe200078e0047 */
[----:B------:R-:W-:Y:S01]  /*9160*/  MOV R103, R3 ;  /* 0x0000000300677202 */ /* 0x000fe20000000f00 */
[----:B------:R-:W-:Y:S01]  /*9170*/  IMAD.MOV.U32 R100, RZ, RZ, R72 ;  /* 0x000000ffff647224 */ /* 0x000fe200078e0048 */
[----:B------:R-:W-:Y:S02]  /*9180*/  MOV R102, R70 ;  /* 0x0000004600667202 */ /* 0x000fe40000000f00 */
.L_x_189:
[----:B------:R-:W-:Y:S04]  /*9190*/  DEPBAR.LE SB0, 0x0 ;  /* 0x000080000000791a */ /* 0x000fe80000000000 */
[----:B------:R-:W-:Y:S01]  /*91a0*/  BAR.SYNC.DEFER_BLOCKING 0x0 ;  /* 0x0000000000007b1d */ /* 0x000fe20000010000 */
[----:B------:R-:W-:Y:S05]  /*91b0*/  ISETP.LT.AND P0, PT, R227, UR5, PT ;  /* 0x00000005e3007c0c */ /* 0x000fea000bf01270 */
[----:B-1---5:R1:W2:Y:S04]  /*91c0*/  LDSM.16.M88.4 R96, [R215+0x6100] ;  /* 0x00610000d760783b */ /* 0x0222a80000000200 */
[----:B------:R1:W3:Y:S04]  /*91d0*/  LDSM.16.M88.4 R92, [R215+0x8100] ;  /* 0x00810000d75c783b */ /* 0x0002e80000000200 */
        /* <DEDUP_REMOVED lines=9> */
[----:B------:R1:W1:Y:S04]  /*9270*/  LDSM.16.M88.4 R184, [R224] ;  /* 0x00000000e0b8783b */ /* 0x0002680000000200 */
[----:B------:R1:W1:Y:S04]  /*9280*/  LDSM.16.M88.4 R188, [R223] ;  /* 0x00000000dfbc783b */ /* 0x0002680000000200 */
[----:B------:R1:W1:Y:S04]  /*9290*/  LDSM.16.M88.4 R192, [R222] ;  /* 0x00000000dec0783b */ /* 0x0002680000000200 */
[----:B------:R1:W1:Y:S04]  /*92a0*/  LDSM.16.M88.4 R196, [R221] ;  /* 0x00000000ddc4783b */ /* 0x0002680000000200 */
[----:B------:R1:W1:Y:S01]  /*92b0*/  LDSM.16.M88.4 R200, [R220] ;  /* 0x00000000dcc8783b */ /* 0x0002620000000200 */
[----:B------:R-:W-:-:S05]  /*92c0*/  @P0 BRA `(.L_x_171) ;  /* 0x000002c000000947 */ /* 0x000fca0003800000 */
[----:B--234-:R-:W2:Y:S01]  /*92d0*/  LDL R15, [R1+0xc] ;  /* 0x00000c00010f7983 */ /* 0x01cea20000100800 */
[----:B------:R-:W-:Y:S01]  /*92e0*/  SHF.R.S32.HI R0, RZ, 0x1f, R234 ;  /* 0x0000001fff007819 */ /* 0x000fe200000114ea */
[----:B------:R-:W-:Y:S01]  /*92f0*/  IMAD.WIDE.U32 R2, R234, c[0x0][0x208], RZ ;  /* 0x00008200ea027a25 */ /* 0x000fe200078e00ff */
[----:B------:R-:W-:Y:S03]  /*9300*/  SHF.R.S32.HI R4, RZ, 0x1f, R228 ;  /* 0x0000001fff047819 */ /* 0x000fe600000114e4 */
[----:B------:R-:W-:Y:S02]  /*9310*/  IMAD R0, R0, c[0x0][0x208], RZ ;  /* 0x0000820000007a24 */ /* 0x000fe400078e02ff */
[----:B------:R-:W-:Y:S02]  /*9320*/  IMAD R4, R4, c[0x0][0x218], RZ ;  /* 0x0000860004047a24 */ /* 0x000fe400078e02ff */
[----:B------:R-:W-:Y:S02]  /*9330*/  IMAD R0, R234, c[0x0][0x20c], R0 ;  /* 0x00008300ea007a24 */ /* 0x000fe400078e0200 */
[C---:B------:R-:W-:Y:S02]  /*9340*/  IMAD R4, R228.reuse, c[0x0][0x21c], R4 ;  /* 0x00008700e4047a24 */ /* 0x040fe400078e0204 */
[----:B------:R-:W-:Y:S04]  /*9350*/  IMAD.IADD R3, R3, 0x1, R0 ;  /* 0x0000000103037824 */ /* 0x000fe800078e0200 */
[----:B------:R-:W-:Y:S05]  /*9360*/  IMAD.WIDE.U32 R2, R228, c[0x0][0x218], R2 ;  /* 0x00008600e4027a25 */ /* 0x000fea00078e0002 */
[----:B------:R-:W-:Y:S04]  /*9370*/  IADD3 R0, P0, R2, UR44, RZ ;  /* 0x0000002c02007c10 */ /* 0x000fe8000ff1e0ff */
[----:B------:R-:W-:Y:S02]  /*9380*/  IADD3.X R3, R3, UR9, R4, P0, !PT ;  /* 0x0000000903037c10 */ /* 0x000fe400087fe404 */
[C---:B------:R-:W-:Y:S04]  /*9390*/  LEA R2, P0, R0.reuse, c[0x0][0x1f8], 0x1 ;  /* 0x00007e0000027a11 */ /* 0x040fe800078008ff */
[----:B------:R-:W-:Y:S01]  /*93a0*/  LEA.HI.X R0, R0, c[0x0][0x1fc], R3, 0x1, P0 ;  /* 0x00007f0000007a11 */ /* 0x000fe200000f0c03 */
[----:B------:R-:W3:Y:S04]  /*93b0*/  SHFL.IDX PT, R4, R2, RZ, 0x181f ;  /* 0x00181fff02047589 */ /* 0x000ee800000e0000 */
[----:B------:R-:W-:Y:S04]  /*93c0*/  SHFL.IDX PT, R3, R0, RZ, 0x181f ;  /* 0x00181fff00037589 */ /* 0x000fe800000e0000 */
[----:B------:R-:W-:Y:S04]  /*93d0*/  SHFL.IDX PT, R10, R2, 0x1, 0x181f ;  /* 0x00381f00020a7f89 */ /* 0x000fe800000e0000 */
[----:B------:R-:W4:Y:S04]  /*93e0*/  SHFL.IDX PT, R8, R2, 0x2, 0x181f ;  /* 0x00581f0002087f89 */ /* 0x000f2800000e0000 */
[----:B------:R-:W-:Y:S04]  /*93f0*/  SHFL.IDX PT, R7, R0, 0x1, 0x181f ;  /* 0x00381f0000077f89 */ /* 0x000fe800000e0000 */
[----:B------:R-:W5:Y:S04]  /*9400*/  SHFL.IDX PT, R6, R2, 0x3, 0x181f ;  /* 0x00781f0002067f89 */ /* 0x000f6800000e0000 */
[----:B------:R-:W-:Y:S04]  /*9410*/  SHFL.IDX PT, R9, R2, 0x4, 0x181f ;  /* 0x00981f0002097f89 */ /* 0x000fe800000e0000 */
[----:B------:R-:W-:Y:S04]  /*9420*/  SHFL.IDX PT, R14, R0, 0x2, 0x181f ;  /* 0x00581f00000e7f89 */ /* 0x000fe800000e0000 */
[----:B------:R-:W1:Y:S04]  /*9430*/  SHFL.IDX PT, R13, R0, 0x3, 0x181f ;  /* 0x00781f00000d7f89 */ /* 0x000e6800000e0000 */
[----:B------:R-:W1:Y:S04]  /*9440*/  SHFL.IDX PT, R2, R2, 0x5, 0x181f ;  /* 0x00b81f0002027f89 */ /* 0x000e6800000e0000 */
[----:B------:R-:W-:Y:S04]  /*9450*/  SHFL.IDX PT, R12, R0, 0x4, 0x181f ;  /* 0x00981f00000c7f89 */ /* 0x000fe800000e0000 */
[----:B------:R-:W1:Y:S01]  /*9460*/  SHFL.IDX PT, R0, R0, 0x5, 0x181f ;  /* 0x00b81f0000007f89 */ /* 0x000e6200000e0000 */
[-C--:B---3--:R-:W-:Y:S02]  /*9470*/  IADD3 R4, P0, R4, R226.reuse, RZ ;  /* 0x000000e204047210 */ /* 0x088fe40007f1e0ff */
[-C--:B----4-:R-:W-:Y:S02]  /*9480*/  IADD3 R8, P5, R8, R226.reuse, RZ ;  /* 0x000000e208087210 */ /* 0x090fe40007fbe0ff */
[-C--:B-----5:R-:W-:Y:S01]  /*9490*/  IADD3 R6, P2, R6, R226.reuse, RZ ;  /* 0x000000e206067210 */ /* 0x0a0fe20007f5e0ff */
[--C-:B------:R-:W-:Y:S01]  /*94a0*/  IMAD.X R5, R3, 0x1, R225.reuse, P0 ;  /* 0x0000000103057824 */ /* 0x100fe200000e06e1 */
[-C--:B------:R-:W-:Y:S05]  /*94b0*/  IADD3 R10, P0, R10, R226.reuse, RZ ;  /* 0x000000e20a0a7210 */ /* 0x080fea0007f1e0ff */
[--C-:B------:R-:W-:Y:S02]  /*94c0*/  IMAD.X R11, R7, 0x1, R225.reuse, P0 ;  /* 0x00000001070b7824 */ /* 0x100fe400000e06e1 */
[--C-:B-1----:R-:W-:Y:S01]  /*94d0*/  IMAD.X R7, R13, 0x1, R225.reuse, P2 ;  /* 0x000000010d077824 */ /* 0x102fe200010e06e1 */
[-C--:B------:R-:W-:Y:S04]  /*94e0*/  IADD3 R2, P0, R2, R226.reuse, RZ ;  /* 0x000000e202027210 */ /* 0x080fe80007f1e0ff */
[-C--:B------:R-:W-:Y:S01]  /*94f0*/  IADD3.X R3, R0, R225.reuse, RZ, P0, !PT ;  /* 0x000000e100037210 */ /* 0x080fe200007fe4ff */
[----:B--2---:R1:W-:Y:S04]  /*9500*/  LDGSTS.E.BYPASS.LTC128B.128 [R15], [R4.64], !P3 ;  /* 0x00000000040f7fae */ /* 0x0043e8000d901d70 */
[----:B------:R2:W-:Y:S01]  /*9510*/  LDGSTS.E.BYPASS.LTC128B.128 [R15+0x800], [R10.64], !P3 ;  /* 0x008000000a0f7fae */ /* 0x0005e2000d901d70 */
[----:B-1----:R-:W-:Y:S02]  /*9520*/  IADD3 R4, P1, R9, R226, RZ ;  /* 0x000000e209047210 */ /* 0x002fe40007f3e0ff */
[----:B------:R-:W-:Y:S03]  /*9530*/  IADD3.X R9, R14, R225, RZ, P5, !PT ;  /* 0x000000e10e097210 */ /* 0x000fe60002ffe4ff */
[----:B------:R-:W-:Y:S02]  /*9540*/  IMAD.X R5, R12, 0x1, R225, P1 ;  /* 0x000000010c057824 */ /* 0x000fe400008e06e1 */
[----:B------:R2:W-:Y:S04]  /*9550*/  LDGSTS.E.BYPASS.LTC128B.128 [R15+0x1000], [R8.64], !P3 ;  /* 0x01000000080f7fae */ /* 0x0005e8000d901d70 */
[----:B------:R2:W-:Y:S04]  /*9560*/  LDGSTS.E.BYPASS.LTC128B.128 [R15+0x1800], [R6.64], !P3 ;  /* 0x01800000060f7fae */ /* 0x0005e8000d901d70 */
[----:B------:R2:W-:Y:S04]  /*9570*/  LDGSTS.E.BYPASS.LTC128B.128 [R15+0x2000], [R4.64], !P3 ;  /* 0x02000000040f7fae */ /* 0x0005e8000d901d70 */
[----:B------:R2:W-:Y:S02]  /*9580*/  LDGSTS.E.BYPASS.LTC128B.128 [R15+0x2800], [R2.64], !P3 ;  /* 0x02800000020f7fae */ /* 0x0005e4000d901d70 */
.L_x_171:
[----:B--234-:R-:W-:Y:S01]  /*9590*/  LDSM.16.M88.4 R204, [R214+0x5900] ;  /* 0x00590000d6cc783b */ /* 0x01cfe20000000200 */
[-C--:B------:R-:W-:Y:S03]  /*95a0*/  HMMA.16816.F32 R4, R96, R16.reuse, RZ ;  /* 0x000000106004723c */ /* 0x080fe600000018ff */
[----:B------:R-:W-:Y:S04]  /*95b0*/  ISETP.GT.AND P0, PT, R227, UR5, PT ;  /* 0x00000005e3007c0c */ /* 0x000fe8000bf04270 */
[----:B------:R-:W0:Y:S01]  /*95c0*/  LDGDEPBAR ;  /* 0x00000000000079af */ /* 0x000e220000000000 */
[C---:B------:R-:W-:Y:S08]  /*95d0*/  HMMA.16816.F32 R8, R92.reuse, R16, RZ ;  /* 0x000000105c08723c */ /* 0x040ff000000018ff */
[-C--:B------:R-:W-:Y:S08]  /*95e0*/  HMMA.16816.F32 R12, R92, R18.reuse, RZ ;  /* 0x000000125c0c723c */ /* 0x080ff000000018ff */
[C---:B------:R-:W-:Y:S08]  /*95f0*/  HMMA.16816.F32 R16, R96.reuse, R18, RZ ;  /* 0x000000126010723c */ /* 0x040ff000000018ff */
[-C--:B-1----:R-:W-:Y:S08]  /*9600*/  HMMA.16816.F32 R20, R96, R32.reuse, RZ ;  /* 0x000000206014723c */ /* 0x082ff000000018ff */
        /* <DEDUP_REMOVED lines=47> */
[-C--:B------:R-:W-:Y:S01]  /*9900*/  HMMA.16816.F32 R92, R180, R202.reuse, R92 ;  /* 0x000000cab45c723c */ /* 0x080fe2000000185c */
[----:B------:R-:W3:Y:S07]  /*9910*/  LDSM.16.M88.4 R180, [R214+0x5100] ;  /* 0x00510000d6b4783b */ /* 0x000eee0000000200 */
[----:B------:R-:W-:Y:S01]  /*9920*/  HMMA.16816.F32 R96, R172, R202, R96 ;  /* 0x000000caac60723c */ /* 0x000fe20000001860 */
[----:B------:R-:W-:Y:S08]  /*9930*/  LDSM.16.M88.4 R172, [R217+0x6100] ;  /* 0x00610000d9ac783b */ /* 0x000ff00000000200 */
[----:B------:R-:W4:Y:S01]  /*9940*/  LDSM.16.M88.4 R200, [R213] ;  /* 0x00000000d5c8783b */ /* 0x000f220000000200 */
        /* <DEDUP_REMOVED lines=8> */
[C---:B------:R-:W-:Y:S08]  /*99d0*/  HMMA.16816.F32 R32, R168.reuse, R190, R32 ;  /* 0x000000bea820723c */ /* 0x040ff00000001820 */
        /* <DEDUP_REMOVED lines=16> */
[-C--:B------:R-:W-:Y:S08]  /*9ae0*/  HMMA.16816.F32 R4, R172, R200.reuse, R4 ;  /* 0x000000c8ac04723c */ /* 0x080ff00000001804 */
[C---:B-1----:R-:W-:Y:S08]  /*9af0*/  HMMA.16816.F32 R8, R176.reuse, R200, R8 ;  /* 0x000000c8b008723c */ /* 0x042ff00000001808 */
        /* <DEDUP_REMOVED lines=25> */
[----:B------:R-:W2:Y:S10]  /*9c90*/  MUFU.TANH R2, R10 ;  /* 0x0000000a00027308 */ /* 0x000eb40000002400 */
[----:B------:R3:W4:Y:S10]  /*9ca0*/  MUFU.TANH R0, R11 ;  /* 0x0000000b00007308 */ /* 0x0007340000002400 */
[----:B------:R4:W4:Y:S01]  /*9cb0*/  MUFU.TANH R229, R12 ;  /* 0x0000000c00e57308 */ /* 0x0009220000002400 */
[----:B--2---:R-:W-:Y:S09]  /*9cc0*/  STL [R1+0x4], R2 ;  /* 0x0000040201007387 */ /* 0x004ff20000100800 */
[----:B------:R2:W2:Y:S01]  /*9cd0*/  MUFU.TANH R207, R13 ;  /* 0x0000000d00cf7308 */ /* 0x0004a20000002400 */
[----:B---3--:R-:W3:Y:S01]  /*9ce0*/  LDSM.16.M88.4 R8, [R213+0x1000] ;  /* 0x00100000d508783b */ /* 0x008ee20000000200 */
[-C--:B-1----:R-:W-:Y:S08]  /*9cf0*/  HMMA.16816.F32 R20, R172, R4.reuse, R20 ;  /* 0x00000004ac14723c */ /* 0x082ff00000001814 */
[----:B------:R1:W1:Y:S01]  /*9d00*/  MUFU.TANH R252, R14 ;  /* 0x0000000e00fc7308 */ /* 0x0002620000002400 */
[----:B----4-:R-:W-:Y:S01]  /*9d10*/  STL [R1], R0 ;  /* 0x0000000001007387 */ /* 0x010fe20000100800 */
[C---:B------:R-:W-:Y:S08]  /*9d20*/  HMMA.16816.F32 R24, R176.reuse, R4, R24 ;  /* 0x00000004b018723c */ /* 0x040ff00000001818 */
[----:B------:R4:W1:Y:S01]  /*9d30*/  MUFU.TANH R251, R15 ;  /* 0x0000000f00fb7308 */ /* 0x0008620000002400 */
[-C--:B------:R-:W-:Y:S08]  /*9d40*/  HMMA.16816.F32 R28, R176, R6.reuse, R28 ;  /* 0x00000006b01c723c */ /* 0x080ff0000000181c */
[C---:B------:R-:W-:Y:S01]  /*9d50*/  HMMA.16816.F32 R32, R172.reuse, R6, R32 ;  /* 0x00000006ac20723c */ /* 0x040fe20000001820 */
[----:B------:R-:W1:Y:S01]  /*9d60*/  MUFU.TANH R16, R16 ;  /* 0x0000001000107308 */ /* 0x000e620000002400 */
[----:B------:R-:W5:Y:S02]  /*9d70*/  LDSM.16.M88.4 R4, [R213+0x1800] ;  /* 0x00180000d504783b */ /* 0x000f640000000200 */
[----:B------:R-:W-:Y:S02]  /*9d80*/  FMUL.FTZ R20, R20, c[0x0][0x320] ;  /* 0x0000c80014147a20 */ /* 0x000fe40000410000 */
[----:B------:R-:W-:Y:S02]  /*9d90*/  FMUL.FTZ R21, R21, c[0x0][0x320] ;  /* 0x0000c80015157a20 */ /* 0x000fe40000410000 */
[----:B------:R-:W-:Y:S03]  /*9da0*/  FMUL.FTZ R22, R22, c[0x0][0x320] ;  /* 0x0000c80016167a20 */ /* 0x000fe60000410000 */
[----:B------:R-:W1:Y:S01]  /*9db0*/  MUFU.TANH R17, R17 ;  /* 0x0000001100117308 */ /* 0x000e620000002400 */
[----:B------:R-:W-:Y:S02]  /*9dc0*/  FMUL.FTZ R23, R23, c[0x0][0x320] ;  /* 0x0000c80017177a20 */ /* 0x000fe40000410000 */
[----:B------:R-:W-:Y:S01]  /*9dd0*/  FMUL.FTZ R24, R24, c[0x0][0x320] ;  /* 0x0000c80018187a20 */ /* 0x000fe20000410000 */
[-C--:B---3--:R-:W-:Y:S03]  /*9de0*/  HMMA.16816.F32 R36, R172, R8.reuse, R36 ;  /* 0x00000008ac24723c */ /* 0x088fe60000001824 */
[----:B------:R-:W-:Y:S02]  /*9df0*/  FMUL.FTZ R30, R30, c[0x0][0x320] ;  /* 0x0000c8001e1e7a20 */ /* 0x000fe40000410000 */
[----:B------:R-:W-:Y:S01]  /*9e00*/  FMUL.FTZ R25, R25, c[0x0][0x320] ;  /* 0x0000c80019197a20 */ /* 0x000fe20000410000 */
[----:B------:R4:W3:Y:S01]  /*9e10*/  MUFU.TANH R192, R18 ;  /* 0x0000001200c07308 */ /* 0x0008e20000002400 */
[----:B------:R-:W-:Y:S01]  /*9e20*/  FMUL.FTZ R26, R26, c[0x0][0x320] ;  /* 0x0000c8001a1a7a20 */ /* 0x000fe20000410000 */
[C---:B------:R-:W-:Y:S04]  /*9e30*/  HMMA.16816.F32 R40, R176.reuse, R8, R40 ;  /* 0x00000008b028723c */ /* 0x040fe80000001828 */
[----:B------:R-:W-:Y:S02]  /*9e40*/  FMUL.FTZ R33, R33, c[0x0][0x320] ;  /* 0x0000c80021217a20 */ /* 0x000fe40000410000 */
[----:B------:R-:W-:Y:S02]  /*9e50*/  FMUL.FTZ R35, R35, c[0x0][0x320] ;  /* 0x0000c80023237a20 */ /* 0x000fe40000410000 */
[----:B------:R4:W1:Y:S01]  /*9e60*/  MUFU.TANH R190, R19 ;  /* 0x0000001300be7308 */ /* 0x0008620000002400 */
[-C--:B------:R-:W-:Y:S03]  /*9e70*/  HMMA.16816.F32 R44, R176, R10.reuse, R44 ;  /* 0x0000000ab02c723c */ /* 0x080fe6000000182c */
[----:B------:R-:W-:Y:S02]  /*9e80*/  FMUL.FTZ R27, R27, c[0x0][0x320] ;  /* 0x0000c8001b1b7a20 */ /* 0x000fe40000410000 */
[----:B------:R-:W-:Y:S02]  /*9e90*/  FMUL.FTZ R28, R28, c[0x0][0x320] ;  /* 0x0000c8001c1c7a20 */ /* 0x000fe40000410000 */
[----:B------:R-:W-:Y:S01]  /*9ea0*/  FMUL.FTZ R36, R36, c[0x0][0x320] ;  /* 0x0000c80024247a20 */ /* 0x000fe20000410000 */
[C---:B------:R-:W-:Y:S01]  /*9eb0*/  HMMA.16816.F32 R48, R172.reuse, R10, R48 ;  /* 0x0000000aac30723c */ /* 0x040fe20000001830 */
[----:B------:R-:W1:Y:S01]  /*9ec0*/  MUFU.TANH R20, R20 ;  /* 0x0000001400147308 */ /* 0x000e620000002400 */
[----:B------:R-:W1:Y:S02]  /*9ed0*/  LDSM.16.M88.4 R8, [R213+0x2000] ;  /* 0x00200000d508783b */ /* 0x000e640000000200 */
[----:B------:R-:W-:Y:S02]  /*9ee0*/  FMUL.FTZ R37, R37, c[0x0][0x320] ;  /* 0x0000c80025257a20 */ /* 0x000fe40000410000 */
[----:B------:R-:W-:Y:S02]  /*9ef0*/  FMUL.FTZ R38, R38, c[0x0][0x320] ;  /* 0x0000c80026267a20 */ /* 0x000fe40000410000 */
[-C--:B-----5:R-:W-:Y:S03]  /*9f00*/  HMMA.16816.F32 R52, R172, R4.reuse, R52 ;  /* 0x00000004ac34723c */ /* 0x0a0fe60000001834 */
[----:B------:R-:W1:Y:S01]  /*9f10*/  MUFU.TANH R21, R21 ;  /* 0x0000001500157308 */ /* 0x000e620000002400 */
[----:B------:R-:W-:Y:S02]  /*9f20*/  FMUL.FTZ R29, R29, c[0x0][0x320] ;  /* 0x0000c8001d1d7a20 */ /* 0x000fe40000410000 */
[----:B------:R-:W-:Y:S02]  /*9f30*/  FMUL.FTZ R31, R31, c[0x0][0x320] ;  /* 0x0000c8001f1f7a20 */ /* 0x000fe40000410000 */
[C---:B------:R-:W-:Y:S04]  /*9f40*/  HMMA.16816.F32 R56, R176.reuse, R4, R56 ;  /* 0x00000004b038723c */ /* 0x040fe80000001838 */
[----:B------:R-:W-:Y:S01]  /*9f50*/  FMUL.FTZ R32, R32, c[0x0][0x320] ;  /* 0x0000c80020207a20 */ /* 0x000fe20000410000 */
[----:B------:R4:W2:Y:S01]  /*9f60*/  MUFU.TANH R181, R22 ;  /* 0x0000001600b57308 */ /* 0x0008a20000002400 */
[----:B------:R-:W-:Y:S02]  /*9f70*/  FMUL.FTZ R34, R34, c[0x0][0x320] ;  /* 0x0000c80022227a20 */ /* 0x000fe40000410000 */
[-C--:B------:R-:W-:Y:S04]  /*9f80*/  HMMA.16816.F32 R60, R176, R6.reuse, R60 ;  /* 0x00000006b03c723c */ /* 0x080fe8000000183c */
[----:B------:R-:W-:Y:S02]  /*9f90*/  FMUL.FTZ R48, R48, c[0x0][0x320] ;  /* 0x0000c80030307a20 */ /* 0x000fe40000410000 */
[----:B------:R-:W-:Y:S01]  /*9fa0*/  FMUL.FTZ R49, R49, c[0x0][0x320] ;  /* 0x0000c80031317a20 */ /* 0x000fe20000410000 */
[----:B------:R4:W2:Y:S01]  /*9fb0*/  MUFU.TANH R171, R23 ;  /* 0x0000001700ab7308 */ /* 0x0008a20000002400 */
[C---:B------:R-:W-:Y:S01]  /*9fc0*/  HMMA.16816.F32 R64, R172.reuse, R6, R64 ;  /* 0x00000006ac40723c */ /* 0x040fe20000001840 */
[----:B------:R-:W5:Y:S01]  /*9fd0*/  LDSM.16.M88.4 R4, [R213+0x2800] ;  /* 0x00280000d504783b */ /* 0x000f620000000200 */
[----:B------:R-:W-:Y:S04]  /*9fe0*/  DEPBAR.LE SB0, 0x0 ;  /* 0x000080000000791a */ /* 0x000fe80000000000 */
[----:B------:R-:W-:Y:S02]  /*9ff0*/  FMUL.FTZ R50, R50, c[0x0][0x320] ;  /* 0x0000c80032327a20 */ /* 0x000fe40000410000 */
[----:B------:R-:W-:Y:S01]  /*a000*/  FMUL.FTZ R51, R51, c[0x0][0x320] ;  /* 0x0000c80033337a20 */ /* 0x000fe20000410000 */
[----:B------:R4:W2:Y:S01]  /*a010*/  MUFU.TANH R205, R24 ;  /* 0x0000001800cd7308 */ /* 0x0008a20000002400 */
[----:B------:R-:W-:Y:S01]  /*a020*/  BAR.SYNC.DEFER_BLOCKING 0x0 ;  /* 0x0000000000007b1d */ /* 0x000fe20000010000 */
[-C--:B-1----:R-:W-:Y:S05]  /*a030*/  HMMA.16816.F32 R68, R172, R8.reuse, R68 ;  /* 0x00000008ac44723c */ /* 0x082fea0000001844 */
[----:B------:R-:W-:Y:S02]  /*a040*/  FMUL.FTZ R52, R52, c[0x0][0x320] ;  /* 0x0000c80034347a20 */ /* 0x000fe40000410000 */
[----:B------:R-:W-:Y:S01]  /*a050*/  FMUL.FTZ R53, R53, c[0x0][0x320] ;  /* 0x0000c80035357a20 */ /* 0x000fe20000410000 */
[----:B------:R4:W1:Y:S01]  /*a060*/  MUFU.TANH R204, R25 ;  /* 0x0000001900cc7308 */ /* 0x0008620000002400 */
[C---:B------:R-:W-:Y:S04]  /*a070*/  HMMA.16816.F32 R72, R176.reuse, R8, R72 ;  /* 0x00000008b048723c */ /* 0x040fe80000001848 */
[----:B------:R-:W-:Y:S02]  /*a080*/  FMUL.FTZ R54, R54, c[0x0][0x320] ;  /* 0x0000c80036367a20 */ /* 0x000fe40000410000 */
[----:B------:R-:W-:Y:S02]  /*a090*/  FMUL.FTZ R55, R55, c[0x0][0x320] ;  /* 0x0000c80037377a20 */ /* 0x000fe40000410000 */
[-C--:B------:R-:W-:Y:S01]  /*a0a0*/  HMMA.16816.F32 R76, R176, R10.reuse, R76 ;  /* 0x0000000ab04c723c */ /* 0x080fe2000000184c */
[----:B------:R4:W1:Y:S03]  /*a0b0*/  MUFU.TANH R240, R26 ;  /* 0x0000001a00f07308 */ /* 0x0008660000002400 */
[----:B------:R-:W-:Y:S02]  /*a0c0*/  FMUL.FTZ R56, R56, c[0x0][0x320] ;  /* 0x0000c80038387a20 */ /* 0x000fe40000410000 */
[----:B------:R-:W-:Y:S02]  /*a0d0*/  FMUL.FTZ R59, R59, c[0x0][0x320] ;  /* 0x0000c8003b3b7a20 */ /* 0x000fe40000410000 */
[C---:B------:R-:W-:Y:S03]  /*a0e0*/  HMMA.16816.F32 R80, R172.reuse, R10, R80 ;  /* 0x0000000aac50723c */ /* 0x040fe60000001850 */
[----:B------:R4:W1:Y:S01]  /*a0f0*/  MUFU.TANH R238, R27 ;  /* 0x0000001b00ee7308 */ /* 0x0008620000002400 */
[----:B------:R-:W-:Y:S02]  /*a100*/  FMUL.FTZ R60, R60, c[0x0][0x320] ;  /* 0x0000c8003c3c7a20 */ /* 0x000fe40000410000 */
[----:B------:R-:W-:Y:S02]  /*a110*/  FMUL.FTZ R61, R61, c[0x0][0x320] ;  /* 0x0000c8003d3d7a20 */ /* 0x000fe40000410000 */
[-C--:B-----5:R-:W-:Y:S04]  /*a120*/  HMMA.16816.F32 R84, R172, R4.reuse, R84 ;  /* 0x00000004ac54723c */ /* 0x0a0fe80000001854 */
[----:B------:R-:W-:Y:S01]  /*a130*/  FMUL.FTZ R63, R63, c[0x0][0x320] ;  /* 0x0000c8003f3f7a20 */ /* 0x000fe20000410000 */
[----:B------:R4:W1:Y:S01]  /*a140*/  MUFU.TANH R191, R28 ;  /* 0x0000001c00bf7308 */ /* 0x0008620000002400 */
[----:B------:R-:W-:Y:S02]  /*a150*/  FMUL.FTZ R64, R64, c[0x0][0x320] ;  /* 0x0000c80040407a20 */ /* 0x000fe40000410000 */
[C---:B------:R-:W-:Y:S04]  /*a160*/  HMMA.16816.F32 R88, R176.reuse, R4, R88 ;  /* 0x00000004b058723c */ /* 0x040fe80000001858 */
[----:B------:R-:W-:Y:S02]  /*a170*/  FMUL.FTZ R65, R65, c[0x0][0x320] ;  /* 0x0000c80041417a20 */ /* 0x000fe40000410000 */
[----:B------:R-:W-:Y:S01]  /*a180*/  FMUL.FTZ R66, R66, c[0x0][0x320] ;  /* 0x0000c80042427a20 */ /* 0x000fe20000410000 */
[----:B------:R4:W1:Y:S01]  /*a190*/  MUFU.TANH R189, R29 ;  /* 0x0000001d00bd7308 */ /* 0x0008620000002400 */
[-C--:B------:R-:W-:Y:S04]  /*a1a0*/  HMMA.16816.F32 R92, R176, R6.reuse, R92 ;  /* 0x00000006b05c723c */ /* 0x080fe8000000185c */
[----:B------:R-:W-:Y:S02]  /*a1b0*/  FMUL.FTZ R67, R67, c[0x0][0x320] ;  /* 0x0000c80043437a20 */ /* 0x000fe40000410000 */
[----:B------:R-:W-:Y:S02]  /*a1c0*/  FMUL.FTZ R68, R68, c[0x0][0x320] ;  /* 0x0000c80044447a20 */ /* 0x000fe40000410000 */
[----:B------:R-:W-:Y:S01]  /*a1d0*/  HMMA.16816.F32 R96, R172, R6, R96 ;  /* 0x00000006ac60723c */ /* 0x000fe20000001860 */
[----:B------:R4:W1:Y:S03]  /*a1e0*/  MUFU.TANH R236, R30 ;  /* 0x0000001e00ec7308 */ /* 0x0008660000002400 */
[----:B------:R-:W-:Y:S02]  /*a1f0*/  FMUL.FTZ R69, R69, c[0x0][0x320] ;  /* 0x0000c80045457a20 */ /* 0x000fe40000410000 */
[----:B------:R-:W-:Y:S02]  /*a200*/  FMUL.FTZ R70, R70, c[0x0][0x320] ;  /* 0x0000c80046467a20 */ /* 0x000fe40000410000 */
[----:B------:R-:W-:Y:S03]  /*a210*/  FMUL.FTZ R71, R71, c[0x0][0x320] ;  /* 0x0000c80047477a20 */ /* 0x000fe60000410000 */
[----:B------:R4:W1:Y:S01]  /*a220*/  MUFU.TANH R235, R31 ;  /* 0x0000001f00eb7308 */ /* 0x0008620000002400 */
[----:B------:R-:W-:Y:S02]  /*a230*/  FMUL.FTZ R72, R72, c[0x0][0x320] ;  /* 0x0000c80048487a20 */ /* 0x000fe40000410000 */
[----:B------:R-:W-:Y:S02]  /*a240*/  FMUL.FTZ R73, R73, c[0x0][0x320] ;  /* 0x0000c80049497a20 */ /* 0x000fe40000410000 */
[----:B------:R-:W-:Y:S02]  /*a250*/  FMUL.FTZ R74, R74, c[0x0][0x320] ;  /* 0x0000c8004a4a7a20 */ /* 0x000fe40000410000 */
[----:B------:R-:W-:Y:S02]  /*a260*/  FMUL.FTZ R75, R75, c[0x0][0x320] ;  /* 0x0000c8004b4b7a20 */ /* 0x000fe40000410000 */
[----:B------:R-:W-:Y:S01]  /*a270*/  FMUL.FTZ R76, R76, c[0x0][0x320] ;  /* 0x0000c8004c4c7a20 */ /* 0x000fe20000410000 */
[----:B------:R4:W1:Y:S01]  /*a280*/  MUFU.TANH R15, R32 ;  /* 0x00000020000f7308 */ /* 0x0008620000002400 */
        /* <DEDUP_REMOVED lines=94> */
[----:B------:R-:W1:Y:S10]  /*a870*/  MUFU.TANH R92, R92 ;  /* 0x0000005c005c7308 */ /* 0x000e740000002400 */
[----:B------:R-:W1:Y:S10]  /*a880*/  MUFU.TANH R93, R93 ;  /* 0x0000005d005d7308 */ /* 0x000e740000002400 */
[----:B------:R4:W1:Y:S10]  /*a890*/  MUFU.TANH R91, R94 ;  /* 0x0000005e005b7308 */ /* 0x0008740000002400 */
[----:B------:R4:W1:Y:S10]  /*a8a0*/  MUFU.TANH R79, R95 ;  /* 0x0000005f004f7308 */ /* 0x0008740000002400 */
[----:B------:R-:W1:Y:S10]  /*a8b0*/  MUFU.TANH R96, R96 ;  /* 0x0000006000607308 */ /* 0x000e740000002400 */
[----:B------:R-:W1:Y:S10]  /*a8c0*/  MUFU.TANH R97, R97 ;  /* 0x0000006100617308 */ /* 0x000e740000002400 */
[----:B------:R-:W1:Y:S10]  /*a8d0*/  MUFU.TANH R98, R98 ;  /* 0x0000006200627308 */ /* 0x000e740000002400 */
[----:B------:R-:W1:Y:S01]  /*a8e0*/  MUFU.TANH R99, R99 ;  /* 0x0000006300637308 */ /* 0x000e620000002400 */
[----:B------:R-:W-:-:S05]  /*a8f0*/  @!P0 BRA `(.L_x_172) ;  /* 0x000003d000008947 */ /* 0x000fca0003800000 */
[----:B--234-:R-:W2:Y:S01]  /*a900*/  LDL R2, [R1+0x2c] ;  /* 0x00002c0001027983 */ /* 0x01cea20000100800 */
[----:B------:R-:W-:Y:S01]  /*a910*/  IMAD.MOV.U32 R228, RZ, RZ, RZ ;  /* 0x000000ffffe47224 */ /* 0x000fe200078e00ff */
[----:B------:R-:W-:Y:S02]  /*a920*/  PLOP3.LUT P1, PT, PT, PT, UP1, 0x80, 0x0 ;  /* 0x000000000000781c */ /* 0x000fe40003f2f018 */
[----:B------:R-:W3:Y:S01]  /*a930*/  LDL R0, [R1+0x10] ;  /* 0x0000100001007983 */ /* 0x000ee20000100800 */
[----:B------:R-:W-:Y:S03]  /*a940*/  PLOP3.LUT P0, PT, PT, PT, UP1, 0x80, 0x0 ;  /* 0x000000000000781c */ /* 0x000fe60003f0f018 */
[----:B------:R-:W4:Y:S01]  /*a950*/  LDL R18, [R1+0x8] ;  /* 0x0000080001127983 */ /* 0x000f220000100800 */
[----:B--2---:R-:W-:Y:S05]  /*a960*/  IMAD R2, R227, 0x60, R2 ;  /* 0x00000060e3027824 */ /* 0x004fea00078e0202 */
[----:B---3--:R-:W-:Y:S05]  /*a970*/  IADD3 R2, R2, -0x60, R0 ;  /* 0xffffffa002027810 */ /* 0x008fea0007ffe000 */
        /* <DEDUP_REMOVED lines=8> */
[----:B------:R-:W-:Y:S03]  /*aa00*/  @!P4 LEA.HI.X R5, R3, c[0x0][0x2a4], R5, 0x2, P0 ;  /* 0x0000a9000305ca11 */ /* 0x000fe600000f1405 */
[----:B------:R-:W-:Y:S01]  /*aa10*/  IMAD.WIDE.U32 R2, R234, c[0x0][0x1e0], RZ ;  /* 0x00007800ea027a25 */ /* 0x000fe200078e00ff */
[----:B------:R-:W-:Y:S01]  /*aa20*/  SHF.R.S32.HI R0, RZ, 0x1f, R234 ;  /* 0x0000001fff007819 */ /* 0x000fe200000114ea */
[----:B------:R-:W2:Y:S04]  /*aa30*/  @!P4 LDG.E R228, [R4.64] ;  /* 0x0000003004e4c981 */ /* 0x000ea8000c1e1900 */
[----:B------:R-:W-:Y:S04]  /*aa40*/  IMAD R0, R0, c[0x0][0x1e0], RZ ;  /* 0x0000780000007a24 */ /* 0x000fe800078e02ff */
[----:B------:R-:W-:Y:S04]  /*aa50*/  IMAD R0, R234, c[0x0][0x1e4], R0 ;  /* 0x00007900ea007a24 */ /* 0x000fe800078e0200 */
[----:B------:R-:W-:Y:S01]  /*aa60*/  IMAD.IADD R3, R3, 0x1, R0 ;  /* 0x0000000103037824 */ /* 0x000fe200078e0200 */
[----:B--2---:R-:W-:Y:S03]  /*aa70*/  SHF.R.S32.HI R4, RZ, 0x1f, R228 ;  /* 0x0000001fff047819 */ /* 0x004fe600000114e4 */
[----:B------:R-:W-:Y:S04]  /*aa80*/  IMAD.WIDE.U32 R2, R228, c[0x0][0x1f0], R2 ;  /* 0x00007c00e4027a25 */ /* 0x000fe800078e0002 */
[----:B------:R-:W-:Y:S01]  /*aa90*/  IMAD R4, R4, c[0x0][0x1f0], RZ ;  /* 0x00007c0004047a24 */ /* 0x000fe200078e02ff */
[----:B------:R-:W-:Y:S03]  /*aaa0*/  IADD3 R0, P0, R2, UR46, RZ ;  /* 0x0000002e02007c10 */ /* 0x000fe6000ff1e0ff */
[----:B------:R-:W-:Y:S05]  /*aab0*/  IMAD R4, R228, c[0x0][0x1f4], R4 ;  /* 0x00007d00e4047a24 */ /* 0x000fea00078e0204 */
[----:B------:R-:W-:Y:S02]  /*aac0*/  IADD3.X R3, R3, UR8, R4, P0, !PT ;  /* 0x0000000803037c10 */ /* 0x000fe400087fe404 */
[C---:B------:R-:W-:Y:S04]  /*aad0*/  LEA R2, P0, R0.reuse, c[0x0][0x1c8], 0x1 ;  /* 0x0000720000027a11 */ /* 0x040fe800078008ff */
[----:B------:R-:W-:Y:S01]  /*aae0*/  LEA.HI.X R0, R0, c[0x0][0x1cc], R3, 0x1, P0 ;  /* 0x0000730000007a11 */ /* 0x000fe200000f0c03 */
[----:B------:R-:W2:Y:S04]  /*aaf0*/  SHFL.IDX PT, R4, R2, RZ, 0x181f ;  /* 0x00181fff02047589 */ /* 0x000ea800000e0000 */
[----:B------:R-:W3:Y:S04]  /*ab00*/  SHFL.IDX PT, R3, R0, RZ, 0x181f ;  /* 0x00181fff00037589 */ /* 0x000ee800000e0000 */
[----:B------:R-:W5:Y:S04]  /*ab10*/  SHFL.IDX PT, R10, R2, 0x1, 0x181f ;  /* 0x00381f00020a7f89 */ /* 0x000f6800000e0000 */
[----:B------:R-:W1:Y:S04]  /*ab20*/  SHFL.IDX PT, R8, R2, 0x2, 0x181f ;  /* 0x00581f0002087f89 */ /* 0x000e6800000e0000 */
[----:B------:R-:W1:Y:S04]  /*ab30*/  SHFL.IDX PT, R7, R0, 0x1, 0x181f ;  /* 0x00381f0000077f89 */ /* 0x000e6800000e0000 */
[----:B------:R-:W1:Y:S04]  /*ab40*/  SHFL.IDX PT, R6, R2, 0x3, 0x181f ;  /* 0x00781f0002067f89 */ /* 0x000e6800000e0000 */
[----:B------:R-:W-:Y:S01]  /*ab50*/  SHFL.IDX PT, R9, R2, 0x4, 0x181f ;  /* 0x00981f0002097f89 */ /* 0x000fe200000e0000 */
[-C--:B--2---:R-:W-:Y:S03]  /*ab60*/  IADD3 R4, P0, R4, R226.reuse, RZ ;  /* 0x000000e204047210 */ /* 0x084fe60007f1e0ff */
[----:B------:R-:W-:Y:S02]  /*ab70*/  SHFL.IDX PT, R14, R0, 0x2, 0x181f ;  /* 0x00581f00000e7f89 */ /* 0x000fe400000e0000 */
[--C-:B---3--:R-:W-:Y:S02]  /*ab80*/  IMAD.X R5, R3, 0x1, R225.reuse, P0 ;  /* 0x0000000103057824 */ /* 0x108fe400000e06e1 */
[----:B------:R-:W2:Y:S01]  /*ab90*/  SHFL.IDX PT, R13, R0, 0x3, 0x181f ;  /* 0x00781f00000d7f89 */ /* 0x000ea200000e0000 */
[-C--:B-----5:R-:W-:Y:S03]  /*aba0*/  IADD3 R10, P0, R10, R226.reuse, RZ ;  /* 0x000000e20a0a7210 */ /* 0x0a0fe60007f1e0ff */
[----:B----4-:R3:W-:Y:S01]  /*abb0*/  LDGSTS.E.BYPASS.LTC128B.128 [R18+0x3100], [R4.64], !P3 ;  /* 0x0310000004127fae */ /* 0x0107e2000d901d70 */
[-C--:B-1----:R-:W-:Y:S03]  /*abc0*/  IADD3 R8, P5, R8, R226.reuse, RZ ;  /* 0x000000e208087210 */ /* 0x082fe60007fbe0ff */
[----:B------:R-:W1:Y:S01]  /*abd0*/  SHFL.IDX PT, R2, R2, 0x5, 0x181f ;  /* 0x00b81f0002027f89 */ /* 0x000e6200000e0000 */
[--C-:B------:R-:W-:Y:S03]  /*abe0*/  IMAD.X R11, R7, 0x1, R225.reuse, P0 ;  /* 0x00000001070b7824 */ /* 0x100fe600000e06e1 */
[----:B------:R-:W4:Y:S01]  /*abf0*/  SHFL.IDX PT, R12, R0, 0x4, 0x181f ;  /* 0x00981f00000c7f89 */ /* 0x000f2200000e0000 */
[-C--:B------:R-:W-:Y:S03]  /*ac00*/  IADD3 R6, P2, R6, R226.reuse, RZ ;  /* 0x000000e206067210 */ /* 0x080fe60007f5e0ff */
[----:B------:R-:W5:Y:S04]  /*ac10*/  SHFL.IDX PT, R0, R0, 0x5, 0x181f ;  /* 0x00b81f0000007f89 */ /* 0x000f6800000e0000 */
[----:B------:R5:W-:Y:S01]  /*ac20*/  LDGSTS.E.BYPASS.LTC128B.128 [R18+0x3900], [R10.64], !P3 ;  /* 0x039000000a127fae */ /* 0x000be2000d901d70 */
[--C-:B--2---:R-:W-:Y:S01]  /*ac30*/  IMAD.X R7, R13, 0x1, R225.reuse, P2 ;  /* 0x000000010d077824 */ /* 0x104fe200010e06e1 */
[-C--:B---3--:R-:W-:Y:S01]  /*ac40*/  IADD3 R4, P1, R9, R226.reuse, RZ ;  /* 0x000000e209047210 */ /* 0x088fe20007f3e0ff */
[--C-:B------:R-:W-:Y:S01]  /*ac50*/  IMAD.X R9, R14, 0x1, R225.reuse, P5 ;  /* 0x000000010e097824 */ /* 0x100fe200028e06e1 */
[----:B-1----:R-:W-:Y:S03]  /*ac60*/  IADD3 R2, P0, R2, R226, RZ ;  /* 0x000000e202027210 */ /* 0x002fe60007f1e0ff */
[--C-:B----4-:R-:W-:Y:S01]  /*ac70*/  IMAD.X R5, R12, 0x1, R225.reuse, P1 ;  /* 0x000000010c057824 */ /* 0x110fe200008e06e1 */
[----:B------:R1:W-:Y:S01]  /*ac80*/  LDGSTS.E.BYPASS.LTC128B.128 [R18+0x4100], [R8.64], !P3 ;  /* 0x0410000008127fae */ /* 0x0003e2000d901d70 */
[----:B-----5:R-:W-:Y:S03]  /*ac90*/  IMAD.X R3, R0, 0x1, R225, P0 ;  /* 0x0000000100037824 */ /* 0x020fe600000e06e1 */
[----:B------:R1:W-:Y:S04]  /*aca0*/  LDGSTS.E.BYPASS.LTC128B.128 [R18+0x4900], [R6.64], !P3 ;  /* 0x0490000006127fae */ /* 0x0003e8000d901d70 */
[----:B------:R1:W-:Y:S04]  /*acb0*/  LDGSTS.E.BYPASS.LTC128B.128 [R18+0x5100], [R4.64], !P3 ;  /* 0x0510000004127fae */ /* 0x0003e8000d901d70 */
[----:B------:R1:W-:Y:S02]  /*acc0*/  LDGSTS.E.BYPASS.LTC128B.128 [R18+0x5900], [R2.64], !P3 ;  /* 0x0590000002127fae */ /* 0x0003e4000d901d70 */
.L_x_172:
[----:B-1234-:R-:W2:Y:S01]  /*acd0*/  LDL R2, [R1+0x28] ;  /* 0x0000280001027983 */ /* 0x01eea20000100800 */
[----:B------:R-:W-:Y:S02]  /*ace0*/  PLOP3.LUT P1, PT, PT, PT, UP2, 0x80, 0x0 ;  /* 0x000000000000781c */ /* 0x000fe40003f2f028 */
[----:B------:R-:W-:Y:S01]  /*acf0*/  PLOP3.LUT P0, PT, PT, PT, UP2, 0x80, 0x0 ;  /* 0x000000000000781c */ /* 0x000fe20003f0f028 */
[----:B------:R-:W3:Y:S04]  /*ad00*/  LDL R58, [R1+0x24] ;  /* 0x00002400013a7983 */ /* 0x000ee80000100800 */
[----:B------:R-:W0:Y:S06]  /*ad10*/  LDGDEPBAR ;  /* 0x00000000000079af */ /* 0x000e2c0000000000 */
[----:B--2---:R-:W-:Y:S04]  /*ad20*/  @P1 IMAD.HI.U32 R0, R2, c[0x0][0x2c8], RZ ;  /* 0x0000b20002001a27 */ /* 0x004fe800078e00ff */
[----:B------:R-:W-:Y:S01]  /*ad30*/  IMAD.MOV.U32 R5, RZ, RZ, R2 ;  /* 0x000000ffff057224 */ /* 0x000fe200078e0002 */
[----:B------:R-:W-:Y:S01]  /*ad40*/  @P0 SHF.R.U32.HI R5, RZ, c[0x0][0x2cc], R0 ;  /* 0x0000b300ff050a19 */ /* 0x000fe20000011600 */
[----:B------:R-:W-:Y:S01]  /*ad50*/  IMAD R0, R227, -0x60, RZ ;  /* 0xffffffa0e3007824 */ /* 0x000fe200078e02ff */
[----:B------:R-:W-:Y:S01]  /*ad60*/  PLOP3.LUT P0, PT, PT, PT, UP0, 0x40, 0x0 ;  /* 0x000000000000781c */ /* 0x000fe20003f0e808 */
[----:B------:R-:W-:Y:S02]  /*ad70*/  IMAD.U32 R2, RZ, RZ, UR7 ;  /* 0x00000007ff027e24 */ /* 0x000fe4000f8e00ff */
[----:B------:R-:W1:Y:S01]  /*ad80*/  SHFL.IDX PT, R4, R5, RZ, 0x1c1f ;  /* 0x001c1fff05047589 */ /* 0x000e6200000e0000 */
[----:B---3--:R-:W-:Y:S05]  /*ad90*/  IADD3 R7, -R58, 0x1, R0 ;  /* 0x000000013a077810 */ /* 0x008fea0007ffe100 */
[----:B------:R-:W-:Y:S05]  /*ada0*/  IMAD R7, R2, c[0x0][0x1d0], R7 ;  /* 0x0000740002077a24 */ /* 0x000fea00078e0207 */
[----:B------:R-:W-:Y:S04]  /*adb0*/  IADD3 R7, R7, -c[0x0][0x168], RZ ;  /* 0x80005a0007077a10 */ /* 0x000fe80007ffe0ff */
[C---:B------:R-:W-:Y:S02]  /*adc0*/  IADD3 R6, R7.reuse, c[0x0][0x328], RZ ;  /* 0x0000ca0007067a10 */ /* 0x040fe40007ffe0ff */
[----:B------:R-:W-:Y:S03]  /*add0*/  IADD3 R7, R7, UR12, RZ ;  /* 0x0000000c07077c10 */ /* 0x000fe6000fffe0ff */
[----:B-1----:R-:W-:Y:S02]  /*ade0*/  IMAD.IADD R3, R6, 0x1, R4 ;  /* 0x0000000106037824 */ /* 0x002fe400078e0204 */
[----:B------:R-:W-:Y:S01]  /*adf0*/  IMAD.IADD R2, R4, 0x1, R7 ;  /* 0x0000000104027824 */ /* 0x000fe200078e0207 */
[----:B------:R-:W-:-:S05]  /*ae00*/  @P0 BRA `(.L_x_173) ;  /* 0x000001a000000947 */ /* 0x000fca0003800000 */
[----:B------:R-:W-:Y:S01]  /*ae10*/  MOV R8, UR7 ;  /* 0x0000000700087c02 */ /* 0x000fe20008000f00 */
[----:B------:R-:W-:Y:S04]  /*ae20*/  BSSY B0, `(.L_x_174) ;  /* 0x0000013000007945 */ /* 0x000fe80003800000 */
[----:B------:R-:W-:Y:S05]  /*ae30*/  IMAD R4, R8, c[0x0][0x1d0], R4 ;  /* 0x0000740008047a24 */ /* 0x000fea00078e0204 */
[----:B------:R-:W-:Y:S04]  /*ae40*/  IADD3 R4, R4, -c[0x0][0x168], RZ ;  /* 0x80005a0004047a10 */ /* 0x000fe80007ffe0ff */
[----:B------:R-:W-:Y:S11]  /*ae50*/  ISETP.GT.AND P0, PT, R4, -0x1, PT ;  /* 0xffffffff0400780c */ /* 0x000ff60003f04270 */
[----:B------:R-:W-:Y:S02]  /*ae60*/  @!UPT UIADD3 URZ, URZ, URZ, URZ ;  /* 0x0000003f3f3ff290 */ /* 0x000fe4000fffe03f */
[----:B------:R-:W-:-:S05]  /*ae70*/  @P0 BRA `(.L_x_175) ;  /* 0x0000008000000947 */ /* 0x000fca0003800000 */
[----:B------:R-:W-:Y:S01]  /*ae80*/  LOP3.LUT R4, RZ, R4, RZ, 0x33, !PT ;  /* 0x00000004ff047212 */ /* 0x000fe200078e33ff */
[----:B------:R-:W-:Y:S05]  /*ae90*/  IMAD.MOV.U32 R8, RZ, RZ, c[0x0][0x32c] ;  /* 0x0000cb00ff087624 */ /* 0x000fea00078e00ff */
[----:B------:R-:W-:Y:S11]  /*aea0*/  ISETP.NE.AND P0, PT, R8, 0x1, PT ;  /* 0x000000010800780c */ /* 0x000ff60003f05270 */
[----:B------:R-:W-:Y:S02]  /*aeb0*/  @!UPT UIADD3 URZ, URZ, URZ, URZ ;  /* 0x0000003f3f3ff290 */ /* 0x000fe4000fffe03f */
[----:B------:R-:W-:Y:S05]  /*aec0*/  @P0 IMAD.HI.U32 R8, R4, c[0x0][0x330], RZ ;  /* 0x0000cc0004080a27 */ /* 0x000fea00078e00ff */
[----:B------:R-:W-:Y:S04]  /*aed0*/  @P0 SHF.R.U32.HI R4, RZ, c[0x0][0x334], R8 ;  /* 0x0000cd00ff040a19 */ /* 0x000fe80000011608 */
[----:B------:R-:W-:Y:S01]  /*aee0*/  LOP3.LUT R4, RZ, R4, RZ, 0x33, !PT ;  /* 0x00000004ff047212 */ /* 0x000fe200078e33ff */
[----:B------:R-:W-:-:S05]  /*aef0*/  BRA `(.L_x_176) ;  /* 0x0000005000007947 */ /* 0x000fca0003800000 */
.L_x_175:
[----:B------:R-:W-:Y:S04]  /*af00*/  MOV R8, c[0x0][0x32c] ;  /* 0x0000cb0000087a02 */ /* 0x000fe80000000f00 */
[----:B------:R-:W-:Y:S11]  /*af10*/  ISETP.NE.AND P0, PT, R8, 0x1, PT ;  /* 0x000000010800780c */ /* 0x000ff60003f05270 */
[----:B------:R-:W-:Y:S02]  /*af20*/  @!UPT UIADD3 URZ, URZ, URZ, URZ ;  /* 0x0000003f3f3ff290 */ /* 0x000fe4000fffe03f */
[----:B------:R-:W-:Y:S05]  /*af30*/  @P0 IMAD.HI.U32 R8, R4, c[0x0][0x330], RZ ;  /* 0x0000cc0004080a27 */ /* 0x000fea00078e00ff */
[----:B------:R-:W-:Y:S02]  /*af40*/  @P0 SHF.R.U32.HI R4, RZ, c[0x0][0x334], R8 ;  /* 0x0000cd00ff040a19 */ /* 0x000fe40000011608 */
.L_x_176:
[----:B------:R-:W-:Y:S05]  /*af50*/  BSYNC B0 ;  /* 0x0000000000007941 */ /* 0x000fea0003800000 */
.L_x_174:
[----:B------:R-:W-:Y:S04]  /*af60*/  IMAD.IADD R8, R0, 0x1, -R58 ;  /* 0x0000000100087824 */ /* 0x000fe800078e0a3a */
[----:B------:R-:W-:Y:S05]  /*af70*/  IMAD R4, R4, c[0x0][0x32c], R8 ;  /* 0x0000cb0004047a24 */ /* 0x000fea00078e0208 */
[----:B------:R-:W-:Y:S02]  /*af80*/  IADD3 R8, R4, c[0x0][0x32c], RZ ;  /* 0x0000cb0004087a10 */ /* 0x000fe40007ffe0ff */
[----:B------:R-:W-:Y:S02]  /*af90*/  IMNMX R2, R2, R4, !PT ;  /* 0x0000000402027217 */ /* 0x000fe40007800200 */
[----:B------:R-:W-:Y:S02]  /*afa0*/  IMNMX R3, R3, R8, PT ;  /* 0x0000000803037217 */ /* 0x000fe40003800200 */
.L_x_173:
[C---:B------:R-:W-:Y:S01]  /*afb0*/  ISETP.GE.AND P0, PT, R0.reuse, 0x1, PT ;  /* 0x000000010000780c */ /* 0x040fe20003f06270 */
[----:B------:R-:W1:Y:S01]  /*afc0*/  SHFL.IDX PT, R4, R5, 0x1, 0x1c1f ;  /* 0x003c1f0005047f89 */ /* 0x000e6200000e0000 */
[----:B------:R-:W-:Y:S02]  /*afd0*/  ISETP.GE.AND P2, PT, R0, 0x9, PT ;  /* 0x000000090000780c */ /* 0x000fe40003f46270 */
[----:B------:R-:W-:Y:S02]  /*afe0*/  P2R R27, PR, RZ, 0x1 ;  /* 0x00000001ff1b7803 */ /* 0x000fe40000000000 */
[----:B------:R-:W-:Y:S02]  /*aff0*/  ISETP.GT.AND P0, PT, R2, RZ, !P0 ;  /* 0x000000ff0200720c */ /* 0x000fe40004704270 */
[----:B------:R-:W-:Y:S02]  /*b000*/  ISETP.GE.AND P1, PT, R0, 0x2, PT ;  /* 0x000000020000780c */ /* 0x000fe40003f26270 */
[C---:B------:R-:W-:Y:S02]  /*b010*/  ISETP.LT.OR P0, PT, R3.reuse, 0x1, P0 ;  /* 0x000000010300780c */ /* 0x040fe40000701670 */
[----:B------:R-:W-:Y:S02]  /*b020*/  P2R R26, PR, RZ, 0x2 ;  /* 0x00000002ff1a7803 */ /* 0x000fe40000000000 */
[----:B------:R-:W-:Y:S02]  /*b030*/  FSEL R29, R188, -INF , !P0 ;  /* 0xff800000bc1d7808 */ /* 0x000fe40004000000 */
[C---:B------:R-:W-:Y:S02]  /*b040*/  ISETP.GT.AND P0, PT, R2.reuse, 0x8, !P2 ;  /* 0x000000080200780c */ /* 0x040fe40005704270 */
[----:B------:R-:W-:Y:S02]  /*b050*/  ISETP.GT.AND P1, PT, R2, 0x1, !P1 ;  /* 0x000000010200780c */ /* 0x000fe40004f24270 */
[----:B------:R-:W-:Y:S02]  /*b060*/  P2R R25, PR, RZ, 0x4 ;  /* 0x00000004ff197803 */ /* 0x000fe40000000000 */
[C---:B------:R-:W-:Y:S02]  /*b070*/  ISETP.LT.OR P0, PT, R3.reuse, 0x9, P0 ;  /* 0x000000090300780c */ /* 0x040fe40000701670 */
[----:B------:R-:W-:Y:S02]  /*b080*/  ISETP.GE.AND P2, PT, R0, 0xa, PT ;  /* 0x0000000a0000780c */ /* 0x000fe40003f46270 */
[C---:B------:R-:W-:Y:S02]  /*b090*/  ISETP.LT.OR P1, PT, R3.reuse, 0x2, P1 ;  /* 0x000000020300780c */ /* 0x040fe40000f21670 */
[----:B------:R-:W-:Y:S02]  /*b0a0*/  FSEL R32, R16, -INF , !P0 ;  /* 0xff80000010207808 */ /* 0x000fe40004000000 */
[----:B------:R-:W-:Y:S02]  /*b0b0*/  ISETP.GT.AND P0, PT, R2, 0x9, !P2 ;  /* 0x000000090200780c */ /* 0x000fe40005704270 */
[----:B------:R-:W-:Y:S02]  /*b0c0*/  FSEL R31, R184, -INF , !P1 ;  /* 0xff800000b81f7808 */ /* 0x000fe40004800000 */
[----:B------:R-:W-:Y:S02]  /*b0d0*/  ISETP.LT.OR P0, PT, R3, 0xa, P0 ;  /* 0x0000000a0300780c */ /* 0x000fe40000701670 */
[----:B------:R-:W-:Y:S02]  /*b0e0*/  ISETP.GE.AND P1, PT, R0, 0x11, PT ;  /* 0x000000110000780c */ /* 0x000fe40003f26270 */
[----:B------:R-:W-:Y:S02]  /*b0f0*/  FSEL R34, R17, -INF , !P0 ;  /* 0xff80000011227808 */ /* 0x000fe40004000000 */
[----:B------:R-:W-:Y:S02]  /*b100*/  ISETP.GT.AND P0, PT, R2, 0x10, !P1 ;  /* 0x000000100200780c */ /* 0x000fe40004f04270 */
[----:B------:R-:W-:Y:S02]  /*b110*/  P2R R23, PR, RZ, 0x2 ;  /* 0x00000002ff177803 */ /* 0x000fe40000000000 */
[C---:B------:R-:W-:Y:S02]  /*b120*/  ISETP.LT.OR P0, PT, R3.reuse, 0x11, P0 ;  /* 0x000000110300780c */ /* 0x040fe40000701670 */
[----:B------:R-:W-:Y:S02]  /*b130*/  ISETP.GE.AND P1, PT, R0, 0x12, PT ;  /* 0x000000120000780c */ /* 0x000fe40003f26270 */
[----:B------:R-:W-:Y:S02]  /*b140*/  FSEL R40, R20, -INF , !P0 ;  /* 0xff80000014287808 */ /* 0x000fe40004000000 */
[----:B------:R-:W-:Y:S02]  /*b150*/  ISETP.GT.AND P0, PT, R2, 0x11, !P1 ;  /* 0x000000110200780c */ /* 0x000fe40004f04270 */
[----:B------:R-:W-:Y:S02]  /*b160*/  P2R R22, PR, RZ, 0x2 ;  /* 0x00000002ff167803 */ /* 0x000fe40000000000 */
[----:B------:R-:W-:Y:S02]  /*b170*/  ISETP.LT.OR P0, PT, R3, 0x12, P0 ;  /* 0x000000120300780c */ /* 0x000fe40000701670 */
        /* <DEDUP_REMOVED lines=73> */
[C---:B------:R-:W-:Y:S02]  /*b610*/  ISETP.GE.AND P6, PT, R0.reuse, 0x52, PT ;  /* 0x000000520000780c */ /* 0x040fe40003fc6270 */
[C---:B------:R-:W-:Y:S02]  /*b620*/  ISETP.LT.OR P0, PT, R3.reuse, 0x51, P0 ;  /* 0x000000510300780c */ /* 0x040fe40000701670 */
[----:B------:R-:W-:Y:S02]  /*b630*/  ISETP.GE.AND P5, PT, R0, 0x59, PT ;  /* 0x000000590000780c */ /* 0x000fe40003fa6270 */
[----:B------:R-:W-:Y:S02]  /*b640*/  FSEL R237, R84, -INF , !P0 ;  /* 0xff80000054ed7808 */ /* 0x000fe40004000000 */
[C---:B------:R-:W-:Y:S02]  /*b650*/  ISETP.GT.AND P0, PT, R2.reuse, 0x51, !P6 ;  /* 0x000000510200780c */ /* 0x040fe40007704270 */
[----:B------:R-:W-:Y:S02]  /*b660*/  P2R R24, PR, RZ, 0x4 ;  /* 0x00000004ff187803 */ /* 0x000fe40000000000 */
[----:B------:R-:W-:Y:S04]  /*b670*/  ISETP.LT.OR P0, PT, R3, 0x52, P0 ;  /* 0x000000520300780c */ /* 0x000fe80000701670 */
[----:B------:R-:W-:Y:S02]  /*b680*/  FSEL R243, R85, -INF , !P0 ;  /* 0xff80000055f37808 */ /* 0x000fe40004000000 */
[----:B------:R-:W-:Y:S04]  /*b690*/  ISETP.GT.AND P0, PT, R2, 0x58, !P5 ;  /* 0x000000580200780c */ /* 0x000fe80006f04270 */
[----:B------:R-:W-:Y:S04]  /*b6a0*/  ISETP.LT.OR P0, PT, R3, 0x59, P0 ;  /* 0x000000590300780c */ /* 0x000fe80000701670 */
[----:B------:R-:W-:Y:S02]  /*b6b0*/  FSEL R249, R96, -INF , !P0 ;  /* 0xff80000060f97808 */ /* 0x000fe40004000000 */
[----:B------:R-:W-:Y:S04]  /*b6c0*/  ISETP.GE.AND P0, PT, R0, 0x5a, PT ;  /* 0x0000005a0000780c */ /* 0x000fe80003f06270 */
[----:B------:R-:W-:Y:S01]  /*b6d0*/  ISETP.GT.AND P2, PT, R2, 0x59, !P0 ;  /* 0x000000590200780c */ /* 0x000fe20004744270 */
[--C-:B-1----:R-:W-:Y:S03]  /*b6e0*/  IMAD.IADD R2, R7, 0x1, R4.reuse ;  /* 0x0000000107027824 */ /* 0x102fe600078e0204 */
[----:B------:R-:W-:Y:S01]  /*b6f0*/  ISETP.LT.OR P2, PT, R3, 0x5a, P2 ;  /* 0x0000005a0300780c */ /* 0x000fe20001741670 */
[----:B------:R-:W-:Y:S03]  /*b700*/  IMAD.IADD R3, R6, 0x1, R4 ;  /* 0x0000000106037824 */ /* 0x000fe600078e0204 */
[----:B------:R-:W-:Y:S02]  /*b710*/  FSEL R250, R97, -INF , !P2 ;  /* 0xff80000061fa7808 */ /* 0x000fe40005000000 */
[----:B------:R-:W-:Y:S11]  /*b720*/  PLOP3.LUT P2, PT, PT, PT, UP0, 0x40, 0x0 ;  /* 0x000000000000781c */ /* 0x000ff60003f4e808 */
[----:B------:R-:W-:Y:S02]  /*b730*/  @!UPT UIADD3 URZ, URZ, URZ, URZ ;  /* 0x0000003f3f3ff290 */ /* 0x000fe4000fffe03f */
        /* <DEDUP_REMOVED lines=16> */
.L_x_179:
[----:B------:R-:W-:Y:S04]  /*b840*/  MOV R28, c[0x0][0x32c] ;  /* 0x0000cb00001c7a02 */ /* 0x000fe80000000f00 */
[----:B------:R-:W-:Y:S11]  /*b850*/  ISETP.NE.AND P2, PT, R28, 0x1, PT ;  /* 0x000000011c00780c */ /* 0x000ff60003f45270 */
[----:B------:R-:W-:Y:S02]  /*b860*/  @!UPT UIADD3 URZ, URZ, URZ, URZ ;  /* 0x0000003f3f3ff290 */ /* 0x000fe4000fffe03f */
[----:B------:R-:W-:Y:S05]  /*b870*/  @P2 IMAD.HI.U32 R28, R4, c[0x0][0x330], RZ ;  /* 0x0000cc00041c2a27 */ /* 0x000fea00078e00ff */
[----:B------:R-:W-:Y:S02]  /*b880*/  @P2 SHF.R.U32.HI R4, RZ, c[0x0][0x334], R28 ;  /* 0x0000cd00ff042a19 */ /* 0x000fe4000001161c */
.L_x_180:
[----:B------:R-:W-:Y:S05]  /*b890*/  BSYNC B0 ;  /* 0x0000000000007941 */ /* 0x000fea0003800000 */
.L_x_178:
[----:B------:R-:W-:Y:S04]  /*b8a0*/  IMAD.IADD R28, R0, 0x1, -R58 ;  /* 0x00000001001c7824 */ /* 0x000fe800078e0a3a */
[----:B------:R-:W-:Y:S05]  /*b8b0*/  IMAD R4, R4, c[0x0][0x32c], R28 ;  /* 0x0000cb0004047a24 */ /* 0x000fea00078e021c */
[----:B------:R-:W-:Y:S02]  /*b8c0*/  IADD3 R28, R4, c[0x0][0x32c], RZ ;  /* 0x0000cb00041c7a10 */ /* 0x000fe40007ffe0ff */
[----:B------:R-:W-:Y:S02]  /*b8d0*/  IMNMX R2, R2, R4, !PT ;  /* 0x0000000402027217 */ /* 0x000fe40007800200 */
[----:B------:R-:W-:Y:S02]  /*b8e0*/  IMNMX R3, R3, R28, PT ;  /* 0x0000001c03037217 */ /* 0x000fe40003800200 */
.L_x_177:
[----:B------:R-:W-:Y:S01]  /*b8f0*/  ISETP.NE.AND P2, PT, R26, RZ, PT ;  /* 0x000000ff1a00720c */ /* 0x000fe20003f45270 */
[----:B------:R-:W1:Y:S03]  /*b900*/  SHFL.IDX PT, R4, R5, 0x2, 0x1c1f ;  /* 0x005c1f0005047f89 */ /* 0x000e6600000e0000 */
[----:B------:R-:W-:Y:S04]  /*b910*/  ISETP.GT.AND P2, PT, R2, 0x1, !P2 ;  /* 0x000000010200780c */ /* 0x000fe80005744270 */
[----:B------:R-:W-:Y:S04]  /*b920*/  ISETP.LT.OR P2, PT, R3, 0x2, P2 ;  /* 0x000000020300780c */ /* 0x000fe80001741670 */
[----:B------:R-:W-:Y:S02]  /*b930*/  FSEL R33, R200, -INF , !P2 ;  /* 0xff800000c8217808 */ /* 0x000fe40005000000 */
[----:B------:R-:W-:Y:S04]  /*b940*/  ISETP.NE.AND P2, PT, R25, RZ, PT ;  /* 0x000000ff1900720c */ /* 0x000fe80003f45270 */
[----:B------:R-:W-:Y:S04]  /*b950*/  ISETP.GT.AND P2, PT, R2, 0x8, !P2 ;  /* 0x000000080200780c */ /* 0x000fe80005744270 */
[C---:B------:R-:W-:Y:S04]  /*b960*/  ISETP.LT.OR P2, PT, R3.reuse, 0x9, P2 ;  /* 0x000000090300780c */ /* 0x040fe80001741670 */
[----:B------:R-:W-:Y:S02]  /*b970*/  FSEL R37, R192, -INF , !P2 ;  /* 0xff800000c0257808 */ /* 0x000fe40005000000 */
[----:B------:R-:W-:Y:S04]  /*b980*/  ISETP.NE.AND P2, PT, R24, RZ, PT ;  /* 0x000000ff1800720c */ /* 0x000fe80003f45270 */
[----:B------:R-:W-:Y:S04]  /*b990*/  ISETP.GT.AND P2, PT, R2, 0x9, !P2 ;  /* 0x000000090200780c */ /* 0x000fe80005744270 */
[----:B------:R-:W-:Y:S04]  /*b9a0*/  ISETP.LT.OR P2, PT, R3, 0xa, P2 ;  /* 0x0000000a0300780c */ /* 0x000fe80001741670 */
[----:B------:R-:W-:Y:S02]  /*b9b0*/  FSEL R39, R190, -INF , !P2 ;  /* 0xff800000be277808 */ /* 0x000fe40005000000 */
[----:B------:R-:W-:Y:S04]  /*b9c0*/  ISETP.NE.AND P2, PT, R23, RZ, PT ;  /* 0x000000ff1700720c */ /* 0x000fe80003f45270 */
[----:B------:R-:W-:Y:S04]  /*b9d0*/  ISETP.GT.AND P2, PT, R2, 0x10, !P2 ;  /* 0x000000100200780c */ /* 0x000fe80005744270 */
[----:B------:R-:W-:Y:S04]  /*b9e0*/  ISETP.LT.OR P2, PT, R3, 0x11, P2 ;  /* 0x000000110300780c */ /* 0x000fe80001741670 */
[----:B------:R-:W-:Y:S02]  /*b9f0*/  FSEL R41, R181, -INF , !P2 ;  /* 0xff800000b5297808 */ /* 0x000fe40005000000 */
[----:B------:R-:W-:Y:S04]  /*ba00*/  ISETP.NE.AND P2, PT, R22, RZ, PT ;  /* 0x000000ff1600720c */ /* 0x000fe80003f45270 */
[C---:B------:R-:W-:Y:S04]  /*ba10*/  ISETP.GT.AND P2, PT, R2.reuse, 0x11, !P2 ;  /* 0x000000110200780c */ /* 0x040fe80005744270 */
[----:B------:R-:W-:Y:S04]  /*ba20*/  ISETP.LT.OR P2, PT, R3, 0x12, P2 ;  /* 0x000000120300780c */ /* 0x000fe80001741670 */
[----:B------:R-:W-:Y:S02]  /*ba30*/  FSEL R43, R171, -INF , !P2 ;  /* 0xff800000ab2b7808 */ /* 0x000fe40005000000 */
[----:B------:R-:W-:Y:S04]  /*ba40*/  ISETP.NE.AND P2, PT, R21, RZ, PT ;  /* 0x000000ff1500720c */ /* 0x000fe80003f45270 */
[----:B------:R-:W-:Y:S04]  /*ba50*/  ISETP.GT.AND P2, PT, R2, 0x18, !P2 ;  /* 0x000000180200780c */ /* 0x000fe80005744270 */
[C---:B------:R-:W-:Y:S04]  /*ba60*/  ISETP.LT.OR P2, PT, R3.reuse, 0x19, P2 ;  /* 0x000000190300780c */ /* 0x040fe80001741670 */
        /* <DEDUP_REMOVED lines=53> */
[----:B------:R-:W-:Y:S04]  /*bdc0*/  ISETP.GT.AND P2, PT, R2, 0x50, !P1 ;  /* 0x000000500200780c */ /* 0x000fe80004f44270 */
[C---:B------:R-:W-:Y:S04]  /*bdd0*/  ISETP.LT.OR P2, PT, R3.reuse, 0x51, P2 ;  /* 0x000000510300780c */ /* 0x040fe80001741670 */
[----:B------:R-:W-:Y:S02]  /*bde0*/  FSEL R239, R86, -INF , !P2 ;  /* 0xff80000056ef7808 */ /* 0x000fe40005000000 */
[C---:B------:R-:W-:Y:S04]  /*bdf0*/  ISETP.GT.AND P2, PT, R2.reuse, 0x51, !P6 ;  /* 0x000000510200780c */ /* 0x040fe80007744270 */
[----:B------:R-:W-:Y:S04]  /*be00*/  ISETP.LT.OR P2, PT, R3, 0x52, P2 ;  /* 0x000000520300780c */ /* 0x000fe80001741670 */
[----:B------:R-:W-:Y:S02]  /*be10*/  FSEL R241, R87, -INF , !P2 ;  /* 0xff80000057f17808 */ /* 0x000fe40005000000 */
[----:B------:R-:W-:Y:S04]  /*be20*/  ISETP.GT.AND P2, PT, R2, 0x58, !P5 ;  /* 0x000000580200780c */ /* 0x000fe80006f44270 */
[----:B------:R-:W-:Y:S04]  /*be30*/  ISETP.LT.OR P2, PT, R3, 0x59, P2 ;  /* 0x000000590300780c */ /* 0x000fe80001741670 */
[----:B------:R-:W-:Y:S02]  /*be40*/  FSEL R247, R98, -INF , !P2 ;  /* 0xff80000062f77808 */ /* 0x000fe40005000000 */
[----:B------:R-:W-:Y:S04]  /*be50*/  ISETP.NE.AND P2, PT, R27, RZ, PT ;  /* 0x000000ff1b00720c */ /* 0x000fe80003f45270 */
[----:B------:R-:W-:Y:S04]  /*be60*/  ISETP.GT.AND P2, PT, R2, RZ, !P2 ;  /* 0x000000ff0200720c */ /* 0x000fe80005744270 */
[----:B------:R-:W-:Y:S04]  /*be70*/  ISETP.LT.OR P2, PT, R3, 0x1, P2 ;  /* 0x000000010300780c */ /* 0x000fe80001741670 */
[----:B------:R-:W-:Y:S02]  /*be80*/  FSEL R30, R242, -INF , !P2 ;  /* 0xff800000f21e7808 */ /* 0x000fe40005000000 */
        /* <DEDUP_REMOVED lines=23> */
.L_x_183:
[----:B------:R-:W-:Y:S04]  /*c000*/  MOV R28, c[0x0][0x32c] ;  /* 0x0000cb00001c7a02 */ /* 0x000fe80000000f00 */
[----:B------:R-:W-:Y:S11]  /*c010*/  ISETP.NE.AND P2, PT, R28, 0x1, PT ;  /* 0x000000011c00780c */ /* 0x000ff60003f45270 */
[----:B------:R-:W-:Y:S02]  /*c020*/  @!UPT UIADD3 URZ, URZ, URZ, URZ ;  /* 0x0000003f3f3ff290 */ /* 0x000fe4000fffe03f */
[----:B------:R-:W-:Y:S05]  /*c030*/  @P2 IMAD.HI.U32 R28, R4, c[0x0][0x330], RZ ;  /* 0x0000cc00041c2a27 */ /* 0x000fea00078e00ff */
[----:B------:R-:W-:Y:S02]  /*c040*/  @P2 SHF.R.U32.HI R4, RZ, c[0x0][0x334], R28 ;  /* 0x0000cd00ff042a19 */ /* 0x000fe4000001161c */
.L_x_184:
[----:B------:R-:W-:Y:S05]  /*c050*/  BSYNC B0 ;  /* 0x0000000000007941 */ /* 0x000fea0003800000 */
.L_x_182:
[----:B------:R-:W-:Y:S04]  /*c060*/  IMAD.IADD R28, R0, 0x1, -R58 ;  /* 0x00000001001c7824 */ /* 0x000fe800078e0a3a */
[----:B------:R-:W-:Y:S05]  /*c070*/  IMAD R4, R4, c[0x0][0x32c], R28 ;  /* 0x0000cb0004047a24 */ /* 0x000fea00078e021c */
[----:B------:R-:W-:Y:S02]  /*c080*/  IADD3 R28, R4, c[0x0][0x32c], RZ ;  /* 0x0000cb00041c7a10 */ /* 0x000fe40007ffe0ff */
[----:B------:R-:W-:Y:S02]  /*c090*/  IMNMX R2, R2, R4, !PT ;  /* 0x0000000402027217 */ /* 0x000fe40007800200 */
[----:B------:R-:W-:Y:S02]  /*c0a0*/  IMNMX R3, R3, R28, PT ;  /* 0x0000001c03037217 */ /* 0x000fe40003800200 */
.L_x_181:
[----:B------:R-:W-:Y:S01]  /*c0b0*/  ISETP.NE.AND P2, PT, R26, RZ, PT ;  /* 0x000000ff1a00720c */ /* 0x000fe20003f45270 */
[----:B------:R-:W1:Y:S03]  /*c0c0*/  SHFL.IDX PT, R4, R5, 0x3, 0x1c1f ;  /* 0x007c1f0005047f89 */ /* 0x000e6600000e0000 */
        /* <DEDUP_REMOVED lines=111> */
.L_x_187:
[----:B------:R-:W-:Y:S04]  /*c7c0*/  MOV R5, c[0x0][0x32c] ;  /* 0x0000cb0000057a02 */ /* 0x000fe80000000f00 */
[----:B------:R-:W-:Y:S11]  /*c7d0*/  ISETP.NE.AND P2, PT, R5, 0x1, PT ;  /* 0x000000010500780c */ /* 0x000ff60003f45270 */
[----:B------:R-:W-:Y:S02]  /*c7e0*/  @!UPT UIADD3 URZ, URZ, URZ, URZ ;  /* 0x0000003f3f3ff290 */ /* 0x000fe4000fffe03f */
[----:B------:R-:W-:Y:S05]  /*c7f0*/  @P2 IMAD.HI.U32 R5, R4, c[0x0][0x330], RZ ;  /* 0x0000cc0004052a27 */ /* 0x000fea00078e00ff */
[----:B------:R-:W-:Y:S02]  /*c800*/  @P2 SHF.R.U32.HI R4, RZ, c[0x0][0x334], R5 ;  /* 0x0000cd00ff042a19 */ /* 0x000fe40000011605 */
.L_x_188:
[----:B------:R-:W-:Y:S05]  /*c810*/  BSYNC B0 ;  /* 0x0000000000007941 */ /* 0x000fea0003800000 */
.L_x_186:
[----:B------:R-:W-:Y:S04]  /*c820*/  IMAD.IADD R0, R0, 0x1, -R58 ;  /* 0x0000000100007824 */ /* 0x000fe800078e0a3a */
[----:B------:R-:W-:Y:S05]  /*c830*/  IMAD R4, R4, c[0x0][0x32c], R0 ;  /* 0x0000cb0004047a24 */ /* 0x000fea00078e0200 */
[----:B------:R-:W-:Y:S02]  /*c840*/  IADD3 R0, R4, c[0x0][0x32c], RZ ;  /* 0x0000cb0004007a10 */ /* 0x000fe40007ffe0ff */
[----:B------:R-:W-:Y:S02]  /*c850*/  IMNMX R2, R2, R4, !PT ;  /* 0x0000000402027217 */ /* 0x000fe40007800200 */
[----:B------:R-:W-:Y:S02]  /*c860*/  IMNMX R3, R3, R0, PT ;  /* 0x0000000003037217 */ /* 0x000fe40003800200 */
.L_x_185:
[----:B------:R-:W2:Y:S01]  /*c870*/  LDL.LU R4, [R1+0x4] ;  /* 0x0000040001047983 */ /* 0x000ea20000300800 */
[----:B------:R-:W-:Y:S02]  /*c880*/  ISETP.NE.AND P2, PT, R27, RZ, PT ;  /* 0x000000ff1b00720c */ /* 0x000fe40003f45270 */
[----:B------:R-:W-:Y:S01]  /*c890*/  FMNMX.FTZ R72, R29, R100, !PT ;  /* 0x000000641d487209 */ /* 0x000fe20007810000 */
[----:B------:R-:W3:Y:S01]  /*c8a0*/  LDL.LU R0, [R1] ;  /* 0x0000000001007983 */ /* 0x000ee20000300800 */
[----:B------:R-:W-:Y:S02]  /*c8b0*/  ISETP.GT.AND P2, PT, R2, RZ, !P2 ;  /* 0x000000ff0200720c */ /* 0x000fe40005744270 */
[----:B------:R-:W-:Y:S02]  /*c8c0*/  FMNMX.FTZ R72, R31, R72, !PT ;  /* 0x000000481f487209 */ /* 0x000fe40007810000 */
[C---:B------:R-:W-:Y:S02]  /*c8d0*/  ISETP.LT.OR P2, PT, R3.reuse, 0x1, P2 ;  /* 0x000000010300780c */ /* 0x040fe40001741670 */
[----:B------:R-:W-:Y:S02]  /*c8e0*/  FMNMX.FTZ R72, R32, R72, !PT ;  /* 0x0000004820487209 */ /* 0x000fe40007810000 */
[----:B------:R-:W-:Y:S02]  /*c8f0*/  ISETP.GT.AND P1, PT, R2, 0x50, !P1 ;  /* 0x000000500200780c */ /* 0x000fe40004f24270 */
[----:B------:R-:W-:Y:S02]  /*c900*/  FMNMX.FTZ R72, R34, R72, !PT ;  /* 0x0000004822487209 */ /* 0x000fe40007810000 */
[----:B------:R-:W-:Y:S02]  /*c910*/  ISETP.LT.OR P1, PT, R3, 0x51, P1 ;  /* 0x000000510300780c */ /* 0x000fe40000f21670 */
[----:B------:R-:W-:Y:S02]  /*c920*/  FMNMX.FTZ R72, R40, R72, !PT ;  /* 0x0000004828487209 */ /* 0x000fe40007810000 */
[----:B------:R-:W-:Y:S02]  /*c930*/  ISETP.GT.AND P6, PT, R2, 0x51, !P6 ;  /* 0x000000510200780c */ /* 0x000fe400077c4270 */
[----:B------:R-:W-:Y:S02]  /*c940*/  FMNMX.FTZ R72, R42, R72, !PT ;  /* 0x000000482a487209 */ /* 0x000fe40007810000 */
[----:B------:R-:W-:Y:S02]  /*c950*/  ISETP.GT.AND P5, PT, R2, 0x58, !P5 ;  /* 0x000000580200780c */ /* 0x000fe40006fa4270 */
[----:B------:R-:W-:Y:S02]  /*c960*/  FMNMX.FTZ R72, R44, R72, !PT ;  /* 0x000000482c487209 */ /* 0x000fe40007810000 */
[----:B------:R-:W-:Y:S02]  /*c970*/  ISETP.GT.AND P0, PT, R2, 0x59, !P0 ;  /* 0x000000590200780c */ /* 0x000fe40004704270 */
[----:B------:R-:W-:Y:S02]  /*c980*/  FMNMX.FTZ R72, R47, R72, !PT ;  /* 0x000000482f487209 */ /* 0x000fe40007810000 */
[----:B------:R-:W-:Y:S02]  /*c990*/  ISETP.LT.OR P6, PT, R3, 0x52, P6 ;  /* 0x000000520300780c */ /* 0x000fe400037c1670 */
[----:B------:R-:W-:Y:S02]  /*c9a0*/  FMNMX.FTZ R72, R57, R72, !PT ;  /* 0x0000004839487209 */ /* 0x000fe40007810000 */
[C---:B------:R-:W-:Y:S02]  /*c9b0*/  ISETP.LT.OR P5, PT, R3.reuse, 0x59, P5 ;  /* 0x000000590300780c */ /* 0x040fe40002fa1670 */
[----:B------:R-:W-:Y:S02]  /*c9c0*/  FMNMX.FTZ R72, R90, R72, !PT ;  /* 0x000000485a487209 */ /* 0x000fe40007810000 */
[----:B------:R-:W-:Y:S02]  /*c9d0*/  ISETP.LT.OR P0, PT, R3, 0x5a, P0 ;  /* 0x0000005a0300780c */ /* 0x000fe40000701670 */
[----:B------:R-:W-:Y:S02]  /*c9e0*/  FMNMX.FTZ R72, R176, R72, !PT ;  /* 0x00000048b0487209 */ /* 0x000fe40007810000 */
[----:B------:R-:W-:Y:S02]  /*c9f0*/  FSEL R73, R79, -INF , !P0 ;  /* 0xff8000004f497808 */ /* 0x000fe40004000000 */
[----:B------:R-:W-:Y:S02]  /*ca00*/  FMNMX.FTZ R72, R177, R72, !PT ;  /* 0x00000048b1487209 */ /* 0x000fe40007810000 */
[----:B------:R-:W-:Y:S02]  /*ca10*/  FSEL R194, R194, -INF , !P6 ;  /* 0xff800000c2c27808 */ /* 0x000fe40007000000 */
[----:B------:R-:W-:Y:S04]  /*ca20*/  FMNMX.FTZ R72, R178, R72, !PT ;  /* 0x00000048b2487209 */ /* 0x000fe80007810000 */
        /* <DEDUP_REMOVED lines=10> */
[----:B------:R-:W-:Y:S05]  /*cad0*/  FMNMX.FTZ R72, R250, R72, !PT ;  /* 0x00000048fa487209 */ /* 0x000fea0007810000 */
[----:B------:R-:W1:Y:S02]  /*cae0*/  SHFL.BFLY PT, R5, R72, 0x2, 0x1f ;  /* 0x0c401f0048057f89 */ /* 0x000e6400000e0000 */
[----:B-1----:R-:W-:Y:S06]  /*caf0*/  FMNMX.FTZ R72, R72, R5, !PT ;  /* 0x0000000548487209 */ /* 0x002fec0007810000 */
[----:B------:R-:W1:Y:S02]  /*cb00*/  SHFL.BFLY PT, R7, R72, 0x1, 0x1f ;  /* 0x0c201f0048077f89 */ /* 0x000e6400000e0000 */
[----:B-1----:R-:W-:Y:S02]  /*cb10*/  FMNMX.FTZ R72, R72, R7, !PT ;  /* 0x0000000748487209 */ /* 0x002fe40007810000 */
[----:B--2---:R-:W-:Y:S02]  /*cb20*/  FSEL R27, R4, -INF , !P2 ;  /* 0xff800000041b7808 */ /* 0x004fe40005000000 */
[----:B------:R-:W-:Y:S02]  /*cb30*/  ISETP.NE.AND P2, PT, R26, RZ, PT ;  /* 0x000000ff1a00720c */ /* 0x000fe40003f45270 */
[----:B------:R-:W-:Y:S02]  /*cb40*/  FMNMX.FTZ R4, R28, R102, !PT ;  /* 0x000000661c047209 */ /* 0x000fe40007810000 */
[----:B------:R-:W-:Y:S02]  /*cb50*/  ISETP.GT.AND P2, PT, R2, 0x1, !P2 ;  /* 0x000000010200780c */ /* 0x000fe40005744270 */
[----:B------:R-:W-:Y:S02]  /*cb60*/  FMNMX.FTZ R4, R35, R4, !PT ;  /* 0x0000000423047209 */ /* 0x000fe40007810000 */
[----:B------:R-:W-:Y:S02]  /*cb70*/  ISETP.LT.OR P2, PT, R3, 0x2, P2 ;  /* 0x000000020300780c */ /* 0x000fe40001741670 */
[----:B------:R-:W-:Y:S02]  /*cb80*/  FMNMX.FTZ R4, R36, R4, !PT ;  /* 0x0000000424047209 */ /* 0x000fe40007810000 */
[----:B---3--:R-:W-:Y:S02]  /*cb90*/  FSEL R26, R0, -INF , !P2 ;  /* 0xff800000001a7808 */ /* 0x008fe40005000000 */
[----:B------:R-:W-:Y:S02]  /*cba0*/  ISETP.NE.AND P2, PT, R25, RZ, PT ;  /* 0x000000ff1900720c */ /* 0x000fe40003f45270 */
[----:B------:R-:W-:Y:S02]  /*cbb0*/  FMNMX.FTZ R0, R30, R101, !PT ;  /* 0x000000651e007209 */ /* 0x000fe40007810000 */
[----:B------:R-:W-:Y:S02]  /*cbc0*/  ISETP.GT.AND P2, PT, R2, 0x8, !P2 ;  /* 0x000000080200780c */ /* 0x000fe40005744270 */
[----:B------:R-:W-:Y:S02]  /*cbd0*/  FMNMX.FTZ R0, R33, R0, !PT ;  /* 0x0000000021007209 */ /* 0x000fe40007810000 */
[----:B------:R-:W-:Y:S02]  /*cbe0*/  ISETP.LT.OR P2, PT, R3, 0x9, P2 ;  /* 0x000000090300780c */ /* 0x000fe40001741670 */
[----:B------:R-:W-:Y:S02]  /*cbf0*/  FMNMX.FTZ R0, R37, R0, !PT ;  /* 0x0000000025007209 */ /* 0x000fe40007810000 */
[----:B------:R-:W-:Y:S02]  /*cc00*/  FSEL R25, R252, -INF , !P2 ;  /* 0xff800000fc197808 */ /* 0x000fe40005000000 */
[----:B------:R-:W-:Y:S02]  /*cc10*/  ISETP.NE.AND P2, PT, R24, RZ, PT ;  /* 0x000000ff1800720c */ /* 0x000fe40003f45270 */
[----:B------:R-:W-:Y:S02]  /*cc20*/  FMNMX.FTZ R0, R39, R0, !PT ;  /* 0x0000000027007209 */ /* 0x000fe40007810000 */
[C---:B------:R-:W-:Y:S02]  /*cc30*/  ISETP.GT.AND P2, PT, R2.reuse, 0x9, !P2 ;  /* 0x000000090200780c */ /* 0x040fe40005744270 */
[----:B------:R-:W-:Y:S02]  /*cc40*/  FMNMX.FTZ R0, R41, R0, !PT ;  /* 0x0000000029007209 */ /* 0x000fe40007810000 */
[----:B------:R-:W-:Y:S02]  /*cc50*/  ISETP.LT.OR P2, PT, R3, 0xa, P2 ;  /* 0x0000000a0300780c */ /* 0x000fe40001741670 */
[----:B------:R-:W-:Y:S02]  /*cc60*/  FMNMX.FTZ R0, R43, R0, !PT ;  /* 0x000000002b007209 */ /* 0x000fe40007810000 */
[----:B------:R-:W-:Y:S02]  /*cc70*/  FSEL R24, R251, -INF , !P2 ;  /* 0xff800000fb187808 */ /* 0x000fe40005000000 */
        /* <DEDUP_REMOVED lines=22> */
[----:B------:R-:W-:Y:S01]  /*cde0*/  FMNMX.FTZ R4, R49, R4, !PT ;  /* 0x0000000431047209 */ /* 0x000fe20007810000 */
[----:B------:R-:W-:Y:S01]  /*cdf0*/  LDSM.16.MT88.4 R20, [R209+0x100] ;  /* 0x00010000d114783b */ /* 0x000fe20000004200 */
        /* <DEDUP_REMOVED lines=50> */
[----:B------:R-:W-:Y:S01]  /*d120*/  FMNMX.FTZ R4, R204, R4, !PT ;  /* 0x00000004cc047209 */ /* 0x000fe20007810000 */
[----:B------:R-:W1:Y:S01]  /*d130*/  SHFL.BFLY PT, R6, R0, 0x2, 0x1f ;  /* 0x0c401f0000067f89 */ /* 0x000e6200000e0000 */
        /* <DEDUP_REMOVED lines=16> */
[----:B------:R-:W-:Y:S01]  /*d240*/  FSEL R198, R74, -INF , !P2 ;  /* 0xff8000004ac67808 */ /* 0x000fe20005000000 */
[----:B------:R-:W-:Y:S01]  /*d250*/  FMUL.FTZ R74, R72, c[0x0][0x2d0] ;  /* 0x0000b400484a7a20 */ /* 0x000fe20000410000 */
        /* <DEDUP_REMOVED lines=10> */
[----:B-1----:R-:W-:Y:S02]  /*d300*/  FMNMX.FTZ R0, R0, R6, !PT ;  /* 0x0000000600007209 */ /* 0x002fe40007810000 */
[C---:B------:R-:W-:Y:S02]  /*d310*/  ISETP.LT.OR P2, PT, R3.reuse, 0x49, P2 ;  /* 0x000000490300780c */ /* 0x040fe40001741670 */
[----:B------:R-:W-:Y:S01]  /*d320*/  FMNMX.FTZ R4, R246, R4, !PT ;  /* 0x00000004f6047209 */ /* 0x000fe20007810000 */
[----:B------:R-:W1:Y:S01]  /*d330*/  SHFL.BFLY PT, R71, R0, 0x1, 0x1f ;  /* 0x0c201f0000477f89 */ /* 0x000e6200000e0000 */
[----:B------:R-:W-:Y:S02]  /*d340*/  FSEL R202, R78, -INF , !P2 ;  /* 0xff8000004eca7808 */ /* 0x000fe40005000000 */
[----:B------:R-:W-:Y:S02]  /*d350*/  ISETP.NE.AND P2, PT, R8, RZ, PT ;  /* 0x000000ff0800720c */ /* 0x000fe40003f45270 */
[----:B------:R-:W-:Y:S02]  /*d360*/  FMNMX.FTZ R5, R58, R5, !PT ;  /* 0x000000053a057209 */ /* 0x000fe40007810000 */
[----:B------:R-:W-:Y:S01]  /*d370*/  ISETP.GT.AND P2, PT, R2, 0x49, !P2 ;  /* 0x000000490200780c */ /* 0x000fe20005744270 */
[----:B------:R-:W2:Y:S01]  /*d380*/  SHFL.BFLY PT, R7, R4, 0x2, 0x1f ;  /* 0x0c401f0004077f89 */ /* 0x000ea200000e0000 */
[----:B------:R-:W-:Y:S02]  /*d390*/  FMNMX.FTZ R5, R62, R5, !PT ;  /* 0x000000053e057209 */ /* 0x000fe40007810000 */
[----:B------:R-:W-:Y:S02]  /*d3a0*/  ISETP.LT.OR P2, PT, R3, 0x4a, P2 ;  /* 0x0000004a0300780c */ /* 0x000fe40001741670 */
[----:B------:R-:W-:Y:S02]  /*d3b0*/  FMNMX.FTZ R5, R88, R5, !PT ;  /* 0x0000000558057209 */ /* 0x000fe40007810000 */
[----:B------:R-:W-:Y:S02]  /*d3c0*/  FSEL R193, R193, -INF , !P2 ;  /* 0xff800000c1c17808 */ /* 0x000fe40005000000 */
[----:B------:R-:W-:Y:S02]  /*d3d0*/  FSETP.NEU.FTZ.AND P2, PT, R72, -INF , PT ;  /* 0xff8000004800780b */ /* 0x000fe40003f5d000 */
[----:B------:R-:W-:Y:S02]  /*d3e0*/  FMNMX.FTZ R6, R98, R5, !PT ;  /* 0x0000000562067209 */ /* 0x000fe40007810000 */
[----:B------:R-:W-:Y:S02]  /*d3f0*/  FSEL R74, R74, RZ, P2 ;  /* 0x000000ff4a4a7208 */ /* 0x000fe40001000000 */
[----:B------:R-:W-:Y:S02]  /*d400*/  FSEL R199, R182, -INF , !P1 ;  /* 0xff800000b6c77808 */ /* 0x000fe40004800000 */
[----:B-1----:R-:W-:Y:S01]  /*d410*/  FMNMX.FTZ R71, R0, R71, !PT ;  /* 0x0000004700477209 */ /* 0x002fe20007810000 */
[--C-:B------:R-:W-:Y:S01]  /*d420*/  FFMA.FTZ R5, R29, c[0x0][0x2d0], -R74.reuse ;  /* 0x0000b4001d057a23 */ /* 0x100fe2000001084a */
[----:B------:R-:W-:Y:S01]  /*d430*/  FMNMX.FTZ R6, R168, R6, !PT ;  /* 0x00000006a8067209 */ /* 0x000fe20007810000 */
[--C-:B------:R-:W-:Y:S01]  /*d440*/  FFMA.FTZ R0, R32, c[0x0][0x2d0], -R74.reuse ;  /* 0x0000b40020007a23 */ /* 0x100fe2000001084a */
[----:B------:R-:W-:Y:S01]  /*d450*/  FSEL R182, R91, -INF , !P5 ;  /* 0xff8000005bb67808 */ /* 0x000fe20006800000 */
[----:B------:R1:W-:Y:S01]  /*d460*/  MUFU.EX2 R64, R5 ;  /* 0x0000000500407308 */ /* 0x0003e20000000800 */
[--C-:B------:R-:W-:Y:S01]  /*d470*/  FFMA.FTZ R16, R44, c[0x0][0x2d0], -R74.reuse ;  /* 0x0000b4002c107a23 */ /* 0x100fe2000001084a */
[----:B--2---:R-:W-:Y:S01]  /*d480*/  FMNMX.FTZ R4, R4, R7, !PT ;  /* 0x0000000704047209 */ /* 0x004fe20007810000 */
[C---:B------:R-:W-:Y:S01]  /*d490*/  FMUL.FTZ R75, R71.reuse, c[0x0][0x2d0] ;  /* 0x0000b400474b7a20 */ /* 0x040fe20000410000 */
[----:B------:R-:W-:Y:S03]  /*d4a0*/  FSETP.NEU.FTZ.AND P1, PT, R71, -INF , PT ;  /* 0xff8000004700780b */ /* 0x000fe60003f3d000 */
[----:B------:R-:W2:Y:S01]  /*d4b0*/  SHFL.BFLY PT, R70, R4, 0x1, 0x1f ;  /* 0x0c201f0004467f89 */ /* 0x000ea200000e0000 */
[----:B------:R-:W-:Y:S02]  /*d4c0*/  FSEL R75, R75, RZ, P1 ;  /* 0x000000ff4b4b7208 */ /* 0x000fe40000800000 */
[----:B------:R3:W-:Y:S03]  /*d4d0*/  MUFU.EX2 R84, R0 ;  /* 0x0000000000547308 */ /* 0x0007e60000000800 */
[--C-:B------:R-:W-:Y:S02]  /*d4e0*/  FFMA.FTZ R3, R39, c[0x0][0x2d0], -R75.reuse ;  /* 0x0000b40027037a23 */ /* 0x100fe4000001084b */
[--C-:B------:R-:W-:Y:S02]  /*d4f0*/  FFMA.FTZ R12, R43, c[0x0][0x2d0], -R75.reuse ;  /* 0x0000b4002b0c7a23 */ /* 0x100fe4000001084b */
[--C-:B------:R-:W-:Y:S03]  /*d500*/  FFMA.FTZ R8, R41, c[0x0][0x2d0], -R75.reuse ;  /* 0x0000b40029087a23 */ /* 0x100fe6000001084b */
[----:B------:R4:W-:Y:S01]  /*d510*/  MUFU.EX2 R86, R3 ;  /* 0x0000000300567308 */ /* 0x0009e20000000800 */
[----:B-1----:R-:W-:Y:S01]  /*d520*/  FMNMX.FTZ R5, R169, R6, !PT ;  /* 0x00000006a9057209 */ /* 0x002fe20007810000 */
[--C-:B------:R-:W-:Y:S03]  /*d530*/  FFMA.FTZ R6, R31, c[0x0][0x2d0], -R74.reuse ;  /* 0x0000b4001f067a23 */ /* 0x100fe6000001084a */
[----:B------:R-:W-:Y:S05]  /*d540*/  FMNMX.FTZ R5, R172, R5, !PT ;  /* 0x00000005ac057209 */ /* 0x000fea0007810000 */
[----:B------:R-:W-:Y:S01]  /*d550*/  MUFU.EX2 R53, R6 ;  /* 0x0000000600357308 */ /* 0x000fe20000000800 */
[----:B--2---:R-:W-:Y:S02]  /*d560*/  FMNMX.FTZ R70, R4, R70, !PT ;  /* 0x0000004604467209 */ /* 0x004fe40007810000 */
[----:B------:R-:W-:Y:S02]  /*d570*/  FMNMX.FTZ R5, R180, R5, !PT ;  /* 0x00000005b4057209 */ /* 0x000fe40007810000 */
[C---:B------:R-:W-:Y:S01]  /*d580*/  FSETP.NEU.FTZ.AND P0, PT, R70.reuse, -INF , PT ;  /* 0xff8000004600780b */ /* 0x040fe20003f1d000 */
[----:B------:R-:W-:Y:S01]  /*d590*/  FMUL.FTZ R96, R70, c[0x0][0x2d0] ;  /* 0x0000b40046607a20 */ /* 0x000fe20000410000 */
[----:B------:R-:W-:Y:S03]  /*d5a0*/  FMNMX.FTZ R5, R183, R5, !PT ;  /* 0x00000005b7057209 */ /* 0x000fe60007810000 */
[----:B------:R-:W-:Y:S01]  /*d5b0*/  MUFU.EX2 R31, R8 ;  /* 0x00000008001f7308 */ /* 0x000fe20000000800 */
[----:B---3--:R-:W-:Y:S01]  /*d5c0*/  FMNMX.FTZ R0, R186, R5, !PT ;  /* 0x00000005ba007209 */ /* 0x008fe20007810000 */
[----:B------:R-:W-:Y:S01]  /*d5d0*/  FFMA.FTZ R5, R34, c[0x0][0x2d0], -R74 ;  /* 0x0000b40022057a23 */ /* 0x000fe2000001084a */
[----:B------:R-:W-:Y:S02]  /*d5e0*/  FSEL R96, R96, RZ, P0 ;  /* 0x000000ff60607208 */ /* 0x000fe40000000000 */
[----:B------:R-:W-:Y:S03]  /*d5f0*/  FMNMX.FTZ R0, R187, R0, !PT ;  /* 0x00000000bb007209 */ /* 0x000fe60007810000 */
[--C-:B----4-:R-:W-:Y:S01]  /*d600*/  FFMA.FTZ R3, R28, c[0x0][0x2d0], -R96.reuse ;  /* 0x0000b4001c037a23 */ /* 0x110fe20000010860 */
[----:B------:R-:W-:Y:S01]  /*d610*/  FMNMX.FTZ R0, R198, R0, !PT ;  /* 0x00000000c6007209 */ /* 0x000fe20007810000 */
[----:B------:R-:W1:Y:S01]  /*d620*/  MUFU.EX2 R87, R5 ;  /* 0x0000000500577308 */ /* 0x000e620000000800 */
[--C-:B------:R-:W-:Y:S02]  /*d630*/  FFMA.FTZ R4, R38, c[0x0][0x2d0], -R96.reuse ;  /* 0x0000b40026047a23 */ /* 0x100fe40000010860 */
[----:B------:R-:W-:Y:S01]  /*d640*/  FMNMX.FTZ R0, R201, R0, !PT ;  /* 0x00000000c9007209 */ /* 0x000fe20007810000 */
[--C-:B------:R-:W-:Y:S02]  /*d650*/  FFMA.FTZ R32, R46, c[0x0][0x2d0], -R96.reuse ;  /* 0x0000b4002e207a23 */ /* 0x100fe40000010860 */
[----:B------:R-:W-:Y:S01]  /*d660*/  FFMA.FTZ R44, R51, c[0x0][0x2d0], -R96 ;  /* 0x0000b400332c7a23 */ /* 0x000fe20000010860 */
[----:B------:R-:W-:Y:S01]  /*d670*/  FMNMX.FTZ R0, R202, R0, !PT ;  /* 0x00000000ca007209 */ /* 0x000fe20007810000 */
[--C-:B------:R-:W-:Y:S02]  /*d680*/  FFMA.FTZ R28, R48, c[0x0][0x2d0], -R75.reuse ;  /* 0x0000b400301c7a23 */ /* 0x100fe4000001084b */
[----:B------:R2:W-:Y:S01]  /*d690*/  MUFU.EX2 R54, R3 ;  /* 0x0000000300367308 */ /* 0x0005e20000000800 */
[----:B------:R-:W-:Y:S01]  /*d6a0*/  FMNMX.FTZ R2, R193, R0, !PT ;  /* 0x00000000c1027209 */ /* 0x000fe20007810000 */
[--C-:B------:R-:W-:Y:S02]  /*d6b0*/  FFMA.FTZ R0, R33, c[0x0][0x2d0], -R75.reuse ;  /* 0x0000b40021007a23 */ /* 0x100fe4000001084b */
[----:B------:R-:W-:Y:S01]  /*d6c0*/  FFMA.FTZ R48, R57, c[0x0][0x2d0], -R74 ;  /* 0x0000b40039307a23 */ /* 0x000fe2000001084a */
[----:B------:R-:W-:Y:S05]  /*d6d0*/  FMNMX.FTZ R2, R199, R2, !PT ;  /* 0x00000002c7027209 */ /* 0x000fea0007810000 */
[----:B------:R3:W-:Y:S01]  /*d6e0*/  MUFU.EX2 R89, R0 ;  /* 0x0000000000597308 */ /* 0x0007e20000000800 */
[----:B-1----:R-:W-:Y:S01]  /*d6f0*/  F2FP.PACK_AB R78, R87, R84 ;  /* 0x00000054574e723e */ /* 0x002fe200000000ff */
[--C-:B------:R-:W-:Y:S08]  /*d700*/  FFMA.FTZ R5, R30, c[0x0][0x2d0], -R75.reuse ;  /* 0x0000b4001e057a23 */ /* 0x100ff0000001084b */
[----:B------:R-:W-:Y:S01]  /*d710*/  MUFU.EX2 R61, R4 ;  /* 0x00000004003d7308 */ /* 0x000fe20000000800 */
[--C-:B--2---:R-:W-:Y:S09]  /*d720*/  FFMA.FTZ R3, R35, c[0x0][0x2d0], -R96.reuse ;  /* 0x0000b40023037a23 */ /* 0x104ff20000010860 */
[----:B------:R1:W-:Y:S01]  /*d730*/  MUFU.EX2 R60, R3 ;  /* 0x00000003003c7308 */ /* 0x0003e20000000800 */
[----:B---3--:R-:W-:Y:S01]  /*d740*/  FMNMX.FTZ R0, R194, R2, !PT ;  /* 0x00000002c2007209 */ /* 0x008fe20007810000 */
[----:B------:R-:W-:Y:S03]  /*d750*/  FFMA.FTZ R2, R37, c[0x0][0x2d0], -R75 ;  /* 0x0000b40025027a23 */ /* 0x000fe6000001084b */
[----:B------:R-:W-:Y:S05]  /*d760*/  FMNMX.FTZ R0, R182, R0, !PT ;  /* 0x00000000b6007209 */ /* 0x000fea0007810000 */
[----:B------:R2:W3:Y:S01]  /*d770*/  MUFU.EX2 R85, R2 ;  /* 0x0000000200557308 */ /* 0x0004e20000000800 */
[----:B------:R-:W-:Y:S09]  /*d780*/  FMNMX.FTZ R0, R73, R0, !PT ;  /* 0x0000000049007209 */ /* 0x000ff20007810000 */
[----:B------:R-:W4:Y:S01]  /*d790*/  MUFU.EX2 R55, R5 ;  /* 0x0000000500377308 */ /* 0x000f220000000800 */
[----:B-1----:R-:W-:Y:S02]  /*d7a0*/  FFMA.FTZ R3, R36, c[0x0][0x2d0], -R96 ;  /* 0x0000b40024037a23 */ /* 0x002fe40000010860 */
[----:B------:R-:W-:Y:S07]  /*d7b0*/  LDSM.16.MT88.4 R36, [R212+0x100] ;  /* 0x00010000d424783b */ /* 0x000fee0000004200 */
[----:B------:R1:W-:Y:S01]  /*d7c0*/  MUFU.EX2 R52, R3 ;  /* 0x0000000300347308 */ /* 0x0003e20000000800 */
[----:B--2---:R-:W1:Y:S01]  /*d7d0*/  SHFL.BFLY PT, R2, R0, 0x2, 0x1f ;  /* 0x0c401f0000027f89 */ /* 0x004e6200000e0000 */
[----:B---3--:R-:W-:Y:S08]  /*d7e0*/  F2FP.PACK_AB R79, R86, R85 ;  /* 0x00000055564f723e */ /* 0x008ff000000000ff */
[----:B------:R-:W-:Y:S10]  /*d7f0*/  MUFU.EX2 R93, R12 ;  /* 0x0000000c005d7308 */ /* 0x000ff40000000800 */
[----:B------:R-:W-:Y:S01]  /*d800*/  MUFU.EX2 R33, R16 ;  /* 0x0000001000217308 */ /* 0x000fe20000000800 */
[----:B-1----:R-:W-:Y:S01]  /*d810*/  FMNMX.FTZ R3, R0, R2, !PT ;  /* 0x0000000200037209 */ /* 0x002fe20007810000 */
[----:B------:R-:W-:Y:S01]  /*d820*/  FFMA.FTZ R2, R40, c[0x0][0x2d0], -R74 ;  /* 0x0000b40028027a23 */ /* 0x000fe2000001084a */
[----:B------:R-:W-:Y:S01]  /*d830*/  FSEL R0, R72, RZ, P2 ;  /* 0x000000ff48007208 */ /* 0x000fe20001000000 */
[----:B------:R-:W-:Y:S06]  /*d840*/  FFMA.FTZ R40, R50, c[0x0][0x2d0], -R96 ;  /* 0x0000b40032287a23 */ /* 0x000fec0000010860 */
[----:B------:R1:W-:Y:S01]  /*d850*/  MUFU.EX2 R80, R2 ;  /* 0x0000000200507308 */ /* 0x0003e20000000800 */
[----:B------:R-:W2:Y:S01]  /*d860*/  SHFL.BFLY PT, R4, R3, 0x1, 0x1f ;  /* 0x0c201f0003047f89 */ /* 0x000ea200000e0000 */
[----:B------:R-:W-:Y:S01]  /*d870*/  FADD.FTZ R0, -R0, R100 ;  /* 0x0000006400007221 */ /* 0x000fe20000010100 */
[----:B------:R-:W-:Y:S03]  /*d880*/  MOV R100, R64 ;  /* 0x0000004000647202 */ /* 0x000fe60000000f00 */
[----:B------:R-:W-:Y:S04]  /*d890*/  FMUL.FTZ R0, R0, c[0x0][0x2d0] ;  /* 0x0000b40000007a20 */ /* 0x000fe80000410000 */
[----:B------:R3:W5:Y:S01]  /*d8a0*/  MUFU.EX2 R69, R0 ;  /* 0x0000000000457308 */ /* 0x0007620000000800 */
[----:B-1----:R-:W-:Y:S02]  /*d8b0*/  FSEL R2, R71, RZ, P1 ;  /* 0x000000ff47027208 */ /* 0x002fe40000800000 */
[----:B--2---:R-:W-:Y:S03]  /*d8c0*/  FMNMX.FTZ R3, R3, R4, !PT ;  /* 0x0000000403037209 */ /* 0x004fe60007810000 */
[----:B------:R-:W-:Y:S02]  /*d8d0*/  FADD.FTZ R2, -R2, R101 ;  /* 0x0000006502027221 */ /* 0x000fe40000010100 */
[C---:B------:R-:W-:Y:S02]  /*d8e0*/  FMUL.FTZ R97, R3.reuse, c[0x0][0x2d0] ;  /* 0x0000b40003617a20 */ /* 0x040fe40000410000 */
[----:B------:R-:W-:Y:S01]  /*d8f0*/  FMUL.FTZ R2, R2, c[0x0][0x2d0] ;  /* 0x0000b40002027a20 */ /* 0x000fe20000410000 */
[----:B---3--:R-:W-:Y:S01]  /*d900*/  FSEL R0, R70, RZ, P0 ;  /* 0x000000ff46007208 */ /* 0x008fe20000000000 */
[----:B----4-:R-:W-:Y:S01]  /*d910*/  IMAD.MOV.U32 R101, RZ, RZ, R55 ;  /* 0x000000ffff657224 */ /* 0x010fe200078e0037 */
[----:B------:R-:W-:Y:S01]  /*d920*/  FSETP.NEU.FTZ.AND P0, PT, R3, -INF , PT ;  /* 0xff8000000300780b */ /* 0x000fe20003f1d000 */
[----:B------:R-:W1:Y:S01]  /*d930*/  MUFU.EX2 R68, R2 ;  /* 0x0000000200447308 */ /* 0x000e620000000800 */
[----:B-----5:R-:W-:Y:S01]  /*d940*/  FMUL.FTZ R5, R69, R105 ;  /* 0x0000006945057220 */ /* 0x020fe20000410000 */
[----:B------:R-:W-:Y:S01]  /*d950*/  MOV R105, R87 ;  /* 0x0000005700697202 */ /* 0x000fe20000000f00 */
[----:B------:R-:W-:Y:S01]  /*d960*/  FADD.FTZ R0, -R0, R102 ;  /* 0x0000006600007221 */ /* 0x000fe20000010100 */
[----:B------:R-:W-:Y:S01]  /*d970*/  FSEL R97, R97, RZ, P0 ;  /* 0x000000ff61617208 */ /* 0x000fe20000000000 */
[----:B------:R-:W-:Y:S01]  /*d980*/  FMUL.FTZ R16, R69, R116 ;  /* 0x0000007445107220 */ /* 0x000fe20000410000 */
[----:B------:R-:W-:Y:S01]  /*d990*/  F2FP.PACK_AB R77, R89, R101 ;  /* 0x00000065594d723e */ /* 0x000fe200000000ff */
[----:B------:R-:W-:Y:S01]  /*d9a0*/  FMUL.FTZ R0, R0, c[0x0][0x2d0] ;  /* 0x0000b40000007a20 */ /* 0x000fe20000410000 */
[----:B------:R-:W-:Y:S01]  /*d9b0*/  MOV R102, R54 ;  /* 0x0000003600667202 */ /* 0x000fe20000000f00 */
[----:B------:R-:W-:Y:S02]  /*d9c0*/  FMUL.FTZ R17, R69, R117 ;  /* 0x0000007545117220 */ /* 0x000fe40000410000 */
[----:B------:R2:W3:Y:S01]  /*d9d0*/  MUFU.EX2 R2, R0 ;  /* 0x0000000000027308 */ /* 0x0004e20000000800 */
[--C-:B------:R-:W-:Y:S01]  /*d9e0*/  FFMA.FTZ R4, R25, c[0x0][0x2d0], -R97.reuse ;  /* 0x0000b40019047a23 */ /* 0x100fe20000010861 */
[----:B------:R-:W-:Y:S01]  /*d9f0*/  F2FP.PACK_AB R64, R60, R102 ;  /* 0x000000663c40723e */ /* 0x000fe200000000ff */
[--C-:B------:R-:W-:Y:S02]  /*da00*/  FFMA.FTZ R58, R58, c[0x0][0x2d0], -R97.reuse ;  /* 0x0000b4003a3a7a23 */ /* 0x100fe40000010861 */
[--C-:B------:R-:W-:Y:S05]  /*da10*/  FFMA.FTZ R62, R62, c[0x0][0x2d0], -R97.reuse ;  /* 0x0000b4003e3e7a23 */ /* 0x100fea0000010861 */
[----:B------:R4:W5:Y:S01]  /*da20*/  MUFU.EX2 R91, R4 ;  /* 0x00000004005b7308 */ /* 0x0009620000000800 */
[C---:B-1----:R-:W-:Y:S01]  /*da30*/  FMUL.FTZ R7, R68.reuse, R107 ;  /* 0x0000006b44077220 */ /* 0x042fe20000410000 */
[----:B------:R-:W-:Y:S01]  /*da40*/  MOV R107, R52 ;  /* 0x00000034006b7202 */ /* 0x000fe20000000f00 */
[C---:B------:R-:W-:Y:S02]  /*da50*/  FMUL.FTZ R6, R68.reuse, R106 ;  /* 0x0000006a44067220 */ /* 0x040fe40000410000 */
[C---:B------:R-:W-:Y:S01]  /*da60*/  FMUL.FTZ R18, R68.reuse, R118 ;  /* 0x0000007644127220 */ /* 0x040fe20000410000 */
[----:B------:R-:W-:Y:S01]  /*da70*/  F2FP.PACK_AB R66, R61, R107 ;  /* 0x0000006b3d42723e */ /* 0x000fe200000000ff */
[C---:B------:R-:W-:Y:S02]  /*da80*/  FMUL.FTZ R19, R68.reuse, R119 ;  /* 0x0000007744137220 */ /* 0x040fe40000410000 */
[C---:B------:R-:W-:Y:S01]  /*da90*/  FMUL.FTZ R34, R68.reuse, R134 ;  /* 0x0000008644227220 */ /* 0x040fe20000410000 */
[----:B------:R-:W-:Y:S01]  /*daa0*/  LDSM.16.MT88.4 R116, [R209+0x2900] ;  /* 0x00290000d174783b */ /* 0x000fe20000004200 */
[C---:B------:R-:W-:Y:S02]  /*dab0*/  FMUL.FTZ R35, R68.reuse, R135 ;  /* 0x0000008744237220 */ /* 0x040fe40000410000 */
[--C-:B--2---:R-:W-:Y:S02]  /*dac0*/  FFMA.FTZ R0, R27, c[0x0][0x2d0], -R97.reuse ;  /* 0x0000b4001b007a23 */ /* 0x104fe40000010861 */
[----:B------:R-:W-:Y:S02]  /*dad0*/  FMUL.FTZ R50, R68, R150 ;  /* 0x0000009644327220 */ /* 0x000fe40000410000 */
[----:B------:R1:W2:Y:S01]  /*dae0*/  MUFU.EX2 R9, R0 ;  /* 0x0000000000097308 */ /* 0x0002a20000000800 */
[C---:B---3--:R-:W-:Y:S02]  /*daf0*/  FMUL.FTZ R8, R2.reuse, R108 ;  /* 0x0000006c02087220 */ /* 0x048fe40000410000 */
[----:B------:R-:W-:Y:S02]  /*db00*/  FMUL.FTZ R12, R2, R112 ;  /* 0x00000070020c7220 */ /* 0x000fe40000410000 */
[----:B----4-:R-:W-:Y:S02]  /*db10*/  FFMA.FTZ R4, R24, c[0x0][0x2d0], -R97 ;  /* 0x0000b40018047a23 */ /* 0x010fe40000010861 */
[----:B-----5:R-:W-:Y:S02]  /*db20*/  IMAD.MOV.U32 R150, RZ, RZ, R91 ;  /* 0x000000ffff967224 */ /* 0x020fe400078e005b */
[----:B------:R-:W-:Y:S01]  /*db30*/  FMUL.FTZ R51, R68, R151 ;  /* 0x0000009744337220 */ /* 0x000fe20000410000 */
[----:B------:R-:W3:Y:S01]  /*db40*/  MUFU.EX2 R63, R4 ;  /* 0x00000004003f7308 */ /* 0x000ee20000000800 */
[C---:B------:R-:W-:Y:S02]  /*db50*/  FMUL.FTZ R13, R2.reuse, R113 ;  /* 0x00000071020d7220 */ /* 0x040fe40000410000 */
[----:B------:R-:W-:Y:S02]  /*db60*/  FFMA.FTZ R24, R45, c[0x0][0x2d0], -R75 ;  /* 0x0000b4002d187a23 */ /* 0x000fe4000001084b */
[----:B------:R-:W-:Y:S02]  /*db70*/  IMAD.MOV.U32 R151, RZ, RZ, R89 ;  /* 0x000000ffff977224 */ /* 0x000fe400078e0059 */
[C---:B------:R-:W-:Y:S02]  /*db80*/  FMUL.FTZ R45, R2.reuse, R145 ;  /* 0x00000091022d7220 */ /* 0x040fe40000410000 */
[C---:B------:R-:W-:Y:S01]  /*db90*/  FMUL.FTZ R25, R2.reuse, R125 ;  /* 0x0000007d02197220 */ /* 0x040fe20000410000 */
[----:B------:R4:W5:Y:S01]  /*dba0*/  MUFU.EX2 R30, R24 ;  /* 0x00000018001e7308 */ /* 0x0009620000000800 */
[C---:B------:R-:W-:Y:S02]  /*dbb0*/  FMUL.FTZ R29, R2.reuse, R129 ;  /* 0x00000081021d7220 */ /* 0x040fe40000410000 */
[----:B------:R-:W-:Y:S02]  /*dbc0*/  FMUL.FTZ R41, R2, R141 ;  /* 0x0000008d02297220 */ /* 0x000fe40000410000 */
[----:B-1----:R-:W-:Y:S02]  /*dbd0*/  FFMA.FTZ R0, R26, c[0x0][0x2d0], -R97 ;  /* 0x0000b4001a007a23 */ /* 0x002fe40000010861 */
[----:B--2---:R-:W-:Y:S02]  /*dbe0*/  IMAD.MOV.U32 R108, RZ, RZ, R9 ;  /* 0x000000ffff6c7224 */ /* 0x004fe400078e0009 */
[C---:B------:R-:W-:Y:S01]  /*dbf0*/  FMUL.FTZ R9, R2.reuse, R109 ;  /* 0x0000006d02097220 */ /* 0x040fe20000410000 */
[----:B------:R1:W2:Y:S01]  /*dc00*/  MUFU.EX2 R92, R0 ;  /* 0x00000000005c7308 */ /* 0x0002a20000000800 */
[----:B------:R-:W-:Y:S02]  /*dc10*/  FMUL.FTZ R57, R2, R157 ;  /* 0x0000009d02397220 */ /* 0x000fe40000410000 */
[----:B------:R-:W-:Y:S01]  /*dc20*/  IMAD.MOV.U32 R109, RZ, RZ, R86 ;  /* 0x000000ffff6d7224 */ /* 0x000fe200078e0056 */
[----:B---3--:R-:W-:Y:S01]  /*dc30*/  F2FP.PACK_AB R67, R63, R91 ;  /* 0x0000005b3f43723e */ /* 0x008fe200000000ff */
[----:B------:R-:W-:Y:S05]  /*dc40*/  FFMA.FTZ R4, R42, c[0x0][0x2d0], -R74 ;  /* 0x0000b4002a047a23 */ /* 0x000fea000001084a */
[----:B------:R3:W-:Y:S01]  /*dc50*/  MUFU.EX2 R59, R4 ;  /* 0x00000004003b7308 */ /* 0x0007e20000000800 */
[----:B----4-:R-:W-:Y:S01]  /*dc60*/  FMUL.FTZ R24, R2, R124 ;  /* 0x0000007c02187220 */ /* 0x010fe20000410000 */
[----:B-----5:R-:W-:Y:S08]  /*dc70*/  MOV R129, R30 ;  /* 0x0000001e00817202 */ /* 0x020ff00000000f00 */
[----:B------:R4:W-:Y:S01]  /*dc80*/  MUFU.EX2 R124, R32 ;  /* 0x00000020007c7308 */ /* 0x0009e20000000800 */
[----:B-1----:R-:W-:Y:S02]  /*dc90*/  FSEL R0, R3, RZ, P0 ;  /* 0x000000ff03007208 */ /* 0x002fe40000000000 */
[----:B--2---:R-:W-:Y:S02]  /*dca0*/  F2FP.PACK_AB R65, R92, R108 ;  /* 0x0000006c5c41723e */ /* 0x004fe400000000ff */
[C---:B------:R-:W-:Y:S01]  /*dcb0*/  ISETP.GT.AND P0, PT, R227.reuse, UR6, PT ;  /* 0x00000006e3007c0c */ /* 0x040fe2000bf04270 */
[----:B------:R-:W-:Y:S01]  /*dcc0*/  FADD.FTZ R0, -R0, R103 ;  /* 0x0000006700007221 */ /* 0x000fe20000010100 */
[----:B------:R-:W-:Y:S01]  /*dcd0*/  IADD3 R227, R227, -0x1, RZ ;  /* 0xffffffffe3e37810 */ /* 0x000fe20007ffe0ff */
[----:B------:R-:W-:Y:S02]  /*dce0*/  IMAD.MOV.U32 R103, RZ, RZ, R53 ;  /* 0x000000ffff677224 */ /* 0x000fe400078e0035 */
[----:B------:R-:W-:Y:S01]  /*dcf0*/  FMUL.FTZ R0, R0, c[0x0][0x2d0] ;  /* 0x0000b40000007a20 */ /* 0x000fe20000410000 */
[----:B------:R-:W1:Y:S01]  /*dd00*/  LDSM.16.MT88.4 R52, [R210+0x100] ;  /* 0x00010000d234783b */ /* 0x000e620000004200 */
[----:B---3--:R-:W-:Y:S01]  /*dd10*/  FMUL.FTZ R4, R69, R104 ;  /* 0x0000006845047220 */ /* 0x008fe20000410000 */
[----:B------:R-:W-:Y:S01]  /*dd20*/  F2FP.PACK_AB R76, R103, R100 ;  /* 0x00000064674c723e */ /* 0x000fe200000000ff */
[----:B------:R-:W-:Y:S06]  /*dd30*/  MUFU.EX2 R104, R62 ;  /* 0x0000003e00687308 */ /* 0x000fec0000000800 */
[-C--:B------:R-:W-:Y:S01]  /*dd40*/  HMMA.16816.F32 R4, R76, R20.reuse, R4 ;  /* 0x000000144c04723c */ /* 0x080fe20000001804 */
[----:B----4-:R-:W-:Y:S03]  /*dd50*/  FMUL.FTZ R32, R69, R132 ;  /* 0x0000008445207220 */ /* 0x010fe60000410000 */
[----:B------:R-:W2:Y:S02]  /*dd60*/  MUFU.EX2 R0, R0 ;  /* 0x0000000000007308 */ /* 0x000ea40000000800 */
[C---:B--2---:R-:W-:Y:S02]  /*dd70*/  FMUL.FTZ R10, R0.reuse, R110 ;  /* 0x0000006e000a7220 */ /* 0x044fe40000410000 */
[C---:B------:R-:W-:Y:S06]  /*dd80*/  FMUL.FTZ R11, R0.reuse, R111 ;  /* 0x0000006f000b7220 */ /* 0x040fec0000410000 */
[----:B------:R-:W-:Y:S01]  /*dd90*/  MUFU.EX2 R110, R44 ;  /* 0x0000002c006e7308 */ /* 0x000fe20000000800 */
[C---:B------:R-:W-:Y:S01]  /*dda0*/  FMUL.FTZ R15, R0.reuse, R115 ;  /* 0x00000073000f7220 */ /* 0x040fe20000410000 */
[----:B------:R-:W-:Y:S01]  /*ddb0*/  MOV R115, R85 ;  /* 0x0000005500737202 */ /* 0x000fe20000000f00 */
[C---:B------:R-:W-:Y:S02]  /*ddc0*/  FMUL.FTZ R27, R0.reuse, R127 ;  /* 0x0000007f001b7220 */ /* 0x040fe40000410000 */
[----:B------:R-:W-:Y:S01]  /*ddd0*/  IMAD.MOV.U32 R127, RZ, RZ, R80 ;  /* 0x000000ffff7f7224 */ /* 0x000fe200078e0050 */
[C---:B------:R-:W-:Y:S01]  /*dde0*/  HMMA.16816.F32 R8, R64.reuse, R20, R8 ;  /* 0x000000144008723c */ /* 0x040fe20000001808 */
[C---:B------:R-:W-:Y:S01]  /*ddf0*/  FMUL.FTZ R14, R0.reuse, R114 ;  /* 0x00000072000e7220 */ /* 0x040fe20000410000 */
[----:B------:R-:W2:Y:S01]  /*de00*/  LDSM.16.MT88.4 R80, [R211+0x100] ;  /* 0x00010000d350783b */ /* 0x000ea20000004200 */
[C---:B------:R-:W-:Y:S01]  /*de10*/  FMUL.FTZ R26, R0.reuse, R126 ;  /* 0x0000007e001a7220 */ /* 0x040fe20000410000 */
[----:B------:R-:W-:Y:S01]  /*de20*/  MOV R126, R31 ;  /* 0x0000001f007e7202 */ /* 0x000fe20000000f00 */
[----:B------:R3:W-:Y:S01]  /*de30*/  MUFU.EX2 R111, R28 ;  /* 0x0000001c006f7308 */ /* 0x0007e20000000800 */
[C---:B------:R-:W-:Y:S02]  /*de40*/  FMUL.FTZ R30, R0.reuse, R130 ;  /* 0x00000082001e7220 */ /* 0x040fe40000410000 */
[-C--:B------:R-:W-:Y:S01]  /*de50*/  HMMA.16816.F32 R12, R64, R22.reuse, R12 ;  /* 0x00000016400c723c */ /* 0x080fe2000000180c */
[----:B------:R-:W-:Y:S03]  /*de60*/  FFMA.FTZ R20, R47, c[0x0][0x2d0], -R74 ;  /* 0x0000b4002f147a23 */ /* 0x000fe6000001084a */
[----:B------:R-:W-:Y:S02]  /*de70*/  IMAD.MOV.U32 R130, RZ, RZ, R33 ;  /* 0x000000ffff827224 */ /* 0x000fe400078e0021 */
[C---:B------:R-:W-:Y:S01]  /*de80*/  FMUL.FTZ R33, R69.reuse, R133 ;  /* 0x0000008545217220 */ /* 0x040fe20000410000 */
[----:B------:R4:W-:Y:S01]  /*de90*/  MUFU.EX2 R112, R20 ;  /* 0x0000001400707308 */ /* 0x0009e20000000800 */
[C---:B------:R-:W-:Y:S01]  /*dea0*/  HMMA.16816.F32 R16, R76.reuse, R22, R16 ;  /* 0x000000164c10723c */ /* 0x040fe20000001810 */
[C---:B------:R-:W-:Y:S01]  /*deb0*/  FMUL.FTZ R21, R69.reuse, R121 ;  /* 0x0000007945157220 */ /* 0x040fe20000410000 */
[----:B------:R-:W-:Y:S02]  /*dec0*/  LDSM.16.MT88.4 R132, [R212+0x2900] ;  /* 0x00290000d484783b */ /* 0x000fe40000004200 */
[C---:B------:R-:W-:Y:S01]  /*ded0*/  FMUL.FTZ R31, R0.reuse, R131 ;  /* 0x00000083001f7220 */ /* 0x040fe20000410000 */
[----:B------:R-:W-:Y:S01]  /*dee0*/  MOV R121, R60 ;  /* 0x0000003c00797202 */ /* 0x000fe20000000f00 */
[----:B------:R-:W-:Y:S01]  /*def0*/  FMUL.FTZ R42, R0, R142 ;  /* 0x0000008e002a7220 */ /* 0x000fe20000410000 */
[----:B------:R-:W-:Y:S01]  /*df00*/  MOV R131, R63 ;  /* 0x0000003f00837202 */ /* 0x000fe20000000f00 */
[C---:B------:R-:W-:Y:S01]  /*df10*/  FMUL.FTZ R22, R68.reuse, R122 ;  /* 0x0000007a44167220 */ /* 0x040fe20000410000 */
[----:B------:R5:W-:Y:S03]  /*df20*/  MUFU.EX2 R114, R40 ;  /* 0x0000002800727308 */ /* 0x000be60000000800 */
[----:B------:R-:W-:Y:S02]  /*df30*/  FMUL.FTZ R23, R68, R123 ;  /* 0x0000007b44177220 */ /* 0x000fe40000410000 */
[----:B---3--:R-:W-:Y:S02]  /*df40*/  FMUL.FTZ R28, R2, R128 ;  /* 0x00000080021c7220 */ /* 0x008fe40000410000 */
[----:B------:R-:W-:Y:S02]  /*df50*/  FMUL.FTZ R43, R0, R143 ;  /* 0x0000008f002b7220 */ /* 0x000fe40000410000 */
[----:B------:R-:W-:Y:S01]  /*df60*/  FMUL.FTZ R44, R2, R144 ;  /* 0x00000090022c7220 */ /* 0x000fe20000410000 */
[----:B------:R3:W-:Y:S01]  /*df70*/  MUFU.EX2 R122, R48 ;  /* 0x00000030007a7308 */ /* 0x0007e20000000800 */
[C---:B------:R-:W-:Y:S02]  /*df80*/  FMUL.FTZ R46, R0.reuse, R146 ;  /* 0x00000092002e7220 */ /* 0x040fe40000410000 */
[----:B------:R-:W-:Y:S02]  /*df90*/  FMUL.FTZ R47, R0, R147 ;  /* 0x00000093002f7220 */ /* 0x000fe40000410000 */
[----:B----4-:R-:W-:Y:S02]  /*dfa0*/  FMUL.FTZ R20, R69, R120 ;  /* 0x0000007845147220 */ /* 0x010fe40000410000 */
[----:B------:R-:W-:Y:S02]  /*dfb0*/  IMAD.MOV.U32 R120, RZ, RZ, R84 ;  /* 0x000000ffff787224 */ /* 0x000fe400078e0054 */
[----:B------:R-:W4:Y:S01]  /*dfc0*/  LDSM.16.MT88.4 R84, [R209+0x900] ;  /* 0x00090000d154783b */ /* 0x000f220000004200 */
[----:B------:R1:W-:Y:S01]  /*dfd0*/  MUFU.EX2 R123, R58 ;  /* 0x0000003a007b7308 */ /* 0x0003e20000000800 */
[----:B------:R-:W-:Y:S01]  /*dfe0*/  FMUL.FTZ R60, R2, R160 ;  /* 0x000000a0023c7220 */ /* 0x000fe20000410000 */
[-C--:B------:R-:W-:Y:S01]  /*dff0*/  HMMA.16816.F32 R20, R76, R36.reuse, R20 ;  /* 0x000000244c14723c */ /* 0x080fe20000001814 */
[----:B------:R-:W-:Y:S01]  /*e000*/  FMUL.FTZ R62, R0, R162 ;  /* 0x000000a2003e7220 */ /* 0x000fe20000410000 */
[----:B------:R-:W-:Y:S01]  /*e010*/  MOV R162, R92 ;  /* 0x0000005c00a27202 */ /* 0x000fe20000000f00 */
[----:B------:R-:W-:Y:S02]  /*e020*/  FFMA.FTZ R92, R95, c[0x0][0x2d0], -R75 ;  /* 0x0000b4005f5c7a23 */ /* 0x000fe4000001084b */
[----:B-----5:R-:W-:Y:S02]  /*e030*/  FMUL.FTZ R40, R2, R140 ;  /* 0x0000008c02287220 */ /* 0x020fe40000410000 */
[----:B------:R-:W-:Y:S01]  /*e040*/  FMUL.FTZ R63, R0, R163 ;  /* 0x000000a3003f7220 */ /* 0x000fe20000410000 */
[C---:B------:R-:W-:Y:S01]  /*e050*/  HMMA.16816.F32 R24, R64.reuse, R36, R24 ;  /* 0x000000244018723c */ /* 0x040fe20000001818 */
[----:B------:R-:W-:Y:S03]  /*e060*/  IMAD.MOV.U32 R160, RZ, RZ, R61 ;  /* 0x000000ffffa07224 */ /* 0x000fe600078e003d */
[----:B---3--:R-:W-:Y:S01]  /*e070*/  FMUL.FTZ R48, R69, R148 ;  /* 0x0000009445307220 */ /* 0x008fe20000410000 */
[----:B------:R-:W-:Y:S01]  /*e080*/  MOV R148, R93 ;  /* 0x0000005d00947202 */ /* 0x000fe20000000f00 */
[----:B------:R-:W-:Y:S02]  /*e090*/  FMUL.FTZ R61, R2, R161 ;  /* 0x000000a1023d7220 */ /* 0x000fe40000410000 */
[-C--:B------:R-:W-:Y:S01]  /*e0a0*/  HMMA.16816.F32 R28, R64, R38.reuse, R28 ;  /* 0x00000026401c723c */ /* 0x080fe2000000181c */
[----:B------:R-:W-:Y:S03]  /*e0b0*/  FFMA.FTZ R36, R49, c[0x0][0x2d0], -R96 ;  /* 0x0000b40031247a23 */ /* 0x000fe60000010860 */
[C---:B------:R-:W-:Y:S01]  /*e0c0*/  FMUL.FTZ R37, R69.reuse, R137 ;  /* 0x0000008945257220 */ /* 0x040fe20000410000 */
[----:B------:R3:W-:Y:S01]  /*e0d0*/  MUFU.EX2 R128, R36 ;  /* 0x0000002400807308 */ /* 0x0007e20000000800 */
[C---:B------:R-:W-:Y:S02]  /*e0e0*/  FMUL.FTZ R49, R69.reuse, R149 ;  /* 0x0000009545317220 */ /* 0x040fe40000410000 */
[C---:B------:R-:W-:Y:S01]  /*e0f0*/  HMMA.16816.F32 R32, R76.reuse, R38, R32 ;  /* 0x000000264c20723c */ /* 0x040fe20000001820 */
[----:B------:R-:W-:Y:S03]  /*e100*/  IMAD.MOV.U32 R149, RZ, RZ, R59 ;  /* 0x000000ffff957224 */ /* 0x000fe600078e003b */
[C---:B-1----:R-:W-:Y:S02]  /*e110*/  FMUL.FTZ R58, R0.reuse, R158 ;  /* 0x0000009e003a7220 */ /* 0x042fe40000410000 */
[----:B------:R-:W-:Y:S02]  /*e120*/  FMUL.FTZ R59, R0, R159 ;  /* 0x0000009f003b7220 */ /* 0x000fe40000410000 */
[C---:B------:R-:W-:Y:S02]  /*e130*/  FMUL.FTZ R38, R68.reuse, R138 ;  /* 0x0000008a44267220 */ /* 0x040fe40000410000 */
[----:B------:R-:W-:Y:S02]  /*e140*/  MUFU.EX2 R138, R92 ;  /* 0x0000005c008a7308 */ /* 0x000fe40000000800 */
[----:B------:R-:W-:Y:S02]  /*e150*/  FMUL.FTZ R39, R68, R139 ;  /* 0x0000008b44277220 */ /* 0x000fe40000410000 */
[C---:B---3--:R-:W-:Y:S07]  /*e160*/  FMUL.FTZ R36, R69.reuse, R136 ;  /* 0x0000008845247220 */ /* 0x048fee0000410000 */
[-C--:B------:R-:W-:Y:S08]  /*e170*/  HMMA.16816.F32 R36, R76, R52.reuse, R36 ;  /* 0x000000344c24723c */ /* 0x080ff00000001824 */
[C---:B------:R-:W-:Y:S07]  /*e180*/  HMMA.16816.F32 R40, R64.reuse, R52, R40 ;  /* 0x000000344028723c */ /* 0x040fee0000001828 */
[--C-:B------:R-:W-:Y:S01]  /*e190*/  FFMA.FTZ R52, R56, c[0x0][0x2d0], -R97.reuse ;  /* 0x0000b40038347a23 */ /* 0x100fe20000010861 */
[-C--:B------:R-:W-:Y:S01]  /*e1a0*/  HMMA.16816.F32 R44, R64, R54.reuse, R44 ;  /* 0x00000036402c723c */ /* 0x080fe2000000182c */
[----:B------:R-:W-:Y:S02]  /*e1b0*/  FMUL.FTZ R56, R2, R156 ;  /* 0x0000009c02387220 */ /* 0x000fe40000410000 */
[----:B------:R1:W3:Y:S01]  /*e1c0*/  MUFU.EX2 R113, R52 ;  /* 0x0000003400717308 */ /* 0x0002e20000000800 */
[C---:B------:R-:W-:Y:S04]  /*e1d0*/  FMUL.FTZ R53, R69.reuse, R153 ;  /* 0x0000009945357220 */ /* 0x040fe80000410000 */
[C---:B------:R-:W-:Y:S07]  /*e1e0*/  HMMA.16816.F32 R48, R76.reuse, R54, R48 ;  /* 0x000000364c30723c */ /* 0x040fee0000001830 */
[C---:B------:R-:W-:Y:S02]  /*e1f0*/  FMUL.FTZ R54, R68.reuse, R154 ;  /* 0x0000009a44367220 */ /* 0x040fe40000410000 */
[----:B------:R-:W-:Y:S03]  /*e200*/  FMUL.FTZ R55, R68, R155 ;  /* 0x0000009b44377220 */ /* 0x000fe60000410000 */
[----:B-1----:R-:W-:Y:S07]  /*e210*/  FMUL.FTZ R52, R69, R152 ;  /* 0x0000009845347220 */ /* 0x002fee0000410000 */
[-C--:B--2---:R-:W-:Y:S08]  /*e220*/  HMMA.16816.F32 R52, R76, R80.reuse, R52 ;  /* 0x000000504c34723c */ /* 0x084ff00000001834 */
[C---:B------:R-:W-:Y:S07]  /*e230*/  HMMA.16816.F32 R56, R64.reuse, R80, R56 ;  /* 0x000000504038723c */ /* 0x040fee0000001838 */
[----:B------:R-:W-:Y:S01]  /*e240*/  FFMA.FTZ R80, R88, c[0x0][0x2d0], -R97 ;  /* 0x0000b40058507a23 */ /* 0x000fe20000010861 */
[-C--:B------:R-:W-:Y:S01]  /*e250*/  HMMA.16816.F32 R60, R64, R82.reuse, R60 ;  /* 0x00000052403c723c */ /* 0x080fe2000000183c */
[----:B---3--:R-:W-:Y:S02]  /*e260*/  F2FP.PACK_AB R81, R123, R113 ;  /* 0x000000717b51723e */ /* 0x008fe400000000ff */
[----:B------:R1:W2:Y:S04]  /*e270*/  MUFU.EX2 R161, R80 ;  /* 0x0000005000a17308 */ /* 0x0002a80000000800 */
[C---:B------:R-:W-:Y:S02]  /*e280*/  FMUL.FTZ R64, R69.reuse, R164 ;  /* 0x000000a445407220 */ /* 0x040fe40000410000 */
[----:B------:R-:W-:Y:S03]  /*e290*/  FMUL.FTZ R65, R69, R165 ;  /* 0x000000a545417220 */ /* 0x000fe60000410000 */
[C---:B------:R-:W-:Y:S02]  /*e2a0*/  FMUL.FTZ R66, R68.reuse, R166 ;  /* 0x000000a644427220 */ /* 0x040fe40000410000 */
[----:B------:R-:W-:Y:S07]  /*e2b0*/  FMUL.FTZ R67, R68, R167 ;  /* 0x000000a744437220 */ /* 0x000fee0000410000 */
[----:B------:R-:W-:Y:S01]  /*e2c0*/  HMMA.16816.F32 R64, R76, R82, R64 ;  /* 0x000000524c40723c */ /* 0x000fe20000001840 */
[--C-:B-1----:R-:W-:Y:S06]  /*e2d0*/  FFMA.FTZ R80, R90, c[0x0][0x2d0], -R74.reuse ;  /* 0x0000b4005a507a23 */ /* 0x102fec000001084a */
[----:B------:R-:W-:Y:S01]  /*e2e0*/  F2FP.PACK_AB R76, R149, R127 ;  /* 0x0000007f954c723e */ /* 0x000fe200000000ff */
[----:B------:R-:W1:Y:S01]  /*e2f0*/  LDSM.16.MT88.4 R88, [R212+0x900] ;  /* 0x00090000d458783b */ /* 0x000e620000004200 */
[----:B------:R-:W-:Y:S01]  /*e300*/  F2FP.PACK_AB R77, R148, R126 ;  /* 0x0000007e944d723e */ /* 0x000fe200000000ff */
[----:B------:R3:W-:Y:S02]  /*e310*/  MUFU.EX2 R106, R80 ;  /* 0x00000050006a7308 */ /* 0x0007e40000000800 */
[----:B------:R-:W-:Y:S02]  /*e320*/  F2FP.PACK_AB R78, R112, R130 ;  /* 0x00000082704e723e */ /* 0x000fe400000000ff */
[----:B------:R-:W-:Y:S02]  /*e330*/  F2FP.PACK_AB R79, R111, R129 ;  /* 0x000000816f4f723e */ /* 0x000fe400000000ff */
[----:B------:R-:W-:Y:S02]  /*e340*/  F2FP.PACK_AB R82, R110, R114 ;  /* 0x000000726e52723e */ /* 0x000fe400000000ff */
[----:B--2---:R-:W-:Y:S03]  /*e350*/  F2FP.PACK_AB R83, R161, R104 ;  /* 0x00000068a153723e */ /* 0x004fe600000000ff */
[-C--:B----4-:R-:W-:Y:S01]  /*e360*/  HMMA.16816.F32 R4, R76, R84.reuse, R4 ;  /* 0x000000544c04723c */ /* 0x090fe20000001804 */
[--C-:B---3--:R-:W-:Y:S02]  /*e370*/  FFMA.FTZ R80, R94, c[0x0][0x2d0], -R75.reuse ;  /* 0x0000b4005e507a23 */ /* 0x108fe4000001084b */
[----:B------:R-:W2:Y:S02]  /*e380*/  LDSM.16.MT88.4 R92, [R210+0x900] ;  /* 0x00090000d25c783b */ /* 0x000ea40000004200 */
[----:B------:R3:W-:Y:S02]  /*e390*/  MUFU.EX2 R139, R80 ;  /* 0x00000050008b7308 */ /* 0x0007e40000000800 */
[----:B---3--:R-:W-:Y:S07]  /*e3a0*/  F2FP.PACK_AB R80, R128, R124 ;  /* 0x0000007c8050723e */ /* 0x008fee00000000ff */
[C---:B------:R-:W-:Y:S07]  /*e3b0*/  HMMA.16816.F32 R8, R80.reuse, R84, R8 ;  /* 0x000000545008723c */ /* 0x040fee0000001808 */
[--C-:B------:R-:W-:Y:S01]  /*e3c0*/  FFMA.FTZ R84, R176, c[0x0][0x2d0], -R74.reuse ;  /* 0x0000b400b0547a23 */ /* 0x100fe2000001084a */
[-C--:B------:R-:W-:Y:S03]  /*e3d0*/  HMMA.16816.F32 R12, R80, R86.reuse, R12 ;  /* 0x00000056500c723c */ /* 0x080fe6000000180c */
[----:B------:R3:W-:Y:S05]  /*e3e0*/  MUFU.EX2 R163, R84 ;  /* 0x0000005400a37308 */ /* 0x0007ea0000000800 */
[C---:B------:R-:W-:Y:S08]  /*e3f0*/  HMMA.16816.F32 R16, R76.reuse, R86, R16 ;  /* 0x000000564c10723c */ /* 0x040ff00000001810 */
[-C--:B-1----:R-:W-:Y:S08]  /*e400*/  HMMA.16816.F32 R20, R76, R88.reuse, R20 ;  /* 0x000000584c14723c */ /* 0x082ff00000001814 */
[C---:B------:R-:W-:Y:S01]  /*e410*/  HMMA.16816.F32 R24, R80.reuse, R88, R24 ;  /* 0x000000585018723c */ /* 0x040fe20000001818 */
[----:B---3--:R-:W-:Y:S06]  /*e420*/  FFMA.FTZ R84, R177, c[0x0][0x2d0], -R74 ;  /* 0x0000b400b1547a23 */ /* 0x008fec000001084a */
[--C-:B------:R-:W-:Y:S01]  /*e430*/  FFMA.FTZ R88, R170, c[0x0][0x2d0], -R96.reuse ;  /* 0x0000b400aa587a23 */ /* 0x100fe20000010860 */
[-C--:B------:R-:W-:Y:S01]  /*e440*/  HMMA.16816.F32 R28, R80, R90.reuse, R28 ;  /* 0x0000005a501c723c */ /* 0x080fe2000000181c */
[----:B------:R1:W-:Y:S07]  /*e450*/  MUFU.EX2 R125, R84 ;  /* 0x00000054007d7308 */ /* 0x0003ee0000000800 */
[C---:B------:R-:W-:Y:S03]  /*e460*/  HMMA.16816.F32 R32, R76.reuse, R90, R32 ;  /* 0x0000005a4c20723c */ /* 0x040fe60000001820 */
[----:B------:R3:W-:Y:S05]  /*e470*/  MUFU.EX2 R136, R88 ;  /* 0x0000005800887308 */ /* 0x0007ea0000000800 */
[-C--:B--2---:R-:W-:Y:S08]  /*e480*/  HMMA.16816.F32 R36, R76, R92.reuse, R36 ;  /* 0x0000005c4c24723c */ /* 0x084ff00000001824 */
[C---:B------:R-:W-:Y:S01]  /*e490*/  HMMA.16816.F32 R40, R80.reuse, R92, R40 ;  /* 0x0000005c5028723c */ /* 0x040fe20000001828 */
[----:B-1----:R-:W-:Y:S04]  /*e4a0*/  FFMA.FTZ R84, R171, c[0x0][0x2d0], -R75 ;  /* 0x0000b400ab547a23 */ /* 0x002fe8000001084b */
[----:B------:R1:W-:Y:S02]  /*e4b0*/  MUFU.EX2 R252, R84 ;  /* 0x0000005400fc7308 */ /* 0x0003e40000000800 */
[----:B------:R-:W-:Y:S01]  /*e4c0*/  FFMA.FTZ R92, R168, c[0x0][0x2d0], -R97 ;  /* 0x0000b400a85c7a23 */ /* 0x000fe20000010861 */
[-C--:B------:R-:W-:Y:S01]  /*e4d0*/  HMMA.16816.F32 R44, R80, R94.reuse, R44 ;  /* 0x0000005e502c723c */ /* 0x080fe2000000182c */
[--C-:B---3--:R-:W-:Y:S06]  /*e4e0*/  FFMA.FTZ R88, R173, c[0x0][0x2d0], -R96.reuse ;  /* 0x0000b400ad587a23 */ /* 0x108fec0000010860 */
[----:B------:R2:W-:Y:S01]  /*e4f0*/  MUFU.EX2 R240, R92 ;  /* 0x0000005c00f07308 */ /* 0x0005e20000000800 */
[C---:B------:R-:W-:Y:S09]  /*e500*/  HMMA.16816.F32 R48, R76.reuse, R94, R48 ;  /* 0x0000005e4c30723c */ /* 0x040ff20000001830 */
[----:B------:R3:W-:Y:S03]  /*e510*/  MUFU.EX2 R142, R88 ;  /* 0x00000058008e7308 */ /* 0x0007e60000000800 */
[----:B-1----:R-:W-:Y:S07]  /*e520*/  FFMA.FTZ R84, R174, c[0x0][0x2d0], -R75 ;  /* 0x0000b400ae547a23 */ /* 0x002fee000001084b */
[----:B------:R1:W-:Y:S01]  /*e530*/  MUFU.EX2 R143, R84 ;  /* 0x00000054008f7308 */ /* 0x0003e20000000800 */
[----:B--2---:R-:W-:Y:S09]  /*e540*/  FFMA.FTZ R92, R169, c[0x0][0x2d0], -R97 ;  /* 0x0000b400a95c7a23 */ /* 0x004ff20000010861 */
[----:B------:R2:W-:Y:S01]  /*e550*/  MUFU.EX2 R238, R92 ;  /* 0x0000005c00ee7308 */ /* 0x0005e20000000800 */
[--C-:B---3--:R-:W-:Y:S09]  /*e560*/  FFMA.FTZ R88, R175, c[0x0][0x2d0], -R96.reuse ;  /* 0x0000b400af587a23 */ /* 0x108ff20000010860 */
[----:B------:R3:W4:Y:S01]  /*e570*/  MUFU.EX2 R141, R88 ;  /* 0x00000058008d7308 */ /* 0x0007220000000800 */
[----:B-1----:R-:W-:Y:S09]  /*e580*/  FFMA.FTZ R84, R99, c[0x0][0x2d0], -R96 ;  /* 0x0000b40063547a23 */ /* 0x002ff20000010860 */
[----:B------:R1:W-:Y:S01]  /*e590*/  MUFU.EX2 R137, R84 ;  /* 0x0000005400897308 */ /* 0x0003e20000000800 */
[----:B--2---:R-:W-:Y:S09]  /*e5a0*/  FFMA.FTZ R92, R181, c[0x0][0x2d0], -R75 ;  /* 0x0000b400b55c7a23 */ /* 0x004ff2000001084b */
[----:B------:R2:W-:Y:S01]  /*e5b0*/  MUFU.EX2 R145, R92 ;  /* 0x0000005c00917308 */ /* 0x0005e20000000800 */
[--C-:B---3--:R-:W-:Y:S09]  /*e5c0*/  FFMA.FTZ R88, R178, c[0x0][0x2d0], -R74.reuse ;  /* 0x0000b400b2587a23 */ /* 0x108ff2000001084a */
[----:B------:R3:W-:Y:S01]  /*e5d0*/  MUFU.EX2 R251, R88 ;  /* 0x0000005800fb7308 */ /* 0x0007e20000000800 */
[----:B-1----:R-:W1:Y:S08]  /*e5e0*/  LDSM.16.MT88.4 R84, [R211+0x900] ;  /* 0x00090000d354783b */ /* 0x002e700000004200 */
[----:B--2---:R-:W-:Y:S01]  /*e5f0*/  LDSM.16.MT88.4 R92, [R210+0x1100] ;  /* 0x00110000d25c783b */ /* 0x004fe20000004200 */
[--C-:B---3--:R-:W-:Y:S04]  /*e600*/  FFMA.FTZ R88, R98, c[0x0][0x2d0], -R97.reuse ;  /* 0x0000b40062587a23 */ /* 0x108fe80000010861 */
[----:B------:R2:W3:Y:S01]  /*e610*/  MUFU.EX2 R140, R88 ;  /* 0x00000058008c7308 */ /* 0x0004e20000000800 */
[-C--:B-1----:R-:W-:Y:S08]  /*e620*/  HMMA.16816.F32 R52, R76, R84.reuse, R52 ;  /* 0x000000544c34723c */ /* 0x082ff00000001834 */
[C---:B------:R-:W-:Y:S01]  /*e630*/  HMMA.16816.F32 R56, R80.reuse, R84, R56 ;  /* 0x000000545038723c */ /* 0x040fe20000001838 */
[----:B--2---:R-:W1:Y:S06]  /*e640*/  LDSM.16.MT88.4 R88, [R209+0x1100] ;  /* 0x00110000d158783b */ /* 0x004e6c0000004200 */
[----:B------:R-:W-:Y:S01]  /*e650*/  FFMA.FTZ R84, R172, c[0x0][0x2d0], -R97 ;  /* 0x0000b400ac547a23 */ /* 0x000fe20000010861 */
[-C--:B------:R-:W-:Y:S03]  /*e660*/  HMMA.16816.F32 R60, R80, R86.reuse, R60 ;  /* 0x00000056503c723c */ /* 0x080fe6000000183c */
[----:B------:R2:W5:Y:S04]  /*e670*/  MUFU.EX2 R236, R84 ;  /* 0x0000005400ec7308 */ /* 0x0005680000000800 */
[--C-:B------:R-:W-:Y:S01]  /*e680*/  FFMA.FTZ R80, R184, c[0x0][0x2d0], -R74.reuse ;  /* 0x0000b400b8507a23 */ /* 0x100fe2000001084a */
[----:B------:R-:W-:Y:S01]  /*e690*/  HMMA.16816.F32 R64, R76, R86, R64 ;  /* 0x000000564c40723c */ /* 0x000fe20000001840 */
[----:B----4-:R-:W-:Y:S03]  /*e6a0*/  F2FP.PACK_AB R82, R141, R142 ;  /* 0x0000008e8d52723e */ /* 0x010fe600000000ff */
[----:B---3--:R-:W-:Y:S01]  /*e6b0*/  F2FP.PACK_AB R81, R240, R140 ;  /* 0x0000008cf051723e */ /* 0x008fe200000000ff */
[----:B------:R3:W-:Y:S02]  /*e6c0*/  MUFU.EX2 R147, R80 ;  /* 0x0000005000937308 */ /* 0x0007e40000000800 */
[----:B------:R-:W-:Y:S02]  /*e6d0*/  F2FP.PACK_AB R76, R106, R122 ;  /* 0x0000007a6a4c723e */ /* 0x000fe400000000ff */
[----:B------:R-:W-:Y:S03]  /*e6e0*/  F2FP.PACK_AB R77, R138, R139 ;  /* 0x0000008b8a4d723e */ /* 0x000fe600000000ff */
[----:B------:R-:W-:Y:S02]  /*e6f0*/  F2FP.PACK_AB R78, R125, R163 ;  /* 0x000000a37d4e723e */ /* 0x000fe400000000ff */
[----:B------:R-:W-:Y:S01]  /*e700*/  F2FP.PACK_AB R79, R143, R252 ;  /* 0x000000fc8f4f723e */ /* 0x000fe200000000ff */
[----:B--2---:R-:W2:Y:S01]  /*e710*/  LDSM.16.MT88.4 R84, [R212+0x1100] ;  /* 0x00110000d454783b */ /* 0x004ea20000004200 */
[----:B-----5:R-:W-:Y:S05]  /*e720*/  F2FP.PACK_AB R83, R236, R238 ;  /* 0x000000eeec53723e */ /* 0x020fea00000000ff */
[-C--:B-1----:R-:W-:Y:S01]  /*e730*/  HMMA.16816.F32 R4, R76, R88.reuse, R4 ;  /* 0x000000584c04723c */ /* 0x082fe20000001804 */
[--C-:B---3--:R-:W-:Y:S04]  /*e740*/  FFMA.FTZ R80, R179, c[0x0][0x2d0], -R75.reuse ;  /* 0x0000b400b3507a23 */ /* 0x108fe8000001084b */
[----:B------:R1:W-:Y:S02]  /*e750*/  MUFU.EX2 R146, R80 ;  /* 0x0000005000927308 */ /* 0x0003e40000000800 */
[----:B-1----:R-:W-:Y:S07]  /*e760*/  F2FP.PACK_AB R80, R136, R137 ;  /* 0x000000898850723e */ /* 0x002fee00000000ff */
[C---:B------:R-:W-:Y:S07]  /*e770*/  HMMA.16816.F32 R8, R80.reuse, R88, R8 ;  /* 0x000000585008723c */ /* 0x040fee0000001808 */
[--C-:B------:R-:W-:Y:S01]  /*e780*/  FFMA.FTZ R88, R195, c[0x0][0x2d0], -R74.reuse ;  /* 0x0000b400c3587a23 */ /* 0x100fe2000001084a */
[-C--:B------:R-:W-:Y:S03]  /*e790*/  HMMA.16816.F32 R12, R80, R90.reuse, R12 ;  /* 0x0000005a500c723c */ /* 0x080fe6000000180c */
[----:B------:R1:W-:Y:S05]  /*e7a0*/  MUFU.EX2 R235, R88 ;  /* 0x0000005800eb7308 */ /* 0x0003ea0000000800 */
[C---:B------:R-:W-:Y:S08]  /*e7b0*/  HMMA.16816.F32 R16, R76.reuse, R90, R16 ;  /* 0x0000005a4c10723c */ /* 0x040ff00000001810 */
[-C--:B--2---:R-:W-:Y:S08]  /*e7c0*/  HMMA.16816.F32 R20, R76, R84.reuse, R20 ;  /* 0x000000544c14723c */ /* 0x084ff00000001814 */
[C---:B------:R-:W-:Y:S01]  /*e7d0*/  HMMA.16816.F32 R24, R80.reuse, R84, R24 ;  /* 0x000000545018723c */ /* 0x040fe20000001818 */
[----:B-1----:R-:W-:Y:S06]  /*e7e0*/  FFMA.FTZ R88, R196, c[0x0][0x2d0], -R74 ;  /* 0x0000b400c4587a23 */ /* 0x002fec000001084a */
[--C-:B------:R-:W-:Y:S01]  /*e7f0*/  FFMA.FTZ R84, R185, c[0x0][0x2d0], -R96.reuse ;  /* 0x0000b400b9547a23 */ /* 0x100fe20000010860 */
[-C--:B------:R-:W-:Y:S01]  /*e800*/  HMMA.16816.F32 R28, R80, R86.reuse, R28 ;  /* 0x00000056501c723c */ /* 0x080fe2000000181c */
[----:B------:R1:W-:Y:S07]  /*e810*/  MUFU.EX2 R196, R88 ;  /* 0x0000005800c47308 */ /* 0x0003ee0000000800 */
[C---:B------:R-:W-:Y:S03]  /*e820*/  HMMA.16816.F32 R32, R76.reuse, R86, R32 ;  /* 0x000000564c20723c */ /* 0x040fe60000001820 */
[----:B------:R2:W-:Y:S05]  /*e830*/  MUFU.EX2 R144, R84 ;  /* 0x0000005400907308 */ /* 0x0005ea0000000800 */
[-C--:B------:R-:W-:Y:S08]  /*e840*/  HMMA.16816.F32 R36, R76, R92.reuse, R36 ;  /* 0x0000005c4c24723c */ /* 0x080ff00000001824 */
[C---:B------:R-:W-:Y:S01]  /*e850*/  HMMA.16816.F32 R40, R80.reuse, R92, R40 ;  /* 0x0000005c5028723c */ /* 0x040fe20000001828 */
[----:B-1----:R-:W-:Y:S04]  /*e860*/  FFMA.FTZ R88, R190, c[0x0][0x2d0], -R75 ;  /* 0x0000b400be587a23 */ /* 0x002fe8000001084b */
[----:B------:R1:W-:Y:S02]  /*e870*/  MUFU.EX2 R195, R88 ;  /* 0x0000005800c37308 */ /* 0x0003e40000000800 */
[----:B------:R-:W-:Y:S01]  /*e880*/  FFMA.FTZ R92, R183, c[0x0][0x2d0], -R97 ;  /* 0x0000b400b75c7a23 */ /* 0x000fe20000010861 */
[-C--:B------:R-:W-:Y:S01]  /*e890*/  HMMA.16816.F32 R44, R80, R94.reuse, R44 ;  /* 0x0000005e502c723c */ /* 0x080fe2000000182c */
[----:B------:R-:W-:Y:S03]  /*e8a0*/  MOV R183, R101 ;  /* 0x0000006500b77202 */ /* 0x000fe60000000f00 */
[--C-:B--2---:R-:W-:Y:S03]  /*e8b0*/  FFMA.FTZ R84, R188, c[0x0][0x2d0], -R96.reuse ;  /* 0x0000b400bc547a23 */ /* 0x104fe60000010860 */
[----:B------:R2:W-:Y:S01]  /*e8c0*/  MUFU.EX2 R155, R92 ;  /* 0x0000005c009b7308 */ /* 0x0005e20000000800 */
[C---:B------:R-:W-:Y:S09]  /*e8d0*/  HMMA.16816.F32 R48, R76.reuse, R94, R48 ;  /* 0x0000005e4c30723c */ /* 0x040ff20000001830 */
[----:B------:R3:W-:Y:S03]  /*e8e0*/  MUFU.EX2 R190, R84 ;  /* 0x0000005400be7308 */ /* 0x0007e60000000800 */
[----:B-1----:R-:W-:Y:S07]  /*e8f0*/  FFMA.FTZ R88, R192, c[0x0][0x2d0], -R75 ;  /* 0x0000b400c0587a23 */ /* 0x002fee000001084b */
[----:B------:R1:W-:Y:S01]  /*e900*/  MUFU.EX2 R192, R88 ;  /* 0x0000005800c07308 */ /* 0x0003e20000000800 */
[----:B--2---:R-:W-:Y:S09]  /*e910*/  FFMA.FTZ R92, R186, c[0x0][0x2d0], -R97 ;  /* 0x0000b400ba5c7a23 */ /* 0x004ff20000010861 */
[----:B------:R2:W-:Y:S01]  /*e920*/  MUFU.EX2 R154, R92 ;  /* 0x0000005c009a7308 */ /* 0x0005e20000000800 */
[--C-:B---3--:R-:W-:Y:S01]  /*e930*/  FFMA.FTZ R84, R189, c[0x0][0x2d0], -R96.reuse ;  /* 0x0000b400bd547a23 */ /* 0x108fe20000010860 */
[----:B------:R-:W-:Y:S08]  /*e940*/  MOV R189, R103 ;  /* 0x0000006700bd7202 */ /* 0x000ff00000000f00 */
[----:B------:R3:W-:Y:S01]  /*e950*/  MUFU.EX2 R185, R84 ;  /* 0x0000005400b97308 */ /* 0x0007e20000000800 */
[----:B-1----:R-:W1:Y:S01]  /*e960*/  LDSM.16.MT88.4 R88, [R211+0x1100] ;  /* 0x00110000d358783b */ /* 0x002e620000004200 */
[----:B--2---:R-:W-:Y:S01]  /*e970*/  FFMA.FTZ R92, R203, c[0x0][0x2d0], -R75 ;  /* 0x0000b400cb5c7a23 */ /* 0x004fe2000001084b */
[----:B------:R-:W-:Y:S07]  /*e980*/  MOV R203, R113 ;  /* 0x0000007100cb7202 */ /* 0x000fee0000000f00 */
[----:B------:R2:W-:Y:S01]  /*e990*/  MUFU.EX2 R178, R92 ;  /* 0x0000005c00b27308 */ /* 0x0005e20000000800 */
[----:B---3--:R-:W-:Y:S02]  /*e9a0*/  FFMA.FTZ R84, R191, c[0x0][0x2d0], -R96 ;  /* 0x0000b400bf547a23 */ /* 0x008fe40000010860 */
[----:B------:R-:W-:Y:S07]  /*e9b0*/  IMAD.MOV.U32 R191, RZ, RZ, R102 ;  /* 0x000000ffffbf7224 */ /* 0x000fee00078e0066 */
[----:B------:R3:W4:Y:S01]  /*e9c0*/  MUFU.EX2 R188, R84 ;  /* 0x0000005400bc7308 */ /* 0x0007220000000800 */
[----:B--2---:R-:W-:Y:S01]  /*e9d0*/  LDSM.16.MT88.4 R92, [R210+0x1900] ;  /* 0x00190000d25c783b */ /* 0x004fe20000004200 */
[-C--:B-1----:R-:W-:Y:S08]  /*e9e0*/  HMMA.16816.F32 R52, R76, R88.reuse, R52 ;  /* 0x000000584c34723c */ /* 0x082ff00000001834 */
[C---:B------:R-:W-:Y:S01]  /*e9f0*/  HMMA.16816.F32 R56, R80.reuse, R88, R56 ;  /* 0x000000585038723c */ /* 0x040fe20000001838 */
[----:B---3--:R-:W-:Y:S02]  /*ea00*/  FFMA.FTZ R84, R197, c[0x0][0x2d0], -R74 ;  /* 0x0000b400c5547a23 */ /* 0x008fe4000001084a */
[----:B------:R-:W2:Y:S02]  /*ea10*/  LDL.LU R197, [R1+0x18] ;  /* 0x0000180001c57983 */ /* 0x000ea40000300800 */
[----:B------:R1:W-:Y:S02]  /*ea20*/  MUFU.EX2 R184, R84 ;  /* 0x0000005400b87308 */ /* 0x0003e40000000800 */
[----:B------:R-:W3:Y:S01]  /*ea30*/  LDL.LU R186, [R1+0x14] ;  /* 0x0000140001ba7983 */ /* 0x000ee20000300800 */
[-C--:B------:R-:W-:Y:S01]  /*ea40*/  HMMA.16816.F32 R60, R80, R90.reuse, R60 ;  /* 0x0000005a503c723c */ /* 0x080fe2000000183c */
[----:B------:R-:W-:Y:S03]  /*ea50*/  FFMA.FTZ R88, R187, c[0x0][0x2d0], -R97 ;  /* 0x0000b400bb587a23 */ /* 0x000fe60000010861 */
[----:B------:R-:W-:Y:S03]  /*ea60*/  IMAD.MOV.U32 R187, RZ, RZ, R100 ;  /* 0x000000ffffbb7224 */ /* 0x000fe600078e0064 */
[--C-:B------:R-:W-:Y:S01]  /*ea70*/  FFMA.FTZ R80, R206, c[0x0][0x2d0], -R74.reuse ;  /* 0x0000b400ce507a23 */ /* 0x100fe2000001084a */
[----:B------:R-:W-:Y:S01]  /*ea80*/  HMMA.16816.F32 R64, R76, R90, R64 ;  /* 0x0000005a4c40723c */ /* 0x000fe20000001840 */
[----:B----4-:R-:W-:Y:S02]  /*ea90*/  F2FP.PACK_AB R82, R188, R185 ;  /* 0x000000b9bc52723e */ /* 0x010fe400000000ff */
[----:B------:R4:W-:Y:S01]  /*eaa0*/  MUFU.EX2 R179, R80 ;  /* 0x0000005000b37308 */ /* 0x0009e20000000800 */
[----:B------:R-:W-:Y:S03]  /*eab0*/  IMAD.MOV.U32 R206, RZ, RZ, R111 ;  /* 0x000000ffffce7224 */ /* 0x000fe600078e006f */
[----:B------:R-:W-:Y:S02]  /*eac0*/  F2FP.PACK_AB R76, R147, R251 ;  /* 0x000000fb934c723e */ /* 0x000fe400000000ff */
[----:B------:R-:W-:Y:S03]  /*ead0*/  F2FP.PACK_AB R77, R145, R146 ;  /* 0x00000092914d723e */ /* 0x000fe600000000ff */
[----:B------:R-:W-:Y:S01]  /*eae0*/  F2FP.PACK_AB R78, R196, R235 ;  /* 0x000000ebc44e723e */ /* 0x000fe200000000ff */
[----:B-1----:R-:W-:Y:S01]  /*eaf0*/  FFMA.FTZ R84, R180, c[0x0][0x2d0], -R97 ;  /* 0x0000b400b4547a23 */ /* 0x002fe20000010861 */
[----:B------:R-:W-:Y:S01]  /*eb00*/  F2FP.PACK_AB R79, R192, R195 ;  /* 0x000000c3c04f723e */ /* 0x000fe200000000ff */
[----:B------:R-:W1:Y:S10]  /*eb10*/  MUFU.EX2 R180, R88 ;  /* 0x0000005800b47308 */ /* 0x000e740000000800 */
[----:B------:R5:W5:Y:S01]  /*eb20*/  MUFU.EX2 R181, R84 ;  /* 0x0000005400b57308 */ /* 0x000b620000000800 */
[--C-:B----4-:R-:W-:Y:S01]  /*eb30*/  FFMA.FTZ R80, R200, c[0x0][0x2d0], -R75.reuse ;  /* 0x0000b400c8507a23 */ /* 0x110fe2000001084b */
[----:B------:R-:W-:Y:S08]  /*eb40*/  MOV R200, R112 ;  /* 0x0000007000c87202 */ /* 0x000ff00000000f00 */
[----:B------:R4:W-:Y:S01]  /*eb50*/  MUFU.EX2 R153, R80 ;  /* 0x0000005000997308 */ /* 0x0009e20000000800 */
[----:B-1----:R-:W-:Y:S01]  /*eb60*/  F2FP.PACK_AB R83, R180, R154 ;  /* 0x0000009ab453723e */ /* 0x002fe200000000ff */
[----:B------:R-:W-:Y:S08]  /*eb70*/  LDSM.16.MT88.4 R88, [R212+0x1900] ;  /* 0x00190000d458783b */ /* 0x000ff00000004200 */
[----:B-----5:R-:W1:Y:S01]  /*eb80*/  LDSM.16.MT88.4 R84, [R209+0x1900] ;  /* 0x00190000d154783b */ /* 0x020e620000004200 */
[----:B------:R-:W-:Y:S02]  /*eb90*/  F2FP.PACK_AB R81, R155, R181 ;  /* 0x000000b59b51723e */ /* 0x000fe400000000ff */
[----:B----4-:R-:W-:Y:S01]  /*eba0*/  F2FP.PACK_AB R80, R190, R144 ;  /* 0x00000090be50723e */ /* 0x010fe200000000ff */
[-C--:B-1----:R-:W-:Y:S08]  /*ebb0*/  HMMA.16816.F32 R4, R76, R84.reuse, R4 ;  /* 0x000000544c04723c */ /* 0x082ff00000001804 */
[C---:B------:R-:W-:Y:S07]  /*ebc0*/  HMMA.16816.F32 R8, R80.reuse, R84, R8 ;  /* 0x000000545008723c */ /* 0x040fee0000001808 */
[----:B------:R-:W-:Y:S01]  /*ebd0*/  FFMA.FTZ R84, R232, c[0x0][0x2d0], -R74 ;  /* 0x0000b400e8547a23 */ /* 0x000fe2000001084a */
[-C--:B------:R-:W-:Y:S01]  /*ebe0*/  HMMA.16816.F32 R12, R80, R86.reuse, R12 ;  /* 0x00000056500c723c */ /* 0x080fe2000000180c */
[----:B------:R-:W-:Y:S02]  /*ebf0*/  IMAD.MOV.U32 R232, RZ, RZ, R114 ;  /* 0x000000ffffe87224 */ /* 0x000fe400078e0072 */
[----:B------:R1:W-:Y:S05]  /*ec00*/  MUFU.EX2 R159, R84 ;  /* 0x00000054009f7308 */ /* 0x0003ea0000000800 */
[C---:B------:R-:W-:Y:S08]  /*ec10*/  HMMA.16816.F32 R16, R76.reuse, R86, R16 ;  /* 0x000000564c10723c */ /* 0x040ff00000001810 */
[-C--:B------:R-:W-:Y:S08]  /*ec20*/  HMMA.16816.F32 R20, R76, R88.reuse, R20 ;  /* 0x000000584c14723c */ /* 0x080ff00000001814 */
[C---:B------:R-:W-:Y:S01]  /*ec30*/  HMMA.16816.F32 R24, R80.reuse, R88, R24 ;  /* 0x000000585018723c */ /* 0x040fe20000001818 */
[----:B-1----:R-:W-:Y:S03]  /*ec40*/  FFMA.FTZ R84, R233, c[0x0][0x2d0], -R74 ;  /* 0x0000b400e9547a23 */ /* 0x002fe6000001084a */
[----:B------:R-:W-:Y:S03]  /*ec50*/  MOV R233, R115 ;  /* 0x0000007300e97202 */ /* 0x000fe60000000f00 */
[----:B------:R-:W-:Y:S01]  /*ec60*/  FFMA.FTZ R88, R205, c[0x0][0x2d0], -R96 ;  /* 0x0000b400cd587a23 */ /* 0x000fe20000010860 */
[-C--:B------:R-:W-:Y:S01]  /*ec70*/  HMMA.16816.F32 R28, R80, R90.reuse, R28 ;  /* 0x0000005a501c723c */ /* 0x080fe2000000181c */
[----:B------:R1:W-:Y:S03]  /*ec80*/  MUFU.EX2 R177, R84 ;  /* 0x0000005400b17308 */ /* 0x0003e60000000800 */
[----:B------:R-:W-:Y:S04]  /*ec90*/  MOV R205, R150 ;  /* 0x0000009600cd7202 */ /* 0x000fe80000000f00 */
[C---:B------:R-:W-:Y:S03]  /*eca0*/  HMMA.16816.F32 R32, R76.reuse, R90, R32 ;  /* 0x0000005a4c20723c */ /* 0x040fe60000001820 */
[----:B------:R4:W-:Y:S05]  /*ecb0*/  MUFU.EX2 R157, R88 ;  /* 0x00000058009d7308 */ /* 0x0009ea0000000800 */
[-C--:B------:R-:W-:Y:S08]  /*ecc0*/  HMMA.16816.F32 R36, R76, R92.reuse, R36 ;  /* 0x0000005c4c24723c */ /* 0x080ff00000001824 */
[C---:B------:R-:W-:Y:S01]  /*ecd0*/  HMMA.16816.F32 R40, R80.reuse, R92, R40 ;  /* 0x0000005c5028723c */ /* 0x040fe20000001828 */
[----:B-1----:R-:W-:Y:S03]  /*ece0*/  FFMA.FTZ R84, R230, c[0x0][0x2d0], -R75 ;  /* 0x0000b400e6547a23 */ /* 0x002fe6000001084b */
[----:B------:R-:W-:Y:S01]  /*ecf0*/  IMAD.MOV.U32 R230, RZ, RZ, R120 ;  /* 0x000000ffffe67224 */ /* 0x000fe200078e0078 */
[----:B------:R1:W-:Y:S01]  /*ed00*/  MUFU.EX2 R158, R84 ;  /* 0x00000054009e7308 */ /* 0x0003e20000000800 */
[----:B------:R-:W-:Y:S02]  /*ed10*/  IMAD.MOV.U32 R120, RZ, RZ, R108 ;  /* 0x000000ffff787224 */ /* 0x000fe400078e006c */
[-C--:B------:R-:W-:Y:S01]  /*ed20*/  HMMA.16816.F32 R44, R80, R94.reuse, R44 ;  /* 0x0000005e502c723c */ /* 0x080fe2000000182c */
[----:B------:R-:W-:Y:S03]  /*ed30*/  FFMA.FTZ R92, R201, c[0x0][0x2d0], -R97 ;  /* 0x0000b400c95c7a23 */ /* 0x000fe60000010861 */
[----:B----4-:R-:W-:Y:S02]  /*ed40*/  FFMA.FTZ R88, R207, c[0x0][0x2d0], -R96 ;  /* 0x0000b400cf587a23 */ /* 0x010fe40000010860 */
[----:B------:R-:W-:Y:S01]  /*ed50*/  IMAD.MOV.U32 R207, RZ, RZ, R160 ;  /* 0x000000ffffcf7224 */ /* 0x000fe200078e00a0 */
[----:B------:R4:W-:Y:S01]  /*ed60*/  MUFU.EX2 R172, R92 ;  /* 0x0000005c00ac7308 */ /* 0x0009e20000000800 */
[C---:B------:R-:W-:Y:S09]  /*ed70*/  HMMA.16816.F32 R48, R76.reuse, R94, R48 ;  /* 0x0000005e4c30723c */ /* 0x040ff20000001830 */
[----:B------:R5:W-:Y:S03]  /*ed80*/  MUFU.EX2 R175, R88 ;  /* 0x0000005800af7308 */ /* 0x000be60000000800 */
[----:B-1----:R-:W-:Y:S02]  /*ed90*/  FFMA.FTZ R84, R231, c[0x0][0x2d0], -R75 ;  /* 0x0000b400e7547a23 */ /* 0x002fe4000001084b */
[----:B------:R-:W-:Y:S01]  /*eda0*/  IMAD.MOV.U32 R231, RZ, RZ, R189 ;  /* 0x000000ffffe77224 */ /* 0x000fe200078e00bd */
[----:B------:R-:W-:Y:S04]  /*edb0*/  MOV R189, R163 ;  /* 0x000000a300bd7202 */ /* 0x000fe80000000f00 */
[----:B------:R1:W-:Y:S01]  /*edc0*/  MUFU.EX2 R176, R84 ;  /* 0x0000005400b07308 */ /* 0x0003e20000000800 */
[----:B----4-:R-:W-:Y:S09]  /*edd0*/  FFMA.FTZ R92, R202, c[0x0][0x2d0], -R97 ;  /* 0x0000b400ca5c7a23 */ /* 0x010ff20000010861 */
[----:B------:R4:W-:Y:S01]  /*ede0*/  MUFU.EX2 R171, R92 ;  /* 0x0000005c00ab7308 */ /* 0x0009e20000000800 */
[--C-:B-----5:R-:W-:Y:S01]  /*edf0*/  FFMA.FTZ R88, R229, c[0x0][0x2d0], -R96.reuse ;  /* 0x0000b400e5587a23 */ /* 0x120fe20000010860 */
[----:B------:R-:W-:Y:S08]  /*ee00*/  MOV R229, R109 ;  /* 0x0000006d00e57202 */ /* 0x000ff00000000f00 */
[----:B------:R5:W2:Y:S01]  /*ee10*/  MUFU.EX2 R174, R88 ;  /* 0x0000005800ae7308 */ /* 0x000aa20000000800 */
[----:B-1----:R-:W-:Y:S01]  /*ee20*/  FFMA.FTZ R84, R204, c[0x0][0x2d0], -R96 ;  /* 0x0000b400cc547a23 */ /* 0x002fe20000010860 */
[----:B------:R-:W-:Y:S01]  /*ee30*/  MOV R204, R191 ;  /* 0x000000bf00cc7202 */ /* 0x000fe20000000f00 */
[----:B------:R-:W-:Y:S07]  /*ee40*/  IMAD.MOV.U32 R191, RZ, RZ, R162 ;  /* 0x000000ffffbf7224 */ /* 0x000fee00078e00a2 */
[----:B------:R1:W-:Y:S01]  /*ee50*/  MUFU.EX2 R152, R84 ;  /* 0x0000005400987308 */ /* 0x0003e20000000800 */
[----:B----4-:R-:W-:Y:S09]  /*ee60*/  FFMA.FTZ R92, R241, c[0x0][0x2d0], -R75 ;  /* 0x0000b400f15c7a23 */ /* 0x010ff2000001084b */
[----:B------:R4:W-:Y:S01]  /*ee70*/  MUFU.EX2 R103, R92 ;  /* 0x0000005c00677308 */ /* 0x0009e20000000800 */
[--C-:B-----5:R-:W-:Y:S02]  /*ee80*/  FFMA.FTZ R88, R237, c[0x0][0x2d0], -R74.reuse ;  /* 0x0000b400ed587a23 */ /* 0x120fe4000001084a */
[----:B------:R-:W-:Y:S07]  /*ee90*/  IMAD.MOV.U32 R237, RZ, RZ, R105 ;  /* 0x000000ffffed7224 */ /* 0x000fee00078e0069 */
[----:B------:R5:W-:Y:S01]  /*eea0*/  MUFU.EX2 R173, R88 ;  /* 0x0000005800ad7308 */ /* 0x000be20000000800 */
[----:B-1----:R-:W1:Y:S08]  /*eeb0*/  LDSM.16.MT88.4 R84, [R211+0x1900] ;  /* 0x00190000d354783b */ /* 0x002e700000004200 */
[----:B----4-:R-:W-:Y:S01]  /*eec0*/  LDSM.16.MT88.4 R92, [R210+0x2100] ;  /* 0x00210000d25c783b */ /* 0x010fe20000004200 */
[----:B-----5:R-:W-:Y:S01]  /*eed0*/  FFMA.FTZ R88, R198, c[0x0][0x2d0], -R97 ;  /* 0x0000b400c6587a23 */ /* 0x020fe20000010861 */
[----:B------:R-:W-:Y:S02]  /*eee0*/  MOV R198, R121 ;  /* 0x0000007900c67202 */ /* 0x000fe40000000f00 */
[----:B------:R-:W-:Y:S01]  /*eef0*/  MOV R121, R107 ;  /* 0x0000006b00797202 */ /* 0x000fe20000000f00 */
[----:B------:R4:W5:Y:S01]  /*ef00*/  MUFU.EX2 R156, R88 ;  /* 0x00000058009c7308 */ /* 0x0009620000000800 */
[----:B--2---:R-:W-:Y:S01]  /*ef10*/  FFMA.FTZ R68, R68, R197, R183 ;  /* 0x000000c544447223 */ /* 0x004fe200000100b7 */
[----:B------:R-:W-:Y:S01]  /*ef20*/  MOV R183, R106 ;  /* 0x0000006a00b77202 */ /* 0x000fe20000000f00 */
[-C--:B-1----:R-:W-:Y:S01]  /*ef30*/  HMMA.16816.F32 R52, R76, R84.reuse, R52 ;  /* 0x000000544c34723c */ /* 0x082fe20000001834 */
[----:B---3--:R-:W-:Y:S01]  /*ef40*/  FFMA.FTZ R69, R69, R186, R187 ;  /* 0x000000ba45457223 */ /* 0x008fe200000100bb */
[----:B------:R-:W-:Y:S02]  /*ef50*/  MOV R186, R104 ;  /* 0x0000006800ba7202 */ /* 0x000fe40000000f00 */
[----:B------:R-:W-:Y:S02]  /*ef60*/  MOV R187, R110 ;  /* 0x0000006e00bb7202 */ /* 0x000fe40000000f00 */
[----:B------:R-:W-:Y:S02]  /*ef70*/  MOV R197, R161 ;  /* 0x000000a100c57202 */ /* 0x000fe40000000f00 */
[C---:B------:R-:W-:Y:S01]  /*ef80*/  HMMA.16816.F32 R56, R80.reuse, R84, R56 ;  /* 0x000000545038723c */ /* 0x040fe20000001838 */
[----:B----4-:R-:W1:Y:S06]  /*ef90*/  LDSM.16.MT88.4 R88, [R209+0x2100] ;  /* 0x00210000d158783b */ /* 0x010e6c0000004200 */
[----:B------:R-:W-:Y:S01]  /*efa0*/  FFMA.FTZ R84, R193, c[0x0][0x2d0], -R97 ;  /* 0x0000b400c1547a23 */ /* 0x000fe20000010861 */
[-C--:B------:R-:W-:Y:S03]  /*efb0*/  HMMA.16816.F32 R60, R80, R86.reuse, R60 ;  /* 0x00000056503c723c */ /* 0x080fe6000000183c */
[----:B------:R2:W3:Y:S04]  /*efc0*/  MUFU.EX2 R98, R84 ;  /* 0x0000005400627308 */ /* 0x0004e80000000800 */
[--C-:B------:R-:W-:Y:S01]  /*efd0*/  FFMA.FTZ R80, R243, c[0x0][0x2d0], -R74.reuse ;  /* 0x0000b400f3507a23 */ /* 0x100fe2000001084a */
[----:B------:R-:W-:Y:S01]  /*efe0*/  HMMA.16816.F32 R64, R76, R86, R64 ;  /* 0x000000564c40723c */ /* 0x000fe20000001840 */
[----:B------:R-:W-:Y:S03]  /*eff0*/  F2FP.PACK_AB R82, R174, R175 ;  /* 0x000000afae52723e */ /* 0x000fe600000000ff */
[----:B-----5:R-:W-:Y:S01]  /*f000*/  F2FP.PACK_AB R81, R172, R156 ;  /* 0x0000009cac51723e */ /* 0x020fe200000000ff */
[----:B------:R4:W5:Y:S02]  /*f010*/  MUFU.EX2 R170, R80 ;  /* 0x0000005000aa7308 */ /* 0x0009640000000800 */
[----:B------:R-:W-:Y:S02]  /*f020*/  F2FP.PACK_AB R76, R179, R184 ;  /* 0x000000b8b34c723e */ /* 0x000fe400000000ff */
[----:B------:R-:W-:Y:S03]  /*f030*/  F2FP.PACK_AB R77, R178, R153 ;  /* 0x00000099b24d723e */ /* 0x000fe600000000ff */
[----:B------:R-:W-:Y:S02]  /*f040*/  F2FP.PACK_AB R78, R177, R159 ;  /* 0x0000009fb14e723e */ /* 0x000fe400000000ff */
[----:B------:R-:W-:Y:S01]  /*f050*/  F2FP.PACK_AB R79, R176, R158 ;  /* 0x0000009eb04f723e */ /* 0x000fe200000000ff */
[----:B--2---:R-:W2:Y:S01]  /*f060*/  LDSM.16.MT88.4 R84, [R212+0x2100] ;  /* 0x00210000d454783b */ /* 0x004ea20000004200 */
[----:B---3--:R-:W-:Y:S05]  /*f070*/  F2FP.PACK_AB R83, R98, R171 ;  /* 0x000000ab6253723e */ /* 0x008fea00000000ff */
[-C--:B-1----:R-:W-:Y:S01]  /*f080*/  HMMA.16816.F32 R4, R76, R88.reuse, R4 ;  /* 0x000000584c04723c */ /* 0x082fe20000001804 */
[--C-:B----4-:R-:W-:Y:S01]  /*f090*/  FFMA.FTZ R80, R239, c[0x0][0x2d0], -R75.reuse ;  /* 0x0000b400ef507a23 */ /* 0x110fe2000001084b */
[----:B-----5:R-:W-:Y:S03]  /*f0a0*/  F2FP.PACK_AB R164, R170, R173 ;  /* 0x000000adaaa4723e */ /* 0x020fe600000000ff */
[----:B------:R1:W3:Y:S02]  /*f0b0*/  MUFU.EX2 R169, R80 ;  /* 0x0000005000a97308 */ /* 0x0002e40000000800 */
[----:B-1----:R-:W-:Y:S02]  /*f0c0*/  F2FP.PACK_AB R80, R157, R152 ;  /* 0x000000989d50723e */ /* 0x002fe400000000ff */
[----:B---3--:R-:W-:Y:S05]  /*f0d0*/  F2FP.PACK_AB R165, R103, R169 ;  /* 0x000000a967a5723e */ /* 0x008fea00000000ff */
[C---:B------:R-:W-:Y:S07]  /*f0e0*/  HMMA.16816.F32 R8, R80.reuse, R88, R8 ;  /* 0x000000585008723c */ /* 0x040fee0000001808 */
[--C-:B------:R-:W-:Y:S01]  /*f0f0*/  FFMA.FTZ R88, R249, c[0x0][0x2d0], -R74.reuse ;  /* 0x0000b400f9587a23 */ /* 0x100fe2000001084a */
[-C--:B------:R-:W-:Y:S01]  /*f100*/  HMMA.16816.F32 R12, R80, R90.reuse, R12 ;  /* 0x0000005a500c723c */ /* 0x080fe2000000180c */
[----:B------:R-:W-:Y:S02]  /*f110*/  FFMA.FTZ R74, R250, c[0x0][0x2d0], -R74 ;  /* 0x0000b400fa4a7a23 */ /* 0x000fe4000001084a */
[----:B------:R1:W-:Y:S05]  /*f120*/  MUFU.EX2 R168, R88 ;  /* 0x0000005800a87308 */ /* 0x0003ea0000000800 */
[C---:B------:R-:W-:Y:S05]  /*f130*/  HMMA.16816.F32 R16, R76.reuse, R90, R16 ;  /* 0x0000005a4c10723c */ /* 0x040fea0000001810 */
[----:B------:R3:W4:Y:S03]  /*f140*/  MUFU.EX2 R102, R74 ;  /* 0x0000004a00667308 */ /* 0x0007260000000800 */
[-C--:B--2---:R-:W-:Y:S08]  /*f150*/  HMMA.16816.F32 R20, R76, R84.reuse, R20 ;  /* 0x000000544c14723c */ /* 0x084ff00000001814 */
[C---:B------:R-:W-:Y:S01]  /*f160*/  HMMA.16816.F32 R24, R80.reuse, R84, R24 ;  /* 0x000000545018723c */ /* 0x040fe20000001818 */
[----:B-1----:R-:W1:Y:S07]  /*f170*/  LDSM.16.MT88.4 R88, [R211+0x2100] ;  /* 0x00210000d358783b */ /* 0x002e6e0000004200 */
[-C--:B------:R-:W-:Y:S01]  /*f180*/  HMMA.16816.F32 R28, R80, R86.reuse, R28 ;  /* 0x00000056501c723c */ /* 0x080fe2000000181c */
[--C-:B---3--:R-:W-:Y:S03]  /*f190*/  FFMA.FTZ R74, R247, c[0x0][0x2d0], -R75.reuse ;  /* 0x0000b400f74a7a23 */ /* 0x108fe6000001084b */
[----:B----4-:R-:W-:Y:S01]  /*f1a0*/  F2FP.PACK_AB R166, R102, R168 ;  /* 0x000000a866a6723e */ /* 0x010fe200000000ff */
[----:B------:R-:W-:Y:S03]  /*f1b0*/  FFMA.FTZ R75, R248, c[0x0][0x2d0], -R75 ;  /* 0x0000b400f84b7a23 */ /* 0x000fe6000001084b */
[C---:B------:R-:W-:Y:S01]  /*f1c0*/  HMMA.16816.F32 R32, R76.reuse, R86, R32 ;  /* 0x000000564c20723c */ /* 0x040fe20000001820 */
[----:B------:R2:W-:Y:S07]  /*f1d0*/  MUFU.EX2 R101, R74 ;  /* 0x0000004a00657308 */ /* 0x0005ee0000000800 */
[-C--:B------:R-:W-:Y:S03]  /*f1e0*/  HMMA.16816.F32 R36, R76, R92.reuse, R36 ;  /* 0x0000005c4c24723c */ /* 0x080fe60000001824 */
[----:B------:R-:W3:Y:S05]  /*f1f0*/  MUFU.EX2 R100, R75 ;  /* 0x0000004b00647308 */ /* 0x000eea0000000800 */
[C---:B------:R-:W-:Y:S08]  /*f200*/  HMMA.16816.F32 R40, R80.reuse, R92, R40 ;  /* 0x0000005c5028723c */ /* 0x040ff00000001828 */
[-C--:B------:R-:W-:Y:S01]  /*f210*/  HMMA.16816.F32 R44, R80, R94.reuse, R44 ;  /* 0x0000005e502c723c */ /* 0x080fe2000000182c */
[--C-:B--2---:R-:W-:Y:S04]  /*f220*/  FFMA.FTZ R74, R242, c[0x0][0x2d0], -R96.reuse ;  /* 0x0000b400f24a7a23 */ /* 0x104fe80000010860 */
[----:B------:R2:W-:Y:S03]  /*f230*/  MUFU.EX2 R99, R74 ;  /* 0x0000004a00637308 */ /* 0x0005e60000000800 */
[C---:B------:R-:W-:Y:S01]  /*f240*/  HMMA.16816.F32 R48, R76.reuse, R94, R48 ;  /* 0x0000005e4c30723c */ /* 0x040fe20000001830 */
[----:B---3--:R-:W-:Y:S07]  /*f250*/  F2FP.PACK_AB R167, R100, R101 ;  /* 0x0000006564a7723e */ /* 0x008fee00000000ff */
[-C--:B-1----:R-:W-:Y:S08]  /*f260*/  HMMA.16816.F32 R52, R76, R88.reuse, R52 ;  /* 0x000000584c34723c */ /* 0x082ff00000001834 */
[C---:B------:R-:W-:Y:S01]  /*f270*/  HMMA.16816.F32 R56, R80.reuse, R88, R56 ;  /* 0x000000585038723c */ /* 0x040fe20000001838 */
[--C-:B--2---:R-:W-:Y:S07]  /*f280*/  FFMA.FTZ R74, R244, c[0x0][0x2d0], -R96.reuse ;  /* 0x0000b400f44a7a23 */ /* 0x104fee0000010860 */
[-C--:B------:R-:W-:Y:S01]  /*f290*/  HMMA.16816.F32 R60, R80, R90.reuse, R60 ;  /* 0x0000005a503c723c */ /* 0x080fe2000000183c */
[----:B------:R1:W2:Y:S07]  /*f2a0*/  MUFU.EX2 R85, R74 ;  /* 0x0000004a00557308 */ /* 0x0002ae0000000800 */
[----:B------:R-:W-:Y:S01]  /*f2b0*/  HMMA.16816.F32 R64, R76, R90, R64 ;  /* 0x0000005a4c40723c */ /* 0x000fe20000001840 */
[----:B------:R-:W3:Y:S07]  /*f2c0*/  LDL.LU R76, [R1+0x1c] ;  /* 0x00001c00014c7983 */ /* 0x000eee0000300800 */
[-C--:B------:R-:W-:Y:S07]  /*f2d0*/  HMMA.16816.F32 R104, R164, R116.reuse, R4 ;  /* 0x00000074a468723c */ /* 0x080fee0000001804 */
[----:B------:R-:W-:Y:S01]  /*f2e0*/  FADD.FTZ R4, R231, R69 ;  /* 0x00000045e7047221 */ /* 0x000fe20000010000 */
[----:B------:R-:W-:Y:S01]  /*f2f0*/  MOV R231, R148 ;  /* 0x0000009400e77202 */ /* 0x000fe20000000f00 */
[--C-:B-1----:R-:W-:Y:S03]  /*f300*/  FFMA.FTZ R74, R245, c[0x0][0x2d0], -R96.reuse ;  /* 0x0000b400f54a7a23 */ /* 0x102fe60000010860 */
[----:B------:R-:W-:Y:S01]  /*f310*/  FFMA.FTZ R96, R246, c[0x0][0x2d0], -R96 ;  /* 0x0000b400f6607a23 */ /* 0x000fe20000010860 */
[----:B------:R1:W-:Y:S01]  /*f320*/  MUFU.EX2 R86, R74 ;  /* 0x0000004a00567308 */ /* 0x0003e20000000800 */
[----:B------:R-:W-:Y:S01]  /*f330*/  FADD.FTZ R6, R151, R68 ;  /* 0x0000004497067221 */ /* 0x000fe20000010000 */
[----:B--2---:R-:W-:Y:S01]  /*f340*/  F2FP.PACK_AB R160, R85, R99 ;  /* 0x0000006355a0723e */ /* 0x004fe200000000ff */
[----:B------:R-:W-:Y:S01]  /*f350*/  FADD.FTZ R4, R230, R4 ;  /* 0x00000004e6047221 */ /* 0x000fe20000010000 */
[----:B------:R-:W-:Y:S01]  /*f360*/  MOV R230, R232 ;  /* 0x000000e800e67202 */ /* 0x000fe20000000f00 */
[----:B------:R-:W-:Y:S01]  /*f370*/  FADD.FTZ R6, R233, R6 ;  /* 0x00000006e9067221 */ /* 0x000fe20000010000 */
[----:B------:R-:W-:Y:S01]  /*f380*/  MOV R232, R200 ;  /* 0x000000c800e87202 */ /* 0x000fe20000000f00 */
[----:B------:R-:W-:Y:S01]  /*f390*/  IMAD.MOV.U32 R233, RZ, RZ, R203 ;  /* 0x000000ffffe97224 */ /* 0x000fe200078e00cb */
[----:B------:R-:W-:Y:S01]  /*f3a0*/  MOV R203, R206 ;  /* 0x000000ce00cb7202 */ /* 0x000fe20000000f00 */
[----:B------:R-:W-:Y:S01]  /*f3b0*/  FADD.FTZ R4, R237, R4 ;  /* 0x00000004ed047221 */ /* 0x000fe20000010000 */
[----:B------:R-:W2:Y:S01]  /*f3c0*/  MUFU.EX2 R96, R96 ;  /* 0x0000006000607308 */ /* 0x000ea20000000800 */
[----:B------:R-:W-:Y:S01]  /*f3d0*/  IMAD.MOV.U32 R200, RZ, RZ, R187 ;  /* 0x000000ffffc87224 */ /* 0x000fe200078e00bb */
[----:B------:R-:W-:Y:S02]  /*f3e0*/  MOV R206, R123 ;  /* 0x0000007b00ce7202 */ /* 0x000fe40000000f00 */
[----:B------:R-:W-:Y:S01]  /*f3f0*/  MOV R187, R122 ;  /* 0x0000007a00bb7202 */ /* 0x000fe20000000f00 */
[--C-:B-1----:R-:W-:Y:S05]  /*f400*/  FFMA.FTZ R74, R199, c[0x0][0x2d0], -R97.reuse ;  /* 0x0000b400c74a7a23 */ /* 0x102fea0000010861 */
[----:B------:R1:W-:Y:S01]  /*f410*/  MUFU.EX2 R84, R74 ;  /* 0x0000004a00547308 */ /* 0x0003e20000000800 */
[----:B--2---:R-:W-:Y:S01]  /*f420*/  F2FP.PACK_AB R162, R96, R86 ;  /* 0x0000005660a2723e */ /* 0x004fe200000000ff */
[--C-:B-1----:R-:W-:Y:S08]  /*f430*/  FFMA.FTZ R74, R194, c[0x0][0x2d0], -R97.reuse ;  /* 0x0000b400c24a7a23 */ /* 0x102ff00000010861 */
[----:B------:R1:W2:Y:S02]  /*f440*/  MUFU.EX2 R75, R74 ;  /* 0x0000004a004b7308 */ /* 0x0002a40000000800 */
[--C-:B-1----:R-:W-:Y:S01]  /*f450*/  FFMA.FTZ R74, R182, c[0x0][0x2d0], -R97.reuse ;  /* 0x0000b400b64a7a23 */ /* 0x102fe20000010861 */
[----:B--2---:R-:W-:Y:S01]  /*f460*/  F2FP.PACK_AB R161, R75, R84 ;  /* 0x000000544ba1723e */ /* 0x004fe200000000ff */
[----:B------:R-:W-:Y:S02]  /*f470*/  FFMA.FTZ R97, R73, c[0x0][0x2d0], -R97 ;  /* 0x0000b40049617a23 */ /* 0x000fe40000010861 */
[----:B------:R-:W2:Y:S04]  /*f480*/  LDL.LU R73, [R1+0x20] ;  /* 0x0000200001497983 */ /* 0x000ea80000300800 */
[----:B------:R-:W-:Y:S10]  /*f490*/  MUFU.EX2 R74, R74 ;  /* 0x0000004a004a7308 */ /* 0x000ff40000000800 */
[----:B------:R-:W1:Y:S02]  /*f4a0*/  MUFU.EX2 R97, R97 ;  /* 0x0000006100617308 */ /* 0x000e640000000800 */
[----:B-1----:R-:W-:Y:S07]  /*f4b0*/  F2FP.PACK_AB R163, R97, R74 ;  /* 0x0000004a61a3723e */ /* 0x002fee00000000ff */
[C---:B------:R-:W-:Y:S08]  /*f4c0*/  HMMA.16816.F32 R108, R160.reuse, R116, R8 ;  /* 0x00000074a06c723c */ /* 0x040ff00000001808 */
[-C--:B------:R-:W-:Y:S08]  /*f4d0*/  HMMA.16816.F32 R112, R160, R118.reuse, R12 ;  /* 0x00000076a070723c */ /* 0x080ff0000000180c */
[C---:B------:R-:W-:Y:S01]  /*f4e0*/  HMMA.16816.F32 R116, R164.reuse, R118, R16 ;  /* 0x00000076a474723c */ /* 0x040fe20000001810 */
[----:B---3--:R-:W-:Y:S03]  /*f4f0*/  FFMA.FTZ R2, R2, R76, R204 ;  /* 0x0000004c02027223 */ /* 0x008fe600000100cc */
[----:B------:R-:W-:Y:S02]  /*f500*/  IMAD.MOV.U32 R204, RZ, RZ, R149 ;  /* 0x000000ffffcc7224 */ /* 0x000fe400078e0095 */
[----:B------:R-:W-:Y:S01]  /*f510*/  FADD.FTZ R2, R198, R2 ;  /* 0x00000002c6027221 */ /* 0x000fe20000010000 */
[----:B------:R-:W1:Y:S05]  /*f520*/  LDSM.16.MT88.4 R148, [R210+0x2900] ;  /* 0x00290000d294783b */ /* 0x000e6a0000004200 */
[----:B------:R-:W-:Y:S02]  /*f530*/  FADD.FTZ R5, R121, R2 ;  /* 0x0000000279057221 */ /* 0x000fe40000010000 */
[----:B------:R-:W-:Y:S02]  /*f540*/  FADD.FTZ R2, R229, R6 ;  /* 0x00000006e5027221 */ /* 0x000fe40000010000 */
[----:B------:R-:W-:Y:S02]  /*f550*/  FADD.FTZ R6, R127, R4 ;  /* 0x000000047f067221 */ /* 0x000fe40000010000 */
[----:B--2---:R-:W-:Y:S02]  /*f560*/  FFMA.FTZ R8, R0, R73, R120 ;  /* 0x0000004900087223 */ /* 0x004fe40000010078 */
[----:B------:R-:W-:Y:S01]  /*f570*/  FADD.FTZ R0, R207, R5 ;  /* 0x00000005cf007221 */ /* 0x000fe20000010000 */
[-C--:B------:R-:W-:Y:S01]  /*f580*/  HMMA.16816.F32 R120, R164, R132.reuse, R20 ;  /* 0x00000084a478723c */ /* 0x080fe20000001814 */
[----:B------:R-:W-:Y:S02]  /*f590*/  FADD.FTZ R8, R191, R8 ;  /* 0x00000008bf087221 */ /* 0x000fe40000010000 */
[----:B------:R-:W-:Y:S02]  /*f5a0*/  FADD.FTZ R5, R126, R2 ;  /* 0x000000027e057221 */ /* 0x000fe40000010000 */
[----:B------:R-:W-:Y:S02]  /*f5b0*/  FADD.FTZ R7, R124, R0 ;  /* 0x000000007c077221 */ /* 0x000fe40000010000 */
[----:B------:R-:W-:Y:S02]  /*f5c0*/  FADD.FTZ R4, R205, R8 ;  /* 0x00000008cd047221 */ /* 0x000fe40000010000 */
[----:B------:R-:W-:Y:S03]  /*f5d0*/  FADD.FTZ R2, R204, R6 ;  /* 0x00000006cc027221 */ /* 0x000fe60000010000 */
        /* <DEDUP_REMOVED lines=10> */
[----:B------:R-:W-:Y:S01]  /*f680*/  IMAD.MOV.U32 R191, RZ, RZ, R189 ;  /* 0x000000ffffbf7224 */ /* 0x000fe200078e00bd */
[----:B------:R-:W2:Y:S01]  /*f690*/  LDSM.16.MT88.4 R4, [R211+0x2900] ;  /* 0x00290000d304783b */ /* 0x000ea20000004200 */
[----:B------:R-:W-:Y:S01]  /*f6a0*/  FADD.FTZ R8, R200, R2 ;  /* 0x00000002c8087221 */ /* 0x000fe20000010000 */
[----:B------:R-:W-:Y:S01]  /*f6b0*/  MOV R189, R125 ;  /* 0x0000007d00bd7202 */ /* 0x000fe20000000f00 */
[----:B------:R-:W-:Y:S01]  /*f6c0*/  FADD.FTZ R9, R187, R0 ;  /* 0x00000000bb097221 */ /* 0x000fe20000010000 */
[C---:B------:R-:W-:Y:S01]  /*f6d0*/  HMMA.16816.F32 R124, R160.reuse, R132, R24 ;  /* 0x00000084a07c723c */ /* 0x040fe20000001818 */
[----:B------:R-:W-:Y:S02]  /*f6e0*/  FADD.FTZ R2, R139, R10 ;  /* 0x0000000a8b027221 */ /* 0x000fe40000010000 */
[----:B------:R-:W-:Y:S02]  /*f6f0*/  FADD.FTZ R0, R137, R8 ;  /* 0x0000000889007221 */ /* 0x000fe40000010000 */
[----:B------:R-:W-:Y:S02]  /*f700*/  FADD.FTZ R8, R186, R11 ;  /* 0x0000000bba087221 */ /* 0x000fe40000010000 */
[----:B------:R-:W-:Y:S01]  /*f710*/  FADD.FTZ R9, R183, R9 ;  /* 0x00000009b7097221 */ /* 0x000fe20000010000 */
[-C--:B------:R-:W-:Y:S01]  /*f720*/  HMMA.16816.F32 R128, R160, R134.reuse, R28 ;  /* 0x00000086a080723c */ /* 0x080fe2000000181c */
[----:B------:R-:W-:Y:S03]  /*f730*/  FADD.FTZ R2, R138, R2 ;  /* 0x000000028a027221 */ /* 0x000fe60000010000 */
[----:B------:R-:W-:Y:S02]  /*f740*/  FADD.FTZ R0, R136, R0 ;  /* 0x0000000088007221 */ /* 0x000fe40000010000 */
[----:B------:R-:W-:Y:S02]  /*f750*/  FADD.FTZ R12, R197, R8 ;  /* 0x00000008c50c7221 */ /* 0x000fe40000010000 */
[----:B------:R-:W-:Y:S01]  /*f760*/  FADD.FTZ R8, R191, R9 ;  /* 0x00000009bf087221 */ /* 0x000fe20000010000 */
[C---:B------:R-:W-:Y:S03]  /*f770*/  HMMA.16816.F32 R132, R164.reuse, R134, R32 ;  /* 0x00000086a484723c */ /* 0x040fe60000001820 */
[----:B------:R-:W-:Y:S02]  /*f780*/  FADD.FTZ R2, R252, R2 ;  /* 0x00000002fc027221 */ /* 0x000fe40000010000 */
[----:B------:R-:W-:Y:S02]  /*f790*/  FADD.FTZ R0, R142, R0 ;  /* 0x000000008e007221 */ /* 0x000fe40000010000 */
[----:B------:R-:W-:Y:S01]  /*f7a0*/  FADD.FTZ R12, R140, R12 ;  /* 0x0000000c8c0c7221 */ /* 0x000fe20000010000 */
[-C--:B-1----:R-:W-:Y:S01]  /*f7b0*/  HMMA.16816.F32 R136, R164, R148.reuse, R36 ;  /* 0x00000094a488723c */ /* 0x082fe20000001824 */
[----:B------:R-:W-:Y:S03]  /*f7c0*/  FADD.FTZ R10, R189, R8 ;  /* 0x00000008bd0a7221 */ /* 0x000fe60000010000 */
[----:B------:R-:W-:Y:S02]  /*f7d0*/  FADD.FTZ R9, R143, R2 ;  /* 0x000000028f097221 */ /* 0x000fe40000010000 */
[----:B------:R-:W-:Y:S02]  /*f7e0*/  FADD.FTZ R11, R141, R0 ;  /* 0x000000008d0b7221 */ /* 0x000fe40000010000 */
[----:B------:R-:W-:Y:S01]  /*f7f0*/  FADD.FTZ R8, R240, R12 ;  /* 0x0000000cf0087221 */ /* 0x000fe20000010000 */
[C---:B------:R-:W-:Y:S03]  /*f800*/  HMMA.16816.F32 R140, R160.reuse, R148, R40 ;  /* 0x00000094a08c723c */ /* 0x040fe60000001828 */
[----:B------:R-:W-:Y:S02]  /*f810*/  FADD.FTZ R2, R251, R10 ;  /* 0x0000000afb027221 */ /* 0x000fe40000010000 */
[----:B------:R-:W-:Y:S02]  /*f820*/  FADD.FTZ R0, R146, R9 ;  /* 0x0000000992007221 */ /* 0x000fe40000010000 */
[----:B------:R-:W-:Y:S02]  /*f830*/  FADD.FTZ R11, R144, R11 ;  /* 0x0000000b900b7221 */ /* 0x000fe40000010000 */
[----:B------:R-:W-:Y:S03]  /*f840*/  FADD.FTZ R8, R238, R8 ;  /* 0x00000008ee087221 */ /* 0x000fe60000010000 */
[----:B------:R-:W-:Y:S02]  /*f850*/  FADD.FTZ R10, R147, R2 ;  /* 0x00000002930a7221 */ /* 0x000fe40000010000 */
[----:B------:R-:W-:Y:S02]  /*f860*/  FADD.FTZ R9, R145, R0 ;  /* 0x0000000091097221 */ /* 0x000fe40000010000 */
[----:B------:R-:W-:Y:S01]  /*f870*/  FADD.FTZ R2, R190, R11 ;  /* 0x0000000bbe027221 */ /* 0x000fe20000010000 */
[-C--:B------:R-:W-:Y:S01]  /*f880*/  HMMA.16816.F32 R144, R160, R150.reuse, R44 ;  /* 0x00000096a090723c */ /* 0x080fe2000000182c */
[----:B------:R-:W-:Y:S02]  /*f890*/  FADD.FTZ R8, R236, R8 ;  /* 0x00000008ec087221 */ /* 0x000fe40000010000 */
[----:B------:R-:W-:Y:S02]  /*f8a0*/  FADD.FTZ R0, R235, R10 ;  /* 0x0000000aeb007221 */ /* 0x000fe40000010000 */
[----:B------:R-:W-:Y:S02]  /*f8b0*/  FADD.FTZ R9, R195, R9 ;  /* 0x00000009c3097221 */ /* 0x000fe40000010000 */
[----:B------:R-:W-:Y:S01]  /*f8c0*/  FADD.FTZ R11, R185, R2 ;  /* 0x00000002b90b7221 */ /* 0x000fe20000010000 */
[C---:B------:R-:W-:Y:S01]  /*f8d0*/  HMMA.16816.F32 R148, R164.reuse, R150, R48 ;  /* 0x00000096a494723c */ /* 0x040fe20000001830 */
[----:B------:R-:W-:Y:S03]  /*f8e0*/  FADD.FTZ R8, R181, R8 ;  /* 0x00000008b5087221 */ /* 0x000fe60000010000 */
        /* <DEDUP_REMOVED lines=8> */
[----:B------:R-:W-:Y:S01]  /*f970*/  FADD.FTZ R2, R179, R10 ;  /* 0x0000000ab3027221 */ /* 0x000fe20000010000 */
[-C--:B--2---:R-:W-:Y:S01]  /*f980*/  HMMA.16816.F32 R152, R164, R4.reuse, R52 ;  /* 0x00000004a498723c */ /* 0x084fe20000001834 */
[----:B------:R-:W-:Y:S02]  /*f990*/  FADD.FTZ R8, R180, R8 ;  /* 0x00000008b4087221 */ /* 0x000fe40000010000 */
[----:B------:R-:W-:Y:S02]  /*f9a0*/  FADD.FTZ R0, R178, R11 ;  /* 0x0000000bb2007221 */ /* 0x000fe40000010000 */
[----:B------:R-:W-:Y:S02]  /*f9b0*/  FADD.FTZ R10, R157, R9 ;  /* 0x000000099d0a7221 */ /* 0x000fe40000010000 */
[----:B------:R-:W-:Y:S02]  /*f9c0*/  FADD.FTZ R11, R159, R2 ;  /* 0x000000029f0b7221 */ /* 0x000fe40000010000 */
[----:B------:R-:W-:Y:S03]  /*f9d0*/  FADD.FTZ R8, R156, R8 ;  /* 0x000000089c087221 */ /* 0x000fe60000010000 */
[----:B------:R-:W-:Y:S02]  /*f9e0*/  FADD.FTZ R9, R158, R0 ;  /* 0x000000009e097221 */ /* 0x000fe40000010000 */
[----:B------:R-:W-:Y:S01]  /*f9f0*/  FADD.FTZ R2, R175, R10 ;  /* 0x0000000aaf027221 */ /* 0x000fe20000010000 */
[C---:B------:R-:W-:Y:S01]  /*fa00*/  HMMA.16816.F32 R156, R160.reuse, R4, R56 ;  /* 0x00000004a09c723c */ /* 0x040fe20000001838 */
[----:B------:R-:W-:Y:S06]  /*fa10*/  FADD.FTZ R0, R177, R11 ;  /* 0x0000000bb1007221 */ /* 0x000fec0000010000 */
[----:B------:R-:W-:Y:S01]  /*fa20*/  FADD.FTZ R4, R172, R8 ;  /* 0x00000008ac047221 */ /* 0x000fe20000010000 */
[-C--:B------:R-:W-:Y:S01]  /*fa30*/  HMMA.16816.F32 R160, R160, R6.reuse, R60 ;  /* 0x00000006a0a0723c */ /* 0x080fe2000000183c */
[----:B------:R-:W-:Y:S03]  /*fa40*/  FADD.FTZ R8, R176, R9 ;  /* 0x00000009b0087221 */ /* 0x000fe60000010000 */
[----:B------:R-:W-:Y:S02]  /*fa50*/  FADD.FTZ R9, R174, R2 ;  /* 0x00000002ae097221 */ /* 0x000fe40000010000 */
[----:B------:R-:W-:Y:S02]  /*fa60*/  FADD.FTZ R4, R171, R4 ;  /* 0x00000004ab047221 */ /* 0x000fe40000010000 */
[----:B------:R-:W-:Y:S01]  /*fa70*/  FADD.FTZ R5, R173, R0 ;  /* 0x00000000ad057221 */ /* 0x000fe20000010000 */
[----:B------:R-:W-:Y:S03]  /*fa80*/  HMMA.16816.F32 R164, R164, R6, R64 ;  /* 0x00000006a4a4723c */ /* 0x000fe60000001840 */
[----:B------:R-:W-:Y:S02]  /*fa90*/  FADD.FTZ R2, R169, R8 ;  /* 0x00000008a9027221 */ /* 0x000fe40000010000 */
[----:B------:R-:W-:Y:S02]  /*faa0*/  FADD.FTZ R4, R98, R4 ;  /* 0x0000000462047221 */ /* 0x000fe40000010000 */
[----:B------:R-:W-:Y:S02]  /*fab0*/  FADD.FTZ R0, R99, R9 ;  /* 0x0000000963007221 */ /* 0x000fe40000010000 */
[----:B------:R-:W-:Y:S03]  /*fac0*/  FADD.FTZ R5, R170, R5 ;  /* 0x00000005aa057221 */ /* 0x000fe60000010000 */
[----:B------:R-:W-:Y:S01]  /*fad0*/  FADD.FTZ R8, R103, R2 ;  /* 0x0000000267087221 */ /* 0x000fe20000010000 */
[----:B------:R-:W-:Y:S01]  /*fae0*/  MOV R103, R3 ;  /* 0x0000000300677202 */ /* 0x000fe20000000f00 */
[----:B------:R-:W-:Y:S02]  /*faf0*/  FADD.FTZ R2, R84, R4 ;  /* 0x0000000454027221 */ /* 0x000fe40000010000 */
[----:B------:R-:W-:Y:S02]  /*fb00*/  FADD.FTZ R4, R85, R0 ;  /* 0x0000000055047221 */ /* 0x000fe40000010000 */
[----:B------:R-:W-:Y:S02]  /*fb10*/  FADD.FTZ R0, R168, R5 ;  /* 0x00000005a8007221 */ /* 0x000fe40000010000 */
[----:B------:R-:W-:Y:S01]  /*fb20*/  FADD.FTZ R5, R101, R8 ;  /* 0x0000000865057221 */ /* 0x000fe20000010000 */
[----:B------:R-:W-:Y:S01]  /*fb30*/  MOV R101, R71 ;  /* 0x0000004700657202 */ /* 0x000fe20000000f00 */
[----:B------:R-:W-:Y:S01]  /*fb40*/  FADD.FTZ R6, R102, R0 ;  /* 0x0000000066067221 */ /* 0x000fe20000010000 */
[----:B------:R-:W-:Y:S01]  /*fb50*/  MOV R102, R70 ;  /* 0x0000004600667202 */ /* 0x000fe20000000f00 */
[----:B------:R-:W-:Y:S02]  /*fb60*/  FADD.FTZ R5, R100, R5 ;  /* 0x0000000564057221 */ /* 0x000fe40000010000 */
[----:B------:R-:W-:Y:S01]  /*fb70*/  FADD.FTZ R2, R75, R2 ;  /* 0x000000024b027221 */ /* 0x000fe20000010000 */
[----:B------:R1:W-:Y:S01]  /*fb80*/  STL [R1+0x14], R6 ;  /* 0x0000140601007387 */ /* 0x0003e20000100800 */
[----:B------:R-:W-:Y:S02]  /*fb90*/  FADD.FTZ R4, R86, R4 ;  /* 0x0000000456047221 */ /* 0x000fe40000010000 */
[----:B------:R-:W-:Y:S01]  /*fba0*/  FADD.FTZ R0, R74, R2 ;  /* 0x000000024a007221 */ /* 0x000fe20000010000 */
[----:B------:R1:W-:Y:S01]  /*fbb0*/  STL [R1+0x18], R5 ;  /* 0x0000180501007387 */ /* 0x0003e20000100800 */
[----:B------:R-:W-:Y:S02]  /*fbc0*/  FADD.FTZ R2, R96, R4 ;  /* 0x0000000460027221 */ /* 0x000fe40000010000 */
[----:B------:R-:W-:Y:S02]  /*fbd0*/  FADD.FTZ R0, R97, R0 ;  /* 0x0000000061007221 */ /* 0x000fe40000010000 */
[----:B------:R-:W-:Y:S01]  /*fbe0*/  IMAD.MOV.U32 R100, RZ, RZ, R72 ;  /* 0x000000ffff647224 */ /* 0x000fe200078e0048 */
[----:B------:R1:W-:Y:S04]  /*fbf0*/  STL [R1+0x1c], R2 ;  /* 0x00001c0201007387 */ /* 0x0003e80000100800 */
[----:B------:R1:W-:Y:S01]  /*fc00*/  STL [R1+0x20], R0 ;  /* 0x0000200001007387 */ /* 0x0003e20000100800 */
[----:B------:R-:W-:-:S05]  /*fc10*/  @P0 BRA `(.L_x_189) ;  /* 0xffff957000000947 */ /* 0x000fca000383ffff */
.L_x_170:
[----:B------:R-:W2:Y:S01]  /*fc20*/  S2UR UR6, SR_CTAID.X ;  /* 0x00000000000679c3 */ /* 0x000ea20000002500 */
[----:B------:R-:W-:Y:S01]  /*fc30*/  ULDC.64 UR14, c[0x0][0x2c8] ;  /* 0x0000b200000e7ab9 */ /* 0x000fe20000000a00 */
[----:B------:R-:W-:Y:S01]  /*fc40*/  PLOP3.LUT P0, PT, PT, PT, UP0, 0x40, 0x0 ;  /* 0x000000000000781c */ /* 0x000fe20003f0e808 */
[----:B------:R-:W-:-:S02]  /*fc50*/  ULDC UR13, c[0x0][0x168] ;  /* 0x00005a00000d7ab9 */ /* 0x000fc40000000800 */
[----:B--2---:R-:W-:-:S04]  /*fc60*/  ULEA UR6, UR6, 0x7f, 0x7 ;  /* 0x0000007f06067891 */ /* 0x004fc8000f8e383f */
[----:B------:R-:W-:Y:S02]  /*fc70*/  UIMAD.WIDE.U32 UR16, UR6, UR14, URZ ;  /* 0x0000000e061072a5 */ /* 0x000fe4000f8e003f */
[----:B------:R-:W-:Y:S02]  /*fc80*/  UIADD3 UR14, -UR13, 0x1, URZ ;  /* 0x000000010d0e7890 */ /* 0x000fe4000fffe13f */
[----:B------:R-:W-:Y:S02]  /*fc90*/  @UP2 USHF.R.U32.HI UR6, URZ, UR15, UR17 ;  /* 0x0000000f3f062299 */ /* 0x000fe40008011611 */
[----:B------:R-:W-:Y:S02]  /*fca0*/  ULDC UR13, c[0x0][0x1d0] ;  /* 0x00007400000d7ab9 */ /* 0x000fe40000000800 */
[----:B------:R-:W-:-:S04]  /*fcb0*/  UIMAD UR13, UR7, UR13, UR14 ;  /* 0x0000000d070d72a4 */ /* 0x000fc8000f8e020e */
[----:B------:R-:W-:-:S03]  /*fcc0*/  UIADD3 UR14, UR13, UR6, URZ ;  /* 0x000000060d0e7290 */ /* 0x000fc6000fffe03f */
[----:B------:R-:W-:Y:S02]  /*fcd0*/  ULDC UR13, c[0x0][0x324] ;  /* 0x0000c900000d7ab9 */ /* 0x000fe40000000800 */
[----:B------:R-:W-:Y:S01]  /*fce0*/  UIADD3 UR13, UR14, -UR13, URZ ;  /* 0x8000000d0e0d7290 */ /* 0x000fe2000fffe03f */
[----:B------:R-:W-:Y:S05]  /*fcf0*/  @P0 BRA `(.L_x_190) ;  /* 0x0000016000000947 */ /* 0x000fea0003800000 */
        /* <DEDUP_REMOVED lines=12> */
.L_x_191:
[----:B------:R-:W-:Y:S02]  /*fdc0*/  ULDC UR6, c[0x0][0x32c] ;  /* 0x0000cb0000067ab9 */ /* 0x000fe40000000800 */
[----:B------:R-:W-:-:S03]  /*fdd0*/  UISETP.NE.AND UP3, UPT, UR6, 0x1, UPT ;  /* 0x000000010600788c */ /* 0x000fc6000bf65270 */
[----:B------:R-:W-:Y:S02]  /*fde0*/  ULDC.64 UR6, c[0x0][0x330] ;  /* 0x0000cc0000067ab9 */ /* 0x000fe40000000a00 */
[----:B------:R-:W-:-:S07]  /*fdf0*/  UIMAD.WIDE.U32 UR16, UR14, UR6, URZ ;  /* 0x000000060e1072a5 */ /* 0x000fce000f8e003f */
[----:B------:R-:W-:Y:S02]  /*fe00*/  @UP3 UMOV UR15, UR17 ;  /* 0x00000011000f3c82 */ /* 0x000fe40008000000 */
[----:B------:R-:W-:Y:S02]  /*fe10*/  @UP3 USHF.R.U32.HI UR14, URZ, UR7, UR15 ;  /* 0x000000073f0e3299 */ /* 0x000fe4000801160f */
.L_x_192:
[----:B------:R-:W-:Y:S02]  /*fe20*/  ULDC UR6, c[0x0][0x32c] ;  /* 0x0000cb0000067ab9 */ /* 0x000fe40000000800 */
[----:B------:R-:W-:-:S04]  /*fe30*/  UIMAD UR6, UR14, UR6, URZ ;  /* 0x000000060e0672a4 */ /* 0x000fc8000f8e023f */
[----:B------:R-:W-:-:S04]  /*fe40*/  UISETP.LT.AND UP3, UPT, UR13, UR6, UPT ;  /* 0x000000060d00728c */ /* 0x000fc8000bf61270 */
[----:B------:R-:W-:-:S04]  /*fe50*/  USEL UR13, UR13, UR6, !UP3 ;  /* 0x000000060d0d7287 */ /* 0x000fc8000d800000 */
.L_x_190:
[----:B------:R-:W-:-:S04]  /*fe60*/  UIADD3 UR13, UR13, 0x5f, URZ ;  /* 0x0000005f0d0d7890 */ /* 0x000fc8000fffe03f */
[----:B------:R-:W-:-:S04]  /*fe70*/  UIMAD.WIDE UR6, UR13, 0x2aaaaaab, URZ ;  /* 0x2aaaaaab0d0678a5 */ /* 0x000fc8000f8e023f */
        /* <DEDUP_REMOVED lines=8> */
[----:B-1----:R-:W-:Y:S01]  /*ff00*/  IMAD.MOV.U32 R2, RZ, RZ, R72 ;  /* 0x000000ffff027224 */ /* 0x002fe200078e0048 */
[----:B------:R-:W-:Y:S02]  /*ff10*/  MOV R101, R70 ;  /* 0x0000004600657202 */ /* 0x000fe40000000f00 */
.L_x_196:
[----:B------:R-:W-:Y:S04]  /*ff20*/  DEPBAR.LE SB0, 0x0 ;  /* 0x000080000000791a */ /* 0x000fe80000000000 */
[----:B------:R-:W-:Y:S01]  /*ff30*/  BAR.SYNC.DEFER_BLOCKING 0x0 ;  /* 0x0000000000007b1d */ /* 0x000fe20000010000 */
[----:B------:R-:W-:Y:S05]  /*ff40*/  ISETP.LT.AND P0, PT, R227, UR5, PT ;  /* 0x00000005e3007c0c */ /* 0x000fea000bf01270 */
[----:B--2--5:R1:W2:Y:S04]  /*ff50*/  LDSM.16.M88.4 R96, [R215+0x6100] ;  /* 0x00610000d760783b */ /* 0x0242a80000000200 */
        /* <DEDUP_REMOVED lines=30> */
[----:B------:R-:W-:Y:S04]  /*10140*/  SHFL.IDX PT, R12, R3, 0x1, 0x181f ;  /* 0x00381f00030c7f89 */ /* 0x000fe800000e0000 */
[----:B------:R-:W3:Y:S04]  /*10150*/  SHFL.IDX PT, R4, R3, RZ, 0x181f ;  /* 0x00181fff03047589 */ /* 0x000ee800000e0000 */
[----:B------:R-:W-:Y:S04]  /*10160*/  SHFL.IDX PT, R5, R0, RZ, 0x181f ;  /* 0x00181fff00057589 */ /* 0x000fe800000e0000 */
[----:B------:R-:W4:Y:S04]  /*10170*/  SHFL.IDX PT, R10, R3, 0x2, 0x181f ;  /* 0x00581f00030a7f89 */ /* 0x000f2800000e0000 */
[----:B------:R-:W-:Y:S04]  /*10180*/  SHFL.IDX PT, R6, R0, 0x1, 0x181f ;  /* 0x00381f0000067f89 */ /* 0x000fe800000e0000 */
[----:B------:R-:W5:Y:S04]  /*10190*/  SHFL.IDX PT, R8, R3, 0x3, 0x181f ;  /* 0x00781f0003087f89 */ /* 0x000f6800000e0000 */
[----:B------:R-:W1:Y:S04]  /*101a0*/  SHFL.IDX PT, R11, R0, 0x2, 0x181f ;  /* 0x00581f00000b7f89 */ /* 0x000e6800000e0000 */
[----:B------:R-:W1:Y:S04]  /*101b0*/  SHFL.IDX PT, R7, R3, 0x4, 0x181f ;  /* 0x00981f0003077f89 */ /* 0x000e6800000e0000 */
[----:B------:R-:W1:Y:S04]  /*101c0*/  SHFL.IDX PT, R9, R0, 0x3, 0x181f ;  /* 0x00781f0000097f89 */ /* 0x000e6800000e0000 */
[----:B------:R-:W-:Y:S04]  /*101d0*/  SHFL.IDX PT, R3, R3, 0x5, 0x181f ;  /* 0x00b81f0003037f89 */ /* 0x000fe800000e0000 */
[----:B------:R-:W1:Y:S04]  /*101e0*/  SHFL.IDX PT, R14, R0, 0x4, 0x181f ;  /* 0x00981f00000e7f89 */ /* 0x000e6800000e0000 */
[----:B------:R-:W2:Y:S01]  /*101f0*/  SHFL.IDX PT, R0, R0, 0x5, 0x181f ;  /* 0x00b81f0000007f89 */ /* 0x000ea200000e0000 */
[-C--:B---3--:R-:W-:Y:S02]  /*10200*/  IADD3 R4, P0, R4, R226.reuse, RZ ;  /* 0x000000e204047210 */ /* 0x088fe40007f1e0ff */
[-C--:B----4-:R-:W-:Y:S02]  /*10210*/  IADD3 R10, P5, R10, R226.reuse, RZ ;  /* 0x000000e20a0a7210 */ /* 0x090fe40007fbe0ff */
[-C--:B-----5:R-:W-:Y:S01]  /*10220*/  IADD3 R8, P2, R8, R226.reuse, RZ ;  /* 0x000000e208087210 */ /* 0x0a0fe20007f5e0ff */
[--C-:B------:R-:W-:Y:S01]  /*10230*/  IMAD.X R5, R5, 0x1, R225.reuse, P0 ;  /* 0x0000000105057824 */ /* 0x100fe200000e06e1 */
[-C--:B------:R-:W-:Y:S02]  /*10240*/  IADD3 R12, P0, R12, R226.reuse, RZ ;  /* 0x000000e20c0c7210 */ /* 0x080fe40007f1e0ff */
[-C--:B-1----:R-:W-:Y:S03]  /*10250*/  IADD3.X R11, R11, R225.reuse, RZ, P5, !PT ;  /* 0x000000e10b0b7210 */ /* 0x082fe60002ffe4ff */
[--C-:B------:R-:W-:Y:S01]  /*10260*/  IMAD.X R13, R6, 0x1, R225.reuse, P0 ;  /* 0x00000001060d7824 */ /* 0x100fe200000e06e1 */
[-C--:B------:R-:W-:Y:S01]  /*10270*/  IADD3 R6, P1, R7, R226.reuse, RZ ;  /* 0x000000e207067210 */ /* 0x080fe20007f3e0ff */
[--C-:B------:R-:W-:Y:S04]  /*10280*/  IMAD.X R9, R9, 0x1, R225.reuse, P2 ;  /* 0x0000000109097824 */ /* 0x100fe800010e06e1 */
[----:B------:R-:W-:Y:S01]  /*10290*/  IMAD.X R7, R14, 0x1, R225, P1 ;  /* 0x000000010e077824 */ /* 0x000fe200008e06e1 */
[----:B--2---:R1:W-:Y:S04]  /*102a0*/  LDGSTS.E.BYPASS.LTC128B.128 [R15], [R4.64], !P3 ;  /* 0x00000000040f7fae */ /* 0x0043e8000d901d70 */
[----:B------:R2:W-:Y:S04]  /*102b0*/  LDGSTS.E.BYPASS.LTC128B.128 [R15+0x800], [R12.64], !P3 ;  /* 0x008000000c0f7fae */ /* 0x0005e8000d901d70 */
[----:B------:R2:W-:Y:S04]  /*102c0*/  LDGSTS.E.BYPASS.LTC128B.128 [R15+0x1000], [R10.64], !P3 ;  /* 0x010000000a0f7fae */ /* 0x0005e8000d901d70 */
[----:B------:R2:W-:Y:S04]  /*102d0*/  LDGSTS.E.BYPASS.LTC128B.128 [R15+0x1800], [R8.64], !P3 ;  /* 0x01800000080f7fae */ /* 0x0005e8000d901d70 */
[----:B------:R2:W-:Y:S01]  /*102e0*/  LDGSTS.E.BYPASS.LTC128B.128 [R15+0x2000], [R6.64], !P3 ;  /* 0x02000000060f7fae */ /* 0x0005e2000d901d70 */
[----:B-1----:R-:W-:Y:S04]  /*102f0*/  IADD3 R4, P0, R3, R226, RZ ;  /* 0x000000e203047210 */ /* 0x002fe80007f1e0ff */
[----:B------:R-:W-:Y:S05]  /*10300*/  IADD3.X R5, R0, R225, RZ, P0, !PT ;  /* 0x000000e100057210 */ /* 0x000fea00007fe4ff */
[----:B------:R2:W-:Y:S04]  /*10310*/  LDGSTS.E.BYPASS.LTC128B.128 [R15+0x2800], [R4.64], !P3 ;  /* 0x02800000040f7fae */ /* 0x0005e8000d901d70 */
.L_x_194:
        /* <DEDUP_REMOVED lines=90> */
[----:B------:R-:W1:Y:S01]  /*108c0*/  MUFU.TANH R168, R4 ;  /* 0x0000000400a87308 */ /* 0x000e620000002400 */
[----:B------:R-:W-:Y:S02]  /*108d0*/  FMUL.FTZ R5, R5, c[0x0][0x320] ;  /* 0x0000c80005057a20 */ /* 0x000fe40000410000 */
[----:B------:R-:W-:Y:S02]  /*108e0*/  FMUL.FTZ R6, R6, c[0x0][0x320] ;  /* 0x0000c80006067a20 */ /* 0x000fe40000410000 */
[----:B------:R-:W-:Y:S04]  /*108f0*/  FMUL.FTZ R7, R7, c[0x0][0x320] ;  /* 0x0000c80007077a20 */ /* 0x000fe80000410000 */
        /* <DEDUP_REMOVED lines=8> */
[----:B------:R-:W-:Y:S02]  /*10980*/  FMUL.FTZ R16, R16, c[0x0][0x320] ;  /* 0x0000c80010107a20 */ /* 0x000fe40000410000 */
[----:B------:R-:W-:Y:S02]  /*10990*/  FMUL.FTZ R17, R17, c[0x0][0x320] ;  /* 0x0000c80011117a20 */ /* 0x000fe40000410000 */
[----:B------:R-:W-:Y:S02]  /*109a0*/  FMUL.FTZ R18, R18, c[0x0][0x320] ;  /* 0x0000c80012127a20 */ /* 0x000fe40000410000 */
[----:B------:R-:W-:Y:S02]  /*109b0*/  FMUL.FTZ R19, R19, c[0x0][0x320] ;  /* 0x0000c80013137a20 */ /* 0x000fe40000410000 */
[----:B------:R-:W-:Y:S01]  /*109c0*/  FMUL.FTZ R13, R13, c[0x0][0x320] ;  /* 0x0000c8000d0d7a20 */ /* 0x000fe20000410000 */
[----:B------:R4:W1:Y:S01]  /*109d0*/  MUFU.TANH R185, R7 ;  /* 0x0000000700b97308 */ /* 0x0008620000002400 */
[----:B------:R-:W-:Y:S09]  /*109e0*/  FMUL.FTZ R14, R14, c[0x0][0x320] ;  /* 0x0000c8000e0e7a20 */ /* 0x000ff20000410000 */
[----:B------:R-:W1:Y:S10]  /*109f0*/  MUFU.TANH R183, R8 ;  /* 0x0000000800b77308 */ /* 0x000e740000002400 */
[----:B------:R-:W1:Y:S01]  /*10a00*/  MUFU.TANH R186, R9 ;  /* 0x0000000900ba7308 */ /* 0x000e620000002400 */
[----:B----4-:R-:W4:Y:S09]  /*10a10*/  LDSM.16.M88.4 R4, [R213+0x800] ;  /* 0x00080000d504783b */ /* 0x010f320000000200 */
[----:B------:R-:W1:Y:S10]  /*10a20*/  MUFU.TANH R181, R10 ;  /* 0x0000000a00b57308 */ /* 0x000e740000002400 */
[----:B------:R5:W1:Y:S10]  /*10a30*/  MUFU.TANH R187, R11 ;  /* 0x0000000b00bb7308 */ /* 0x000a740000002400 */
[----:B------:R-:W1:Y:S10]  /*10a40*/  MUFU.TANH R180, R12 ;  /* 0x0000000c00b47308 */ /* 0x000e740000002400 */
[----:B------:R-:W1:Y:S01]  /*10a50*/  MUFU.TANH R170, R13 ;  /* 0x0000000d00aa7308 */ /* 0x000e620000002400 */
[----:B-----5:R-:W5:Y:S01]  /*10a60*/  LDSM.16.M88.4 R8, [R213+0x1000] ;  /* 0x00100000d508783b */ /* 0x020f620000000200 */
[-C--:B----4-:R-:W-:Y:S08]  /*10a70*/  HMMA.16816.F32 R20, R172, R4.reuse, R20 ;  /* 0x00000004ac14723c */ /* 0x090ff00000001814 */
[----:B------:R-:W4:Y:S01]  /*10a80*/  MUFU.TANH R182, R14 ;  /* 0x0000000e00b67308 */ /* 0x000f220000002400 */
[C---:B------:R-:W-:Y:S09]  /*10a90*/  HMMA.16816.F32 R24, R176.reuse, R4, R24 ;  /* 0x00000004b018723c */ /* 0x040ff20000001818 */
[----:B------:R-:W1:Y:S01]  /*10aa0*/  MUFU.TANH R171, R15 ;  /* 0x0000000f00ab7308 */ /* 0x000e620000002400 */
[-C--:B------:R-:W-:Y:S08]  /*10ab0*/  HMMA.16816.F32 R28, R176, R6.reuse, R28 ;  /* 0x00000006b01c723c */ /* 0x080ff0000000181c */
[C---:B------:R-:W-:Y:S01]  /*10ac0*/  HMMA.16816.F32 R32, R172.reuse, R6, R32 ;  /* 0x00000006ac20723c */ /* 0x040fe20000001820 */
[----:B------:R-:W1:Y:S01]  /*10ad0*/  MUFU.TANH R16, R16 ;  /* 0x0000001000107308 */ /* 0x000e620000002400 */
[----:B------:R-:W1:Y:S02]  /*10ae0*/  LDSM.16.M88.4 R4, [R213+0x1800] ;  /* 0x00180000d504783b */ /* 0x000e640000000200 */
[----:B------:R-:W-:Y:S02]  /*10af0*/  FMUL.FTZ R20, R20, c[0x0][0x320] ;  /* 0x0000c80014147a20 */ /* 0x000fe40000410000 */
[----:B------:R-:W-:Y:S02]  /*10b00*/  FMUL.FTZ R21, R21, c[0x0][0x320] ;  /* 0x0000c80015157a20 */ /* 0x000fe40000410000 */
[----:B------:R-:W-:Y:S03]  /*10b10*/  FMUL.FTZ R22, R22, c[0x0][0x320] ;  /* 0x0000c80016167a20 */ /* 0x000fe60000410000 */
[----:B------:R-:W1:Y:S01]  /*10b20*/  MUFU.TANH R17, R17 ;  /* 0x0000001100117308 */ /* 0x000e620000002400 */
[----:B------:R-:W-:Y:S02]  /*10b30*/  FMUL.FTZ R23, R23, c[0x0][0x320] ;  /* 0x0000c80017177a20 */ /* 0x000fe40000410000 */
[----:B------:R-:W-:Y:S01]  /*10b40*/  FMUL.FTZ R24, R24, c[0x0][0x320] ;  /* 0x0000c80018187a20 */ /* 0x000fe20000410000 */
[-C--:B-----5:R-:W-:Y:S03]  /*10b50*/  HMMA.16816.F32 R36, R172, R8.reuse, R36 ;  /* 0x00000008ac24723c */ /* 0x0a0fe60000001824 */
[----:B------:R-:W-:Y:S02]  /*10b60*/  FMUL.FTZ R30, R30, c[0x0][0x320] ;  /* 0x0000c8001e1e7a20 */ /* 0x000fe40000410000 */
[----:B------:R-:W-:Y:S01]  /*10b70*/  FMUL.FTZ R25, R25, c[0x0][0x320] ;  /* 0x0000c80019197a20 */ /* 0x000fe20000410000 */
[----:B------:R-:W1:Y:S01]  /*10b80*/  MUFU.TANH R18, R18 ;  /* 0x0000001200127308 */ /* 0x000e620000002400 */
[----:B------:R-:W-:Y:S01]  /*10b90*/  FMUL.FTZ R26, R26, c[0x0][0x320] ;  /* 0x0000c8001a1a7a20 */ /* 0x000fe20000410000 */
[C---:B------:R-:W-:Y:S04]  /*10ba0*/  HMMA.16816.F32 R40, R176.reuse, R8, R40 ;  /* 0x00000008b028723c */ /* 0x040fe80000001828 */
[----:B------:R-:W-:Y:S02]  /*10bb0*/  FMUL.FTZ R27, R27, c[0x0][0x320] ;  /* 0x0000c8001b1b7a20 */ /* 0x000fe40000410000 */
[----:B------:R-:W-:Y:S02]  /*10bc0*/  FMUL.FTZ R28, R28, c[0x0][0x320] ;  /* 0x0000c8001c1c7a20 */ /* 0x000fe40000410000 */
[----:B------:R-:W2:Y:S01]  /*10bd0*/  MUFU.TANH R194, R30 ;  /* 0x0000001e00c27308 */ /* 0x000ea20000002400 */
[-C--:B------:R-:W-:Y:S03]  /*10be0*/  HMMA.16816.F32 R44, R176, R10.reuse, R44 ;  /* 0x0000000ab02c723c */ /* 0x080fe6000000182c */
[----:B------:R-:W-:Y:S02]  /*10bf0*/  FMUL.FTZ R29, R29, c[0x0][0x320] ;  /* 0x0000c8001d1d7a20 */ /* 0x000fe40000410000 */
[----:B------:R-:W-:Y:S02]  /*10c00*/  FMUL.FTZ R31, R31, c[0x0][0x320] ;  /* 0x0000c8001f1f7a20 */ /* 0x000fe40000410000 */
[----:B------:R-:W-:Y:S01]  /*10c10*/  FMUL.FTZ R32, R32, c[0x0][0x320] ;  /* 0x0000c80020207a20 */ /* 0x000fe20000410000 */
[C---:B------:R-:W-:Y:S01]  /*10c20*/  HMMA.16816.F32 R48, R172.reuse, R10, R48 ;  /* 0x0000000aac30723c */ /* 0x040fe20000001830 */
[----:B------:R-:W2:Y:S01]  /*10c30*/  MUFU.TANH R19, R19 ;  /* 0x0000001300137308 */ /* 0x000ea20000002400 */
[----:B------:R-:W5:Y:S02]  /*10c40*/  LDSM.16.M88.4 R8, [R213+0x2000] ;  /* 0x00200000d508783b */ /* 0x000f640000000200 */
[----:B------:R-:W-:Y:S02]  /*10c50*/  FMUL.FTZ R33, R33, c[0x0][0x320] ;  /* 0x0000c80021217a20 */ /* 0x000fe40000410000 */
[----:B------:R-:W-:Y:S02]  /*10c60*/  FMUL.FTZ R34, R34, c[0x0][0x320] ;  /* 0x0000c80022227a20 */ /* 0x000fe40000410000 */
[-C--:B-1----:R-:W-:Y:S03]  /*10c70*/  HMMA.16816.F32 R52, R172, R4.reuse, R52 ;  /* 0x00000004ac34723c */ /* 0x082fe60000001834 */
[----:B------:R-:W1:Y:S01]  /*10c80*/  MUFU.TANH R20, R20 ;  /* 0x0000001400147308 */ /* 0x000e620000002400 */
[----:B------:R-:W-:Y:S02]  /*10c90*/  FMUL.FTZ R35, R35, c[0x0][0x320] ;  /* 0x0000c80023237a20 */ /* 0x000fe40000410000 */
[----:B------:R-:W-:Y:S02]  /*10ca0*/  FMUL.FTZ R36, R36, c[0x0][0x320] ;  /* 0x0000c80024247a20 */ /* 0x000fe40000410000 */
[C---:B------:R-:W-:Y:S04]  /*10cb0*/  HMMA.16816.F32 R56, R176.reuse, R4, R56 ;  /* 0x00000004b038723c */ /* 0x040fe80000001838 */
[----:B------:R-:W-:Y:S01]  /*10cc0*/  FMUL.FTZ R37, R37, c[0x0][0x320] ;  /* 0x0000c80025257a20 */ /* 0x000fe20000410000 */
[----:B------:R-:W1:Y:S01]  /*10cd0*/  MUFU.TANH R21, R21 ;  /* 0x0000001500157308 */ /* 0x000e620000002400 */
[----:B------:R-:W-:Y:S02]  /*10ce0*/  FMUL.FTZ R38, R38, c[0x0][0x320] ;  /* 0x0000c80026267a20 */ /* 0x000fe40000410000 */
[-C--:B------:R-:W-:Y:S04]  /*10cf0*/  HMMA.16816.F32 R60, R176, R6.reuse, R60 ;  /* 0x00000006b03c723c */ /* 0x080fe8000000183c */
[----:B------:R-:W-:Y:S02]  /*10d00*/  FMUL.FTZ R39, R39, c[0x0][0x320] ;  /* 0x0000c80027277a20 */ /* 0x000fe40000410000 */
[----:B------:R-:W-:Y:S01]  /*10d10*/  FMUL.FTZ R40, R40, c[0x0][0x320] ;  /* 0x0000c80028287a20 */ /* 0x000fe20000410000 */
[----:B------:R-:W1:Y:S01]  /*10d20*/  MUFU.TANH R103, R22 ;  /* 0x0000001600677308 */ /* 0x000e620000002400 */
[C---:B------:R-:W-:Y:S01]  /*10d30*/  HMMA.16816.F32 R64, R172.reuse, R6, R64 ;  /* 0x00000006ac40723c */ /* 0x040fe20000001840 */
[----:B------:R-:W1:Y:S01]  /*10d40*/  LDSM.16.M88.4 R4, [R213+0x2800] ;  /* 0x00280000d504783b */ /* 0x000e620000000200 */
[----:B------:R-:W-:Y:S04]  /*10d50*/  DEPBAR.LE SB0, 0x0 ;  /* 0x000080000000791a */ /* 0x000fe80000000000 */
[----:B------:R-:W-:Y:S02]  /*10d60*/  FMUL.FTZ R41, R41, c[0x0][0x320] ;  /* 0x0000c80029297a20 */ /* 0x000fe40000410000 */
[----:B------:R-:W-:Y:S01]  /*10d70*/  FMUL.FTZ R56, R56, c[0x0][0x320] ;  /* 0x0000c80038387a20 */ /* 0x000fe20000410000 */
[----:B------:R-:W1:Y:S01]  /*10d80*/  MUFU.TANH R15, R23 ;  /* 0x00000017000f7308 */ /* 0x000e620000002400 */
[----:B------:R-:W-:Y:S01]  /*10d90*/  BAR.SYNC.DEFER_BLOCKING 0x0 ;  /* 0x0000000000007b1d */ /* 0x000fe20000010000 */
[-C--:B-----5:R-:W-:Y:S05]  /*10da0*/  HMMA.16816.F32 R68, R172, R8.reuse, R68 ;  /* 0x00000008ac44723c */ /* 0x0a0fea0000001844 */
[----:B------:R-:W-:Y:S02]  /*10db0*/  FMUL.FTZ R57, R57, c[0x0][0x320] ;  /* 0x0000c80039397a20 */ /* 0x000fe40000410000 */
[----:B------:R-:W-:Y:S01]  /*10dc0*/  FMUL.FTZ R58, R58, c[0x0][0x320] ;  /* 0x0000c8003a3a7a20 */ /* 0x000fe20000410000 */
[----:B------:R-:W1:Y:S01]  /*10dd0*/  MUFU.TANH R24, R24 ;  /* 0x0000001800187308 */ /* 0x000e620000002400 */
[C---:B------:R-:W-:Y:S04]  /*10de0*/  HMMA.16816.F32 R72, R176.reuse, R8, R72 ;  /* 0x00000008b048723c */ /* 0x040fe80000001848 */
[----:B------:R-:W-:Y:S02]  /*10df0*/  FMUL.FTZ R59, R59, c[0x0][0x320] ;  /* 0x0000c8003b3b7a20 */ /* 0x000fe40000410000 */
[----:B------:R-:W-:Y:S02]  /*10e00*/  FMUL.FTZ R62, R62, c[0x0][0x320] ;  /* 0x0000c8003e3e7a20 */ /* 0x000fe40000410000 */
[-C--:B------:R-:W-:Y:S01]  /*10e10*/  HMMA.16816.F32 R76, R176, R10.reuse, R76 ;  /* 0x0000000ab04c723c */ /* 0x080fe2000000184c */
[----:B------:R-:W2:Y:S03]  /*10e20*/  MUFU.TANH R25, R25 ;  /* 0x0000001900197308 */ /* 0x000ea60000002400 */
[----:B------:R-:W-:Y:S02]  /*10e30*/  FMUL.FTZ R63, R63, c[0x0][0x320] ;  /* 0x0000c8003f3f7a20 */ /* 0x000fe40000410000 */
[----:B------:R-:W-:Y:S02]  /*10e40*/  FMUL.FTZ R42, R42, c[0x0][0x320] ;  /* 0x0000c8002a2a7a20 */ /* 0x000fe40000410000 */
[C---:B------:R-:W-:Y:S03]  /*10e50*/  HMMA.16816.F32 R80, R172.reuse, R10, R80 ;  /* 0x0000000aac50723c */ /* 0x040fe60000001850 */
[----:B------:R-:W2:Y:S01]  /*10e60*/  MUFU.TANH R188, R26 ;  /* 0x0000001a00bc7308 */ /* 0x000ea20000002400 */
[----:B------:R-:W-:Y:S02]  /*10e70*/  FMUL.FTZ R43, R43, c[0x0][0x320] ;  /* 0x0000c8002b2b7a20 */ /* 0x000fe40000410000 */
[----:B------:R-:W-:Y:S02]  /*10e80*/  FMUL.FTZ R44, R44, c[0x0][0x320] ;  /* 0x0000c8002c2c7a20 */ /* 0x000fe40000410000 */
[-C--:B-1----:R-:W-:Y:S04]  /*10e90*/  HMMA.16816.F32 R84, R172, R4.reuse, R84 ;  /* 0x00000004ac54723c */ /* 0x082fe80000001854 */
[----:B------:R-:W-:Y:S01]  /*10ea0*/  FMUL.FTZ R74, R74, c[0x0][0x320] ;  /* 0x0000c8004a4a7a20 */ /* 0x000fe20000410000 */
[----:B------:R-:W1:Y:S01]  /*10eb0*/  MUFU.TANH R189, R27 ;  /* 0x0000001b00bd7308 */ /* 0x000e620000002400 */
        /* <DEDUP_REMOVED lines=16> */
[----:B-----5:R-:W-:Y:S02]  /*10fc0*/  FMUL.FTZ R74, R94, c[0x0][0x320] ;  /* 0x0000c8005e4a7a20 */ /* 0x020fe40000410000 */
        /* <DEDUP_REMOVED lines=104> */
[----:B------:R-:W1:Y:S01]  /*11650*/  MUFU.TANH R99, R99 ;  /* 0x0000006300637308 */ /* 0x000e620000002400 */
[----:B------:R-:W-:-:S05]  /*11660*/  @!P0 BRA `(.L_x_195) ;  /* 0x000003d000008947 */ /* 0x000fca0003800000 */
[----:B--234-:R-:W2:Y:S01]  /*11670*/  LDL R3, [R1+0x2c] ;  /* 0x00002c0001037983 */ /* 0x01cea20000100800 */
[----:B------:R-:W-:Y:S01]  /*11680*/  IMAD.MOV.U32 R228, RZ, RZ, RZ ;  /* 0x000000ffffe47224 */ /* 0x000fe200078e00ff */
[----:B------:R-:W-:Y:S02]  /*11690*/  PLOP3.LUT P1, PT, PT, PT, UP1, 0x80, 0x0 ;  /* 0x000000000000781c */ /* 0x000fe40003f2f018 */
[----:B------:R-:W3:Y:S01]  /*116a0*/  LDL R12, [R1+0x10] ;  /* 0x00001000010c7983 */ /* 0x000ee20000100800 */
[----:B------:R-:W-:Y:S03]  /*116b0*/  PLOP3.LUT P0, PT, PT, PT, UP1, 0x80, 0x0 ;  /* 0x000000000000781c */ /* 0x000fe60003f0f018 */
[----:B-1----:R-:W4:Y:S01]  /*116c0*/  LDL R38, [R1+0x8] ;  /* 0x0000080001267983 */ /* 0x002f220000100800 */
[----:B--2---:R-:W-:Y:S05]  /*116d0*/  IMAD R3, R227, 0x60, R3 ;  /* 0x00000060e3037824 */ /* 0x004fea00078e0203 */
[----:B---3--:R-:W-:Y:S05]  /*116e0*/  IADD3 R3, R3, -0x60, R12 ;  /* 0xffffffa003037810 */ /* 0x008fea0007ffe00c */
[----:B------:R-:W-:Y:S04]  /*116f0*/  @P1 IMAD.HI.U32 R4, R3, c[0x0][0x2bc], RZ ;  /* 0x0000af0003041a27 */ /* 0x000fe800078e00ff */
[--C-:B------:R-:W-:Y:S01]  /*11700*/  IMAD.MOV.U32 R0, RZ, RZ, R3.reuse ;  /* 0x000000ffff007224 */ /* 0x100fe200078e0003 */
[----:B------:R-:W-:Y:S04]  /*11710*/  @P0 SHF.R.U32.HI R0, RZ, c[0x0][0x2c0], R4 ;  /* 0x0000b000ff000a19 */ /* 0x000fe80000011604 */
[C---:B------:R-:W-:Y:S04]  /*11720*/  @!P4 IADD3 R5, P0, R0.reuse, UR42, RZ ;  /* 0x0000002a0005cc10 */ /* 0x040fe8000ff1e0ff */
[----:B------:R-:W-:Y:S01]  /*11730*/  @!P4 LEA.HI.X.SX32 R6, R0, UR4, 0x1, P0 ;  /* 0x000000040006cc11 */ /* 0x000fe200080f0eff */
[----:B------:R-:W-:Y:S01]  /*11740*/  IMAD.MOV R0, RZ, RZ, -R0 ;  /* 0x000000ffff007224 */ /* 0x000fe200078e0a00 */
[C---:B------:R-:W-:Y:S03]  /*11750*/  @!P4 LEA R4, P0, R5.reuse, c[0x0][0x2a0], 0x2 ;  /* 0x0000a8000504ca11 */ /* 0x040fe600078010ff */
[----:B------:R-:W-:Y:S01]  /*11760*/  IMAD R234, R0, c[0x0][0x2b8], R3 ;  /* 0x0000ae0000ea7a24 */ /* 0x000fe200078e0203 */
[----:B------:R-:W-:Y:S04]  /*11770*/  @!P4 LEA.HI.X R5, R5, c[0x0][0x2a4], R6, 0x2, P0 ;  /* 0x0000a9000505ca11 */ /* 0x000fe800000f1406 */
[----:B------:R-:W-:Y:S01]  /*11780*/  SHF.R.S32.HI R0, RZ, 0x1f, R234 ;  /* 0x0000001fff007819 */ /* 0x000fe200000114ea */
[----:B------:R1:W2:Y:S04]  /*11790*/  @!P4 LDG.E R228, [R4.64] ;  /* 0x0000003004e4c981 */ /* 0x0002a8000c1e1900 */
        /* <DEDUP_REMOVED lines=12> */
[----:B------:R-:W-:Y:S04]  /*11860*/  SHFL.IDX PT, R12, R3, 0x1, 0x181f ;  /* 0x00381f00030c7f89 */ /* 0x000fe800000e0000 */
[----:B------:R-:W1:Y:S04]  /*11870*/  SHFL.IDX PT, R4, R3, RZ, 0x181f ;  /* 0x00181fff03047589 */ /* 0x000e6800000e0000 */
[----:B------:R-:W2:Y:S04]  /*11880*/  SHFL.IDX PT, R5, R0, RZ, 0x181f ;  /* 0x00181fff00057589 */ /* 0x000ea800000e0000 */
[----:B------:R-:W3:Y:S04]  /*11890*/  SHFL.IDX PT, R10, R3, 0x2, 0x181f ;  /* 0x00581f00030a7f89 */ /* 0x000ee800000e0000 */
[----:B------:R-:W5:Y:S04]  /*118a0*/  SHFL.IDX PT, R6, R0, 0x1, 0x181f ;  /* 0x00381f0000067f89 */ /* 0x000f6800000e0000 */
[----:B------:R-:W5:Y:S04]  /*118b0*/  SHFL.IDX PT, R8, R3, 0x3, 0x181f ;  /* 0x00781f0003087f89 */ /* 0x000f6800000e0000 */
[----:B------:R-:W5:Y:S04]  /*118c0*/  SHFL.IDX PT, R11, R0, 0x2, 0x181f ;  /* 0x00581f00000b7f89 */ /* 0x000f6800000e0000 */
[----:B------:R-:W5:Y:S01]  /*118d0*/  SHFL.IDX PT, R7, R3, 0x4, 0x181f ;  /* 0x00981f0003077f89 */ /* 0x000f6200000e0000 */
[-C--:B-1----:R-:W-:Y:S03]  /*118e0*/  IADD3 R4, P0, R4, R226.reuse, RZ ;  /* 0x000000e204047210 */ /* 0x082fe60007f1e0ff */
[----:B------:R-:W1:Y:S02]  /*118f0*/  SHFL.IDX PT, R9, R0, 0x3, 0x181f ;  /* 0x00781f0000097f89 */ /* 0x000e6400000e0000 */
[--C-:B--2---:R-:W-:Y:S01]  /*11900*/  IMAD.X R5, R5, 0x1, R225.reuse, P0 ;  /* 0x0000000105057824 */ /* 0x104fe200000e06e1 */
[-C--:B------:R-:W-:Y:S01]  /*11910*/  IADD3 R12, P0, R12, R226.reuse, RZ ;  /* 0x000000e20c0c7210 */ /* 0x080fe20007f1e0ff */
[----:B------:R-:W2:Y:S01]  /*11920*/  SHFL.IDX PT, R3, R3, 0x5, 0x181f ;  /* 0x00b81f0003037f89 */ /* 0x000ea200000e0000 */
[-C--:B---3--:R-:W-:Y:S03]  /*11930*/  IADD3 R10, P5, R10, R226.reuse, RZ ;  /* 0x000000e20a0a7210 */ /* 0x088fe60007fbe0ff */
[----:B----4-:R2:W-:Y:S01]  /*11940*/  LDGSTS.E.BYPASS.LTC128B.128 [R38+0x3100], [R4.64], !P3 ;  /* 0x0310000004267fae */ /* 0x0105e2000d901d70 */
[--C-:B-----5:R-:W-:Y:S03]  /*11950*/  IMAD.X R13, R6, 0x1, R225.reuse, P0 ;  /* 0x00000001060d7824 */ /* 0x120fe600000e06e1 */
[----:B------:R-:W3:Y:S01]  /*11960*/  SHFL.IDX PT, R14, R0, 0x4, 0x181f ;  /* 0x00981f00000e7f89 */ /* 0x000ee200000e0000 */
[-C--:B------:R-:W-:Y:S03]  /*11970*/  IADD3 R8, P2, R8, R226.reuse, RZ ;  /* 0x000000e208087210 */ /* 0x080fe60007f5e0ff */
[----:B------:R-:W4:Y:S01]  /*11980*/  SHFL.IDX PT, R0, R0, 0x5, 0x181f ;  /* 0x00b81f0000007f89 */ /* 0x000f2200000e0000 */
[--C-:B------:R-:W-:Y:S03]  /*11990*/  IMAD.X R11, R11, 0x1, R225.reuse, P5 ;  /* 0x000000010b0b7824 */ /* 0x100fe600028e06e1 */
[----:B------:R4:W-:Y:S01]  /*119a0*/  LDGSTS.E.BYPASS.LTC128B.128 [R38+0x3900], [R12.64], !P3 ;  /* 0x039000000c267fae */ /* 0x0009e2000d901d70 */
[-C--:B------:R-:W-:Y:S03]  /*119b0*/  IADD3 R6, P1, R7, R226.reuse, RZ ;  /* 0x000000e207067210 */ /* 0x080fe60007f3e0ff */
[----:B------:R4:W-:Y:S01]  /*119c0*/  LDGSTS.E.BYPASS.LTC128B.128 [R38+0x4100], [R10.64], !P3 ;  /* 0x041000000a267fae */ /* 0x0009e2000d901d70 */
[--C-:B-1----:R-:W-:Y:S05]  /*119d0*/  IMAD.X R9, R9, 0x1, R225.reuse, P2 ;  /* 0x0000000109097824 */ /* 0x102fea00010e06e1 */
[----:B------:R1:W-:Y:S01]  /*119e0*/  LDGSTS.E.BYPASS.LTC128B.128 [R38+0x4900], [R8.64], !P3 ;  /* 0x0490000008267fae */ /* 0x0003e2000d901d70 */
[----:B--2---:R-:W-:Y:S01]  /*119f0*/  IADD3 R4, P0, R3, R226, RZ ;  /* 0x000000e203047210 */ /* 0x004fe20007f1e0ff */
[--C-:B---3--:R-:W-:Y:S04]  /*11a00*/  IMAD.X R7, R14, 0x1, R225.reuse, P1 ;  /* 0x000000010e077824 */ /* 0x108fe800008e06e1 */
[----:B----4-:R-:W-:Y:S01]  /*11a10*/  IMAD.X R5, R0, 0x1, R225, P0 ;  /* 0x0000000100057824 */ /* 0x010fe200000e06e1 */
[----:B------:R1:W-:Y:S04]  /*11a20*/  LDGSTS.E.BYPASS.LTC128B.128 [R38+0x5100], [R6.64], !P3 ;  /* 0x0510000006267fae */ /* 0x0003e8000d901d70 */
[----:B------:R1:W-:Y:S03]  /*11a30*/  LDGSTS.E.BYPASS.LTC128B.128 [R38+0x5900], [R4.64], !P3 ;  /* 0x0590000004267fae */ /* 0x0003e6000d901d70 */
.L_x_195:
[----:B-1234-:R-:W-:Y:S01]  /*11a40*/  FMNMX.FTZ R72, R168, R2, !PT ;  /* 0x00000002a8487209 */ /* 0x01efe20007810000 */
[----:B------:R-:W-:Y:S01]  /*11a50*/  LDSM.16.MT88.4 R52, [R210+0x100] ;  /* 0x00010000d234783b */ /* 0x000fe20000004200 */
[----:B------:R-:W-:Y:S02]  /*11a60*/  FMNMX.FTZ R0, R169, R100, !PT ;  /* 0x00000064a9007209 */ /* 0x000fe40007810000 */
[----:B------:R-:W-:Y:S02]  /*11a70*/  FMNMX.FTZ R72, R184, R72, !PT ;  /* 0x00000048b8487209 */ /* 0x000fe40007810000 */
[----:B------:R-:W-:Y:S02]  /*11a80*/  FMNMX.FTZ R0, R185, R0, !PT ;  /* 0x00000000b9007209 */ /* 0x000fe40007810000 */
[----:B------:R-:W-:Y:S01]  /*11a90*/  FMNMX.FTZ R72, R16, R72, !PT ;  /* 0x0000004810487209 */ /* 0x000fe20007810000 */
[----:B------:R-:W-:Y:S01]  /*11aa0*/  LDSM.16.MT88.4 R80, [R211+0x100] ;  /* 0x00010000d350783b */ /* 0x000fe20000004200 */
[----:B------:R-:W-:Y:S02]  /*11ab0*/  FMNMX.FTZ R0, R18, R0, !PT ;  /* 0x0000000012007209 */ /* 0x000fe40007810000 */
[----:B------:R-:W-:Y:S02]  /*11ac0*/  FMNMX.FTZ R72, R17, R72, !PT ;  /* 0x0000004811487209 */ /* 0x000fe40007810000 */
        /* <DEDUP_REMOVED lines=40> */
[----:B------:R-:W-:Y:S02]  /*11d50*/  MOV R92, R23 ;  /* 0x00000017005c7202 */ /* 0x000fe40000000f00 */
        /* <DEDUP_REMOVED lines=31> */
[----:B------:R-:W2:Y:S01]  /*11f50*/  SHFL.BFLY PT, R71, R0, 0x2, 0x1f ;  /* 0x0c401f0000477f89 */ /* 0x000ea200000e0000 */
        /* <DEDUP_REMOVED lines=16> */
[----:B------:R-:W-:Y:S02]  /*12060*/  MOV R93, R22 ;  /* 0x00000016005d7202 */ /* 0x000fe40000000f00 */
[----:B------:R-:W-:Y:S02]  /*12070*/  FMNMX.FTZ R3, R175, R3, !PT ;  /* 0x00000003af037209 */ /* 0x000fe40007810000 */
[----:B--2---:R-:W-:Y:S02]  /*12080*/  FMNMX.FTZ R71, R0, R71, !PT ;  /* 0x0000004700477209 */ /* 0x004fe40007810000 */
[----:B------:R-:W-:Y:S01]  /*12090*/  FMNMX.FTZ R0, R251, R4, !PT ;  /* 0x00000004fb007209 */ /* 0x000fe20007810000 */
[----:B------:R-:W2:Y:S01]  /*120a0*/  SHFL.BFLY PT, R5, R3, 0x2, 0x1f ;  /* 0x0c401f0003057f89 */ /* 0x000ea200000e0000 */
[----:B------:R-:W-:Y:S02]  /*120b0*/  MOV R87, R30 ;  /* 0x0000001e00577202 */ /* 0x000fe40000000f00 */
[----:B------:R-:W-:Y:S02]  /*120c0*/  FMNMX.FTZ R0, R93, R0, !PT ;  /* 0x000000005d007209 */ /* 0x000fe40007810000 */
[----:B------:R-:W-:Y:S02]  /*120d0*/  MOV R89, R28 ;  /* 0x0000001c00597202 */ /* 0x000fe40000000f00 */
[----:B------:R-:W-:Y:S01]  /*120e0*/  FMNMX.FTZ R0, R87, R0, !PT ;  /* 0x0000000057007209 */ /* 0x000fe20007810000 */
[----:B------:R-:W3:Y:S01]  /*120f0*/  SHFL.BFLY PT, R6, R71, 0x1, 0x1f ;  /* 0x0c201f0047067f89 */ /* 0x000ee200000e0000 */
[----:B------:R-:W-:Y:S02]  /*12100*/  MOV R85, R36 ;  /* 0x0000002400557202 */ /* 0x000fe40000000f00 */
[----:B------:R-:W-:Y:S02]  /*12110*/  FMNMX.FTZ R0, R89, R0, !PT ;  /* 0x0000000059007209 */ /* 0x000fe40007810000 */
[----:B------:R-:W-:Y:S02]  /*12120*/  ISETP.GT.AND P0, PT, R227, UR6, PT ;  /* 0x00000006e3007c0c */ /* 0x000fe4000bf04270 */
[----:B------:R-:W-:Y:S01]  /*12130*/  FMNMX.FTZ R0, R57, R0, !PT ;  /* 0x0000000039007209 */ /* 0x000fe20007810000 */
[----:B------:R-:W-:Y:S01]  /*12140*/  LDSM.16.MT88.4 R36, [R212+0x100] ;  /* 0x00010000d424783b */ /* 0x000fe20000004200 */
[----:B-1----:R-:W-:Y:S02]  /*12150*/  FMNMX.FTZ R72, R72, R7, !PT ;  /* 0x0000000748487209 */ /* 0x002fe40007810000 */
[----:B------:R-:W-:Y:S02]  /*12160*/  FMNMX.FTZ R4, R85, R0, !PT ;  /* 0x0000000055047209 */ /* 0x000fe40007810000 */
[----:B------:R-:W-:Y:S01]  /*12170*/  IADD3 R227, R227, -0x1, RZ ;  /* 0xffffffffe3e37810 */ /* 0x000fe20007ffe0ff */
[----:B------:R-:W-:Y:S01]  /*12180*/  FADD.FTZ R0, -R72, R2 ;  /* 0x0000000248007221 */ /* 0x000fe20000010100 */
[----:B------:R-:W-:Y:S01]  /*12190*/  FMNMX.FTZ R4, R178, R4, !PT ;  /* 0x00000004b2047209 */ /* 0x000fe20007810000 */
[----:B------:R-:W-:Y:S01]  /*121a0*/  FMUL.FTZ R96, R72, c[0x0][0x2d0] ;  /* 0x0000b40048607a20 */ /* 0x000fe20000410000 */
[----:B--2---:R-:W-:Y:S01]  /*121b0*/  FMNMX.FTZ R3, R3, R5, !PT ;  /* 0x0000000503037209 */ /* 0x004fe20007810000 */
[----:B------:R-:W-:Y:S01]  /*121c0*/  FMUL.FTZ R2, R0, c[0x0][0x2d0] ;  /* 0x0000b40000027a20 */ /* 0x000fe20000410000 */
[----:B------:R-:W-:Y:S01]  /*121d0*/  FMNMX.FTZ R0, R179, R4, !PT ;  /* 0x00000004b3007209 */ /* 0x000fe20007810000 */
[--C-:B------:R-:W-:Y:S02]  /*121e0*/  FFMA.FTZ R5, R20, c[0x0][0x2d0], -R96.reuse ;  /* 0x0000b40014057a23 */ /* 0x100fe40000010860 */
[----:B------:R1:W2:Y:S01]  /*121f0*/  MUFU.EX2 R73, R2 ;  /* 0x0000000200497308 */ /* 0x0002a20000000800 */
[----:B------:R-:W4:Y:S01]  /*12200*/  SHFL.BFLY PT, R70, R3, 0x1, 0x1f ;  /* 0x0c201f0003467f89 */ /* 0x000f2200000e0000 */
[----:B---3--:R-:W-:Y:S01]  /*12210*/  FMNMX.FTZ R71, R71, R6, !PT ;  /* 0x0000000647477209 */ /* 0x008fe20007810000 */
[----:B------:R-:W-:Y:S01]  /*12220*/  FFMA.FTZ R4, R168, c[0x0][0x2d0], -R96 ;  /* 0x0000b400a8047a23 */ /* 0x000fe20000010860 */
[----:B------:R-:W-:Y:S03]  /*12230*/  FMNMX.FTZ R0, R74, R0, !PT ;  /* 0x000000004a007209 */ /* 0x000fe60007810000 */
[----:B------:R-:W-:Y:S01]  /*12240*/  FMUL.FTZ R97, R71, c[0x0][0x2d0] ;  /* 0x0000b40047617a20 */ /* 0x000fe20000410000 */
[----:B------:R-:W-:Y:S02]  /*12250*/  FMNMX.FTZ R0, R75, R0, !PT ;  /* 0x000000004b007209 */ /* 0x000fe40007810000 */
[----:B------:R2:W-:Y:S01]  /*12260*/  MUFU.EX2 R40, R5 ;  /* 0x0000000500287308 */ /* 0x0005e20000000800 */
[----:B------:R-:W-:Y:S02]  /*12270*/  FFMA.FTZ R7, R103, c[0x0][0x2d0], -R97 ;  /* 0x0000b40067077a23 */ /* 0x000fe40000010861 */
[----:B-1----:R-:W-:Y:S01]  /*12280*/  FADD.FTZ R2, -R71, R100 ;  /* 0x0000006447027221 */ /* 0x002fe20000010100 */
[----:B----4-:R-:W-:Y:S02]  /*12290*/  FMNMX.FTZ R70, R3, R70, !PT ;  /* 0x0000004603467209 */ /* 0x010fe40007810000 */
[----:B------:R-:W1:Y:S01]  /*122a0*/  SHFL.BFLY PT, R3, R0, 0x2, 0x1f ;  /* 0x0c401f0000037f89 */ /* 0x000e6200000e0000 */
[----:B------:R-:W-:Y:S02]  /*122b0*/  FMUL.FTZ R2, R2, c[0x0][0x2d0] ;  /* 0x0000b40002027a20 */ /* 0x000fe40000410000 */
[----:B------:R-:W-:Y:S02]  /*122c0*/  FMUL.FTZ R98, R70, c[0x0][0x2d0] ;  /* 0x0000b40046627a20 */ /* 0x000fe40000410000 */
[----:B------:R3:W4:Y:S01]  /*122d0*/  MUFU.EX2 R69, R2 ;  /* 0x0000000200457308 */ /* 0x0007220000000800 */
[----:B--2---:R-:W-:Y:S01]  /*122e0*/  FMUL.FTZ R5, R73, R105 ;  /* 0x0000006949057220 */ /* 0x004fe20000410000 */
[----:B-1----:R-:W-:Y:S01]  /*122f0*/  FMNMX.FTZ R0, R0, R3, !PT ;  /* 0x0000000300007209 */ /* 0x002fe20007810000 */
[--C-:B------:R-:W-:Y:S02]  /*12300*/  FFMA.FTZ R3, R17, c[0x0][0x2d0], -R96.reuse ;  /* 0x0000b40011037a23 */ /* 0x100fe40000010860 */
[----:B------:R-:W-:Y:S01]  /*12310*/  FMUL.FTZ R17, R73, R117 ;  /* 0x0000007549117220 */ /* 0x000fe20000410000 */
[----:B------:R-:W-:Y:S04]  /*12320*/  MOV R117, R87 ;  /* 0x0000005700757202 */ /* 0x000fe80000000f00 */
[----:B------:R1:W2:Y:S01]  /*12330*/  MUFU.EX2 R11, R3 ;  /* 0x00000003000b7308 */ /* 0x0002a20000000800 */
[----:B---3--:R-:W-:Y:S02]  /*12340*/  FADD.FTZ R2, -R70, R101 ;  /* 0x0000006546027221 */ /* 0x008fe40000010100 */
[----:B----4-:R-:W-:Y:S02]  /*12350*/  FMUL.FTZ R6, R69, R106 ;  /* 0x0000006a45067220 */ /* 0x010fe40000410000 */
[----:B------:R-:W-:Y:S05]  /*12360*/  FMUL.FTZ R2, R2, c[0x0][0x2d0] ;  /* 0x0000b40002027a20 */ /* 0x000fea0000410000 */
[----:B------:R3:W4:Y:S10]  /*12370*/  MUFU.EX2 R68, R2 ;  /* 0x0000000200447308 */ /* 0x0007340000000800 */
[----:B------:R-:W-:Y:S01]  /*12380*/  MUFU.EX2 R101, R4 ;  /* 0x0000000400657308 */ /* 0x000fe20000000800 */
[--C-:B-1----:R-:W-:Y:S01]  /*12390*/  FFMA.FTZ R3, R169, c[0x0][0x2d0], -R97.reuse ;  /* 0x0000b400a9037a23 */ /* 0x102fe20000010861 */
[----:B--2---:R-:W-:Y:S08]  /*123a0*/  MOV R106, R11 ;  /* 0x0000000b006a7202 */ /* 0x004ff00000000f00 */
[----:B------:R1:W-:Y:S01]  /*123b0*/  MUFU.EX2 R100, R3 ;  /* 0x0000000300647308 */ /* 0x0003e20000000800 */
[--C-:B---3--:R-:W-:Y:S01]  /*123c0*/  FFMA.FTZ R2, R184, c[0x0][0x2d0], -R96.reuse ;  /* 0x0000b400b8027a23 */ /* 0x108fe20000010860 */
[----:B------:R-:W-:Y:S01]  /*123d0*/  MOV R184, R62 ;  /* 0x0000003e00b87202 */ /* 0x000fe20000000f00 */
[C---:B----4-:R-:W-:Y:S02]  /*123e0*/  FMUL.FTZ R29, R68.reuse, R129 ;  /* 0x00000081441d7220 */ /* 0x050fe40000410000 */
[----:B------:R-:W-:Y:S05]  /*123f0*/  FMUL.FTZ R45, R68, R145 ;  /* 0x00000091442d7220 */ /* 0x000fea0000410000 */
[----:B------:R2:W3:Y:S10]  /*12400*/  MUFU.EX2 R61, R2 ;  /* 0x00000002003d7308 */ /* 0x0004f40000000800 */
[----:B------:R4:W-:Y:S01]  /*12410*/  MUFU.EX2 R169, R7 ;  /* 0x0000000700a97308 */ /* 0x0009e20000000800 */
[--C-:B-1----:R-:W-:Y:S09]  /*12420*/  FFMA.FTZ R3, R185, c[0x0][0x2d0], -R97.reuse ;  /* 0x0000b400b9037a23 */ /* 0x102ff20000010861 */
[----:B------:R1:W5:Y:S01]  /*12430*/  MUFU.EX2 R60, R3 ;  /* 0x00000003003c7308 */ /* 0x0003620000000800 */
[----:B--2---:R-:W-:Y:S01]  /*12440*/  FFMA.FTZ R2, R16, c[0x0][0x2d0], -R96 ;  /* 0x0000b40010027a23 */ /* 0x004fe20000010860 */
[----:B---3--:R-:W-:Y:S01]  /*12450*/  F2FP.PACK_AB R76, R61, R101 ;  /* 0x000000653d4c723e */ /* 0x008fe200000000ff */
[--C-:B------:R-:W-:Y:S02]  /*12460*/  FFMA.FTZ R16, R35, c[0x0][0x2d0], -R97.reuse ;  /* 0x0000b40023107a23 */ /* 0x100fe40000010861 */
[C---:B------:R-:W-:Y:S05]  /*12470*/  FMUL.FTZ R35, R69.reuse, R135 ;  /* 0x0000008745237220 */ /* 0x040fea0000410000 */
[----:B------:R2:W3:Y:S01]  /*12480*/  MUFU.EX2 R8, R2 ;  /* 0x0000000200087308 */ /* 0x0004e20000000800 */
[C---:B----4-:R-:W-:Y:S09]  /*12490*/  FMUL.FTZ R7, R69.reuse, R107 ;  /* 0x0000006b45077220 */ /* 0x050ff20000410000 */
[----:B------:R4:W-:Y:S01]  /*124a0*/  MUFU.EX2 R95, R16 ;  /* 0x00000010005f7308 */ /* 0x0009e20000000800 */
[--C-:B-1----:R-:W-:Y:S01]  /*124b0*/  FFMA.FTZ R3, R18, c[0x0][0x2d0], -R97.reuse ;  /* 0x0000b40012037a23 */ /* 0x102fe20000010861 */
[----:B-----5:R-:W-:Y:S01]  /*124c0*/  F2FP.PACK_AB R77, R60, R100 ;  /* 0x000000643c4d723e */ /* 0x020fe200000000ff */
[----:B------:R-:W-:Y:S01]  /*124d0*/  FMUL.FTZ R18, R69, R118 ;  /* 0x0000007645127220 */ /* 0x000fe20000410000 */
[----:B------:R-:W-:Y:S06]  /*124e0*/  MOV R118, R89 ;  /* 0x0000005900767202 */ /* 0x000fec0000000f00 */
[----:B------:R1:W-:Y:S01]  /*124f0*/  MUFU.EX2 R10, R3 ;  /* 0x00000003000a7308 */ /* 0x0003e20000000800 */
[----:B--2---:R-:W1:Y:S01]  /*12500*/  SHFL.BFLY PT, R2, R0, 0x1, 0x1f ;  /* 0x0c201f0000027f89 */ /* 0x004e6200000e0000 */
[----:B---3--:R-:W-:Y:S04]  /*12510*/  MOV R185, R8 ;  /* 0x0000000800b97202 */ /* 0x008fe80000000f00 */
[----:B------:R-:W-:Y:S01]  /*12520*/  F2FP.PACK_AB R78, R106, R185 ;  /* 0x000000b96a4e723e */ /* 0x000fe200000000ff */
[----:B----4-:R-:W-:Y:S01]  /*12530*/  FMUL.FTZ R16, R73, R116 ;  /* 0x0000007449107220 */ /* 0x010fe20000410000 */
[----:B------:R-:W-:Y:S02]  /*12540*/  MOV R116, R84 ;  /* 0x0000005400747202 */ /* 0x000fe40000000f00 */
[----:B-1----:R-:W-:Y:S01]  /*12550*/  FMNMX.FTZ R3, R0, R2, !PT ;  /* 0x0000000200037209 */ /* 0x002fe20007810000 */
[--C-:B------:R-:W-:Y:S01]  /*12560*/  FFMA.FTZ R2, R183, c[0x0][0x2d0], -R98.reuse ;  /* 0x0000b400b7027a23 */ /* 0x100fe20000010862 */
[----:B------:R-:W-:Y:S01]  /*12570*/  MOV R183, R91 ;  /* 0x0000005b00b77202 */ /* 0x000fe20000000f00 */
[--C-:B------:R-:W-:Y:S02]  /*12580*/  FFMA.FTZ R0, R19, c[0x0][0x2d0], -R97.reuse ;  /* 0x0000b40013007a23 */ /* 0x100fe40000010861 */
[----:B------:R1:W2:Y:S01]  /*12590*/  MUFU.EX2 R14, R2 ;  /* 0x00000002000e7308 */ /* 0x0002a20000000800 */
[----:B------:R-:W-:Y:S09]  /*125a0*/  FMUL.FTZ R19, R69, R119 ;  /* 0x0000007745137220 */ /* 0x000ff20000410000 */
[----:B------:R3:W4:Y:S01]  /*125b0*/  MUFU.EX2 R12, R0 ;  /* 0x00000000000c7308 */ /* 0x0007220000000800 */
[----:B-1----:R-:W-:Y:S01]  /*125c0*/  FFMA.FTZ R2, R186, c[0x0][0x2d0], -R98 ;  /* 0x0000b400ba027a23 */ /* 0x002fe20000010862 */
[----:B--2---:R-:W-:Y:S08]  /*125d0*/  MOV R103, R14 ;  /* 0x0000000e00677202 */ /* 0x004ff00000000f00 */
[----:B------:R1:W2:Y:S01]  /*125e0*/  MUFU.EX2 R186, R2 ;  /* 0x0000000200ba7308 */ /* 0x0002a20000000800 */
[----:B---3--:R-:W-:Y:S01]  /*125f0*/  FADD.FTZ R0, -R3, R102 ;  /* 0x0000006603007221 */ /* 0x008fe20000010100 */
[----:B----4-:R-:W-:Y:S01]  /*12600*/  MOV R105, R12 ;  /* 0x0000000c00697202 */ /* 0x010fe20000000f00 */
[--C-:B------:R-:W-:Y:S02]  /*12610*/  FFMA.FTZ R12, R34, c[0x0][0x2d0], -R97.reuse ;  /* 0x0000b400220c7a23 */ /* 0x100fe40000010861 */
[----:B------:R-:W-:Y:S02]  /*12620*/  FMUL.FTZ R0, R0, c[0x0][0x2d0] ;  /* 0x0000b40000007a20 */ /* 0x000fe40000410000 */
[----:B------:R-:W-:Y:S04]  /*12630*/  FMUL.FTZ R34, R69, R134 ;  /* 0x0000008645227220 */ /* 0x000fe80000410000 */
[----:B------:R-:W3:Y:S01]  /*12640*/  MUFU.EX2 R0, R0 ;  /* 0x0000000000007308 */ /* 0x000ee20000000800 */
[--C-:B-1----:R-:W-:Y:S01]  /*12650*/  FFMA.FTZ R2, R180, c[0x0][0x2d0], -R98.reuse ;  /* 0x0000b400b4027a23 */ /* 0x102fe20000010862 */
[----:B------:R-:W-:Y:S02]  /*12660*/  MOV R180, R85 ;  /* 0x0000005500b47202 */ /* 0x000fe40000000f00 */
[----:B--2---:R-:W-:Y:S06]  /*12670*/  F2FP.PACK_AB R64, R186, R103 ;  /* 0x00000067ba40723e */ /* 0x004fec00000000ff */
[----:B------:R1:W-:Y:S01]  /*12680*/  MUFU.EX2 R9, R2 ;  /* 0x0000000200097308 */ /* 0x0003e20000000800 */
[C---:B---3--:R-:W-:Y:S01]  /*12690*/  FMUL.FTZ R11, R0.reuse, R111 ;  /* 0x0000006f000b7220 */ /* 0x048fe20000410000 */
[----:B------:R-:W-:Y:S01]  /*126a0*/  MOV R111, R56 ;  /* 0x00000038006f7202 */ /* 0x000fe20000000f00 */
[C---:B------:R-:W-:Y:S02]  /*126b0*/  FMUL.FTZ R14, R0.reuse, R114 ;  /* 0x00000072000e7220 */ /* 0x040fe40000410000 */
[C---:B------:R-:W-:Y:S01]  /*126c0*/  FMUL.FTZ R26, R0.reuse, R126 ;  /* 0x0000007e001a7220 */ /* 0x040fe20000410000 */
[----:B------:R-:W-:Y:S01]  /*126d0*/  MOV R126, R93 ;  /* 0x0000005d007e7202 */ /* 0x000fe20000000f00 */
[C---:B------:R-:W-:Y:S02]  /*126e0*/  FMUL.FTZ R27, R0.reuse, R127 ;  /* 0x0000007f001b7220 */ /* 0x040fe40000410000 */
[C---:B------:R-:W-:Y:S02]  /*126f0*/  FMUL.FTZ R42, R0.reuse, R142 ;  /* 0x0000008e002a7220 */ /* 0x040fe40000410000 */
[----:B------:R-:W-:Y:S02]  /*12700*/  FMUL.FTZ R43, R0, R143 ;  /* 0x0000008f002b7220 */ /* 0x000fe40000410000 */
[----:B-1----:R-:W-:Y:S02]  /*12710*/  FFMA.FTZ R2, R170, c[0x0][0x2d0], -R98 ;  /* 0x0000b400aa027a23 */ /* 0x002fe40000010862 */
[----:B------:R1:W-:Y:S01]  /*12720*/  MUFU.EX2 R170, R12 ;  /* 0x0000000c00aa7308 */ /* 0x0003e20000000800 */
[C---:B------:R-:W-:Y:S02]  /*12730*/  FMUL.FTZ R46, R0.reuse, R146 ;  /* 0x00000092002e7220 */ /* 0x040fe40000410000 */
[----:B------:R-:W-:Y:S02]  /*12740*/  FFMA.FTZ R56, R193, c[0x0][0x2d0], -R96 ;  /* 0x0000b400c1387a23 */ /* 0x000fe40000010860 */
[C---:B------:R-:W-:Y:S02]  /*12750*/  FMUL.FTZ R47, R0.reuse, R147 ;  /* 0x00000093002f7220 */ /* 0x040fe40000410000 */
[----:B------:R-:W-:Y:S03]  /*12760*/  FMUL.FTZ R62, R0, R162 ;  /* 0x000000a2003e7220 */ /* 0x000fe60000410000 */
[----:B------:R2:W-:Y:S01]  /*12770*/  MUFU.EX2 R13, R2 ;  /* 0x00000002000d7308 */ /* 0x0005e20000000800 */
[C---:B-1----:R-:W-:Y:S01]  /*12780*/  FMUL.FTZ R12, R68.reuse, R112 ;  /* 0x00000070440c7220 */ /* 0x042fe20000410000 */
[----:B------:R-:W-:Y:S01]  /*12790*/  MOV R112, R57 ;  /* 0x0000003900707202 */ /* 0x000fe20000000f00 */
[----:B------:R-:W-:Y:S02]  /*127a0*/  FMUL.FTZ R57, R68, R157 ;  /* 0x0000009d44397220 */ /* 0x000fe40000410000 */
[----:B--2---:R-:W-:Y:S04]  /*127b0*/  FMUL.FTZ R2, R3, c[0x0][0x2d0] ;  /* 0x0000b40003027a20 */ /* 0x004fe80000410000 */
[--C-:B------:R-:W-:Y:S01]  /*127c0*/  FFMA.FTZ R4, R181, c[0x0][0x2d0], -R2.reuse ;  /* 0x0000b400b5047a23 */ /* 0x100fe20000010802 */
[----:B------:R-:W-:Y:S01]  /*127d0*/  MOV R181, R10 ;  /* 0x0000000a00b57202 */ /* 0x000fe20000000f00 */
[--C-:B------:R-:W-:Y:S02]  /*127e0*/  FFMA.FTZ R28, R188, c[0x0][0x2d0], -R2.reuse ;  /* 0x0000b400bc1c7a23 */ /* 0x100fe40000010802 */
[----:B------:R1:W-:Y:S01]  /*127f0*/  MUFU.EX2 R102, R4 ;  /* 0x0000000400667308 */ /* 0x0003e20000000800 */
[----:B------:R-:W-:Y:S01]  /*12800*/  F2FP.PACK_AB R79, R105, R181 ;  /* 0x000000b5694f723e */ /* 0x000fe200000000ff */
[--C-:B------:R-:W-:Y:S02]  /*12810*/  FFMA.FTZ R44, R194, c[0x0][0x2d0], -R2.reuse ;  /* 0x0000b400c22c7a23 */ /* 0x100fe40000010802 */
[--C-:B------:R-:W-:Y:S02]  /*12820*/  FFMA.FTZ R48, R196, c[0x0][0x2d0], -R2.reuse ;  /* 0x0000b400c4307a23 */ /* 0x100fe40000010802 */
[--C-:B------:R-:W-:Y:S04]  /*12830*/  FFMA.FTZ R74, R74, c[0x0][0x2d0], -R2.reuse ;  /* 0x0000b4004a4a7a23 */ /* 0x100fe80000010802 */
[----:B------:R2:W-:Y:S10]  /*12840*/  MUFU.EX2 R50, R44 ;  /* 0x0000002c00327308 */ /* 0x0005f40000000800 */
[----:B------:R3:W-:Y:S01]  /*12850*/  MUFU.EX2 R114, R48 ;  /* 0x0000003000727308 */ /* 0x0007e20000000800 */
[--C-:B-1----:R-:W-:Y:S09]  /*12860*/  FFMA.FTZ R4, R187, c[0x0][0x2d0], -R2.reuse ;  /* 0x0000b400bb047a23 */ /* 0x102ff20000010802 */
[----:B------:R1:W4:Y:S01]  /*12870*/  MUFU.EX2 R187, R4 ;  /* 0x0000000400bb7308 */ /* 0x0003220000000800 */
[----:B--2---:R-:W-:Y:S02]  /*12880*/  FMUL.FTZ R44, R68, R144 ;  /* 0x00000090442c7220 */ /* 0x004fe40000410000 */
[----:B---3--:R-:W-:Y:S02]  /*12890*/  FMUL.FTZ R48, R73, R148 ;  /* 0x0000009449307220 */ /* 0x008fe40000410000 */
[--C-:B-1----:R-:W-:Y:S01]  /*128a0*/  FFMA.FTZ R4, R182, c[0x0][0x2d0], -R2.reuse ;  /* 0x0000b400b6047a23 */ /* 0x102fe20000010802 */
[----:B----4-:R-:W-:Y:S02]  /*128b0*/  F2FP.PACK_AB R65, R187, R102 ;  /* 0x00000066bb41723e */ /* 0x010fe400000000ff */
[----:B------:R-:W-:Y:S02]  /*128c0*/  MOV R182, R63 ;  /* 0x0000003f00b67202 */ /* 0x000fe40000000f00 */
[----:B------:R1:W2:Y:S01]  /*128d0*/  MUFU.EX2 R8, R4 ;  /* 0x0000000400087308 */ /* 0x0002a20000000800 */
[----:B------:R-:W-:Y:S02]  /*128e0*/  FMUL.FTZ R63, R0, R163 ;  /* 0x000000a3003f7220 */ /* 0x000fe40000410000 */
[----:B-1----:R-:W-:Y:S01]  /*128f0*/  FFMA.FTZ R4, R171, c[0x0][0x2d0], -R2 ;  /* 0x0000b400ab047a23 */ /* 0x002fe20000010802 */
[----:B--2---:R-:W-:Y:S01]  /*12900*/  MOV R107, R8 ;  /* 0x00000008006b7202 */ /* 0x004fe20000000f00 */
[C---:B------:R-:W-:Y:S01]  /*12910*/  FMUL.FTZ R8, R68.reuse, R108 ;  /* 0x0000006c44087220 */ /* 0x040fe20000410000 */
[----:B------:R-:W-:Y:S04]  /*12920*/  MOV R108, R9 ;  /* 0x00000009006c7202 */ /* 0x000fe80000000f00 */
[----:B------:R1:W2:Y:S01]  /*12930*/  MUFU.EX2 R10, R4 ;  /* 0x00000004000a7308 */ /* 0x0002a20000000800 */
[----:B------:R-:W-:Y:S01]  /*12940*/  FMUL.FTZ R9, R68, R109 ;  /* 0x0000006d44097220 */ /* 0x000fe20000410000 */
[----:B------:R-:W-:Y:S02]  /*12950*/  MOV R171, R86 ;  /* 0x0000005600ab7202 */ /* 0x000fe40000000f00 */
[----:B------:R-:W-:Y:S01]  /*12960*/  LDSM.16.MT88.4 R84, [R209+0x900] ;  /* 0x00090000d154783b */ /* 0x000fe20000004200 */
[--C-:B-1----:R-:W-:Y:S01]  /*12970*/  FFMA.FTZ R4, R21, c[0x0][0x2d0], -R96.reuse ;  /* 0x0000b40015047a23 */ /* 0x102fe20000010860 */
[----:B--2---:R-:W-:Y:S06]  /*12980*/  MOV R109, R10 ;  /* 0x0000000a006d7202 */ /* 0x004fec0000000f00 */
[----:B------:R-:W1:Y:S01]  /*12990*/  LDSM.16.MT88.4 R20, [R209+0x100] ;  /* 0x00010000d114783b */ /* 0x000e620000004200 */
[----:B------:R-:W-:Y:S01]  /*129a0*/  FMUL.FTZ R10, R0, R110 ;  /* 0x0000006e000a7220 */ /* 0x000fe20000410000 */
[----:B------:R2:W-:Y:S01]  /*129b0*/  MUFU.EX2 R41, R4 ;  /* 0x0000000400297308 */ /* 0x0005e20000000800 */
[----:B------:R-:W-:Y:S02]  /*129c0*/  F2FP.PACK_AB R67, R109, R107 ;  /* 0x0000006b6d43723e */ /* 0x000fe400000000ff */
[----:B------:R-:W-:Y:S01]  /*129d0*/  MOV R110, R61 ;  /* 0x0000003d006e7202 */ /* 0x000fe20000000f00 */
[----:B------:R-:W-:Y:S02]  /*129e0*/  FMUL.FTZ R61, R68, R161 ;  /* 0x000000a1443d7220 */ /* 0x000fe40000410000 */
[--C-:B--2---:R-:W-:Y:S02]  /*129f0*/  FFMA.FTZ R4, R15, c[0x0][0x2d0], -R97.reuse ;  /* 0x0000b4000f047a23 */ /* 0x104fe40000010861 */
[----:B------:R-:W-:Y:S01]  /*12a00*/  FMUL.FTZ R15, R0, R115 ;  /* 0x00000073000f7220 */ /* 0x000fe20000410000 */
[----:B------:R-:W-:Y:S01]  /*12a10*/  MOV R115, R60 ;  /* 0x0000003c00737202 */ /* 0x000fe20000000f00 */
[----:B------:R2:W-:Y:S01]  /*12a20*/  MUFU.EX2 R31, R4 ;  /* 0x00000004001f7308 */ /* 0x0005e20000000800 */
[--C-:B------:R-:W-:Y:S02]  /*12a30*/  FFMA.FTZ R60, R198, c[0x0][0x2d0], -R97.reuse ;  /* 0x0000b400c63c7a23 */ /* 0x100fe40000010861 */
[----:B--2---:R-:W-:Y:S02]  /*12a40*/  FFMA.FTZ R4, R32, c[0x0][0x2d0], -R96 ;  /* 0x0000b40020047a23 */ /* 0x004fe40000010860 */
[----:B------:R-:W-:Y:S05]  /*12a50*/  FFMA.FTZ R32, R189, c[0x0][0x2d0], -R2 ;  /* 0x0000b400bd207a23 */ /* 0x000fea0000010802 */
[----:B------:R2:W3:Y:S02]  /*12a60*/  MUFU.EX2 R94, R4 ;  /* 0x00000004005e7308 */ /* 0x0004e40000000800 */
[----:B--2---:R-:W-:Y:S01]  /*12a70*/  FFMA.FTZ R4, R33, c[0x0][0x2d0], -R96 ;  /* 0x0000b40021047a23 */ /* 0x004fe20000010860 */
[----:B---3--:R-:W-:Y:S01]  /*12a80*/  MOV R127, R94 ;  /* 0x0000005e007f7202 */ /* 0x008fe20000000f00 */
[C---:B------:R-:W-:Y:S06]  /*12a90*/  FMUL.FTZ R33, R73.reuse, R133 ;  /* 0x0000008549217220 */ /* 0x040fec0000410000 */
[----:B------:R2:W3:Y:S10]  /*12aa0*/  MUFU.EX2 R49, R4 ;  /* 0x0000000400317308 */ /* 0x0004f40000000800 */
[----:B------:R4:W-:Y:S01]  /*12ab0*/  MUFU.EX2 R133, R56 ;  /* 0x0000003800857308 */ /* 0x0009e20000000800 */
[C---:B--2---:R-:W-:Y:S01]  /*12ac0*/  FMUL.FTZ R4, R73.reuse, R104 ;  /* 0x0000006849047220 */ /* 0x044fe20000410000 */
[----:B------:R-:W-:Y:S01]  /*12ad0*/  MOV R104, R13 ;  /* 0x0000000d00687202 */ /* 0x000fe20000000f00 */
[----:B------:R-:W-:Y:S01]  /*12ae0*/  FMUL.FTZ R13, R68, R113 ;  /* 0x00000071440d7220 */ /* 0x000fe20000410000 */
[----:B---3--:R-:W-:Y:S01]  /*12af0*/  MOV R148, R49 ;  /* 0x0000003100947202 */ /* 0x008fe20000000f00 */
[----:B------:R-:W-:Y:S01]  /*12b00*/  FMUL.FTZ R49, R73, R149 ;  /* 0x0000009549317220 */ /* 0x000fe20000410000 */
[----:B------:R-:W-:Y:S01]  /*12b10*/  MOV R149, R50 ;  /* 0x0000003200957202 */ /* 0x000fe20000000f00 */
[----:B------:R-:W-:Y:S01]  /*12b20*/  FMUL.FTZ R50, R69, R150 ;  /* 0x0000009645327220 */ /* 0x000fe20000410000 */
[-C--:B-1----:R-:W-:Y:S05]  /*12b30*/  HMMA.16816.F32 R4, R76, R20.reuse, R4 ;  /* 0x000000144c04723c */ /* 0x082fea0000001804 */
[----:B------:R-:W-:Y:S01]  /*12b40*/  F2FP.PACK_AB R66, R104, R108 ;  /* 0x0000006c6842723e */ /* 0x000fe200000000ff */
[----:B----4-:R-:W-:Y:S01]  /*12b50*/  FMUL.FTZ R56, R68, R156 ;  /* 0x0000009c44387220 */ /* 0x010fe20000410000 */
[----:B------:R-:W-:Y:S01]  /*12b60*/  MOV R113, R59 ;  /* 0x0000003b00717202 */ /* 0x000fe20000000f00 */
[----:B------:R-:W-:Y:S04]  /*12b70*/  FMUL.FTZ R59, R0, R159 ;  /* 0x0000009f003b7220 */ /* 0x000fe80000410000 */
[C---:B------:R-:W-:Y:S07]  /*12b80*/  HMMA.16816.F32 R8, R64.reuse, R20, R8 ;  /* 0x000000144008723c */ /* 0x040fee0000001808 */
[--C-:B------:R-:W-:Y:S01]  /*12b90*/  FFMA.FTZ R20, R24, c[0x0][0x2d0], -R98.reuse ;  /* 0x0000b40018147a23 */ /* 0x100fe20000010862 */
[-C--:B------:R-:W-:Y:S03]  /*12ba0*/  HMMA.16816.F32 R12, R64, R22.reuse, R12 ;  /* 0x00000016400c723c */ /* 0x080fe6000000180c */
[----:B------:R1:W2:Y:S01]  /*12bb0*/  MUFU.EX2 R168, R20 ;  /* 0x0000001400a87308 */ /* 0x0002a20000000800 */
[----:B------:R-:W-:Y:S01]  /*12bc0*/  FMUL.FTZ R21, R73, R121 ;  /* 0x0000007949157220 */ /* 0x000fe20000410000 */
[----:B------:R-:W-:Y:S01]  /*12bd0*/  MOV R121, R169 ;  /* 0x000000a900797202 */ /* 0x000fe20000000f00 */
[--C-:B------:R-:W-:Y:S01]  /*12be0*/  FFMA.FTZ R24, R25, c[0x0][0x2d0], -R98.reuse ;  /* 0x0000b40019187a23 */ /* 0x100fe20000010862 */
[----:B------:R-:W-:Y:S01]  /*12bf0*/  MOV R169, R90 ;  /* 0x0000005a00a97202 */ /* 0x000fe20000000f00 */
[C---:B------:R-:W-:Y:S04]  /*12c00*/  HMMA.16816.F32 R16, R76.reuse, R22, R16 ;  /* 0x000000164c10723c */ /* 0x040fe80000001810 */
[C---:B------:R-:W-:Y:S01]  /*12c10*/  FMUL.FTZ R25, R68.reuse, R125 ;  /* 0x0000007d44197220 */ /* 0x040fe20000410000 */
[----:B------:R3:W4:Y:S01]  /*12c20*/  MUFU.EX2 R30, R24 ;  /* 0x00000018001e7308 */ /* 0x0007220000000800 */
[----:B------:R-:W-:Y:S01]  /*12c30*/  MOV R125, R92 ;  /* 0x0000005c007d7202 */ /* 0x000fe20000000f00 */
[C---:B------:R-:W-:Y:S02]  /*12c40*/  FMUL.FTZ R23, R69.reuse, R123 ;  /* 0x0000007b45177220 */ /* 0x040fe40000410000 */
[----:B------:R-:W-:Y:S03]  /*12c50*/  FMUL.FTZ R22, R69, R122 ;  /* 0x0000007a45167220 */ /* 0x000fe60000410000 */
[--C-:B------:R-:W-:Y:S03]  /*12c60*/  FFMA.FTZ R92, R199, c[0x0][0x2d0], -R97.reuse ;  /* 0x0000b400c75c7a23 */ /* 0x100fe60000010861 */
[----:B------:R5:W-:Y:S01]  /*12c70*/  MUFU.EX2 R123, R28 ;  /* 0x0000001c007b7308 */ /* 0x000be20000000800 */
[----:B-1----:R-:W-:Y:S01]  /*12c80*/  FMUL.FTZ R20, R73, R120 ;  /* 0x0000007849147220 */ /* 0x002fe20000410000 */
[----:B------:R-:W-:Y:S02]  /*12c90*/  MOV R120, R95 ;  /* 0x0000005f00787202 */ /* 0x000fe40000000f00 */
[----:B--2---:R-:W-:Y:S02]  /*12ca0*/  MOV R122, R168 ;  /* 0x000000a8007a7202 */ /* 0x004fe40000000f00 */
[----:B------:R-:W-:Y:S04]  /*12cb0*/  MOV R168, R58 ;  /* 0x0000003a00a87202 */ /* 0x000fe80000000f00 */
[----:B------:R1:W-:Y:S01]  /*12cc0*/  MUFU.EX2 R135, R92 ;  /* 0x0000005c00877308 */ /* 0x0003e20000000800 */
[-C--:B------:R-:W-:Y:S03]  /*12cd0*/  HMMA.16816.F32 R20, R76, R36.reuse, R20 ;  /* 0x000000244c14723c */ /* 0x080fe60000001814 */
[----:B---3--:R-:W-:Y:S01]  /*12ce0*/  FMUL.FTZ R24, R68, R124 ;  /* 0x0000007c44187220 */ /* 0x008fe20000410000 */
[----:B----4-:R-:W-:Y:S01]  /*12cf0*/  MOV R129, R30 ;  /* 0x0000001e00817202 */ /* 0x010fe20000000f00 */
[C---:B------:R-:W-:Y:S01]  /*12d00*/  FMUL.FTZ R30, R0.reuse, R130 ;  /* 0x00000082001e7220 */ /* 0x040fe20000410000 */
[----:B------:R-:W-:Y:S01]  /*12d10*/  MOV R130, R31 ;  /* 0x0000001f00827202 */ /* 0x000fe20000000f00 */
[----:B------:R-:W-:Y:S01]  /*12d20*/  FMUL.FTZ R31, R0, R131 ;  /* 0x00000083001f7220 */ /* 0x000fe20000410000 */
[----:B------:R-:W-:Y:S01]  /*12d30*/  MOV R124, R40 ;  /* 0x00000028007c7202 */ /* 0x000fe20000000f00 */
[--C-:B------:R-:W-:Y:S01]  /*12d40*/  FFMA.FTZ R40, R191, c[0x0][0x2d0], -R98.reuse ;  /* 0x0000b400bf287a23 */ /* 0x100fe20000010862 */
[C---:B------:R-:W-:Y:S03]  /*12d50*/  HMMA.16816.F32 R24, R64.reuse, R36, R24 ;  /* 0x000000244018723c */ /* 0x040fe60000001818 */
[----:B------:R2:W-:Y:S01]  /*12d60*/  MUFU.EX2 R119, R40 ;  /* 0x0000002800777308 */ /* 0x0005e20000000800 */
[C---:B-----5:R-:W-:Y:S01]  /*12d70*/  FMUL.FTZ R28, R68.reuse, R128 ;  /* 0x00000080441c7220 */ /* 0x060fe20000410000 */
[----:B------:R-:W-:Y:S01]  /*12d80*/  MOV R131, R41 ;  /* 0x0000002900837202 */ /* 0x000fe20000000f00 */
[----:B------:R-:W-:Y:S02]  /*12d90*/  FMUL.FTZ R41, R68, R141 ;  /* 0x0000008d44297220 */ /* 0x000fe40000410000 */
[----:B------:R-:W-:Y:S03]  /*12da0*/  FFMA.FTZ R36, R190, c[0x0][0x2d0], -R98 ;  /* 0x0000b400be247a23 */ /* 0x000fe60000010862 */
[-C--:B------:R-:W-:Y:S02]  /*12db0*/  HMMA.16816.F32 R28, R64, R38.reuse, R28 ;  /* 0x00000026401c723c */ /* 0x080fe4000000181c */
[----:B------:R3:W-:Y:S01]  /*12dc0*/  MUFU.EX2 R128, R32 ;  /* 0x0000002000807308 */ /* 0x0007e20000000800 */
[C---:B------:R-:W-:Y:S01]  /*12dd0*/  FMUL.FTZ R37, R73.reuse, R137 ;  /* 0x0000008949257220 */ /* 0x040fe20000410000 */
[----:B-1----:R-:W-:Y:S01]  /*12de0*/  LDSM.16.MT88.4 R92, [R210+0x900] ;  /* 0x00090000d25c783b */ /* 0x002fe20000004200 */
[----:B------:R-:W-:Y:S07]  /*12df0*/  FMUL.FTZ R58, R0, R158 ;  /* 0x0000009e003a7220 */ /* 0x000fee0000410000 */
[----:B------:R1:W4:Y:S01]  /*12e00*/  MUFU.EX2 R51, R36 ;  /* 0x0000002400337308 */ /* 0x0003220000000800 */
[----:B--2---:R-:W-:Y:S02]  /*12e10*/  FMUL.FTZ R40, R68, R140 ;  /* 0x0000008c44287220 */ /* 0x004fe40000410000 */
[C---:B---3--:R-:W-:Y:S07]  /*12e20*/  FMUL.FTZ R32, R73.reuse, R132 ;  /* 0x0000008449207220 */ /* 0x048fee0000410000 */
[C---:B------:R-:W-:Y:S04]  /*12e30*/  HMMA.16816.F32 R32, R76.reuse, R38, R32 ;  /* 0x000000264c20723c */ /* 0x040fe80000001820 */
[----:B-1----:R-:W-:Y:S01]  /*12e40*/  FMUL.FTZ R36, R73, R136 ;  /* 0x0000008849247220 */ /* 0x002fe20000410000 */
[----:B----4-:R-:W-:Y:S01]  /*12e50*/  MOV R150, R51 ;  /* 0x0000003300967202 */ /* 0x010fe20000000f00 */
[C---:B------:R-:W-:Y:S01]  /*12e60*/  FMUL.FTZ R51, R69.reuse, R151 ;  /* 0x0000009745337220 */ /* 0x040fe20000410000 */
[----:B------:R-:W-:Y:S01]  /*12e70*/  MOV R151, R170 ;  /* 0x000000aa00977202 */ /* 0x000fe20000000f00 */
[C---:B------:R-:W-:Y:S01]  /*12e80*/  FMUL.FTZ R38, R69.reuse, R138 ;  /* 0x0000008a45267220 */ /* 0x040fe20000410000 */
[----:B------:R-:W-:Y:S02]  /*12e90*/  MOV R170, R88 ;  /* 0x0000005800aa7202 */ /* 0x000fe40000000f00 */
[----:B------:R-:W1:Y:S01]  /*12ea0*/  LDSM.16.MT88.4 R88, [R212+0x900] ;  /* 0x00090000d458783b */ /* 0x000e620000004200 */
[----:B------:R-:W-:Y:S02]  /*12eb0*/  FMUL.FTZ R39, R69, R139 ;  /* 0x0000008b45277220 */ /* 0x000fe40000410000 */
[----:B------:R2:W-:Y:S05]  /*12ec0*/  MUFU.EX2 R139, R60 ;  /* 0x0000003c008b7308 */ /* 0x0005ea0000000800 */
[-C--:B------:R-:W-:Y:S08]  /*12ed0*/  HMMA.16816.F32 R36, R76, R52.reuse, R36 ;  /* 0x000000344c24723c */ /* 0x080ff00000001824 */
[C---:B------:R-:W-:Y:S07]  /*12ee0*/  HMMA.16816.F32 R40, R64.reuse, R52, R40 ;  /* 0x000000344028723c */ /* 0x040fee0000001828 */
[--C-:B------:R-:W-:Y:S01]  /*12ef0*/  FFMA.FTZ R52, R192, c[0x0][0x2d0], -R96.reuse ;  /* 0x0000b400c0347a23 */ /* 0x100fe20000010860 */
[-C--:B------:R-:W-:Y:S03]  /*12f00*/  HMMA.16816.F32 R44, R64, R54.reuse, R44 ;  /* 0x00000036402c723c */ /* 0x080fe6000000182c */
[----:B------:R3:W-:Y:S01]  /*12f10*/  MUFU.EX2 R132, R52 ;  /* 0x0000003400847308 */ /* 0x0007e20000000800 */
[----:B------:R-:W-:Y:S02]  /*12f20*/  FMUL.FTZ R53, R73, R153 ;  /* 0x0000009949357220 */ /* 0x000fe40000410000 */
[----:B--2---:R-:W-:Y:S02]  /*12f30*/  FMUL.FTZ R60, R68, R160 ;  /* 0x000000a0443c7220 */ /* 0x004fe40000410000 */
[C---:B------:R-:W-:Y:S07]  /*12f40*/  HMMA.16816.F32 R48, R76.reuse, R54, R48 ;  /* 0x000000364c30723c */ /* 0x040fee0000001830 */
[C---:B------:R-:W-:Y:S02]  /*12f50*/  FMUL.FTZ R55, R69.reuse, R155 ;  /* 0x0000009b45377220 */ /* 0x040fe40000410000 */
[----:B------:R-:W-:Y:S03]  /*12f60*/  FMUL.FTZ R54, R69, R154 ;  /* 0x0000009a45367220 */ /* 0x000fe60000410000 */
[----:B---3--:R-:W-:Y:S07]  /*12f70*/  FMUL.FTZ R52, R73, R152 ;  /* 0x0000009849347220 */ /* 0x008fee0000410000 */
[-C--:B------:R-:W-:Y:S08]  /*12f80*/  HMMA.16816.F32 R52, R76, R80.reuse, R52 ;  /* 0x000000504c34723c */ /* 0x080ff00000001834 */
        /* <DEDUP_REMOVED lines=10> */
[--C-:B--2---:R-:W-:Y:S03]  /*13030*/  FFMA.FTZ R80, R195, c[0x0][0x2d0], -R96.reuse ;  /* 0x0000b400c3507a23 */ /* 0x104fe60000010860 */
[----:B------:R-:W-:Y:S02]  /*13040*/  F2FP.PACK_AB R78, R148, R127 ;  /* 0x0000007f944e723e */ /* 0x000fe400000000ff */
[----:B------:R-:W-:Y:S01]  /*13050*/  F2FP.PACK_AB R79, R120, R151 ;  /* 0x00000097784f723e */ /* 0x000fe200000000ff */
[----:B------:R2:W-:Y:S02]  /*13060*/  MUFU.EX2 R134, R80 ;  /* 0x0000005000867308 */ /* 0x0005e40000000800 */
[----:B------:R-:W-:Y:S02]  /*13070*/  F2FP.PACK_AB R76, R131, R124 ;  /* 0x0000007c834c723e */ /* 0x000fe400000000ff */
[----:B------:R-:W-:Y:S02]  /*13080*/  F2FP.PACK_AB R77, R130, R121 ;  /* 0x00000079824d723e */ /* 0x000fe400000000ff */
[----:B------:R-:W-:Y:S02]  /*13090*/  F2FP.PACK_AB R82, R119, R150 ;  /* 0x000000967752723e */ /* 0x000fe400000000ff */
[----:B------:R-:W-:Y:S03]  /*130a0*/  F2FP.PACK_AB R83, R114, R149 ;  /* 0x000000957253723e */ /* 0x000fe600000000ff */
[-C--:B------:R-:W-:Y:S03]  /*130b0*/  HMMA.16816.F32 R4, R76, R84.reuse, R4 ;  /* 0x000000544c04723c */ /* 0x080fe60000001804 */
[----:B--2---:R-:W-:Y:S04]  /*130c0*/  FFMA.FTZ R80, R197, c[0x0][0x2d0], -R96 ;  /* 0x0000b400c5507a23 */ /* 0x004fe80000010860 */
[----:B------:R2:W-:Y:S02]  /*130d0*/  MUFU.EX2 R136, R80 ;  /* 0x0000005000887308 */ /* 0x0005e40000000800 */
[----:B--2---:R-:W-:Y:S07]  /*130e0*/  F2FP.PACK_AB R80, R129, R122 ;  /* 0x0000007a8150723e */ /* 0x004fee00000000ff */
[C---:B------:R-:W-:Y:S07]  /*130f0*/  HMMA.16816.F32 R8, R80.reuse, R84, R8 ;  /* 0x000000545008723c */ /* 0x040fee0000001808 */
[--C-:B------:R-:W-:Y:S01]  /*13100*/  FFMA.FTZ R84, R200, c[0x0][0x2d0], -R97.reuse ;  /* 0x0000b400c8547a23 */ /* 0x100fe20000010861 */
[-C--:B------:R-:W-:Y:S03]  /*13110*/  HMMA.16816.F32 R12, R80, R86.reuse, R12 ;  /* 0x00000056500c723c */ /* 0x080fe6000000180c */
[----:B------:R2:W3:Y:S05]  /*13120*/  MUFU.EX2 R137, R84 ;  /* 0x0000005400897308 */ /* 0x0004ea0000000800 */
[C---:B------:R-:W-:Y:S08]  /*13130*/  HMMA.16816.F32 R16, R76.reuse, R86, R16 ;  /* 0x000000564c10723c */ /* 0x040ff00000001810 */
[-C--:B-1----:R-:W-:Y:S08]  /*13140*/  HMMA.16816.F32 R20, R76, R88.reuse, R20 ;  /* 0x000000584c14723c */ /* 0x082ff00000001814 */
[C---:B------:R-:W-:Y:S04]  /*13150*/  HMMA.16816.F32 R24, R80.reuse, R88, R24 ;  /* 0x000000585018723c */ /* 0x040fe80000001818 */
[----:B--2---:R-:W-:Y:S01]  /*13160*/  FFMA.FTZ R84, R204, c[0x0][0x2d0], -R98 ;  /* 0x0000b400cc547a23 */ /* 0x004fe20000010862 */
[----:B---3--:R-:W-:Y:S02]  /*13170*/  MOV R204, R137 ;  /* 0x0000008900cc7202 */ /* 0x008fe40000000f00 */
[----:B------:R-:W-:Y:S01]  /*13180*/  FFMA.FTZ R88, R232, c[0x0][0x2d0], -R2 ;  /* 0x0000b400e8587a23 */ /* 0x000fe20000010802 */
[-C--:B------:R-:W-:Y:S01]  /*13190*/  HMMA.16816.F32 R28, R80, R90.reuse, R28 ;  /* 0x0000005a501c723c */ /* 0x080fe2000000181c */
[----:B------:R1:W-:Y:S03]  /*131a0*/  MUFU.EX2 R137, R84 ;  /* 0x0000005400897308 */ /* 0x0003e60000000800 */
[----:B------:R-:W-:Y:S04]  /*131b0*/  MOV R232, R134 ;  /* 0x0000008600e87202 */ /* 0x000fe80000000f00 */
[C---:B------:R-:W-:Y:S03]  /*131c0*/  HMMA.16816.F32 R32, R76.reuse, R90, R32 ;  /* 0x0000005a4c20723c */ /* 0x040fe60000001820 */
[----:B------:R2:W-:Y:S05]  /*131d0*/  MUFU.EX2 R142, R88 ;  /* 0x00000058008e7308 */ /* 0x0005ea0000000800 */
[-C--:B------:R-:W-:Y:S08]  /*131e0*/  HMMA.16816.F32 R36, R76, R92.reuse, R36 ;  /* 0x0000005c4c24723c */ /* 0x080ff00000001824 */
[C---:B------:R-:W-:Y:S04]  /*131f0*/  HMMA.16816.F32 R40, R80.reuse, R92, R40 ;  /* 0x0000005c5028723c */ /* 0x040fe80000001828 */
[----:B-1----:R-:W-:Y:S01]  /*13200*/  FFMA.FTZ R84, R203, c[0x0][0x2d0], -R98 ;  /* 0x0000b400cb547a23 */ /* 0x002fe20000010862 */
[----:B------:R-:W-:Y:S02]  /*13210*/  MOV R203, R136 ;  /* 0x0000008800cb7202 */ /* 0x000fe40000000f00 */
[----:B------:R-:W-:Y:S01]  /*13220*/  FFMA.FTZ R92, R230, c[0x0][0x2d0], -R96 ;  /* 0x0000b400e65c7a23 */ /* 0x000fe20000010860 */
[-C--:B------:R-:W-:Y:S01]  /*13230*/  HMMA.16816.F32 R44, R80, R94.reuse, R44 ;  /* 0x0000005e502c723c */ /* 0x080fe2000000182c */
[----:B------:R1:W-:Y:S03]  /*13240*/  MUFU.EX2 R143, R84 ;  /* 0x00000054008f7308 */ /* 0x0003e60000000800 */
[----:B--2---:R-:W-:Y:S01]  /*13250*/  FFMA.FTZ R88, R207, c[0x0][0x2d0], -R98 ;  /* 0x0000b400cf587a23 */ /* 0x004fe20000010862 */
[----:B------:R-:W-:Y:S02]  /*13260*/  MOV R207, R133 ;  /* 0x0000008500cf7202 */ /* 0x000fe40000000f00 */
[----:B------:R-:W-:Y:S01]  /*13270*/  MOV R230, R120 ;  /* 0x0000007800e67202 */ /* 0x000fe20000000f00 */
[C---:B------:R-:W-:Y:S03]  /*13280*/  HMMA.16816.F32 R48, R76.reuse, R94, R48 ;  /* 0x0000005e4c30723c */ /* 0x040fe60000001830 */
[----:B------:R2:W-:Y:S10]  /*13290*/  MUFU.EX2 R141, R88 ;  /* 0x00000058008d7308 */ /* 0x0005f40000000800 */
[----:B------:R3:W-:Y:S01]  /*132a0*/  MUFU.EX2 R147, R92 ;  /* 0x0000005c00937308 */ /* 0x0007e20000000800 */
[----:B-1----:R-:W-:Y:S01]  /*132b0*/  FFMA.FTZ R84, R205, c[0x0][0x2d0], -R2 ;  /* 0x0000b400cd547a23 */ /* 0x002fe20000010802 */
[----:B------:R-:W-:Y:S08]  /*132c0*/  MOV R205, R135 ;  /* 0x0000008700cd7202 */ /* 0x000ff00000000f00 */
[----:B------:R1:W4:Y:S01]  /*132d0*/  MUFU.EX2 R136, R84 ;  /* 0x0000005400887308 */ /* 0x0003220000000800 */
[----:B--2---:R-:W-:Y:S01]  /*132e0*/  FFMA.FTZ R88, R231, c[0x0][0x2d0], -R98 ;  /* 0x0000b400e7587a23 */ /* 0x004fe20000010862 */
[----:B------:R-:W-:Y:S02]  /*132f0*/  MOV R231, R132 ;  /* 0x0000008400e77202 */ /* 0x000fe40000000f00 */
[----:B------:R-:W-:Y:S02]  /*13300*/  MOV R132, R113 ;  /* 0x0000007100847202 */ /* 0x000fe40000000f00 */
[----:B------:R-:W-:Y:S04]  /*13310*/  MOV R113, R186 ;  /* 0x000000ba00717202 */ /* 0x000fe80000000f00 */
[----:B------:R2:W5:Y:S01]  /*13320*/  MUFU.EX2 R201, R88 ;  /* 0x0000005800c97308 */ /* 0x0005620000000800 */
[----:B---3--:R-:W-:Y:S01]  /*13330*/  FFMA.FTZ R92, R233, c[0x0][0x2d0], -R96 ;  /* 0x0000b400e95c7a23 */ /* 0x008fe20000010860 */
[----:B------:R-:W-:Y:S02]  /*13340*/  MOV R233, R127 ;  /* 0x0000007f00e97202 */ /* 0x000fe40000000f00 */
[----:B------:R-:W-:Y:S06]  /*13350*/  MOV R127, R105 ;  /* 0x00000069007f7202 */ /* 0x000fec0000000f00 */
[----:B------:R3:W-:Y:S01]  /*13360*/  MUFU.EX2 R199, R92 ;  /* 0x0000005c00c77308 */ /* 0x0007e20000000800 */
[----:B-1----:R-:W1:Y:S01]  /*13370*/  LDSM.16.MT88.4 R84, [R211+0x900] ;  /* 0x00090000d354783b */ /* 0x002e620000004200 */
[----:B--2---:R-:W-:Y:S01]  /*13380*/  FFMA.FTZ R88, R235, c[0x0][0x2d0], -R2 ;  /* 0x0000b400eb587a23 */ /* 0x004fe20000010802 */
[----:B------:R-:W-:Y:S07]  /*13390*/  MOV R235, R114 ;  /* 0x0000007200eb7202 */ /* 0x000fee0000000f00 */
[----:B------:R2:W-:Y:S01]  /*133a0*/  MUFU.EX2 R140, R88 ;  /* 0x00000058008c7308 */ /* 0x0005e20000000800 */
[----:B---3--:R-:W-:Y:S01]  /*133b0*/  FFMA.FTZ R92, R206, c[0x0][0x2d0], -R96 ;  /* 0x0000b400ce5c7a23 */ /* 0x008fe20000010860 */
[----:B------:R-:W-:Y:S02]  /*133c0*/  MOV R206, R233 ;  /* 0x000000e900ce7202 */ /* 0x000fe40000000f00 */
[----:B------:R-:W-:Y:S06]  /*133d0*/  MOV R233, R148 ;  /* 0x0000009400e97202 */ /* 0x000fec0000000f00 */
[----:B------:R3:W-:Y:S01]  /*133e0*/  MUFU.EX2 R197, R92 ;  /* 0x0000005c00c57308 */ /* 0x0007e20000000800 */
[----:B--2---:R-:W-:Y:S01]  /*133f0*/  FFMA.FTZ R88, R238, c[0x0][0x2d0], -R2 ;  /* 0x0000b400ee587a23 */ /* 0x004fe20000010802 */
[----:B------:R-:W-:Y:S01]  /*13400*/  MOV R238, R119 ;  /* 0x0000007700ee7202 */ /* 0x000fe20000000f00 */
[-C--:B-1----:R-:W-:Y:S07]  /*13410*/  HMMA.16816.F32 R52, R76, R84.reuse, R52 ;  /* 0x000000544c34723c */ /* 0x082fee0000001834 */
[----:B------:R1:W2:Y:S01]  /*13420*/  MUFU.EX2 R200, R88 ;  /* 0x0000005800c87308 */ /* 0x0002a20000000800 */
[C---:B------:R-:W-:Y:S01]  /*13430*/  HMMA.16816.F32 R56, R80.reuse, R84, R56 ;  /* 0x000000545038723c */ /* 0x040fe20000001838 */
[----:B---3--:R-:W-:Y:S06]  /*13440*/  LDSM.16.MT88.4 R92, [R210+0x1100] ;  /* 0x00110000d25c783b */ /* 0x008fec0000004200 */
[--C-:B------:R-:W-:Y:S01]  /*13450*/  FFMA.FTZ R84, R236, c[0x0][0x2d0], -R97.reuse ;  /* 0x0000b400ec547a23 */ /* 0x100fe20000010861 */
[-C--:B------:R-:W-:Y:S03]  /*13460*/  HMMA.16816.F32 R60, R80, R86.reuse, R60 ;  /* 0x00000056503c723c */ /* 0x080fe6000000183c */
[----:B------:R3:W-:Y:S04]  /*13470*/  MUFU.EX2 R146, R84 ;  /* 0x0000005400927308 */ /* 0x0007e80000000800 */
[--C-:B------:R-:W-:Y:S01]  /*13480*/  FFMA.FTZ R80, R239, c[0x0][0x2d0], -R97.reuse ;  /* 0x0000b400ef507a23 */ /* 0x100fe20000010861 */
[----:B------:R-:W-:Y:S01]  /*13490*/  HMMA.16816.F32 R64, R76, R86, R64 ;  /* 0x000000564c40723c */ /* 0x000fe20000001840 */
[----:B-1----:R-:W1:Y:S03]  /*134a0*/  LDSM.16.MT88.4 R88, [R209+0x1100] ;  /* 0x00110000d158783b */ /* 0x002e660000004200 */
[----:B----4-:R-:W-:Y:S01]  /*134b0*/  F2FP.PACK_AB R81, R142, R136 ;  /* 0x000000888e51723e */ /* 0x010fe200000000ff */
[----:B------:R4:W-:Y:S01]  /*134c0*/  MUFU.EX2 R198, R80 ;  /* 0x0000005000c67308 */ /* 0x0009e20000000800 */
[----:B-----5:R-:W-:Y:S02]  /*134d0*/  F2FP.PACK_AB R82, R201, R141 ;  /* 0x0000008dc952723e */ /* 0x020fe400000000ff */
[----:B------:R-:W-:Y:S04]  /*134e0*/  F2FP.PACK_AB R76, R207, R231 ;  /* 0x000000e7cf4c723e */ /* 0x000fe800000000ff */
[----:B------:R-:W-:Y:S02]  /*134f0*/  F2FP.PACK_AB R77, R138, R139 ;  /* 0x0000008b8a4d723e */ /* 0x000fe400000000ff */
[----:B------:R-:W-:Y:S02]  /*13500*/  F2FP.PACK_AB R78, R203, R232 ;  /* 0x000000e8cb4e723e */ /* 0x000fe400000000ff */
[----:B------:R-:W-:Y:S02]  /*13510*/  F2FP.PACK_AB R79, R204, R205 ;  /* 0x000000cdcc4f723e */ /* 0x000fe400000000ff */
[----:B--2---:R-:W-:Y:S01]  /*13520*/  F2FP.PACK_AB R83, R200, R140 ;  /* 0x0000008cc853723e */ /* 0x004fe200000000ff */
[----:B---3--:R-:W2:Y:S01]  /*13530*/  LDSM.16.MT88.4 R84, [R212+0x1100] ;  /* 0x00110000d454783b */ /* 0x008ea20000004200 */
[----:B----4-:R-:W-:Y:S01]  /*13540*/  FFMA.FTZ R80, R202, c[0x0][0x2d0], -R96 ;  /* 0x0000b400ca507a23 */ /* 0x010fe20000010860 */
[----:B------:R-:W-:Y:S03]  /*13550*/  MOV R202, R151 ;  /* 0x0000009700ca7202 */ /* 0x000fe60000000f00 */
[----:B------:R3:W-:Y:S01]  /*13560*/  MUFU.EX2 R196, R80 ;  /* 0x0000005000c47308 */ /* 0x0007e20000000800 */
[-C--:B-1----:R-:W-:Y:S03]  /*13570*/  HMMA.16816.F32 R4, R76, R88.reuse, R4 ;  /* 0x000000584c04723c */ /* 0x082fe60000001804 */
[----:B---3--:R-:W-:Y:S07]  /*13580*/  F2FP.PACK_AB R80, R143, R137 ;  /* 0x000000898f50723e */ /* 0x008fee00000000ff */
[C---:B------:R-:W-:Y:S07]  /*13590*/  HMMA.16816.F32 R8, R80.reuse, R88, R8 ;  /* 0x000000585008723c */ /* 0x040fee0000001808 */
[--C-:B------:R-:W-:Y:S01]  /*135a0*/  FFMA.FTZ R88, R229, c[0x0][0x2d0], -R97.reuse ;  /* 0x0000b400e5587a23 */ /* 0x100fe20000010861 */
[-C--:B------:R-:W-:Y:S03]  /*135b0*/  HMMA.16816.F32 R12, R80, R90.reuse, R12 ;  /* 0x0000005a500c723c */ /* 0x080fe6000000180c */
[----:B------:R1:W-:Y:S01]  /*135c0*/  MUFU.EX2 R194, R88 ;  /* 0x0000005800c27308 */ /* 0x0003e20000000800 */
[----:B------:R-:W-:Y:S02]  /*135d0*/  MOV R229, R123 ;  /* 0x0000007b00e57202 */ /* 0x000fe40000000f00 */
[----:B------:R-:W-:Y:S02]  /*135e0*/  MOV R123, R113 ;  /* 0x00000071007b7202 */ /* 0x000fe40000000f00 */
[C---:B------:R-:W-:Y:S08]  /*135f0*/  HMMA.16816.F32 R16, R76.reuse, R90, R16 ;  /* 0x0000005a4c10723c */ /* 0x040ff00000001810 */
[-C--:B--2---:R-:W-:Y:S08]  /*13600*/  HMMA.16816.F32 R20, R76, R84.reuse, R20 ;  /* 0x000000544c14723c */ /* 0x084ff00000001814 */
[C---:B------:R-:W-:Y:S04]  /*13610*/  HMMA.16816.F32 R24, R80.reuse, R84, R24 ;  /* 0x000000545018723c */ /* 0x040fe80000001818 */
[--C-:B-1----:R-:W-:Y:S01]  /*13620*/  FFMA.FTZ R88, R237, c[0x0][0x2d0], -R97.reuse ;  /* 0x0000b400ed587a23 */ /* 0x102fe20000010861 */
[----:B------:R-:W-:Y:S02]  /*13630*/  MOV R237, R122 ;  /* 0x0000007a00ed7202 */ /* 0x000fe40000000f00 */
        /* <DEDUP_REMOVED lines=10> */
[--C-:B------:R-:W-:Y:S01]  /*136e0*/  FFMA.FTZ R92, R126, c[0x0][0x2d0], -R2.reuse ;  /* 0x0000b4007e5c7a23 */ /* 0x100fe20000010802 */
[-C--:B------:R-:W-:Y:S01]  /*136f0*/  HMMA.16816.F32 R44, R80, R94.reuse, R44 ;  /* 0x0000005e502c723c */ /* 0x080fe2000000182c */
[----:B------:R1:W-:Y:S03]  /*13700*/  MUFU.EX2 R145, R88 ;  /* 0x0000005800917308 */ /* 0x0003e60000000800 */
[----:B--2---:R-:W-:Y:S01]  /*13710*/  FFMA.FTZ R84, R248, c[0x0][0x2d0], -R2 ;  /* 0x0000b400f8547a23 */ /* 0x004fe20000010802 */
[----:B------:R-:W-:Y:S02]  /*13720*/  MOV R126, R116 ;  /* 0x00000074007e7202 */ /* 0x000fe40000000f00 */
[----:B------:R-:W-:Y:S01]  /*13730*/  MOV R116, R111 ;  /* 0x0000006f00747202 */ /* 0x000fe20000000f00 */
[C---:B------:R-:W-:Y:S03]  /*13740*/  HMMA.16816.F32 R48, R76.reuse, R94, R48 ;  /* 0x0000005e4c30723c */ /* 0x040fe60000001830 */
[----:B------:R2:W3:Y:S01]  /*13750*/  MUFU.EX2 R192, R84 ;  /* 0x0000005400c07308 */ /* 0x0004e20000000800 */
[----:B------:R-:W-:Y:S02]  /*13760*/  MOV R111, R185 ;  /* 0x000000b9006f7202 */ /* 0x000fe40000000f00 */
[----:B------:R-:W-:Y:S02]  /*13770*/  MOV R248, R108 ;  /* 0x0000006c00f87202 */ /* 0x000fe40000000f00 */
[----:B------:R-:W-:Y:S05]  /*13780*/  MOV R121, R111 ;  /* 0x0000006f00797202 */ /* 0x000fea0000000f00 */
[----:B------:R4:W-:Y:S01]  /*13790*/  MUFU.EX2 R154, R92 ;  /* 0x0000005c009a7308 */ /* 0x0009e20000000800 */
[--C-:B-1----:R-:W-:Y:S01]  /*137a0*/  FFMA.FTZ R88, R240, c[0x0][0x2d0], -R98.reuse ;  /* 0x0000b400f0587a23 */ /* 0x102fe20000010862 */
[----:B------:R-:W-:Y:S08]  /*137b0*/  MOV R240, R106 ;  /* 0x0000006a00f07202 */ /* 0x000ff00000000f00 */
[----:B------:R1:W-:Y:S01]  /*137c0*/  MUFU.EX2 R193, R88 ;  /* 0x0000005800c17308 */ /* 0x0003e20000000800 */
[----:B--2---:R-:W-:Y:S01]  /*137d0*/  FFMA.FTZ R84, R244, c[0x0][0x2d0], -R98 ;  /* 0x0000b400f4547a23 */ /* 0x004fe20000010862 */
[----:B------:R-:W-:Y:S08]  /*137e0*/  MOV R244, R115 ;  /* 0x0000007300f47202 */ /* 0x000ff00000000f00 */
[----:B------:R2:W-:Y:S01]  /*137f0*/  MUFU.EX2 R190, R84 ;  /* 0x0000005400be7308 */ /* 0x0005e20000000800 */
[----:B----4-:R-:W-:Y:S09]  /*13800*/  FFMA.FTZ R92, R246, c[0x0][0x2d0], -R96 ;  /* 0x0000b400f65c7a23 */ /* 0x010ff20000010860 */
[----:B------:R4:W-:Y:S01]  /*13810*/  MUFU.EX2 R153, R92 ;  /* 0x0000005c00997308 */ /* 0x0009e20000000800 */
[----:B-1----:R-:W1:Y:S01]  /*13820*/  LDSM.16.MT88.4 R88, [R211+0x1100] ;  /* 0x00110000d358783b */ /* 0x002e620000004200 */
[----:B--2---:R-:W-:Y:S08]  /*13830*/  FFMA.FTZ R84, R247, c[0x0][0x2d0], -R98 ;  /* 0x0000b400f7547a23 */ /* 0x004ff00000010862 */
[----:B------:R2:W5:Y:S01]  /*13840*/  MUFU.EX2 R191, R84 ;  /* 0x0000005400bf7308 */ /* 0x0005620000000800 */
[----:B----4-:R-:W-:Y:S02]  /*13850*/  FFMA.FTZ R92, R242, c[0x0][0x2d0], -R96 ;  /* 0x0000b400f25c7a23 */ /* 0x010fe40000010860 */
[----:B--2---:R-:W-:Y:S01]  /*13860*/  FFMA.FTZ R84, R251, c[0x0][0x2d0], -R2 ;  /* 0x0000b400fb547a23 */ /* 0x004fe20000010802 */
[-C--:B-1----:R-:W-:Y:S06]  /*13870*/  HMMA.16816.F32 R52, R76, R88.reuse, R52 ;  /* 0x000000584c34723c */ /* 0x082fec0000001834 */
[----:B------:R1:W2:Y:S02]  /*13880*/  MUFU.EX2 R155, R84 ;  /* 0x00000054009b7308 */ /* 0x0002a40000000800 */
[C---:B------:R-:W-:Y:S07]  /*13890*/  HMMA.16816.F32 R56, R80.reuse, R88, R56 ;  /* 0x000000585038723c */ /* 0x040fee0000001838 */
[--C-:B------:R-:W-:Y:S01]  /*138a0*/  FFMA.FTZ R88, R249, c[0x0][0x2d0], -R96.reuse ;  /* 0x0000b400f9587a23 */ /* 0x100fe20000010860 */
[-C--:B------:R-:W-:Y:S03]  /*138b0*/  HMMA.16816.F32 R60, R80, R90.reuse, R60 ;  /* 0x0000005a503c723c */ /* 0x080fe6000000183c */
[----:B------:R4:W-:Y:S04]  /*138c0*/  MUFU.EX2 R189, R88 ;  /* 0x0000005800bd7308 */ /* 0x0009e80000000800 */
[--C-:B------:R-:W-:Y:S01]  /*138d0*/  FFMA.FTZ R80, R252, c[0x0][0x2d0], -R97.reuse ;  /* 0x0000b400fc507a23 */ /* 0x100fe20000010861 */
[----:B------:R-:W-:Y:S01]  /*138e0*/  HMMA.16816.F32 R64, R76, R90, R64 ;  /* 0x0000005a4c40723c */ /* 0x000fe20000001840 */
[----:B-1----:R-:W1:Y:S03]  /*138f0*/  LDSM.16.MT88.4 R84, [R209+0x1900] ;  /* 0x00190000d154783b */ /* 0x002e660000004200 */
[----:B---3--:R-:W-:Y:S01]  /*13900*/  F2FP.PACK_AB R81, R192, R144 ;  /* 0x00000090c051723e */ /* 0x008fe200000000ff */
[----:B------:R3:W-:Y:S01]  /*13910*/  MUFU.EX2 R152, R80 ;  /* 0x0000005000987308 */ /* 0x0007e20000000800 */
[----:B-----5:R-:W-:Y:S02]  /*13920*/  F2FP.PACK_AB R82, R191, R190 ;  /* 0x000000bebf52723e */ /* 0x020fe400000000ff */
[----:B------:R-:W-:Y:S04]  /*13930*/  F2FP.PACK_AB R76, R199, R147 ;  /* 0x00000093c74c723e */ /* 0x000fe800000000ff */
[----:B------:R-:W-:Y:S02]  /*13940*/  F2FP.PACK_AB R77, R198, R146 ;  /* 0x00000092c64d723e */ /* 0x000fe400000000ff */
[----:B------:R-:W-:Y:S02]  /*13950*/  F2FP.PACK_AB R78, R197, R196 ;  /* 0x000000c4c54e723e */ /* 0x000fe400000000ff */
[----:B------:R-:W-:Y:S02]  /*13960*/  F2FP.PACK_AB R79, R195, R194 ;  /* 0x000000c2c34f723e */ /* 0x000fe400000000ff */
[----:B--2---:R-:W-:Y:S01]  /*13970*/  F2FP.PACK_AB R83, R154, R155 ;  /* 0x0000009b9a53723e */ /* 0x004fe200000000ff */
[----:B----4-:R-:W2:Y:S01]  /*13980*/  LDSM.16.MT88.4 R88, [R212+0x1900] ;  /* 0x00190000d458783b */ /* 0x010ea20000004200 */
[--C-:B---3--:R-:W-:Y:S01]  /*13990*/  FFMA.FTZ R80, R125, c[0x0][0x2d0], -R97.reuse ;  /* 0x0000b4007d507a23 */ /* 0x108fe20000010861 */
[----:B------:R-:W-:Y:S02]  /*139a0*/  MOV R125, R117 ;  /* 0x00000075007d7202 */ /* 0x000fe40000000f00 */
[----:B------:R-:W-:Y:S01]  /*139b0*/  MOV R117, R112 ;  /* 0x0000007000757202 */ /* 0x000fe20000000f00 */
[----:B------:R3:W-:Y:S01]  /*139c0*/  MUFU.EX2 R188, R80 ;  /* 0x0000005000bc7308 */ /* 0x0007e20000000800 */
[----:B------:R-:W-:Y:S04]  /*139d0*/  MOV R112, R187 ;  /* 0x000000bb00707202 */ /* 0x000fe80000000f00 */
[----:B------:R-:W-:Y:S01]  /*139e0*/  MOV R122, R112 ;  /* 0x00000070007a7202 */ /* 0x000fe20000000f00 */
[-C--:B-1----:R-:W-:Y:S04]  /*139f0*/  HMMA.16816.F32 R4, R76, R84.reuse, R4 ;  /* 0x000000544c04723c */ /* 0x082fe80000001804 */
[----:B------:R1:W-:Y:S01]  /*13a00*/  MUFU.EX2 R187, R92 ;  /* 0x0000005c00bb7308 */ /* 0x0003e20000000800 */
[----:B---3--:R-:W-:Y:S07]  /*13a10*/  F2FP.PACK_AB R80, R193, R145 ;  /* 0x00000091c150723e */ /* 0x008fee00000000ff */
[C---:B------:R-:W-:Y:S01]  /*13a20*/  HMMA.16816.F32 R8, R80.reuse, R84, R8 ;  /* 0x000000545008723c */ /* 0x040fe20000001808 */
[----:B-1----:R-:W1:Y:S06]  /*13a30*/  LDSM.16.MT88.4 R92, [R210+0x1900] ;  /* 0x00190000d25c783b */ /* 0x002e6c0000004200 */
[----:B------:R-:W-:Y:S01]  /*13a40*/  FFMA.FTZ R84, R243, c[0x0][0x2d0], -R96 ;  /* 0x0000b400f3547a23 */ /* 0x000fe20000010860 */
[-C--:B------:R-:W-:Y:S03]  /*13a50*/  HMMA.16816.F32 R12, R80, R86.reuse, R12 ;  /* 0x00000056500c723c */ /* 0x080fe6000000180c */
[----:B------:R3:W-:Y:S05]  /*13a60*/  MUFU.EX2 R186, R84 ;  /* 0x0000005400ba7308 */ /* 0x0007ea0000000800 */
[C---:B------:R-:W-:Y:S08]  /*13a70*/  HMMA.16816.F32 R16, R76.reuse, R86, R16 ;  /* 0x000000564c10723c */ /* 0x040ff00000001810 */
[-C--:B--2---:R-:W-:Y:S08]  /*13a80*/  HMMA.16816.F32 R20, R76, R88.reuse, R20 ;  /* 0x000000584c14723c */ /* 0x084ff00000001814 */
[C---:B------:R-:W-:Y:S04]  /*13a90*/  HMMA.16816.F32 R24, R80.reuse, R88, R24 ;  /* 0x000000585018723c */ /* 0x040fe80000001818 */
[--C-:B---3--:R-:W-:Y:S03]  /*13aa0*/  FFMA.FTZ R84, R250, c[0x0][0x2d0], -R97.reuse ;  /* 0x0000b400fa547a23 */ /* 0x108fe60000010861 */
[----:B------:R-:W-:Y:S01]  /*13ab0*/  FFMA.FTZ R88, R126, c[0x0][0x2d0], -R98 ;  /* 0x0000b4007e587a23 */ /* 0x000fe20000010862 */
[-C--:B------:R-:W-:Y:S01]  /*13ac0*/  HMMA.16816.F32 R28, R80, R90.reuse, R28 ;  /* 0x0000005a501c723c */ /* 0x080fe2000000181c */
[----:B------:R2:W-:Y:S03]  /*13ad0*/  MUFU.EX2 R185, R84 ;  /* 0x0000005400b97308 */ /* 0x0005e60000000800 */
[----:B------:R-:W-:Y:S04]  /*13ae0*/  MOV R126, R101 ;  /* 0x00000065007e7202 */ /* 0x000fe80000000f00 */
[C---:B------:R-:W-:Y:S03]  /*13af0*/  HMMA.16816.F32 R32, R76.reuse, R90, R32 ;  /* 0x0000005a4c20723c */ /* 0x040fe60000001820 */
[----:B------:R3:W-:Y:S05]  /*13b00*/  MUFU.EX2 R158, R88 ;  /* 0x00000058009e7308 */ /* 0x0007ea0000000800 */
[-C--:B-1----:R-:W-:Y:S08]  /*13b10*/  HMMA.16816.F32 R36, R76, R92.reuse, R36 ;  /* 0x0000005c4c24723c */ /* 0x082ff00000001824 */
[C---:B------:R-:W-:Y:S04]  /*13b20*/  HMMA.16816.F32 R40, R80.reuse, R92, R40 ;  /* 0x0000005c5028723c */ /* 0x040fe80000001828 */
[--C-:B--2---:R-:W-:Y:S01]  /*13b30*/  FFMA.FTZ R84, R182, c[0x0][0x2d0], -R97.reuse ;  /* 0x0000b400b6547a23 */ /* 0x104fe20000010861 */
[----:B------:R-:W-:Y:S02]  /*13b40*/  MOV R182, R184 ;  /* 0x000000b800b67202 */ /* 0x000fe40000000f00 */
[--C-:B------:R-:W-:Y:S01]  /*13b50*/  FFMA.FTZ R92, R117, c[0x0][0x2d0], -R2.reuse ;  /* 0x0000b400755c7a23 */ /* 0x100fe20000010802 */
[-C--:B------:R-:W-:Y:S01]  /*13b60*/  HMMA.16816.F32 R44, R80, R94.reuse, R44 ;  /* 0x0000005e502c723c */ /* 0x080fe2000000182c */
[----:B------:R1:W-:Y:S03]  /*13b70*/  MUFU.EX2 R184, R84 ;  /* 0x0000005400b87308 */ /* 0x0003e60000000800 */
[----:B---3--:R-:W-:Y:S01]  /*13b80*/  FFMA.FTZ R88, R125, c[0x0][0x2d0], -R2 ;  /* 0x0000b4007d587a23 */ /* 0x008fe20000010802 */
[----:B------:R-:W-:Y:S02]  /*13b90*/  MOV R117, R116 ;  /* 0x0000007400757202 */ /* 0x000fe40000000f00 */
[----:B------:R-:W-:Y:S01]  /*13ba0*/  MOV R116, R110 ;  /* 0x0000006e00747202 */ /* 0x000fe20000000f00 */
[C---:B------:R-:W-:Y:S03]  /*13bb0*/  HMMA.16816.F32 R48, R76.reuse, R94, R48 ;  /* 0x0000005e4c30723c */ /* 0x040fe60000001830 */
[----:B------:R2:W-:Y:S01]  /*13bc0*/  MUFU.EX2 R157, R88 ;  /* 0x00000058009d7308 */ /* 0x0005e20000000800 */
[----:B------:R-:W-:Y:S02]  /*13bd0*/  MOV R110, R181 ;  /* 0x000000b5006e7202 */ /* 0x000fe40000000f00 */
[----:B------:R-:W-:Y:S02]  /*13be0*/  MOV R120, R116 ;  /* 0x0000007400787202 */ /* 0x000fe40000000f00 */
[----:B------:R-:W-:Y:S04]  /*13bf0*/  MOV R125, R100 ;  /* 0x00000064007d7202 */ /* 0x000fe80000000f00 */
[----:B------:R-:W-:Y:S01]  /*13c00*/  MOV R247, R120 ;  /* 0x0000007800f77202 */ /* 0x000fe20000000f00 */
[----:B------:R3:W-:Y:S01]  /*13c10*/  MUFU.EX2 R181, R92 ;  /* 0x0000005c00b57308 */ /* 0x0007e20000000800 */
[----:B------:R-:W-:Y:S01]  /*13c20*/  MOV R120, R110 ;  /* 0x0000006e00787202 */ /* 0x000fe20000000f00 */
[----:B-1----:R-:W-:Y:S01]  /*13c30*/  FFMA.FTZ R84, R132, c[0x0][0x2d0], -R98 ;  /* 0x0000b40084547a23 */ /* 0x002fe20000010862 */
[----:B------:R-:W-:Y:S07]  /*13c40*/  MOV R132, R168 ;  /* 0x000000a800847202 */ /* 0x000fee0000000f00 */
[----:B------:R1:W-:Y:S01]  /*13c50*/  MUFU.EX2 R159, R84 ;  /* 0x00000054009f7308 */ /* 0x0003e20000000800 */
[--C-:B--2---:R-:W-:Y:S01]  /*13c60*/  FFMA.FTZ R88, R118, c[0x0][0x2d0], -R2.reuse ;  /* 0x0000b40076587a23 */ /* 0x104fe20000010802 */
[----:B------:R-:W-:Y:S04]  /*13c70*/  MOV R118, R102 ;  /* 0x0000006600767202 */ /* 0x000fe80000000f00 */
[----:B------:R-:W-:Y:S04]  /*13c80*/  MOV R236, R118 ;  /* 0x0000007600ec7202 */ /* 0x000fe80000000f00 */
[----:B------:R2:W4:Y:S01]  /*13c90*/  MUFU.EX2 R156, R88 ;  /* 0x00000058009c7308 */ /* 0x0005220000000800 */
[----:B---3--:R-:W-:Y:S09]  /*13ca0*/  FFMA.FTZ R92, R180, c[0x0][0x2d0], -R2 ;  /* 0x0000b400b45c7a23 */ /* 0x008ff20000010802 */
[----:B------:R3:W-:Y:S01]  /*13cb0*/  MUFU.EX2 R180, R92 ;  /* 0x0000005c00b47308 */ /* 0x0007e20000000800 */
[----:B-1----:R-:W1:Y:S01]  /*13cc0*/  LDSM.16.MT88.4 R84, [R211+0x1900] ;  /* 0x00190000d354783b */ /* 0x002e620000004200 */
[--C-:B--2---:R-:W-:Y:S08]  /*13cd0*/  FFMA.FTZ R88, R183, c[0x0][0x2d0], -R98.reuse ;  /* 0x0000b400b7587a23 */ /* 0x104ff00000010862 */
[----:B------:R2:W-:Y:S01]  /*13ce0*/  MUFU.EX2 R183, R88 ;  /* 0x0000005800b77308 */ /* 0x0005e20000000800 */
[--C-:B---3--:R-:W-:Y:S01]  /*13cf0*/  FFMA.FTZ R92, R117, c[0x0][0x2d0], -R97.reuse ;  /* 0x0000b400755c7a23 */ /* 0x108fe20000010861 */
[----:B------:R-:W-:Y:S08]  /*13d00*/  MOV R117, R103 ;  /* 0x0000006700757202 */ /* 0x000ff00000000f00 */
[----:B------:R3:W-:Y:S01]  /*13d10*/  MUFU.EX2 R168, R92 ;  /* 0x0000005c00a87308 */ /* 0x0007e20000000800 */
[----:B------:R-:W-:Y:S02]  /*13d20*/  MOV R239, R117 ;  /* 0x0000007500ef7202 */ /* 0x000fe40000000f00 */
[----:B------:R-:W-:Y:S01]  /*13d30*/  LDSM.16.MT88.4 R116, [R209+0x2900] ;  /* 0x00290000d174783b */ /* 0x000fe20000004200 */
[----:B--2---:R-:W-:Y:S01]  /*13d40*/  FFMA.FTZ R88, R182, c[0x0][0x2d0], -R98 ;  /* 0x0000b400b6587a23 */ /* 0x004fe20000010862 */
[-C--:B-1----:R-:W-:Y:S05]  /*13d50*/  HMMA.16816.F32 R52, R76, R84.reuse, R52 ;  /* 0x000000544c34723c */ /* 0x082fea0000001834 */
[----:B------:R1:W2:Y:S03]  /*13d60*/  MUFU.EX2 R182, R88 ;  /* 0x0000005800b67308 */ /* 0x0002a60000000800 */
        /* <DEDUP_REMOVED lines=9> */
[----:B------:R4:W5:Y:S01]  /*13e00*/  MUFU.EX2 R170, R80 ;  /* 0x0000005000aa7308 */ /* 0x0009620000000800 */
[----:B--2---:R-:W-:Y:S02]  /*13e10*/  F2FP.PACK_AB R82, R182, R183 ;  /* 0x000000b7b652723e */ /* 0x004fe400000000ff */
[----:B------:R-:W-:Y:S04]  /*13e20*/  F2FP.PACK_AB R76, R189, R153 ;  /* 0x00000099bd4c723e */ /* 0x000fe800000000ff */
[----:B------:R-:W-:Y:S02]  /*13e30*/  F2FP.PACK_AB R77, R188, R152 ;  /* 0x00000098bc4d723e */ /* 0x000fe400000000ff */
[----:B------:R-:W-:Y:S02]  /*13e40*/  F2FP.PACK_AB R78, R186, R187 ;  /* 0x000000bbba4e723e */ /* 0x000fe400000000ff */
[----:B------:R-:W-:Y:S02]  /*13e50*/  F2FP.PACK_AB R79, R184, R185 ;  /* 0x000000b9b84f723e */ /* 0x000fe400000000ff */
[----:B------:R-:W-:Y:S01]  /*13e60*/  F2FP.PACK_AB R83, R180, R181 ;  /* 0x000000b5b453723e */ /* 0x000fe200000000ff */
[----:B---3--:R-:W2:Y:S01]  /*13e70*/  LDSM.16.MT88.4 R84, [R212+0x2100] ;  /* 0x00210000d454783b */ /* 0x008ea20000004200 */
[--C-:B----4-:R-:W-:Y:S01]  /*13e80*/  FFMA.FTZ R80, R169, c[0x0][0x2d0], -R97.reuse ;  /* 0x0000b400a9507a23 */ /* 0x110fe20000010861 */
[----:B-----5:R-:W-:Y:S03]  /*13e90*/  F2FP.PACK_AB R164, R170, R171 ;  /* 0x000000abaaa4723e */ /* 0x020fe600000000ff */
[----:B------:R3:W4:Y:S01]  /*13ea0*/  MUFU.EX2 R169, R80 ;  /* 0x0000005000a97308 */ /* 0x0007220000000800 */
[-C--:B-1----:R-:W-:Y:S03]  /*13eb0*/  HMMA.16816.F32 R4, R76, R88.reuse, R4 ;  /* 0x000000584c04723c */ /* 0x082fe60000001804 */
[----:B---3--:R-:W-:Y:S02]  /*13ec0*/  F2FP.PACK_AB R80, R158, R159 ;  /* 0x0000009f9e50723e */ /* 0x008fe400000000ff */
[----:B----4-:R-:W-:Y:S05]  /*13ed0*/  F2FP.PACK_AB R165, R168, R169 ;  /* 0x000000a9a8a5723e */ /* 0x010fea00000000ff */
[C---:B------:R-:W-:Y:S07]  /*13ee0*/  HMMA.16816.F32 R8, R80.reuse, R88, R8 ;  /* 0x000000585008723c */ /* 0x040fee0000001808 */
[--C-:B------:R-:W-:Y:S01]  /*13ef0*/  FFMA.FTZ R88, R172, c[0x0][0x2d0], -R96.reuse ;  /* 0x0000b400ac587a23 */ /* 0x100fe20000010860 */
[-C--:B------:R-:W-:Y:S03]  /*13f00*/  HMMA.16816.F32 R12, R80, R90.reuse, R12 ;  /* 0x0000005a500c723c */ /* 0x080fe6000000180c */
[----:B------:R1:W-:Y:S05]  /*13f10*/  MUFU.EX2 R103, R88 ;  /* 0x0000005800677308 */ /* 0x0003ea0000000800 */
[C---:B------:R-:W-:Y:S08]  /*13f20*/  HMMA.16816.F32 R16, R76.reuse, R90, R16 ;  /* 0x0000005a4c10723c */ /* 0x040ff00000001810 */
[-C--:B--2---:R-:W-:Y:S08]  /*13f30*/  HMMA.16816.F32 R20, R76, R84.reuse, R20 ;  /* 0x000000544c14723c */ /* 0x084ff00000001814 */
[C---:B------:R-:W-:Y:S04]  /*13f40*/  HMMA.16816.F32 R24, R80.reuse, R84, R24 ;  /* 0x000000545018723c */ /* 0x040fe80000001818 */
[----:B-1----:R-:W-:Y:S03]  /*13f50*/  FFMA.FTZ R88, R173, c[0x0][0x2d0], -R96 ;  /* 0x0000b400ad587a23 */ /* 0x002fe60000010860 */
[--C-:B------:R-:W-:Y:S01]  /*13f60*/  FFMA.FTZ R84, R176, c[0x0][0x2d0], -R98.reuse ;  /* 0x0000b400b0547a23 */ /* 0x100fe20000010862 */
[-C--:B------:R-:W-:Y:S01]  /*13f70*/  HMMA.16816.F32 R28, R80, R86.reuse, R28 ;  /* 0x00000056501c723c */ /* 0x080fe2000000181c */
[----:B------:R1:W2:Y:S07]  /*13f80*/  MUFU.EX2 R102, R88 ;  /* 0x0000005800667308 */ /* 0x0002ae0000000800 */
[C---:B------:R-:W-:Y:S08]  /*13f90*/  HMMA.16816.F32 R32, R76.reuse, R86, R32 ;  /* 0x000000564c20723c */ /* 0x040ff00000001820 */
[-C--:B------:R-:W-:Y:S08]  /*13fa0*/  HMMA.16816.F32 R36, R76, R92.reuse, R36 ;  /* 0x0000005c4c24723c */ /* 0x080ff00000001824 */
[C---:B------:R-:W-:Y:S01]  /*13fb0*/  HMMA.16816.F32 R40, R80.reuse, R92, R40 ;  /* 0x0000005c5028723c */ /* 0x040fe20000001828 */
[----:B------:R-:W3:Y:S03]  /*13fc0*/  LDL.LU R93, [R1+0x14] ;  /* 0x00001400015d7983 */ /* 0x000ee60000300800 */
[--C-:B-1----:R-:W-:Y:S01]  /*13fd0*/  FFMA.FTZ R88, R174, c[0x0][0x2d0], -R97.reuse ;  /* 0x0000b400ae587a23 */ /* 0x102fe20000010861 */
[----:B------:R-:W4:Y:S01]  /*13fe0*/  LDL.LU R92, [R1+0x18] ;  /* 0x00001800015c7983 */ /* 0x000f220000300800 */
[----:B--2---:R-:W-:Y:S02]  /*13ff0*/  F2FP.PACK_AB R166, R102, R103 ;  /* 0x0000006766a6723e */ /* 0x004fe400000000ff */
[----:B------:R1:W-:Y:S01]  /*14000*/  MUFU.EX2 R101, R88 ;  /* 0x0000005800657308 */ /* 0x0003e20000000800 */
[-C--:B------:R-:W-:Y:S08]  /*14010*/  HMMA.16816.F32 R44, R80, R94.reuse, R44 ;  /* 0x0000005e502c723c */ /* 0x080ff0000000182c */
[C---:B------:R-:W-:Y:S04]  /*14020*/  HMMA.16816.F32 R48, R76.reuse, R94, R48 ;  /* 0x0000005e4c30723c */ /* 0x040fe80000001830 */
[----:B-1----:R-:W-:Y:S02]  /*14030*/  FFMA.FTZ R88, R99, c[0x0][0x2d0], -R97 ;  /* 0x0000b40063587a23 */ /* 0x002fe40000010861 */
[----:B------:R1:W-:Y:S10]  /*14040*/  MUFU.EX2 R99, R84 ;  /* 0x0000005400637308 */ /* 0x0003f40000000800 */
[----:B------:R2:W5:Y:S01]  /*14050*/  MUFU.EX2 R100, R88 ;  /* 0x0000005800647308 */ /* 0x0005620000000800 */
[----:B-1----:R-:W-:Y:S09]  /*14060*/  FFMA.FTZ R84, R177, c[0x0][0x2d0], -R98 ;  /* 0x0000b400b1547a23 */ /* 0x002ff20000010862 */
[----:B------:R1:W1:Y:S01]  /*14070*/  MUFU.EX2 R97, R84 ;  /* 0x0000005400617308 */ /* 0x0002620000000800 */
[----:B--2---:R-:W2:Y:S01]  /*14080*/  LDSM.16.MT88.4 R88, [R211+0x2100] ;  /* 0x00210000d358783b */ /* 0x004ea20000004200 */
[----:B-----5:R-:W-:Y:S01]  /*14090*/  F2FP.PACK_AB R167, R100, R101 ;  /* 0x0000006564a7723e */ /* 0x020fe200000000ff */
[--C-:B-1----:R-:W-:Y:S01]  /*140a0*/  FFMA.FTZ R84, R178, c[0x0][0x2d0], -R2.reuse ;  /* 0x0000b400b2547a23 */ /* 0x102fe20000010802 */
[----:B------:R-:W-:Y:S06]  /*140b0*/  F2FP.PACK_AB R160, R97, R99 ;  /* 0x0000006361a0723e */ /* 0x000fec00000000ff */
[----:B------:R1:W-:Y:S01]  /*140c0*/  MUFU.EX2 R87, R84 ;  /* 0x0000005400577308 */ /* 0x0003e20000000800 */
[-C--:B--2---:R-:W-:Y:S03]  /*140d0*/  HMMA.16816.F32 R52, R76, R88.reuse, R52 ;  /* 0x000000584c34723c */ /* 0x084fe60000001834 */
[--C-:B-1----:R-:W-:Y:S02]  /*140e0*/  FFMA.FTZ R84, R179, c[0x0][0x2d0], -R2.reuse ;  /* 0x0000b400b3547a23 */ /* 0x102fe40000010802 */
[----:B------:R-:W-:Y:S03]  /*140f0*/  FFMA.FTZ R2, R75, c[0x0][0x2d0], -R2 ;  /* 0x0000b4004b027a23 */ /* 0x000fe60000010802 */
[C---:B------:R-:W-:Y:S01]  /*14100*/  HMMA.16816.F32 R56, R80.reuse, R88, R56 ;  /* 0x000000585038723c */ /* 0x040fe20000001838 */
[----:B------:R1:W2:Y:S01]  /*14110*/  MUFU.EX2 R96, R84 ;  /* 0x0000005400607308 */ /* 0x0002a20000000800 */
[----:B------:R-:W5:Y:S06]  /*14120*/  LDL.LU R75, [R1+0x1c] ;  /* 0x00001c00014b7983 */ /* 0x000f6c0000300800 */
[-C--:B------:R-:W-:Y:S08]  /*14130*/  HMMA.16816.F32 R60, R80, R90.reuse, R60 ;  /* 0x0000005a503c723c */ /* 0x080ff0000000183c */
[----:B------:R-:W-:Y:S04]  /*14140*/  HMMA.16816.F32 R64, R76, R90, R64 ;  /* 0x0000005a4c40723c */ /* 0x000fe80000001840 */
[--C-:B-1----:R-:W-:Y:S02]  /*14150*/  FFMA.FTZ R84, R132, c[0x0][0x2d0], -R98.reuse ;  /* 0x0000b40084547a23 */ /* 0x102fe40000010862 */
[----:B------:R-:W1:Y:S01]  /*14160*/  LDSM.16.MT88.4 R132, [R212+0x2900] ;  /* 0x00290000d484783b */ /* 0x000e620000004200 */
[----:B--2---:R-:W-:Y:S01]  /*14170*/  F2FP.PACK_AB R161, R96, R87 ;  /* 0x0000005760a1723e */ /* 0x004fe200000000ff */
[----:B------:R2:W-:Y:S04]  /*14180*/  MUFU.EX2 R86, R84 ;  /* 0x0000005400567308 */ /* 0x0005e80000000800 */
[----:B--2---:R-:W-:Y:S06]  /*14190*/  FFMA.FTZ R84, R175, c[0x0][0x2d0], -R98 ;  /* 0x0000b400af547a23 */ /* 0x004fec0000010862 */
[----:B------:R-:W2:Y:S10]  /*141a0*/  MUFU.EX2 R85, R84 ;  /* 0x0000005400557308 */ /* 0x000eb40000000800 */
[----:B------:R-:W-:Y:S10]  /*141b0*/  MUFU.EX2 R84, R74 ;  /* 0x0000004a00547308 */ /* 0x000ff40000000800 */
[----:B------:R1:W1:Y:S01]  /*141c0*/  MUFU.EX2 R74, R2 ;  /* 0x00000002004a7308 */ /* 0x0002620000000800 */
[----:B--2---:R-:W-:Y:S01]  /*141d0*/  F2FP.PACK_AB R162, R85, R86 ;  /* 0x0000005655a2723e */ /* 0x004fe200000000ff */
[----:B-1----:R-:W2:Y:S01]  /*141e0*/  LDL.LU R2, [R1+0x20] ;  /* 0x0000200001027983 */ /* 0x002ea20000300800 */
[----:B------:R-:W-:Y:S01]  /*141f0*/  F2FP.PACK_AB R163, R74, R84 ;  /* 0x000000544aa3723e */ /* 0x000fe200000000ff */
[----:B---3--:R-:W-:Y:S01]  /*14200*/  FFMA.FTZ R73, R73, R93, R126 ;  /* 0x0000005d49497223 */ /* 0x008fe2000001007e */
[----:B------:R-:W-:Y:S02]  /*14210*/  MOV R126, R104 ;  /* 0x00000068007e7202 */ /* 0x000fe40000000f00 */
[-C--:B------:R-:W-:Y:S05]  /*14220*/  HMMA.16816.F32 R104, R164, R116.reuse, R4 ;  /* 0x00000074a468723c */ /* 0x080fea0000001804 */
[----:B----4-:R-:W-:Y:S01]  /*14230*/  FFMA.FTZ R69, R69, R92, R125 ;  /* 0x0000005c45457223 */ /* 0x010fe2000001007d */
[----:B------:R-:W-:Y:S02]  /*14240*/  MOV R125, R109 ;  /* 0x0000006d007d7202 */ /* 0x000fe40000000f00 */
[C---:B------:R-:W-:Y:S04]  /*14250*/  HMMA.16816.F32 R108, R160.reuse, R116, R8 ;  /* 0x00000074a06c723c */ /* 0x040fe80000001808 */
[----:B------:R-:W-:Y:S03]  /*14260*/  FADD.FTZ R4, R244, R69 ;  /* 0x00000045f4047221 */ /* 0x000fe60000010000 */
[----:B------:R-:W-:Y:S01]  /*14270*/  FADD.FTZ R8, R247, R73 ;  /* 0x00000049f7087221 */ /* 0x000fe20000010000 */
[-C--:B------:R-:W-:Y:S04]  /*14280*/  HMMA.16816.F32 R112, R160, R118.reuse, R12 ;  /* 0x00000076a070723c */ /* 0x080fe8000000180c */
        /* <DEDUP_REMOVED lines=9> */
[----:B------:R-:W-:Y:S04]  /*14320*/  FADD.FTZ R4, R206, R8 ;  /* 0x00000008ce047221 */ /* 0x000fe80000010000 */
[----:B------:R-:W-:Y:S02]  /*14330*/  FADD.FTZ R11, R233, R4 ;  /* 0x00000004e90b7221 */ /* 0x000fe40000010000 */
[----:B-----5:R-:W-:Y:S01]  /*14340*/  FFMA.FTZ R68, R68, R75, R239 ;  /* 0x0000004b44447223 */ /* 0x020fe200000100ef */
[----:B------:R-:W-:Y:S01]  /*14350*/  MOV R239, R150 ;  /* 0x0000009600ef7202 */ /* 0x000fe20000000f00 */
[----:B--2---:R-:W-:Y:S01]  /*14360*/  FFMA.FTZ R0, R0, R2, R236 ;  /* 0x0000000200007223 */ /* 0x004fe200000100ec */
[----:B------:R-:W-:Y:S01]  /*14370*/  MOV R236, R149 ;  /* 0x0000009500ec7202 */ /* 0x000fe20000000f00 */
[----:B------:R-:W-:Y:S01]  /*14380*/  FADD.FTZ R2, R123, R68 ;  /* 0x000000447b027221 */ /* 0x000fe20000010000 */
[----:B------:R-:W1:Y:S01]  /*14390*/  LDSM.16.MT88.4 R148, [R210+0x2900] ;  /* 0x00290000d294783b */ /* 0x000e620000004200 */
[----:B------:R-:W-:Y:S02]  /*143a0*/  FADD.FTZ R0, R122, R0 ;  /* 0x000000007a007221 */ /* 0x000fe40000010000 */
[----:B------:R-:W-:Y:S01]  /*143b0*/  FADD.FTZ R2, R248, R2 ;  /* 0x00000002f8027221 */ /* 0x000fe20000010000 */
[-C--:B------:R-:W-:Y:S03]  /*143c0*/  HMMA.16816.F32 R120, R164, R132.reuse, R20 ;  /* 0x00000084a478723c */ /* 0x080fe60000001814 */
[----:B------:R-:W-:Y:S02]  /*143d0*/  FADD.FTZ R0, R245, R0 ;  /* 0x00000000f5007221 */ /* 0x000fe40000010000 */
        /* <DEDUP_REMOVED lines=11> */
[C---:B------:R-:W-:Y:S01]  /*14490*/  HMMA.16816.F32 R132, R164.reuse, R134, R32 ;  /* 0x00000086a484723c */ /* 0x040fe20000001820 */
[----:B------:R-:W2:Y:S03]  /*144a0*/  LDSM.16.MT88.4 R4, [R211+0x2900] ;  /* 0x00290000d304783b */ /* 0x000ea60000004200 */
        /* <DEDUP_REMOVED lines=9> */
[-C--:B-1----:R-:W-:Y:S03]  /*14540*/  HMMA.16816.F32 R136, R164, R148.reuse, R36 ;  /* 0x00000094a488723c */ /* 0x082fe60000001824 */
        /* <DEDUP_REMOVED lines=62> */
[----:B------:R-:W-:Y:S01]  /*14930*/  STL [R1+0x14], R5 ;  /* 0x0000140501007387 */ /* 0x000fe20000100800 */
[----:B------:R-:W-:Y:S01]  /*14940*/  FADD.FTZ R2, R86, R2 ;  /* 0x0000000256027221 */ /* 0x000fe20000010000 */
[----:B------:R-:W-:Y:S01]  /*14950*/  MOV R100, R71 ;  /* 0x0000004700647202 */ /* 0x000fe20000000f00 */
[----:B------:R-:W-:Y:S01]  /*14960*/  FADD.FTZ R0, R96, R8 ;  /* 0x0000000860007221 */ /* 0x000fe20000010000 */
[----:B------:R-:W-:Y:S01]  /*14970*/  STL [R1+0x18], R4 ;  /* 0x0000180401007387 */ /* 0x000fe20000100800 */
[----:B------:R-:W-:Y:S02]  /*14980*/  FADD.FTZ R2, R85, R2 ;  /* 0x0000000255027221 */ /* 0x000fe40000010000 */
[----:B------:R-:W-:Y:S03]  /*14990*/  FADD.FTZ R0, R84, R0 ;  /* 0x0000000054007221 */ /* 0x000fe60000010000 */
[----:B------:R1:W-:Y:S01]  /*149a0*/  STL [R1+0x1c], R2 ;  /* 0x00001c0201007387 */ /* 0x0003e20000100800 */
[----:B------:R-:W-:Y:S05]  /*149b0*/  FADD.FTZ R0, R74, R0 ;  /* 0x000000004a007221 */ /* 0x000fea0000010000 */
[----:B------:R2:W-:Y:S01]  /*149c0*/  STL [R1+0x20], R0 ;  /* 0x0000200001007387 */ /* 0x0005e20000100800 */
[----:B-1----:R-:W-:Y:S01]  /*149d0*/  MOV R2, R72 ;  /* 0x0000004800027202 */ /* 0x002fe20000000f00 */
[----:B------:R-:W-:-:S05]  /*149e0*/  @P0 BRA `(.L_x_196) ;  /* 0xffffb53000000947 */ /* 0x000fca000383ffff */
.L_x_193:
[----:B------:R-:W-:-:S13]  /*149f0*/  ISETP.GE.AND P0, PT, R227, UR5, PT ;  /* 0x00000005e3007c0c */ /* 0x000fda000bf06270 */
[----:B------:R-:W-:Y:S05]  /*14a00*/  @!P0 BRA `(.L_x_197) ;  /* 0x00006aa000008947 */ /* 0x000fea0003800000 */
[----:B------:R-:W-:Y:S01]  /*14a10*/  IMAD.MOV.U32 R101, RZ, RZ, R71 ;  /* 0x000000ffff657224 */ /* 0x000fe200078e0047 */
[----:B------:R-:W-:Y:S01]  /*14a20*/  MOV R103, R3 ;  /* 0x0000000300677202 */ /* 0x000fe20000000f00 */
[----:B------:R-:W-:Y:S01]  /*14a30*/  IMAD.MOV.U32 R100, RZ, RZ, R72 ;  /* 0x000000ffff647224 */ /* 0x000fe200078e0048 */
[----:B------:R-:W-:Y:S02]  /*14a40*/  MOV R102, R70 ;  /* 0x0000004600667202 */ /* 0x000fe40000000f00 */
.L_x_215:
[----:B------:R-:W-:Y:S04]  /*14a50*/  DEPBAR.LE SB0, 0x0 ;  /* 0x000080000000791a */ /* 0x000fe80000000000 */
[----:B------:R-:W-:Y:S01]  /*14a60*/  BAR.SYNC.DEFER_BLOCKING 0x0 ;  /* 0x0000000000007b1d */ /* 0x000fe20000010000 */
[----:B-12---:R-:W-:Y:S01]  /*14a70*/  IMAD.WIDE.U32 R2, R234, c[0x0][0x208], RZ ;  /* 0x00008200ea027a25 */ /* 0x006fe200078e00ff */
[----:B--2---:R-:W-:Y:S05]  /*14a80*/  SHF.R.S32.HI R0, RZ, 0x1f, R234 ;  /* 0x0000001fff007819 */ /* 0x004fea00000114ea */
[----:B------:R-:W-:Y:S04]  /*14a90*/  IMAD R0, R0, c[0x0][0x208], RZ ;  /* 0x0000820000007a24 */ /* 0x000fe800078e02ff */
[----:B------:R-:W-:Y:S05]  /*14aa0*/  IMAD R0, R234, c[0x0][0x20c], R0 ;  /* 0x00008300ea007a24 */ /* 0x000fea00078e0200 */
[----:B------:R-:W-:Y:S02]  /*14ab0*/  IADD3 R3, R3, R0, RZ ;  /* 0x0000000003037210 */ /* 0x000fe40007ffe0ff */
[----:B------:R-:W-:Y:S03]  /*14ac0*/  SHF.R.S32.HI R0, RZ, 0x1f, R228 ;  /* 0x0000001fff007819 */ /* 0x000fe600000114e4 */
[----:B------:R-:W-:Y:S01]  /*14ad0*/  IMAD.WIDE.U32 R2, R228, c[0x0][0x218], R2 ;  /* 0x00008600e4027a25 */ /* 0x000fe200078e0002 */
[----:B-----5:R-:W-:Y:S03]  /*14ae0*/  LDSM.16.M88.4 R96, [R215+0x6100] ;  /* 0x00610000d760783b */ /* 0x020fe60000000200 */
[----:B------:R-:W-:Y:S05]  /*14af0*/  IMAD R0, R0, c[0x0][0x218], RZ ;  /* 0x0000860000007a24 */ /* 0x000fea00078e02ff */
[----:B------:R-:W2:Y:S04]  /*14b00*/  LDL R197, [R1+0xc] ;  /* 0x00000c0001c57983 */ /* 0x000ea80000100800 */
[----:B------:R-:W1:Y:S08]  /*14b10*/  LDSM.16.M88.4 R16, [R208+0x3100] ;  /* 0x00310000d010783b */ /* 0x000e700000000200 */
[----:B------:R-:W3:Y:S08]  /*14b20*/  LDSM.16.M88.4 R92, [R215+0x8100] ;  /* 0x00810000d75c783b */ /* 0x000ef00000000200 */
[----:B------:R-:W4:Y:S08]  /*14b30*/  LDSM.16.M88.4 R32, [R208+0x3900] ;  /* 0x00390000d020783b */ /* 0x000f300000000200 */
[----:B------:R-:W1:Y:S08]  /*14b40*/  LDSM.16.M88.4 R48, [R208+0x4100] ;  /* 0x00410000d030783b */ /* 0x000e700000000200 */
[----:B------:R-:W1:Y:S08]  /*14b50*/  LDSM.16.M88.4 R64, [R208+0x4900] ;  /* 0x00490000d040783b */ /* 0x000e700000000200 */
[----:B------:R-:W1:Y:S08]  /*14b60*/  LDSM.16.M88.4 R80, [R208+0x5100] ;  /* 0x00510000d050783b */ /* 0x000e700000000200 */
[----:B------:R-:W3:Y:S08]  /*14b70*/  LDSM.16.M88.4 R168, [R208+0x5900] ;  /* 0x00590000d0a8783b */ /* 0x000ef00000000200 */
[----:B------:R-:W-:Y:S08]  /*14b80*/  LDSM.16.M88.4 R172, [R218+0x6100] ;  /* 0x00610000daac783b */ /* 0x000ff00000000200 */
[----:B------:R-:W4:Y:S08]  /*14b90*/  LDSM.16.M88.4 R176, [R219] ;  /* 0x00000000dbb0783b */ /* 0x000f300000000200 */
[----:B------:R-:W4:Y:S08]  /*14ba0*/  LDSM.16.M88.4 R180, [R218+0x8100] ;  /* 0x00810000dab4783b */ /* 0x000f300000000200 */
[----:B------:R-:W2:Y:S01]  /*14bb0*/  LDSM.16.M88.4 R184, [R224] ;  /* 0x00000000e0b8783b */ /* 0x000ea20000000200 */
[-C--:B-1----:R-:W-:Y:S08]  /*14bc0*/  HMMA.16816.F32 R4, R96, R16.reuse, RZ ;  /* 0x000000106004723c */ /* 0x082ff000000018ff */
[C---:B---3--:R-:W-:Y:S08]  /*14bd0*/  HMMA.16816.F32 R8, R92.reuse, R16, RZ ;  /* 0x000000105c08723c */ /* 0x048ff000000018ff */
[-C--:B------:R-:W-:Y:S08]  /*14be0*/  HMMA.16816.F32 R12, R92, R18.reuse, RZ ;  /* 0x000000125c0c723c */ /* 0x080ff000000018ff */
[C---:B------:R-:W-:Y:S08]  /*14bf0*/  HMMA.16816.F32 R16, R96.reuse, R18, RZ ;  /* 0x000000126010723c */ /* 0x040ff000000018ff */
[-C--:B----4-:R-:W-:Y:S08]  /*14c00*/  HMMA.16816.F32 R20, R96, R32.reuse, RZ ;  /* 0x000000206014723c */ /* 0x090ff000000018ff */
        /* <DEDUP_REMOVED lines=19> */
[----:B------:R-:W1:Y:S07]  /*14d40*/  LDSM.16.M88.4 R168, [R223] ;  /* 0x00000000dfa8783b */ /* 0x000e6e0000000200 */
[-C--:B------:R-:W-:Y:S08]  /*14d50*/  HMMA.16816.F32 R4, R172, R176.reuse, R4 ;  /* 0x000000b0ac04723c */ /* 0x080ff00000001804 */
[C---:B------:R-:W-:Y:S08]  /*14d60*/  HMMA.16816.F32 R8, R180.reuse, R176, R8 ;  /* 0x000000b0b408723c */ /* 0x040ff00000001808 */
[-C--:B------:R-:W-:Y:S08]  /*14d70*/  HMMA.16816.F32 R12, R180, R178.reuse, R12 ;  /* 0x000000b2b40c723c */ /* 0x080ff0000000180c */
[C---:B------:R-:W-:Y:S01]  /*14d80*/  HMMA.16816.F32 R16, R172.reuse, R178, R16 ;  /* 0x000000b2ac10723c */ /* 0x040fe20000001810 */
[----:B------:R-:W3:Y:S07]  /*14d90*/  LDSM.16.M88.4 R176, [R222] ;  /* 0x00000000deb0783b */ /* 0x000eee0000000200 */
[-C--:B--2---:R-:W-:Y:S08]  /*14da0*/  HMMA.16816.F32 R20, R172, R184.reuse, R20 ;  /* 0x000000b8ac14723c */ /* 0x084ff00000001814 */
[C---:B------:R-:W-:Y:S07]  /*14db0*/  HMMA.16816.F32 R24, R180.reuse, R184, R24 ;  /* 0x000000b8b418723c */ /* 0x040fee0000001818 */
[----:B------:R-:W-:Y:S01]  /*14dc0*/  IMAD R184, R228, c[0x0][0x21c], R0 ;  /* 0x00008700e4b87a24 */ /* 0x000fe200078e0200 */
[-C--:B------:R-:W-:Y:S04]  /*14dd0*/  HMMA.16816.F32 R28, R180, R186.reuse, R28 ;  /* 0x000000bab41c723c */ /* 0x080fe8000000181c */
[----:B------:R-:W-:Y:S04]  /*14de0*/  IADD3 R0, P0, R2, UR44, RZ ;  /* 0x0000002c02007c10 */ /* 0x000fe8000ff1e0ff */
[C---:B------:R-:W-:Y:S04]  /*14df0*/  HMMA.16816.F32 R32, R172.reuse, R186, R32 ;  /* 0x000000baac20723c */ /* 0x040fe80000001820 */
[----:B------:R-:W-:Y:S02]  /*14e00*/  IADD3.X R3, R3, UR9, R184, P0, !PT ;  /* 0x0000000903037c10 */ /* 0x000fe400087fe4b8 */
[C---:B------:R-:W-:Y:S02]  /*14e10*/  LEA R2, P0, R0.reuse, c[0x0][0x1f8], 0x1 ;  /* 0x00007e0000027a11 */ /* 0x040fe400078008ff */
[-C--:B-1----:R-:W-:Y:S03]  /*14e20*/  HMMA.16816.F32 R36, R172, R168.reuse, R36 ;  /* 0x000000a8ac24723c */ /* 0x082fe60000001824 */
[----:B------:R-:W-:Y:S01]  /*14e30*/  SHFL.IDX PT, R193, R2, 0x4, 0x181f ;  /* 0x00981f0002c17f89 */ /* 0x000fe200000e0000 */
[----:B------:R-:W-:Y:S04]  /*14e40*/  LEA.HI.X R0, R0, c[0x0][0x1fc], R3, 0x1, P0 ;  /* 0x00007f0000007a11 */ /* 0x000fe800000f0c03 */
[C---:B------:R-:W-:Y:S03]  /*14e50*/  HMMA.16816.F32 R40, R180.reuse, R168, R40 ;  /* 0x000000a8b428723c */ /* 0x040fe60000001828 */
[----:B------:R-:W-:Y:S05]  /*14e60*/  SHFL.IDX PT, R194, R2, 0x5, 0x181f ;  /* 0x00b81f0002c27f89 */ /* 0x000fea00000e0000 */
[-C--:B------:R-:W-:Y:S03]  /*14e70*/  HMMA.16816.F32 R44, R180, R170.reuse, R44 ;  /* 0x000000aab42c723c */ /* 0x080fe6000000182c */
[----:B------:R-:W-:Y:S05]  /*14e80*/  SHFL.IDX PT, R185, R0, RZ, 0x181f ;  /* 0x00181fff00b97589 */ /* 0x000fea00000e0000 */
[C---:B------:R-:W-:Y:S03]  /*14e90*/  HMMA.16816.F32 R48, R172.reuse, R170, R48 ;  /* 0x000000aaac30723c */ /* 0x040fe60000001830 */
[----:B------:R-:W1:Y:S05]  /*14ea0*/  LDSM.16.M88.4 R168, [R221] ;  /* 0x00000000dda8783b */ /* 0x000e6a0000000200 */
[-C--:B---3--:R-:W-:Y:S03]  /*14eb0*/  HMMA.16816.F32 R52, R172, R176.reuse, R52 ;  /* 0x000000b0ac34723c */ /* 0x088fe60000001834 */
[----:B------:R-:W-:Y:S05]  /*14ec0*/  SHFL.IDX PT, R184, R0, 0x1, 0x181f ;  /* 0x00381f0000b87f89 */ /* 0x000fea00000e0000 */
[C---:B------:R-:W-:Y:S03]  /*14ed0*/  HMMA.16816.F32 R56, R180.reuse, R176, R56 ;  /* 0x000000b0b438723c */ /* 0x040fe60000001838 */
[----:B------:R-:W-:Y:S05]  /*14ee0*/  SHFL.IDX PT, R192, R0, 0x2, 0x181f ;  /* 0x00581f0000c07f89 */ /* 0x000fea00000e0000 */
[-C--:B------:R-:W-:Y:S03]  /*14ef0*/  HMMA.16816.F32 R60, R180, R178.reuse, R60 ;  /* 0x000000b2b43c723c */ /* 0x080fe6000000183c */
[----:B------:R-:W-:Y:S05]  /*14f00*/  SHFL.IDX PT, R196, R0, 0x3, 0x181f ;  /* 0x00781f0000c47f89 */ /* 0x000fea00000e0000 */
[C---:B------:R-:W-:Y:S03]  /*14f10*/  HMMA.16816.F32 R64, R172.reuse, R178, R64 ;  /* 0x000000b2ac40723c */ /* 0x040fe60000001840 */
[----:B------:R-:W-:Y:S05]  /*14f20*/  SHFL.IDX PT, R195, R0, 0x4, 0x181f ;  /* 0x00981f0000c37f89 */ /* 0x000fea00000e0000 */
[-C--:B-1----:R-:W-:Y:S03]  /*14f30*/  HMMA.16816.F32 R68, R172, R168.reuse, R68 ;  /* 0x000000a8ac44723c */ /* 0x082fe60000001844 */
[----:B------:R-:W-:Y:S05]  /*14f40*/  SHFL.IDX PT, R3, R2, RZ, 0x181f ;  /* 0x00181fff02037589 */ /* 0x000fea00000e0000 */
[C---:B------:R-:W-:Y:S03]  /*14f50*/  HMMA.16816.F32 R72, R180.reuse, R168, R72 ;  /* 0x000000a8b448723c */ /* 0x040fe60000001848 */
[----:B------:R-:W1:Y:S05]  /*14f60*/  SHFL.IDX PT, R190, R2, 0x1, 0x181f ;  /* 0x00381f0002be7f89 */ /* 0x000e6a00000e0000 */
[-C--:B------:R-:W-:Y:S03]  /*14f70*/  HMMA.16816.F32 R76, R180, R170.reuse, R76 ;  /* 0x000000aab44c723c */ /* 0x080fe6000000184c */
[----:B------:R-:W2:Y:S05]  /*14f80*/  SHFL.IDX PT, R188, R2, 0x2, 0x181f ;  /* 0x00581f0002bc7f89 */ /* 0x000eaa00000e0000 */
[C---:B------:R-:W-:Y:S03]  /*14f90*/  HMMA.16816.F32 R80, R172.reuse, R170, R80 ;  /* 0x000000aaac50723c */ /* 0x040fe60000001850 */
[----:B------:R3:W-:Y:S01]  /*14fa0*/  SHFL.IDX PT, R189, R2, 0x3, 0x181f ;  /* 0x00781f0002bd7f89 */ /* 0x0007e200000e0000 */
[-C--:B-1----:R-:W-:Y:S07]  /*14fb0*/  IADD3 R190, P0, R190, R226.reuse, RZ ;  /* 0x000000e2bebe7210 */ /* 0x082fee0007f1e0ff */
[----:B------:R-:W-:Y:S01]  /*14fc0*/  SHFL.IDX PT, R0, R0, 0x5, 0x181f ;  /* 0x00b81f0000007f89 */ /* 0x000fe200000e0000 */
[-C--:B------:R-:W-:Y:S02]  /*14fd0*/  IADD3.X R191, R184, R225.reuse, RZ, P0, !PT ;  /* 0x000000e1b8bf7210 */ /* 0x080fe400007fe4ff */
[-C--:B--2---:R-:W-:Y:S02]  /*14fe0*/  IADD3 R188, P0, R188, R226.reuse, RZ ;  /* 0x000000e2bcbc7210 */ /* 0x084fe40007f1e0ff */
[-C--:B---3--:R-:W-:Y:S04]  /*14ff0*/  IADD3 R2, P1, R3, R226.reuse, RZ ;  /* 0x000000e203027210 */ /* 0x088fe80007f3e0ff */
[-C--:B------:R-:W-:Y:S02]  /*15000*/  IADD3.X R3, R185, R225.reuse, RZ, P1, !PT ;  /* 0x000000e1b9037210 */ /* 0x080fe40000ffe4ff */
[----:B------:R-:W1:Y:S01]  /*15010*/  LDSM.16.M88.4 R184, [R220] ;  /* 0x00000000dcb8783b */ /* 0x000e620000000200 */
[-C--:B------:R-:W-:Y:S04]  /*15020*/  IADD3 R176, P1, R193, R226.reuse, RZ ;  /* 0x000000e2c1b07210 */ /* 0x080fe80007f3e0ff */
[-C--:B------:R-:W-:Y:S03]  /*15030*/  IADD3.X R177, R195, R225.reuse, RZ, P1, !PT ;  /* 0x000000e1c3b17210 */ /* 0x080fe60000ffe4ff */
[----:B------:R-:W-:Y:S01]  /*15040*/  @!PT LDS RZ, [RZ] ;  /* 0x00000000fffff984 */ /* 0x000fe20000000800 */
[----:B------:R-:W-:Y:S01]  /*15050*/  @!PT LDS RZ, [RZ] ;  /* 0x00000000fffff984 */ /* 0x000fe20000000800 */
[----:B------:R-:W-:Y:S01]  /*15060*/  @!PT LDS RZ, [RZ] ;  /* 0x00000000fffff984 */ /* 0x000fe20000000800 */
[----:B------:R2:W-:Y:S08]  /*15070*/  LDGSTS.E.BYPASS.LTC128B.128 [R197], [R2.64], !P3 ;  /* 0x0000000002c57fae */ /* 0x0005f0000d901d70 */
[----:B------:R3:W-:Y:S01]  /*15080*/  LDGSTS.E.BYPASS.LTC128B.128 [R197+0x800], [R190.64], !P3 ;  /* 0x00800000bec57fae */ /* 0x0007e2000d901d70 */
[-C--:B-1----:R-:W-:Y:S03]  /*15090*/  HMMA.16816.F32 R84, R172, R184.reuse, R84 ;  /* 0x000000b8ac54723c */ /* 0x082fe60000001854 */
[-C--:B---3--:R-:W-:Y:S02]  /*150a0*/  IADD3 R190, P2, R189, R226.reuse, RZ ;  /* 0x000000e2bdbe7210 */ /* 0x088fe40007f5e0ff */
[-C--:B------:R-:W-:Y:S02]  /*150b0*/  IADD3.X R189, R192, R225.reuse, RZ, P0, !PT ;  /* 0x000000e1c0bd7210 */ /* 0x080fe400007fe4ff */
[-C--:B------:R-:W-:Y:S01]  /*150c0*/  IADD3.X R191, R196, R225.reuse, RZ, P2, !PT ;  /* 0x000000e1c4bf7210 */ /* 0x080fe200017fe4ff */
[C---:B------:R-:W-:Y:S02]  /*150d0*/  HMMA.16816.F32 R88, R180.reuse, R184, R88 ;  /* 0x000000b8b458723c */ /* 0x040fe40000001858 */
[----:B------:R1:W-:Y:S02]  /*150e0*/  LDGSTS.E.BYPASS.LTC128B.128 [R197+0x1000], [R188.64], !P3 ;  /* 0x01000000bcc57fae */ /* 0x0003e4000d901d70 */
[----:B--2---:R-:W-:Y:S04]  /*150f0*/  IADD3 R2, P0, R194, R226, RZ ;  /* 0x000000e2c2027210 */ /* 0x004fe80007f1e0ff */
[----:B------:R-:W-:Y:S01]  /*15100*/  IADD3.X R3, R0, R225, RZ, P0, !PT ;  /* 0x000000e100037210 */ /* 0x000fe200007fe4ff */
[-C--:B------:R-:W-:Y:S01]  /*15110*/  HMMA.16816.F32 R92, R180, R186.reuse, R92 ;  /* 0x000000bab45c723c */ /* 0x080fe2000000185c */
[----:B------:R1:W-:Y:S02]  /*15120*/  LDGSTS.E.BYPASS.LTC128B.128 [R197+0x1800], [R190.64], !P3 ;  /* 0x01800000bec57fae */ /* 0x0003e4000d901d70 */
[----:B------:R-:W-:Y:S05]  /*15130*/  ISETP.GT.AND P0, PT, R227, UR5, PT ;  /* 0x00000005e3007c0c */ /* 0x000fea000bf04270 */
[----:B------:R-:W-:Y:S01]  /*15140*/  HMMA.16816.F32 R96, R172, R186, R96 ;  /* 0x000000baac60723c */ /* 0x000fe20000001860 */
[----:B------:R2:W-:Y:S08]  /*15150*/  LDGSTS.E.BYPASS.LTC128B.128 [R197+0x2000], [R176.64], !P3 ;  /* 0x02000000b0c57fae */ /* 0x0005f0000d901d70 */
[----:B------:R3:W-:Y:S08]  /*15160*/  LDGSTS.E.BYPASS.LTC128B.128 [R197+0x2800], [R2.64], !P3 ;  /* 0x0280000002c57fae */ /* 0x0007f0000d901d70 */
[----:B------:R-:W-:Y:S08]  /*15170*/  LDSM.16.M88.4 R192, [R216+0x8100] ;  /* 0x00810000d8c0783b */ /* 0x000ff00000000200 */
[----:B------:R-:W0:Y:S08]  /*15180*/  LDGDEPBAR ;  /* 0x00000000000079af */ /* 0x000e300000000000 */
[----:B--2---:R-:W-:Y:S08]  /*15190*/  LDSM.16.M88.4 R176, [R216+0x6100] ;  /* 0x00610000d8b0783b */ /* 0x004ff00000000200 */
[----:B-1----:R-:W1:Y:S08]  /*151a0*/  LDSM.16.M88.4 R188, [R214+0x3100] ;  /* 0x00310000d6bc783b */ /* 0x002e700000000200 */
[----:B---3--:R-:W2:Y:S08]  /*151b0*/  LDSM.16.M88.4 R196, [R214+0x3900] ;  /* 0x00390000d6c4783b */ /* 0x008eb00000000200 */
[----:B------:R-:W3:Y:S08]  /*151c0*/  LDSM.16.M88.4 R200, [R214+0x4100] ;  /* 0x00410000d6c8783b */ /* 0x000ef00000000200 */
[----:B------:R-:W4:Y:S08]  /*151d0*/  LDSM.16.M88.4 R168, [R214+0x4900] ;  /* 0x00490000d6a8783b */ /* 0x000f300000000200 */
[----:B------:R-:W2:Y:S08]  /*151e0*/  LDSM.16.M88.4 R180, [R214+0x5100] ;  /* 0x00510000d6b4783b */ /* 0x000eb00000000200 */
[----:B------:R-:W3:Y:S01]  /*151f0*/  LDSM.16.M88.4 R204, [R214+0x5900] ;  /* 0x00590000d6cc783b */ /* 0x000ee20000000200 */
[-C--:B-1----:R-:W-:Y:S07]  /*15200*/  HMMA.16816.F32 R4, R176, R188.reuse, R4 ;  /* 0x000000bcb004723c */ /* 0x082fee0000001804 */
[----:B------:R-:W-:Y:S01]  /*15210*/  LDSM.16.M88.4 R172, [R217+0x6100] ;  /* 0x00610000d9ac783b */ /* 0x000fe20000000200 */
[C---:B------:R-:W-:Y:S07]  /*15220*/  HMMA.16816.F32 R8, R192.reuse, R188, R8 ;  /* 0x000000bcc008723c */ /* 0x040fee0000001808 */
[----:B------:R-:W1:Y:S01]  /*15230*/  LDSM.16.M88.4 R184, [R213] ;  /* 0x00000000d5b8783b */ /* 0x000e620000000200 */
[-C--:B------:R-:W-:Y:S08]  /*15240*/  HMMA.16816.F32 R12, R192, R190.reuse, R12 ;  /* 0x000000bec00c723c */ /* 0x080ff0000000180c */
[C---:B------:R-:W-:Y:S01]  /*15250*/  HMMA.16816.F32 R16, R176.reuse, R190, R16 ;  /* 0x000000beb010723c */ /* 0x040fe20000001810 */
[----:B------:R-:W1:Y:S07]  /*15260*/  LDSM.16.M88.4 R188, [R217+0x8100] ;  /* 0x00810000d9bc783b */ /* 0x000e6e0000000200 */
[-C--:B--2---:R-:W-:Y:S08]  /*15270*/  HMMA.16816.F32 R20, R176, R196.reuse, R20 ;  /* 0x000000c4b014723c */ /* 0x084ff00000001814 */
[C---:B------:R-:W-:Y:S08]  /*15280*/  HMMA.16816.F32 R24, R192.reuse, R196, R24 ;  /* 0x000000c4c018723c */ /* 0x040ff00000001818 */
[-C--:B------:R-:W-:Y:S08]  /*15290*/  HMMA.16816.F32 R28, R192, R198.reuse, R28 ;  /* 0x000000c6c01c723c */ /* 0x080ff0000000181c */
[C---:B------:R-:W-:Y:S08]  /*152a0*/  HMMA.16816.F32 R32, R176.reuse, R198, R32 ;  /* 0x000000c6b020723c */ /* 0x040ff00000001820 */
        /* <DEDUP_REMOVED lines=17> */
[C---:B------:R-:W-:Y:S08]  /*153c0*/  HMMA.16816.F32 R8, R188.reuse, R184, R8 ;  /* 0x000000b8bc08723c */ /* 0x040ff00000001808 */
        /* <DEDUP_REMOVED lines=54> */
[----:B------:R4:W2:Y:S01]  /*15730*/  MUFU.TANH R182, R19 ;  /* 0x0000001300b67308 */ /* 0x0008a20000002400 */
[-C--:B------:R-:W-:Y:S03]  /*15740*/  HMMA.16816.F32 R44, R188, R10.reuse, R44 ;  /* 0x0000000abc2c723c */ /* 0x080fe6000000182c */
[----:B------:R-:W-:Y:S02]  /*15750*/  FMUL.FTZ R27, R27, c[0x0][0x320] ;  /* 0x0000c8001b1b7a20 */ /* 0x000fe40000410000 */
[----:B------:R-:W-:Y:S02]  /*15760*/  FMUL.FTZ R28, R28, c[0x0][0x320] ;  /* 0x0000c8001c1c7a20 */ /* 0x000fe40000410000 */
[----:B------:R-:W-:Y:S01]  /*15770*/  FMUL.FTZ R36, R36, c[0x0][0x320] ;  /* 0x0000c80024247a20 */ /* 0x000fe20000410000 */
[C---:B------:R-:W-:Y:S01]  /*15780*/  HMMA.16816.F32 R48, R172.reuse, R10, R48 ;  /* 0x0000000aac30723c */ /* 0x040fe20000001830 */
[----:B------:R-:W2:Y:S01]  /*15790*/  MUFU.TANH R20, R20 ;  /* 0x0000001400147308 */ /* 0x000ea20000002400 */
[----:B------:R-:W2:Y:S02]  /*157a0*/  LDSM.16.M88.4 R8, [R213+0x2000] ;  /* 0x00200000d508783b */ /* 0x000ea40000000200 */
        /* <DEDUP_REMOVED lines=8> */
[----:B------:R4:W1:Y:S01]  /*15830*/  MUFU.TANH R179, R22 ;  /* 0x0000001600b37308 */ /* 0x0008620000002400 */
[----:B------:R-:W-:Y:S02]  /*15840*/  FMUL.FTZ R34, R34, c[0x0][0x320] ;  /* 0x0000c80022227a20 */ /* 0x000fe40000410000 */
[-C--:B------:R-:W-:Y:S04]  /*15850*/  HMMA.16816.F32 R60, R188, R6.reuse, R60 ;  /* 0x00000006bc3c723c */ /* 0x080fe8000000183c */
[----:B------:R-:W-:Y:S02]  /*15860*/  FMUL.FTZ R48, R48, c[0x0][0x320] ;  /* 0x0000c80030307a20 */ /* 0x000fe40000410000 */
[----:B------:R-:W-:Y:S01]  /*15870*/  FMUL.FTZ R49, R49, c[0x0][0x320] ;  /* 0x0000c80031317a20 */ /* 0x000fe20000410000 */
[----:B------:R4:W1:Y:S01]  /*15880*/  MUFU.TANH R170, R23 ;  /* 0x0000001700aa7308 */ /* 0x0008620000002400 */
[C---:B------:R-:W-:Y:S01]  /*15890*/  HMMA.16816.F32 R64, R172.reuse, R6, R64 ;  /* 0x00000006ac40723c */ /* 0x040fe20000001840 */
[----:B------:R-:W1:Y:S01]  /*158a0*/  LDSM.16.M88.4 R4, [R213+0x2800] ;  /* 0x00280000d504783b */ /* 0x000e620000000200 */
[----:B------:R-:W-:Y:S04]  /*158b0*/  DEPBAR.LE SB0, 0x0 ;  /* 0x000080000000791a */ /* 0x000fe80000000000 */
[----:B------:R-:W-:Y:S02]  /*158c0*/  FMUL.FTZ R50, R50, c[0x0][0x320] ;  /* 0x0000c80032327a20 */ /* 0x000fe40000410000 */
[----:B------:R-:W-:Y:S01]  /*158d0*/  FMUL.FTZ R51, R51, c[0x0][0x320] ;  /* 0x0000c80033337a20 */ /* 0x000fe20000410000 */
[----:B------:R4:W1:Y:S01]  /*158e0*/  MUFU.TANH R207, R24 ;  /* 0x0000001800cf7308 */ /* 0x0008620000002400 */
[----:B------:R-:W-:Y:S01]  /*158f0*/  BAR.SYNC.DEFER_BLOCKING 0x0 ;  /* 0x0000000000007b1d */ /* 0x000fe20000010000 */
[-C--:B--2---:R-:W-:Y:S05]  /*15900*/  HMMA.16816.F32 R68, R172, R8.reuse, R68 ;  /* 0x00000008ac44723c */ /* 0x084fea0000001844 */
[----:B------:R-:W-:Y:S02]  /*15910*/  FMUL.FTZ R52, R52, c[0x0][0x320] ;  /* 0x0000c80034347a20 */ /* 0x000fe40000410000 */
[----:B------:R-:W-:Y:S01]  /*15920*/  FMUL.FTZ R53, R53, c[0x0][0x320] ;  /* 0x0000c80035357a20 */ /* 0x000fe20000410000 */
[----:B------:R4:W2:Y:S01]  /*15930*/  MUFU.TANH R206, R25 ;  /* 0x0000001900ce7308 */ /* 0x0008a20000002400 */
[C---:B------:R-:W-:Y:S04]  /*15940*/  HMMA.16816.F32 R72, R188.reuse, R8, R72 ;  /* 0x00000008bc48723c */ /* 0x040fe80000001848 */
[----:B------:R-:W-:Y:S02]  /*15950*/  FMUL.FTZ R54, R54, c[0x0][0x320] ;  /* 0x0000c80036367a20 */ /* 0x000fe40000410000 */
[----:B------:R-:W-:Y:S02]  /*15960*/  FMUL.FTZ R55, R55, c[0x0][0x320] ;  /* 0x0000c80037377a20 */ /* 0x000fe40000410000 */
[-C--:B------:R-:W-:Y:S01]  /*15970*/  HMMA.16816.F32 R76, R188, R10.reuse, R76 ;  /* 0x0000000abc4c723c */ /* 0x080fe2000000184c */
[----:B------:R4:W2:Y:S03]  /*15980*/  MUFU.TANH R238, R26 ;  /* 0x0000001a00ee7308 */ /* 0x0008a60000002400 */
[----:B------:R-:W-:Y:S02]  /*15990*/  FMUL.FTZ R56, R56, c[0x0][0x320] ;  /* 0x0000c80038387a20 */ /* 0x000fe40000410000 */
[----:B------:R-:W-:Y:S02]  /*159a0*/  FMUL.FTZ R59, R59, c[0x0][0x320] ;  /* 0x0000c8003b3b7a20 */ /* 0x000fe40000410000 */
[C---:B------:R-:W-:Y:S03]  /*159b0*/  HMMA.16816.F32 R80, R172.reuse, R10, R80 ;  /* 0x0000000aac50723c */ /* 0x040fe60000001850 */
[----:B------:R4:W2:Y:S01]  /*159c0*/  MUFU.TANH R237, R27 ;  /* 0x0000001b00ed7308 */ /* 0x0008a20000002400 */
[----:B------:R-:W-:Y:S02]  /*159d0*/  FMUL.FTZ R60, R60, c[0x0][0x320] ;  /* 0x0000c8003c3c7a20 */ /* 0x000fe40000410000 */
[----:B------:R-:W-:Y:S02]  /*159e0*/  FMUL.FTZ R61, R61, c[0x0][0x320] ;  /* 0x0000c8003d3d7a20 */ /* 0x000fe40000410000 */
[-C--:B-1----:R-:W-:Y:S04]  /*159f0*/  HMMA.16816.F32 R84, R172, R4.reuse, R84 ;  /* 0x00000004ac54723c */ /* 0x082fe80000001854 */
        /* <DEDUP_REMOVED lines=186> */
.L_x_198:
        /* <DEDUP_REMOVED lines=12> */
[----:B---3--:R-:W-:Y:S01]  /*16660*/  IADD3 R7, -R3, 0x1, R2 ;  /* 0x0000000103077810 */ /* 0x008fe20007ffe102 */
[----:B------:R-:W-:Y:S03]  /*16670*/  IMAD.IADD R8, R2, 0x1, -R3 ;  /* 0x0000000102087824 */ /* 0x000fe600078e0a03 */
[----:B------:R-:W-:Y:S04]  /*16680*/  IADD3 R7, R7, -c[0x0][0x168], R0 ;  /* 0x80005a0007077a10 */ /* 0x000fe80007ffe000 */
[C---:B------:R-:W-:Y:S02]  /*16690*/  IADD3 R6, R7.reuse, c[0x0][0x328], RZ ;  /* 0x0000ca0007067a10 */ /* 0x040fe40007ffe0ff */
[----:B------:R-:W-:Y:S03]  /*166a0*/  IADD3 R7, R7, UR12, RZ ;  /* 0x0000000c07077c10 */ /* 0x000fe6000fffe0ff */
[--C-:B-1----:R-:W-:Y:S02]  /*166b0*/  IMAD.IADD R3, R6, 0x1, R4.reuse ;  /* 0x0000000106037824 */ /* 0x102fe400078e0204 */
[----:B------:R-:W-:Y:S01]  /*166c0*/  IMAD.IADD R0, R7, 0x1, R4 ;  /* 0x0000000107007824 */ /* 0x000fe200078e0204 */
[----:B------:R-:W-:-:S05]  /*166d0*/  @P0 BRA `(.L_x_199) ;  /* 0x0000019000000947 */ /* 0x000fca0003800000 */
[----:B------:R-:W-:Y:S01]  /*166e0*/  MOV R9, c[0x0][0x2ac] ;  /* 0x0000ab0000097a02 */ /* 0x000fe20000000f00 */
        /* <DEDUP_REMOVED lines=14> */
.L_x_201:
[----:B------:R-:W-:Y:S04]  /*167d0*/  MOV R9, c[0x0][0x32c] ;  /* 0x0000cb0000097a02 */ /* 0x000fe80000000f00 */
[----:B------:R-:W-:Y:S11]  /*167e0*/  ISETP.NE.AND P0, PT, R9, 0x1, PT ;  /* 0x000000010900780c */ /* 0x000ff60003f05270 */
[----:B------:R-:W-:Y:S02]  /*167f0*/  @!UPT UIADD3 URZ, URZ, URZ, URZ ;  /* 0x0000003f3f3ff290 */ /* 0x000fe4000fffe03f */
[----:B------:R-:W-:Y:S05]  /*16800*/  @P0 IMAD.HI.U32 R9, R4, c[0x0][0x330], RZ ;  /* 0x0000cc0004090a27 */ /* 0x000fea00078e00ff */
[----:B------:R-:W-:Y:S02]  /*16810*/  @P0 SHF.R.U32.HI R4, RZ, c[0x0][0x334], R9 ;  /* 0x0000cd00ff040a19 */ /* 0x000fe40000011609 */
.L_x_202:
[----:B------:R-:W-:Y:S05]  /*16820*/  BSYNC B0 ;  /* 0x0000000000007941 */ /* 0x000fea0003800000 */
.L_x_200:
[----:B------:R-:W-:Y:S05]  /*16830*/  IMAD R4, R4, c[0x0][0x32c], R8 ;  /* 0x0000cb0004047a24 */ /* 0x000fea00078e0208 */
[----:B------:R-:W-:Y:S02]  /*16840*/  IADD3 R9, R4, c[0x0][0x32c], RZ ;  /* 0x0000cb0004097a10 */ /* 0x000fe40007ffe0ff */
[----:B------:R-:W-:Y:S02]  /*16850*/  IMNMX R0, R0, R4, !PT ;  /* 0x0000000400007217 */ /* 0x000fe40007800200 */
[----:B------:R-:W-:Y:S02]  /*16860*/  IMNMX R3, R3, R9, PT ;  /* 0x0000000903037217 */ /* 0x000fe40003800200 */
.L_x_199:
[C---:B------:R-:W-:Y:S02]  /*16870*/  ISETP.GE.AND P0, PT, R2.reuse, 0x2, PT ;  /* 0x000000020200780c */ /* 0x040fe40003f06270 */
[----:B------:R-:W-:Y:S02]  /*16880*/  ISETP.GE.AND P2, PT, R2, 0xa, PT ;  /* 0x0000000a0200780c */ /* 0x000fe40003f46270 */
[----:B------:R-:W-:Y:S02]  /*16890*/  P2R R26, PR, RZ, 0x1 ;  /* 0x00000001ff1a7803 */ /* 0x000fe40000000000 */
[----:B------:R-:W-:Y:S02]  /*168a0*/  ISETP.GT.AND P0, PT, R0, 0x1, !P0 ;  /* 0x000000010000780c */ /* 0x000fe40004704270 */
        /* <DEDUP_REMOVED lines=9> */
[----:B------:R-:W-:Y:S02]  /*16940*/  ISETP.LT.OR P1, PT, R3, 0x9, P1 ;  /* 0x000000090300780c */ /* 0x000fe40000f21670 */
[----:B------:R-:W-:Y:S02]  /*16950*/  FSEL R34, R17, -INF , !P0 ;  /* 0xff80000011227808 */ /* 0x000fe40004000000 */
[----:B------:R-:W-:Y:S02]  /*16960*/  ISETP.GT.AND P0, PT, R0, 0x10, !P2 ;  /* 0x000000100000780c */ /* 0x000fe40005704270 */
[----:B------:R-:W-:Y:S02]  /*16970*/  FSEL R32, R16, -INF , !P1 ;  /* 0xff80000010207808 */ /* 0x000fe40004800000 */
        /* <DEDUP_REMOVED lines=90> */
[C---:B------:R-:W-:Y:S04]  /*16f20*/  ISETP.LT.OR P0, PT, R3.reuse, 0x59, P0 ;  /* 0x000000590300780c */ /* 0x040fe80000701670 */
[----:B------:R-:W-:Y:S02]  /*16f30*/  FSEL R251, R96, -INF , !P0 ;  /* 0xff80000060fb7808 */ /* 0x000fe40004000000 */
[----:B------:R-:W-:Y:S04]  /*16f40*/  ISETP.GT.AND P0, PT, R0, RZ, !P2 ;  /* 0x000000ff0000720c */ /* 0x000fe80005704270 */
[C---:B------:R-:W-:Y:S04]  /*16f50*/  ISETP.LT.OR P0, PT, R3.reuse, 0x1, P0 ;  /* 0x000000010300780c */ /* 0x040fe80000701670 */
[----:B------:R-:W-:Y:S02]  /*16f60*/  FSEL R29, R200, -INF , !P0 ;  /* 0xff800000c81d7808 */ /* 0x000fe40004000000 */
[----:B------:R-:W-:Y:S04]  /*16f70*/  ISETP.GE.AND P0, PT, R2, 0x5a, PT ;  /* 0x0000005a0200780c */ /* 0x000fe80003f06270 */
[----:B------:R-:W-:Y:S04]  /*16f80*/  ISETP.GT.AND P2, PT, R0, 0x59, !P0 ;  /* 0x000000590000780c */ /* 0x000fe80004744270 */
[----:B------:R-:W-:Y:S02]  /*16f90*/  ISETP.LT.OR P2, PT, R3, 0x5a, P2 ;  /* 0x0000005a0300780c */ /* 0x000fe40001741670 */
[----:B------:R-:W1:Y:S02]  /*16fa0*/  SHFL.IDX PT, R3, R5, 0x1, 0x1c1f ;  /* 0x003c1f0005037f89 */ /* 0x000e6400000e0000 */
[----:B------:R-:W-:Y:S02]  /*16fb0*/  FSEL R252, R97, -INF , !P2 ;  /* 0xff80000061fc7808 */ /* 0x000fe40005000000 */
[----:B------:R-:W-:Y:S01]  /*16fc0*/  PLOP3.LUT P2, PT, PT, PT, UP0, 0x40, 0x0 ;  /* 0x000000000000781c */ /* 0x000fe20003f4e808 */
[--C-:B-1----:R-:W-:Y:S02]  /*16fd0*/  IMAD.IADD R2, R6, 0x1, R3.reuse ;  /* 0x0000000106027824 */ /* 0x102fe400078e0203 */
[----:B------:R-:W-:Y:S10]  /*16fe0*/  IMAD.IADD R0, R7, 0x1, R3 ;  /* 0x0000000107007824 */ /* 0x000ff400078e0203 */
        /* <DEDUP_REMOVED lines=16> */
.L_x_205:
[----:B------:R-:W-:Y:S04]  /*170f0*/  MOV R28, c[0x0][0x32c] ;  /* 0x0000cb00001c7a02 */ /* 0x000fe80000000f00 */
[----:B------:R-:W-:Y:S11]  /*17100*/  ISETP.NE.AND P2, PT, R28, 0x1, PT ;  /* 0x000000011c00780c */ /* 0x000ff60003f45270 */
[----:B------:R-:W-:Y:S02]  /*17110*/  @!UPT UIADD3 URZ, URZ, URZ, URZ ;  /* 0x0000003f3f3ff290 */ /* 0x000fe4000fffe03f */
[----:B------:R-:W-:Y:S05]  /*17120*/  @P2 IMAD.HI.U32 R28, R3, c[0x0][0x330], RZ ;  /* 0x0000cc00031c2a27 */ /* 0x000fea00078e00ff */
[----:B------:R-:W-:Y:S02]  /*17130*/  @P2 SHF.R.U32.HI R3, RZ, c[0x0][0x334], R28 ;  /* 0x0000cd00ff032a19 */ /* 0x000fe4000001161c */
.L_x_206:
[----:B------:R-:W-:Y:S05]  /*17140*/  BSYNC B0 ;  /* 0x0000000000007941 */ /* 0x000fea0003800000 */
.L_x_204:
[----:B------:R-:W-:Y:S05]  /*17150*/  IMAD R3, R3, c[0x0][0x32c], R8 ;  /* 0x0000cb0003037a24 */ /* 0x000fea00078e0208 */
[----:B------:R-:W-:Y:S02]  /*17160*/  IADD3 R28, R3, c[0x0][0x32c], RZ ;  /* 0x0000cb00031c7a10 */ /* 0x000fe40007ffe0ff */
[----:B------:R-:W-:Y:S02]  /*17170*/  IMNMX R0, R0, R3, !PT ;  /* 0x0000000300007217 */ /* 0x000fe40007800200 */
[----:B------:R-:W-:Y:S02]  /*17180*/  IMNMX R2, R2, R28, PT ;  /* 0x0000001c02027217 */ /* 0x000fe40003800200 */
.L_x_203:
        /* <DEDUP_REMOVED lines=113> */
.L_x_209:
[----:B------:R-:W-:Y:S04]  /*178a0*/  MOV R28, c[0x0][0x32c] ;  /* 0x0000cb00001c7a02 */ /* 0x000fe80000000f00 */
[----:B------:R-:W-:Y:S11]  /*178b0*/  ISETP.NE.AND P2, PT, R28, 0x1, PT ;  /* 0x000000011c00780c */ /* 0x000ff60003f45270 */
[----:B------:R-:W-:Y:S02]  /*178c0*/  @!UPT UIADD3 URZ, URZ, URZ, URZ ;  /* 0x0000003f3f3ff290 */ /* 0x000fe4000fffe03f */
[----:B------:R-:W-:Y:S05]  /*178d0*/  @P2 IMAD.HI.U32 R28, R3, c[0x0][0x330], RZ ;  /* 0x0000cc00031c2a27 */ /* 0x000fea00078e00ff */
[----:B------:R-:W-:Y:S02]  /*178e0*/  @P2 SHF.R.U32.HI R3, RZ, c[0x0][0x334], R28 ;  /* 0x0000cd00ff032a19 */ /* 0x000fe4000001161c */
.L_x_210:
[----:B------:R-:W-:Y:S05]  /*178f0*/  BSYNC B0 ;  /* 0x0000000000007941 */ /* 0x000fea0003800000 */
.L_x_208:
[----:B------:R-:W-:Y:S05]  /*17900*/  IMAD R3, R3, c[0x0][0x32c], R8 ;  /* 0x0000cb0003037a24 */ /* 0x000fea00078e0208 */
[----:B------:R-:W-:Y:S02]  /*17910*/  IADD3 R28, R3, c[0x0][0x32c], RZ ;  /* 0x0000cb00031c7a10 */ /* 0x000fe40007ffe0ff */
[----:B------:R-:W-:Y:S02]  /*17920*/  IMNMX R0, R0, R3, !PT ;  /* 0x0000000300007217 */ /* 0x000fe40007800200 */
[----:B------:R-:W-:Y:S02]  /*17930*/  IMNMX R2, R2, R28, PT ;  /* 0x0000001c02027217 */ /* 0x000fe40003800200 */
.L_x_207:
        /* <DEDUP_REMOVED lines=113> */
.L_x_213:
[----:B------:R-:W-:Y:S04]  /*18050*/  MOV R5, c[0x0][0x32c] ;  /* 0x0000cb0000057a02 */ /* 0x000fe80000000f00 */
[----:B------:R-:W-:Y:S11]  /*18060*/  ISETP.NE.AND P2, PT, R5, 0x1, PT ;  /* 0x000000010500780c */ /* 0x000ff60003f45270 */
[----:B------:R-:W-:Y:S02]  /*18070*/  @!UPT UIADD3 URZ, URZ, URZ, URZ ;  /* 0x0000003f3f3ff290 */ /* 0x000fe4000fffe03f */
[----:B------:R-:W-:Y:S05]  /*18080*/  @P2 IMAD.HI.U32 R5, R3, c[0x0][0x330], RZ ;  /* 0x0000cc0003052a27 */ /* 0x000fea00078e00ff */
[----:B------:R-:W-:Y:S02]  /*18090*/  @P2 SHF.R.U32.HI R3, RZ, c[0x0][0x334], R5 ;  /* 0x0000cd00ff032a19 */ /* 0x000fe40000011605 */
.L_x_214:
[----:B------:R-:W-:Y:S05]  /*180a0*/  BSYNC B0 ;  /* 0x0000000000007941 */ /* 0x000fea0003800000 */
.L_x_212:
[----:B------:R-:W-:Y:S05]  /*180b0*/  IMAD R8, R3, c[0x0][0x32c], R8 ;  /* 0x0000cb0003087a24 */ /* 0x000fea00078e0208 */
[----:B------:R-:W-:Y:S02]  /*180c0*/  IADD3 R3, R8, c[0x0][0x32c], RZ ;  /* 0x0000cb0008037a10 */ /* 0x000fe40007ffe0ff */
[----:B------:R-:W-:Y:S02]  /*180d0*/  IMNMX R0, R0, R8, !PT ;  /* 0x0000000800007217 */ /* 0x000fe40007800200 */
[----:B------:R-:W-:Y:S02]  /*180e0*/  IMNMX R2, R2, R3, PT ;  /* 0x0000000302027217 */ /* 0x000fe40003800200 */
.L_x_211:
[----:B------:R-:W2:Y:S01]  /*180f0*/  LDL.LU R5, [R1+0x4] ;  /* 0x0000040001057983 */ /* 0x000ea20000300800 */
[----:B------:R-:W-:Y:S02]  /*18100*/  ISETP.NE.AND P2, PT, R27, RZ, PT ;  /* 0x000000ff1b00720c */ /* 0x000fe40003f45270 */
[----:B------:R-:W-:Y:S01]  /*18110*/  FMNMX.FTZ R72, R29, R100, !PT ;  /* 0x000000641d487209 */ /* 0x000fe20007810000 */
[----:B------:R-:W3:Y:S01]  /*18120*/  LDL.LU R3, [R1] ;  /* 0x0000000001037983 */ /* 0x000ee20000300800 */
[----:B------:R-:W-:Y:S02]  /*18130*/  ISETP.GT.AND P2, PT, R0, RZ, !P2 ;  /* 0x000000ff0000720c */ /* 0x000fe40005744270 */
[----:B------:R-:W-:Y:S02]  /*18140*/  FMNMX.FTZ R72, R31, R72, !PT ;  /* 0x000000481f487209 */ /* 0x000fe40007810000 */
[----:B------:R-:W-:Y:S02]  /*18150*/  ISETP.LT.OR P2, PT, R2, 0x1, P2 ;  /* 0x000000010200780c */ /* 0x000fe40001741670 */
        /* <DEDUP_REMOVED lines=13> */
[----:B------:R-:W-:Y:S02]  /*18230*/  FSEL R188, R188, -INF , !P6 ;  /* 0xff800000bcbc7808 */ /* 0x000fe40007000000 */
[----:B------:R-:W-:Y:S02]  /*18240*/  FMNMX.FTZ R72, R90, R72, !PT ;  /* 0x000000485a487209 */ /* 0x000fe40007810000 */
[----:B------:R-:W-:Y:S02]  /*18250*/  ISETP.LT.OR P0, PT, R2, 0x5a, P0 ;  /* 0x0000005a0200780c */ /* 0x000fe40000701670 */
[----:B------:R-:W-:Y:S02]  /*18260*/  FMNMX.FTZ R72, R176, R72, !PT ;  /* 0x00000048b0487209 */ /* 0x000fe40007810000 */
[----:B------:R-:W-:Y:S02]  /*18270*/  FSEL R73, R79, -INF , !P0 ;  /* 0xff8000004f497808 */ /* 0x000fe40004000000 */
[----:B------:R-:W-:Y:S02]  /*18280*/  FMNMX.FTZ R72, R177, R72, !PT ;  /* 0x00000048b1487209 */ /* 0x000fe40007810000 */
[----:B------:R-:W-:Y:S02]  /*18290*/  ISETP.LT.OR P5, PT, R2, 0x59, P5 ;  /* 0x000000590200780c */ /* 0x000fe40002fa1670 */
        /* <DEDUP_REMOVED lines=11> */
[----:B------:R-:W-:Y:S02]  /*18350*/  FMNMX.FTZ R72, R252, R72, !PT ;  /* 0x00000048fc487209 */ /* 0x000fe40007810000 */
[----:B--2---:R-:W-:Y:S02]  /*18360*/  FSEL R8, R5, -INF , !P2 ;  /* 0xff80000005087808 */ /* 0x004fe40005000000 */
[----:B------:R-:W-:Y:S01]  /*18370*/  ISETP.NE.AND P2, PT, R26, RZ, PT ;  /* 0x000000ff1a00720c */ /* 0x000fe20003f45270 */
[----:B------:R-:W1:Y:S03]  /*18380*/  SHFL.BFLY PT, R5, R72, 0x2, 0x1f ;  /* 0x0c401f0048057f89 */ /* 0x000e6600000e0000 */
[----:B------:R-:W-:Y:S04]  /*18390*/  ISETP.GT.AND P2, PT, R0, 0x1, !P2 ;  /* 0x000000010000780c */ /* 0x000fe80005744270 */
[----:B------:R-:W-:Y:S04]  /*183a0*/  ISETP.LT.OR P2, PT, R2, 0x2, P2 ;  /* 0x000000020200780c */ /* 0x000fe80001741670 */
        /* <DEDUP_REMOVED lines=56> */
[----:B-1----:R-:W-:Y:S02]  /*18730*/  FMNMX.FTZ R72, R72, R5, !PT ;  /* 0x0000000548487209 */ /* 0x002fe40007810000 */
[----:B------:R-:W-:Y:S02]  /*18740*/  FSEL R168, R201, -INF , !P2 ;  /* 0xff800000c9a87808 */ /* 0x000fe40005000000 */
[----:B------:R-:W-:Y:S01]  /*18750*/  ISETP.NE.AND P2, PT, R17, RZ, PT ;  /* 0x000000ff1100720c */ /* 0x000fe20003f45270 */
[----:B------:R-:W1:Y:S01]  /*18760*/  SHFL.BFLY PT, R7, R72, 0x1, 0x1f ;  /* 0x0c201f0048077f89 */ /* 0x000e6200000e0000 */
[----:B------:R-:W-:Y:S02]  /*18770*/  FMNMX.FTZ R3, R248, R3, !PT ;  /* 0x00000003f8037209 */ /* 0x000fe40007810000 */
[----:B------:R-:W-:Y:S02]  /*18780*/  ISETP.GT.AND P2, PT, R0, 0x28, !P2 ;  /* 0x000000280000780c */ /* 0x000fe40005744270 */
[----:B------:R-:W-:Y:S02]  /*18790*/  FMNMX.FTZ R5, R8, R103, !PT ;  /* 0x0000006708057209 */ /* 0x000fe40007810000 */
[----:B------:R-:W-:Y:S01]  /*187a0*/  ISETP.LT.OR P2, PT, R2, 0x29, P2 ;  /* 0x000000290200780c */ /* 0x000fe20001741670 */
[----:B------:R-:W2:Y:S01]  /*187b0*/  SHFL.BFLY PT, R6, R3, 0x2, 0x1f ;  /* 0x0c401f0003067f89 */ /* 0x000ea200000e0000 */
        /* <DEDUP_REMOVED lines=10> */
[----:B-1----:R-:W-:Y:S02]  /*18860*/  FMNMX.FTZ R72, R72, R7, !PT ;  /* 0x0000000748487209 */ /* 0x002fe40007810000 */
[----:B------:R-:W-:Y:S02]  /*18870*/  ISETP.GT.AND P2, PT, R0, 0x30, !P2 ;  /* 0x000000300000780c */ /* 0x000fe40005744270 */
[----:B--2---:R-:W-:Y:S02]  /*18880*/  FMNMX.FTZ R3, R3, R6, !PT ;  /* 0x0000000603037209 */ /* 0x004fe40007810000 */
[----:B------:R-:W-:Y:S02]  /*18890*/  ISETP.LT.OR P2, PT, R2, 0x31, P2 ;  /* 0x000000310200780c */ /* 0x000fe40001741670 */
[----:B------:R-:W-:Y:S01]  /*188a0*/  FMNMX.FTZ R5, R58, R5, !PT ;  /* 0x000000053a057209 */ /* 0x000fe20007810000 */
[----:B------:R-:W1:Y:S01]  /*188b0*/  SHFL.BFLY PT, R71, R3, 0x1, 0x1f ;  /* 0x0c201f0003477f89 */ /* 0x000e6200000e0000 */
        /* <DEDUP_REMOVED lines=11> */
[----:B------:R-:W-:Y:S02]  /*18970*/  FSEL R198, R180, -INF , !P1 ;  /* 0xff800000b4c67808 */ /* 0x000fe40004800000 */
[----:B------:R-:W-:Y:S02]  /*18980*/  ISETP.LT.OR P2, PT, R2, 0x39, P2 ;  /* 0x000000390200780c */ /* 0x000fe40001741670 */
[----:B-1----:R-:W-:Y:S02]  /*18990*/  FMNMX.FTZ R71, R3, R71, !PT ;  /* 0x0000004703477209 */ /* 0x002fe40007810000 */
[----:B------:R-:W-:Y:S02]  /*189a0*/  FSEL R186, R59, -INF , !P2 ;  /* 0xff8000003bba7808 */ /* 0x000fe40005000000 */
[----:B------:R-:W-:Y:S02]  /*189b0*/  ISETP.NE.AND P2, PT, R12, RZ, PT ;  /* 0x000000ff0c00720c */ /* 0x000fe40003f45270 */
[----:B------:R-:W-:Y:S02]  /*189c0*/  FSETP.NEU.FTZ.AND P1, PT, R71, -INF , PT ;  /* 0xff8000004700780b */ /* 0x000fe40003f3d000 */
[----:B------:R-:W-:Y:S02]  /*189d0*/  ISETP.GT.AND P2, PT, R0, 0x39, !P2 ;  /* 0x000000390000780c */ /* 0x000fe40005744270 */
[----:B------:R-:W-:Y:S02]  /*189e0*/  FSEL R180, R91, -INF , !P5 ;  /* 0xff8000005bb47808 */ /* 0x000fe40006800000 */
[----:B------:R-:W-:Y:S04]  /*189f0*/  ISETP.LT.OR P2, PT, R2, 0x3a, P2 ;  /* 0x0000003a0200780c */ /* 0x000fe80001741670 */
[----:B------:R-:W-:Y:S02]  /*18a00*/  FSEL R187, R63, -INF , !P2 ;  /* 0xff8000003fbb7808 */ /* 0x000fe40005000000 */
[----:B------:R-:W-:Y:S04]  /*18a10*/  ISETP.NE.AND P2, PT, R11, RZ, PT ;  /* 0x000000ff0b00720c */ /* 0x000fe80003f45270 */
[----:B------:R-:W-:Y:S04]  /*18a20*/  ISETP.GT.AND P2, PT, R0, 0x40, !P2 ;  /* 0x000000400000780c */ /* 0x000fe80005744270 */
[----:B------:R-:W-:Y:S04]  /*18a30*/  ISETP.LT.OR P2, PT, R2, 0x41, P2 ;  /* 0x000000410200780c */ /* 0x000fe80001741670 */
[----:B------:R-:W-:Y:S01]  /*18a40*/  FSEL R197, R74, -INF , !P2 ;  /* 0xff8000004ac57808 */ /* 0x000fe20005000000 */
[----:B------:R-:W-:Y:S01]  /*18a50*/  FMUL.FTZ R74, R72, c[0x0][0x2d0] ;  /* 0x0000b400484a7a20 */ /* 0x000fe20000410000 */
[----:B------:R-:W-:Y:S04]  /*18a60*/  ISETP.NE.AND P2, PT, R10, RZ, PT ;  /* 0x000000ff0a00720c */ /* 0x000fe80003f45270 */
[----:B------:R-:W-:Y:S04]  /*18a70*/  ISETP.GT.AND P2, PT, R0, 0x41, !P2 ;  /* 0x000000410000780c */ /* 0x000fe80005744270 */
[----:B------:R-:W-:Y:S04]  /*18a80*/  ISETP.LT.OR P2, PT, R2, 0x42, P2 ;  /* 0x000000420200780c */ /* 0x000fe80001741670 */
[----:B------:R-:W-:Y:S01]  /*18a90*/  FSEL R201, R75, -INF , !P2 ;  /* 0xff8000004bc97808 */ /* 0x000fe20005000000 */
[----:B------:R-:W-:Y:S01]  /*18aa0*/  FMUL.FTZ R75, R71, c[0x0][0x2d0] ;  /* 0x0000b400474b7a20 */ /* 0x000fe20000410000 */
[----:B------:R-:W-:Y:S04]  /*18ab0*/  ISETP.NE.AND P2, PT, R9, RZ, PT ;  /* 0x000000ff0900720c */ /* 0x000fe80003f45270 */
[----:B------:R-:W-:Y:S02]  /*18ac0*/  ISETP.GT.AND P2, PT, R0, 0x48, !P2 ;  /* 0x000000480000780c */ /* 0x000fe40005744270 */
[----:B------:R-:W-:Y:S02]  /*18ad0*/  FSEL R75, R75, RZ, P1 ;  /* 0x000000ff4b4b7208 */ /* 0x000fe40000800000 */
[----:B------:R-:W-:Y:S03]  /*18ae0*/  ISETP.LT.OR P2, PT, R2, 0x49, P2 ;  /* 0x000000490200780c */ /* 0x000fe60001741670 */
[--C-:B------:R-:W-:Y:S01]  /*18af0*/  FFMA.FTZ R12, R43, c[0x0][0x2d0], -R75.reuse ;  /* 0x0000b4002b0c7a23 */ /* 0x100fe2000001084b */
[----:B------:R-:W-:Y:S02]  /*18b00*/  FSEL R202, R78, -INF , !P2 ;  /* 0xff8000004eca7808 */ /* 0x000fe40005000000 */
[----:B------:R-:W-:Y:S01]  /*18b10*/  ISETP.NE.AND P2, PT, R4, RZ, PT ;  /* 0x000000ff0400720c */ /* 0x000fe20003f45270 */
[----:B------:R-:W-:Y:S01]  /*18b20*/  MUFU.EX2 R93, R12 ;  /* 0x0000000c005d7308 */ /* 0x000fe20000000800 */
[----:B------:R-:W-:Y:S02]  /*18b30*/  FMNMX.FTZ R4, R28, R102, !PT ;  /* 0x000000661c047209 */ /* 0x000fe40007810000 */
[----:B------:R-:W-:Y:S01]  /*18b40*/  ISETP.GT.AND P2, PT, R0, 0x49, !P2 ;  /* 0x000000490000780c */ /* 0x000fe20005744270 */
[--C-:B------:R-:W-:Y:S01]  /*18b50*/  FFMA.FTZ R0, R33, c[0x0][0x2d0], -R75.reuse ;  /* 0x0000b40021007a23 */ /* 0x100fe2000001084b */
[----:B------:R-:W-:Y:S02]  /*18b60*/  FMNMX.FTZ R4, R35, R4, !PT ;  /* 0x0000000423047209 */ /* 0x000fe40007810000 */
[----:B------:R-:W-:Y:S01]  /*18b70*/  ISETP.LT.OR P2, PT, R2, 0x4a, P2 ;  /* 0x0000004a0200780c */ /* 0x000fe20001741670 */
[--C-:B------:R-:W-:Y:S01]  /*18b80*/  FFMA.FTZ R2, R36, c[0x0][0x2d0], -R75.reuse ;  /* 0x0000b40024027a23 */ /* 0x100fe2000001084b */
[----:B------:R-:W-:Y:S01]  /*18b90*/  FMNMX.FTZ R4, R37, R4, !PT ;  /* 0x0000000425047209 */ /* 0x000fe20007810000 */
[----:B------:R-:W-:Y:S01]  /*18ba0*/  MUFU.EX2 R89, R0 ;  /* 0x0000000000597308 */ /* 0x000fe20000000800 */
[----:B------:R-:W-:Y:S02]  /*18bb0*/  FSEL R194, R194, -INF , !P2 ;  /* 0xff800000c2c27808 */ /* 0x000fe40005000000 */
[----:B------:R-:W-:Y:S02]  /*18bc0*/  FMNMX.FTZ R4, R38, R4, !PT ;  /* 0x0000000426047209 */ /* 0x000fe40007810000 */
[----:B------:R-:W-:Y:S02]  /*18bd0*/  FSETP.NEU.FTZ.AND P2, PT, R72, -INF , PT ;  /* 0xff8000004800780b */ /* 0x000fe40003f5d000 */
[----:B------:R-:W-:Y:S02]  /*18be0*/  FMNMX.FTZ R4, R46, R4, !PT ;  /* 0x000000042e047209 */ /* 0x000fe40007810000 */
[----:B------:R-:W-:Y:S01]  /*18bf0*/  FSEL R74, R74, RZ, P2 ;  /* 0x000000ff4a4a7208 */ /* 0x000fe20001000000 */
[----:B------:R-:W-:Y:S01]  /*18c00*/  MUFU.EX2 R85, R2 ;  /* 0x0000000200557308 */ /* 0x000fe20000000800 */
[----:B------:R-:W-:Y:S03]  /*18c10*/  FMNMX.FTZ R4, R49, R4, !PT ;  /* 0x0000000431047209 */ /* 0x000fe60007810000 */
[--C-:B------:R-:W-:Y:S01]  /*18c20*/  FFMA.FTZ R5, R29, c[0x0][0x2d0], -R74.reuse ;  /* 0x0000b4001d057a23 */ /* 0x100fe2000001084a */
[----:B------:R-:W-:Y:S01]  /*18c30*/  FMNMX.FTZ R4, R50, R4, !PT ;  /* 0x0000000432047209 */ /* 0x000fe20007810000 */
[--C-:B------:R-:W-:Y:S02]  /*18c40*/  FFMA.FTZ R3, R32, c[0x0][0x2d0], -R74.reuse ;  /* 0x0000b40020037a23 */ /* 0x100fe4000001084a */
[--C-:B------:R-:W-:Y:S01]  /*18c50*/  FFMA.FTZ R16, R44, c[0x0][0x2d0], -R74.reuse ;  /* 0x0000b4002c107a23 */ /* 0x100fe2000001084a */
[----:B------:R-:W-:Y:S01]  /*18c60*/  FMNMX.FTZ R4, R51, R4, !PT ;  /* 0x0000000433047209 */ /* 0x000fe20007810000 */
[----:B------:R1:W-:Y:S03]  /*18c70*/  MUFU.EX2 R55, R5 ;  /* 0x0000000500377308 */ /* 0x0003e60000000800 */
[----:B------:R-:W-:Y:S04]  /*18c80*/  FMNMX.FTZ R4, R99, R4, !PT ;  /* 0x0000000463047209 */ /* 0x000fe80007810000 */
[----:B------:R-:W-:Y:S03]  /*18c90*/  FMNMX.FTZ R4, R169, R4, !PT ;  /* 0x00000004a9047209 */ /* 0x000fe60007810000 */
[----:B------:R2:W-:Y:S01]  /*18ca0*/  MUFU.EX2 R84, R3 ;  /* 0x0000000300547308 */ /* 0x0005e20000000800 */
[----:B------:R-:W-:Y:S04]  /*18cb0*/  FMNMX.FTZ R4, R172, R4, !PT ;  /* 0x00000004ac047209 */ /* 0x000fe80007810000 */
[----:B------:R-:W-:Y:S04]  /*18cc0*/  FMNMX.FTZ R4, R175, R4, !PT ;  /* 0x00000004af047209 */ /* 0x000fe80007810000 */
[----:B------:R-:W-:Y:S01]  /*18cd0*/  FMNMX.FTZ R4, R185, R4, !PT ;  /* 0x00000004b9047209 */ /* 0x000fe20007810000 */
[----:B------:R-:W-:Y:S03]  /*18ce0*/  MUFU.EX2 R33, R16 ;  /* 0x0000001000217308 */ /* 0x000fe60000000800 */
[----:B------:R-:W-:Y:S02]  /*18cf0*/  FMNMX.FTZ R4, R189, R4, !PT ;  /* 0x00000004bd047209 */ /* 0x000fe40007810000 */
[----:B-1----:R-:W-:Y:S01]  /*18d00*/  FMNMX.FTZ R5, R171, R6, !PT ;  /* 0x00000006ab057209 */ /* 0x002fe20007810000 */
[--C-:B------:R-:W-:Y:S01]  /*18d10*/  FFMA.FTZ R6, R31, c[0x0][0x2d0], -R74.reuse ;  /* 0x0000b4001f067a23 */ /* 0x100fe2000001084a */
[----:B------:R-:W-:Y:S02]  /*18d20*/  FMNMX.FTZ R4, R191, R4, !PT ;  /* 0x00000004bf047209 */ /* 0x000fe40007810000 */
[----:B------:R-:W-:Y:S01]  /*18d30*/  FMNMX.FTZ R5, R173, R5, !PT ;  /* 0x00000005ad057209 */ /* 0x000fe20007810000 */
[----:B------:R-:W-:Y:S01]  /*18d40*/  MUFU.EX2 R52, R6 ;  /* 0x0000000600347308 */ /* 0x000fe20000000800 */
[----:B------:R-:W-:Y:S02]  /*18d50*/  FMNMX.FTZ R4, R193, R4, !PT ;  /* 0x00000004c1047209 */ /* 0x000fe40007810000 */
[----:B------:R-:W-:Y:S02]  /*18d60*/  FMNMX.FTZ R5, R181, R5, !PT ;  /* 0x00000005b5057209 */ /* 0x000fe40007810000 */
[----:B------:R-:W-:Y:S02]  /*18d70*/  FMNMX.FTZ R4, R204, R4, !PT ;  /* 0x00000004cc047209 */ /* 0x000fe40007810000 */
[----:B------:R-:W-:Y:S02]  /*18d80*/  FMNMX.FTZ R5, R184, R5, !PT ;  /* 0x00000005b8057209 */ /* 0x000fe40007810000 */
[----:B------:R-:W-:Y:S02]  /*18d90*/  FMNMX.FTZ R4, R206, R4, !PT ;  /* 0x00000004ce047209 */ /* 0x000fe40007810000 */
[----:B--2---:R-:W-:Y:S01]  /*18da0*/  FMNMX.FTZ R3, R186, R5, !PT ;  /* 0x00000005ba037209 */ /* 0x004fe20007810000 */
[----:B------:R-:W-:Y:S01]  /*18db0*/  FFMA.FTZ R5, R34, c[0x0][0x2d0], -R74 ;  /* 0x0000b40022057a23 */ /* 0x000fe2000001084a */
[----:B------:R-:W-:Y:S02]  /*18dc0*/  FMNMX.FTZ R4, R207, R4, !PT ;  /* 0x00000004cf047209 */ /* 0x000fe40007810000 */
[----:B------:R-:W-:Y:S01]  /*18dd0*/  FMNMX.FTZ R3, R187, R3, !PT ;  /* 0x00000003bb037209 */ /* 0x000fe20007810000 */
[----:B------:R-:W1:Y:S01]  /*18de0*/  MUFU.EX2 R87, R5 ;  /* 0x0000000500577308 */ /* 0x000e620000000800 */
        /* <DEDUP_REMOVED lines=9> */
[----:B------:R-:W-:Y:S03]  /*18e80*/  FMNMX.FTZ R3, R198, R3, !PT ;  /* 0x00000003c6037209 */ /* 0x000fe60007810000 */
[----:B------:R-:W2:Y:S01]  /*18e90*/  SHFL.BFLY PT, R7, R4, 0x2, 0x1f ;  /* 0x0c401f0004077f89 */ /* 0x000ea200000e0000 */
[----:B------:R-:W-:Y:S01]  /*18ea0*/  FMNMX.FTZ R0, R188, R3, !PT ;  /* 0x00000003bc007209 */ /* 0x000fe20007810000 */
[--C-:B------:R-:W-:Y:S01]  /*18eb0*/  FFMA.FTZ R3, R39, c[0x0][0x2d0], -R75.reuse ;  /* 0x0000b40027037a23 */ /* 0x100fe2000001084b */
[----:B-1----:R-:W-:Y:S01]  /*18ec0*/  F2FP.PACK_AB R78, R87, R84 ;  /* 0x00000054574e723e */ /* 0x002fe200000000ff */
[--C-:B------:R-:W-:Y:S01]  /*18ed0*/  FFMA.FTZ R5, R30, c[0x0][0x2d0], -R75.reuse ;  /* 0x0000b4001e057a23 */ /* 0x100fe2000001084b */
[----:B------:R-:W-:Y:S01]  /*18ee0*/  FMNMX.FTZ R0, R180, R0, !PT ;  /* 0x00000000b4007209 */ /* 0x000fe20007810000 */
[----:B------:R-:W1:Y:S03]  /*18ef0*/  MUFU.EX2 R86, R3 ;  /* 0x0000000300567308 */ /* 0x000e660000000800 */
[----:B------:R-:W-:Y:S05]  /*18f00*/  FMNMX.FTZ R0, R73, R0, !PT ;  /* 0x0000000049007209 */ /* 0x000fea0007810000 */
[----:B------:R-:W-:Y:S02]  /*18f10*/  SHFL.BFLY PT, R2, R0, 0x2, 0x1f ;  /* 0x0c401f0000027f89 */ /* 0x000fe400000e0000 */
[----:B------:R-:W3:Y:S01]  /*18f20*/  MUFU.EX2 R54, R5 ;  /* 0x0000000500367308 */ /* 0x000ee20000000800 */
[----:B--2---:R-:W-:Y:S05]  /*18f30*/  FMNMX.FTZ R4, R4, R7, !PT ;  /* 0x0000000704047209 */ /* 0x004fea0007810000 */
[----:B------:R-:W2:Y:S01]  /*18f40*/  SHFL.BFLY PT, R70, R4, 0x1, 0x1f ;  /* 0x0c201f0004467f89 */ /* 0x000ea200000e0000 */
[----:B-1----:R-:W-:Y:S02]  /*18f50*/  F2FP.PACK_AB R79, R86, R85 ;  /* 0x00000055564f723e */ /* 0x002fe400000000ff */
[----:B--2---:R-:W-:Y:S04]  /*18f60*/  FMNMX.FTZ R70, R4, R70, !PT ;  /* 0x0000004604467209 */ /* 0x004fe80007810000 */
[C---:B------:R-:W-:Y:S01]  /*18f70*/  FSETP.NEU.FTZ.AND P0, PT, R70.reuse, -INF , PT ;  /* 0xff8000004600780b */ /* 0x040fe20003f1d000 */
[----:B------:R-:W-:Y:S05]  /*18f80*/  FMUL.FTZ R96, R70, c[0x0][0x2d0] ;  /* 0x0000b40046607a20 */ /* 0x000fea0000410000 */
[----:B------:R-:W-:Y:S05]  /*18f90*/  FSEL R96, R96, RZ, P0 ;  /* 0x000000ff60607208 */ /* 0x000fea0000000000 */
[--C-:B------:R-:W-:Y:S02]  /*18fa0*/  FFMA.FTZ R3, R28, c[0x0][0x2d0], -R96.reuse ;  /* 0x0000b4001c037a23 */ /* 0x100fe40000010860 */
[--C-:B------:R-:W-:Y:S02]  /*18fb0*/  FFMA.FTZ R4, R38, c[0x0][0x2d0], -R96.reuse ;  /* 0x0000b40026047a23 */ /* 0x100fe40000010860 */
[----:B------:R1:W-:Y:S01]  /*18fc0*/  MUFU.EX2 R53, R3 ;  /* 0x0000000300357308 */ /* 0x0003e20000000800 */
[--C-:B------:R-:W-:Y:S02]  /*18fd0*/  FFMA.FTZ R32, R46, c[0x0][0x2d0], -R96.reuse ;  /* 0x0000b4002e207a23 */ /* 0x100fe40000010860 */
[----:B------:R-:W-:Y:S02]  /*18fe0*/  FFMA.FTZ R44, R51, c[0x0][0x2d0], -R96 ;  /* 0x0000b400332c7a23 */ /* 0x000fe40000010860 */
[----:B------:R-:W-:Y:S02]  /*18ff0*/  FFMA.FTZ R28, R48, c[0x0][0x2d0], -R75 ;  /* 0x0000b400301c7a23 */ /* 0x000fe4000001084b */
[----:B------:R-:W-:Y:S03]  /*19000*/  FFMA.FTZ R48, R57, c[0x0][0x2d0], -R74 ;  /* 0x0000b40039307a23 */ /* 0x000fe6000001084a */
[----:B------:R-:W-:Y:S01]  /*19010*/  MUFU.EX2 R61, R4 ;  /* 0x00000004003d7308 */ /* 0x000fe20000000800 */
[--C-:B-1----:R-:W-:Y:S09]  /*19020*/  FFMA.FTZ R3, R35, c[0x0][0x2d0], -R96.reuse ;  /* 0x0000b40023037a23 */ /* 0x102ff20000010860 */
[----:B------:R1:W-:Y:S02]  /*19030*/  MUFU.EX2 R60, R3 ;  /* 0x00000003003c7308 */ /* 0x0003e40000000800 */
[----:B-1----:R-:W-:Y:S02]  /*19040*/  FFMA.FTZ R3, R37, c[0x0][0x2d0], -R96 ;  /* 0x0000b40025037a23 */ /* 0x002fe40000010860 */
[----:B------:R-:W-:Y:S06]  /*19050*/  LDSM.16.MT88.4 R36, [R212+0x100] ;  /* 0x00010000d424783b */ /* 0x000fec0000004200 */
[----:B------:R1:W-:Y:S02]  /*19060*/  MUFU.EX2 R27, R3 ;  /* 0x00000003001b7308 */ /* 0x0003e40000000800 */
[----:B-1----:R-:W-:Y:S01]  /*19070*/  FMNMX.FTZ R3, R0, R2, !PT ;  /* 0x0000000200037209 */ /* 0x002fe20007810000 */
[----:B------:R-:W-:Y:S01]  /*19080*/  FFMA.FTZ R2, R40, c[0x0][0x2d0], -R74 ;  /* 0x0000b40028027a23 */ /* 0x000fe2000001084a */
[----:B------:R-:W-:Y:S01]  /*19090*/  FSEL R0, R72, RZ, P2 ;  /* 0x000000ff48007208 */ /* 0x000fe20001000000 */
[----:B------:R-:W-:Y:S05]  /*190a0*/  FFMA.FTZ R40, R50, c[0x0][0x2d0], -R96 ;  /* 0x0000b40032287a23 */ /* 0x000fea0000010860 */
        /* <DEDUP_REMOVED lines=11> */
[----:B----4-:R-:W-:Y:S01]  /*19160*/  FSEL R0, R70, RZ, P0 ;  /* 0x000000ff46007208 */ /* 0x010fe20000000000 */
[----:B---3--:R-:W-:Y:S01]  /*19170*/  IMAD.MOV.U32 R101, RZ, RZ, R54 ;  /* 0x000000ffff657224 */ /* 0x008fe200078e0036 */
        /* <DEDUP_REMOVED lines=11> */
[----:B------:R2:W-:Y:S01]  /*19230*/  MUFU.EX2 R2, R0 ;  /* 0x0000000000027308 */ /* 0x0005e20000000800 */
[--C-:B------:R-:W-:Y:S01]  /*19240*/  FFMA.FTZ R4, R25, c[0x0][0x2d0], -R97.reuse ;  /* 0x0000b40019047a23 */ /* 0x100fe20000010861 */
[----:B------:R-:W-:Y:S01]  /*19250*/  F2FP.PACK_AB R64, R60, R102 ;  /* 0x000000663c40723e */ /* 0x000fe200000000ff */
[--C-:B------:R-:W-:Y:S02]  /*19260*/  FFMA.FTZ R58, R58, c[0x0][0x2d0], -R97.reuse ;  /* 0x0000b4003a3a7a23 */ /* 0x100fe40000010861 */
[--C-:B------:R-:W-:Y:S05]  /*19270*/  FFMA.FTZ R62, R62, c[0x0][0x2d0], -R97.reuse ;  /* 0x0000b4003e3e7a23 */ /* 0x100fea0000010861 */
[----:B------:R3:W4:Y:S01]  /*19280*/  MUFU.EX2 R91, R4 ;  /* 0x00000004005b7308 */ /* 0x0007220000000800 */
[C---:B-1----:R-:W-:Y:S02]  /*19290*/  FMUL.FTZ R6, R68.reuse, R106 ;  /* 0x0000006a44067220 */ /* 0x042fe40000410000 */
[C---:B------:R-:W-:Y:S01]  /*192a0*/  FMUL.FTZ R7, R68.reuse, R107 ;  /* 0x0000006b44077220 */ /* 0x040fe20000410000 */
[----:B------:R-:W-:Y:S01]  /*192b0*/  MOV R107, R27 ;  /* 0x0000001b006b7202 */ /* 0x000fe20000000f00 */
[C---:B------:R-:W-:Y:S02]  /*192c0*/  FMUL.FTZ R18, R68.reuse, R118 ;  /* 0x0000007644127220 */ /* 0x040fe40000410000 */
[C---:B------:R-:W-:Y:S01]  /*192d0*/  FMUL.FTZ R19, R68.reuse, R119 ;  /* 0x0000007744137220 */ /* 0x040fe20000410000 */
[----:B------:R-:W-:Y:S01]  /*192e0*/  F2FP.PACK_AB R66, R61, R107 ;  /* 0x0000006b3d42723e */ /* 0x000fe200000000ff */
[C---:B------:R-:W-:Y:S01]  /*192f0*/  FMUL.FTZ R34, R68.reuse, R134 ;  /* 0x0000008644227220 */ /* 0x040fe20000410000 */
[----:B------:R-:W-:Y:S01]  /*19300*/  LDSM.16.MT88.4 R116, [R209+0x2900] ;  /* 0x00290000d174783b */ /* 0x000fe20000004200 */
[----:B------:R-:W-:Y:S02]  /*19310*/  FMUL.FTZ R35, R68, R135 ;  /* 0x0000008744237220 */ /* 0x000fe40000410000 */
[----:B--2---:R-:W-:Y:S02]  /*19320*/  FFMA.FTZ R0, R8, c[0x0][0x2d0], -R97 ;  /* 0x0000b40008007a23 */ /* 0x004fe40000010861 */
[C---:B------:R-:W-:Y:S02]  /*19330*/  FMUL.FTZ R50, R68.reuse, R150 ;  /* 0x0000009644327220 */ /* 0x040fe40000410000 */
[----:B------:R1:W-:Y:S01]  /*19340*/  MUFU.EX2 R9, R0 ;  /* 0x0000000000097308 */ /* 0x0003e20000000800 */
[----:B------:R-:W-:Y:S02]  /*19350*/  FFMA.FTZ R8, R41, c[0x0][0x2d0], -R75 ;  /* 0x0000b40029087a23 */ /* 0x000fe4000001084b */
[----:B------:R-:W-:Y:S02]  /*19360*/  FMUL.FTZ R51, R68, R151 ;  /* 0x0000009744337220 */ /* 0x000fe40000410000 */
[----:B---3--:R-:W-:Y:S02]  /*19370*/  FFMA.FTZ R4, R24, c[0x0][0x2d0], -R97 ;  /* 0x0000b40018047a23 */ /* 0x008fe40000010861 */
[----:B----4-:R-:W-:Y:S02]  /*19380*/  IMAD.MOV.U32 R150, RZ, RZ, R91 ;  /* 0x000000ffff967224 */ /* 0x010fe400078e005b */
[----:B------:R-:W-:Y:S01]  /*19390*/  IMAD.MOV.U32 R151, RZ, RZ, R89 ;  /* 0x000000ffff977224 */ /* 0x000fe200078e0059 */
[----:B------:R2:W3:Y:S01]  /*193a0*/  MUFU.EX2 R63, R4 ;  /* 0x00000004003f7308 */ /* 0x0004e20000000800 */
[C---:B------:R-:W-:Y:S02]  /*193b0*/  FMUL.FTZ R12, R2.reuse, R112 ;  /* 0x00000070020c7220 */ /* 0x040fe40000410000 */
[C---:B------:R-:W-:Y:S02]  /*193c0*/  FMUL.FTZ R13, R2.reuse, R113 ;  /* 0x00000071020d7220 */ /* 0x040fe40000410000 */
[----:B------:R-:W-:Y:S02]  /*193d0*/  FFMA.FTZ R24, R45, c[0x0][0x2d0], -R75 ;  /* 0x0000b4002d187a23 */ /* 0x000fe4000001084b */
[C---:B------:R-:W-:Y:S02]  /*193e0*/  FMUL.FTZ R45, R2.reuse, R145 ;  /* 0x00000091022d7220 */ /* 0x040fe40000410000 */
[C---:B------:R-:W-:Y:S01]  /*193f0*/  FMUL.FTZ R25, R2.reuse, R125 ;  /* 0x0000007d02197220 */ /* 0x040fe20000410000 */
[----:B------:R4:W-:Y:S01]  /*19400*/  MUFU.EX2 R31, R8 ;  /* 0x00000008001f7308 */ /* 0x0009e20000000800 */
[C---:B------:R-:W-:Y:S02]  /*19410*/  FMUL.FTZ R29, R2.reuse, R129 ;  /* 0x00000081021d7220 */ /* 0x040fe40000410000 */
[----:B------:R-:W-:Y:S02]  /*19420*/  FMUL.FTZ R41, R2, R141 ;  /* 0x0000008d02297220 */ /* 0x000fe40000410000 */
[----:B-1----:R-:W-:Y:S02]  /*19430*/  FFMA.FTZ R0, R26, c[0x0][0x2d0], -R97 ;  /* 0x0000b4001a007a23 */ /* 0x002fe40000010861 */
[----:B------:R-:W-:Y:S03]  /*19440*/  FMUL.FTZ R57, R2, R157 ;  /* 0x0000009d02397220 */ /* 0x000fe60000410000 */
[----:B------:R1:W5:Y:S01]  /*19450*/  MUFU.EX2 R92, R0 ;  /* 0x00000000005c7308 */ /* 0x0003620000000800 */
[----:B--2---:R-:W-:Y:S01]  /*19460*/  FFMA.FTZ R4, R42, c[0x0][0x2d0], -R74 ;  /* 0x0000b4002a047a23 */ /* 0x004fe2000001084a */
[----:B---3--:R-:W-:Y:S08]  /*19470*/  F2FP.PACK_AB R67, R63, R91 ;  /* 0x0000005b3f43723e */ /* 0x008ff000000000ff */
[----:B------:R2:W-:Y:S01]  /*19480*/  MUFU.EX2 R59, R4 ;  /* 0x00000004003b7308 */ /* 0x0005e20000000800 */
[C---:B----4-:R-:W-:Y:S02]  /*19490*/  FMUL.FTZ R8, R2.reuse, R108 ;  /* 0x0000006c02087220 */ /* 0x050fe40000410000 */
[----:B------:R-:W-:Y:S02]  /*194a0*/  IMAD.MOV.U32 R108, RZ, RZ, R9 ;  /* 0x000000ffff6c7224 */ /* 0x000fe400078e0009 */
[----:B------:R-:W-:Y:S05]  /*194b0*/  FMUL.FTZ R9, R2, R109 ;  /* 0x0000006d02097220 */ /* 0x000fea0000410000 */
[----:B------:R3:W4:Y:S01]  /*194c0*/  MUFU.EX2 R30, R24 ;  /* 0x00000018001e7308 */ /* 0x0007220000000800 */
[----:B------:R-:W-:Y:S01]  /*194d0*/  IMAD.MOV.U32 R109, RZ, RZ, R86 ;  /* 0x000000ffff6d7224 */ /* 0x000fe200078e0056 */
[----:B-1----:R-:W-:Y:S02]  /*194e0*/  FSEL R0, R3, RZ, P0 ;  /* 0x000000ff03007208 */ /* 0x002fe40000000000 */
[----:B-----5:R-:W-:Y:S02]  /*194f0*/  F2FP.PACK_AB R65, R92, R108 ;  /* 0x0000006c5c41723e */ /* 0x020fe400000000ff */
[----:B------:R-:W-:Y:S01]  /*19500*/  ISETP.GT.AND P0, PT, R227, UR5, PT ;  /* 0x00000005e3007c0c */ /* 0x000fe2000bf04270 */
[----:B------:R-:W-:Y:S02]  /*19510*/  FADD.FTZ R0, -R0, R103 ;  /* 0x0000006700007221 */ /* 0x000fe40000010100 */
[----:B------:R-:W-:Y:S02]  /*19520*/  IMAD.MOV.U32 R103, RZ, RZ, R52 ;  /* 0x000000ffff677224 */ /* 0x000fe400078e0034 */
[----:B------:R-:W-:Y:S01]  /*19530*/  FMUL.FTZ R0, R0, c[0x0][0x2d0] ;  /* 0x0000b40000007a20 */ /* 0x000fe20000410000 */
[----:B------:R-:W1:Y:S01]  /*19540*/  LDSM.16.MT88.4 R52, [R210+0x100] ;  /* 0x00010000d234783b */ /* 0x000e620000004200 */
[----:B--2---:R-:W-:Y:S01]  /*19550*/  FMUL.FTZ R4, R69, R104 ;  /* 0x0000006845047220 */ /* 0x004fe20000410000 */
[----:B------:R-:W-:Y:S01]  /*19560*/  F2FP.PACK_AB R76, R103, R100 ;  /* 0x00000064674c723e */ /* 0x000fe200000000ff */
[----:B------:R-:W-:Y:S06]  /*19570*/  MUFU.EX2 R104, R62 ;  /* 0x0000003e00687308 */ /* 0x000fec0000000800 */
[-C--:B------:R-:W-:Y:S01]  /*19580*/  HMMA.16816.F32 R4, R76, R20.reuse, R4 ;  /* 0x000000144c04723c */ /* 0x080fe20000001804 */
[----:B---3--:R-:W-:Y:S01]  /*19590*/  FMUL.FTZ R24, R2, R124 ;  /* 0x0000007c02187220 */ /* 0x008fe20000410000 */
[----:B----4-:R-:W-:Y:S02]  /*195a0*/  MOV R129, R30 ;  /* 0x0000001e00817202 */ /* 0x010fe40000000f00 */
[----:B------:R-:W2:Y:S10]  /*195b0*/  MUFU.EX2 R0, R0 ;  /* 0x0000000000007308 */ /* 0x000eb40000000800 */
[----:B------:R3:W-:Y:S01]  /*195c0*/  MUFU.EX2 R124, R32 ;  /* 0x00000020007c7308 */ /* 0x0007e20000000800 */
[C---:B--2---:R-:W-:Y:S02]  /*195d0*/  FMUL.FTZ R10, R0.reuse, R110 ;  /* 0x0000006e000a7220 */ /* 0x044fe40000410000 */
[C---:B------:R-:W-:Y:S07]  /*195e0*/  FMUL.FTZ R11, R0.reuse, R111 ;  /* 0x0000006f000b7220 */ /* 0x040fee0000410000 */
        /* <DEDUP_REMOVED lines=8> */
[----:B---3--:R-:W-:Y:S01]  /*19670*/  FMUL.FTZ R32, R69, R132 ;  /* 0x0000008445207220 */ /* 0x008fe20000410000 */
[----:B------:R3:W-:Y:S01]  /*19680*/  MUFU.EX2 R111, R28 ;  /* 0x0000001c006f7308 */ /* 0x0007e20000000800 */
[C---:B------:R-:W-:Y:S01]  /*19690*/  FMUL.FTZ R26, R0.reuse, R126 ;  /* 0x0000007e001a7220 */ /* 0x040fe20000410000 */
[----:B------:R-:W-:Y:S01]  /*196a0*/  MOV R126, R31 ;  /* 0x0000001f007e7202 */ /* 0x000fe20000000f00 */
[----:B------:R-:W-:Y:S01]  /*196b0*/  FFMA.FTZ R20, R47, c[0x0][0x2d0], -R74 ;  /* 0x0000b4002f147a23 */ /* 0x000fe2000001084a */
[-C--:B------:R-:W-:Y:S01]  /*196c0*/  HMMA.16816.F32 R12, R64, R22.reuse, R12 ;  /* 0x00000016400c723c */ /* 0x080fe2000000180c */
[C---:B------:R-:W-:Y:S03]  /*196d0*/  FMUL.FTZ R21, R69.reuse, R121 ;  /* 0x0000007945157220 */ /* 0x040fe60000410000 */
[C---:B------:R-:W-:Y:S01]  /*196e0*/  FMUL.FTZ R30, R0.reuse, R130 ;  /* 0x00000082001e7220 */ /* 0x040fe20000410000 */
[----:B------:R-:W-:Y:S01]  /*196f0*/  MOV R121, R60 ;  /* 0x0000003c00797202 */ /* 0x000fe20000000f00 */
[----:B------:R4:W-:Y:S01]  /*19700*/  MUFU.EX2 R112, R20 ;  /* 0x0000001400707308 */ /* 0x0009e20000000800 */
[----:B------:R-:W-:Y:S01]  /*19710*/  IMAD.MOV.U32 R130, RZ, RZ, R33 ;  /* 0x000000ffff827224 */ /* 0x000fe200078e0021 */
[C---:B------:R-:W-:Y:S01]  /*19720*/  HMMA.16816.F32 R16, R76.reuse, R22, R16 ;  /* 0x000000164c10723c */ /* 0x040fe20000001810 */
[C---:B------:R-:W-:Y:S03]  /*19730*/  FMUL.FTZ R31, R0.reuse, R131 ;  /* 0x00000083001f7220 */ /* 0x040fe60000410000 */
[C---:B------:R-:W-:Y:S01]  /*19740*/  FMUL.FTZ R33, R69.reuse, R133 ;  /* 0x0000008545217220 */ /* 0x040fe20000410000 */
[----:B------:R-:W-:Y:S01]  /*19750*/  MOV R131, R63 ;  /* 0x0000003f00837202 */ /* 0x000fe20000000f00 */
[----:B------:R-:W-:Y:S01]  /*19760*/  FMUL.FTZ R42, R0, R142 ;  /* 0x0000008e002a7220 */ /* 0x000fe20000410000 */
[----:B------:R-:W-:Y:S01]  /*19770*/  LDSM.16.MT88.4 R132, [R212+0x2900] ;  /* 0x00290000d484783b */ /* 0x000fe20000004200 */
        /* <DEDUP_REMOVED lines=8> */
[----:B----4-:R-:W-:Y:S02]  /*19800*/  FMUL.FTZ R20, R69, R120 ;  /* 0x0000007845147220 */ /* 0x010fe40000410000 */
[----:B------:R-:W-:Y:S02]  /*19810*/  IMAD.MOV.U32 R120, RZ, RZ, R84 ;  /* 0x000000ffff787224 */ /* 0x000fe400078e0054 */
[----:B------:R-:W4:Y:S01]  /*19820*/  LDSM.16.MT88.4 R84, [R209+0x900] ;  /* 0x00090000d154783b */ /* 0x000f220000004200 */
[----:B------:R-:W-:Y:S02]  /*19830*/  FMUL.FTZ R47, R0, R147 ;  /* 0x00000093002f7220 */ /* 0x000fe40000410000 */
[-C--:B------:R-:W-:Y:S01]  /*19840*/  HMMA.16816.F32 R20, R76, R36.reuse, R20 ;  /* 0x000000244c14723c */ /* 0x080fe20000001814 */
[----:B------:R1:W-:Y:S01]  /*19850*/  MUFU.EX2 R123, R58 ;  /* 0x0000003a007b7308 */ /* 0x0003e20000000800 */
[C---:B------:R-:W-:Y:S02]  /*19860*/  FMUL.FTZ R60, R2.reuse, R160 ;  /* 0x000000a0023c7220 */ /* 0x040fe40000410000 */
[----:B-----5:R-:W-:Y:S02]  /*19870*/  FMUL.FTZ R40, R2, R140 ;  /* 0x0000008c02287220 */ /* 0x020fe40000410000 */
[C---:B------:R-:W-:Y:S01]  /*19880*/  FMUL.FTZ R62, R0.reuse, R162 ;  /* 0x000000a2003e7220 */ /* 0x040fe20000410000 */
[----:B------:R-:W-:Y:S01]  /*19890*/  MOV R162, R92 ;  /* 0x0000005c00a27202 */ /* 0x000fe20000000f00 */
[C---:B------:R-:W-:Y:S01]  /*198a0*/  HMMA.16816.F32 R24, R64.reuse, R36, R24 ;  /* 0x000000244018723c */ /* 0x040fe20000001818 */
[----:B------:R-:W-:Y:S03]  /*198b0*/  FFMA.FTZ R92, R95, c[0x0][0x2d0], -R75 ;  /* 0x0000b4005f5c7a23 */ /* 0x000fe6000001084b */
[C---:B------:R-:W-:Y:S02]  /*198c0*/  FMUL.FTZ R63, R0.reuse, R163 ;  /* 0x000000a3003f7220 */ /* 0x040fe40000410000 */
[----:B---3--:R-:W-:Y:S01]  /*198d0*/  FMUL.FTZ R48, R69, R148 ;  /* 0x0000009445307220 */ /* 0x008fe20000410000 */
[----:B------:R-:W-:Y:S01]  /*198e0*/  MOV R148, R93 ;  /* 0x0000005d00947202 */ /* 0x000fe20000000f00 */
        /* <DEDUP_REMOVED lines=12> */
[----:B------:R-:W-:Y:S02]  /*199b0*/  IMAD.MOV.U32 R160, RZ, RZ, R61 ;  /* 0x000000ffffa07224 */ /* 0x000fe400078e003d */
        /* <DEDUP_REMOVED lines=130> */
[----:B--2---:R-:W-:Y:S02]  /*1a1e0*/  FFMA.FTZ R92, R203, c[0x0][0x2d0], -R75 ;  /* 0x0000b400cb5c7a23 */ /* 0x004fe4000001084b */
[----:B------:R-:W-:Y:S06]  /*1a1f0*/  IMAD.MOV.U32 R203, RZ, RZ, R113 ;  /* 0x000000ffffcb7224 */ /* 0x000fec00078e0071 */
        /* <DEDUP_REMOVED lines=12> */
[--C-:B------:R-:W-:Y:S03]  /*1a2c0*/  FFMA.FTZ R88, R187, c[0x0][0x2d0], -R97.reuse ;  /* 0x0000b400bb587a23 */ /* 0x100fe60000010861 */
[----:B------:R-:W-:Y:S03]  /*1a2d0*/  IMAD.MOV.U32 R187, RZ, RZ, R100 ;  /* 0x000000ffffbb7224 */ /* 0x000fe600078e0064 */
[--C-:B------:R-:W-:Y:S01]  /*1a2e0*/  FFMA.FTZ R80, R205, c[0x0][0x2d0], -R74.reuse ;  /* 0x0000b400cd507a23 */ /* 0x100fe2000001084a */
[----:B------:R-:W-:Y:S01]  /*1a2f0*/  HMMA.16816.F32 R64, R76, R90, R64 ;  /* 0x0000005a4c40723c */ /* 0x000fe20000001840 */
[----:B----4-:R-:W-:Y:S02]  /*1a300*/  F2FP.PACK_AB R82, R189, R185 ;  /* 0x000000b9bd52723e */ /* 0x010fe400000000ff */
[----:B------:R4:W-:Y:S01]  /*1a310*/  MUFU.EX2 R179, R80 ;  /* 0x0000005000b37308 */ /* 0x0009e20000000800 */
[----:B------:R-:W-:Y:S03]  /*1a320*/  MOV R205, R111 ;  /* 0x0000006f00cd7202 */ /* 0x000fe60000000f00 */
        /* <DEDUP_REMOVED lines=17> */
[--C-:B------:R-:W-:Y:S01]  /*1a440*/  FFMA.FTZ R84, R232, c[0x0][0x2d0], -R74.reuse ;  /* 0x0000b400e8547a23 */ /* 0x100fe2000001084a */
[-C--:B------:R-:W-:Y:S01]  /*1a450*/  HMMA.16816.F32 R12, R80, R86.reuse, R12 ;  /* 0x00000056500c723c */ /* 0x080fe2000000180c */
[----:B------:R-:W-:Y:S02]  /*1a460*/  MOV R232, R114 ;  /* 0x0000007200e87202 */ /* 0x000fe40000000f00 */
        /* <DEDUP_REMOVED lines=17> */
[----:B------:R-:W-:Y:S01]  /*1a580*/  MOV R120, R108 ;  /* 0x0000006c00787202 */ /* 0x000fe20000000f00 */
[----:B------:R-:W-:Y:S01]  /*1a590*/  FFMA.FTZ R92, R201, c[0x0][0x2d0], -R97 ;  /* 0x0000b400c95c7a23 */ /* 0x000fe20000010861 */
[-C--:B------:R-:W-:Y:S01]  /*1a5a0*/  HMMA.16816.F32 R44, R80, R94.reuse, R44 ;  /* 0x0000005e502c723c */ /* 0x080fe2000000182c */
[----:B----4-:R-:W-:Y:S03]  /*1a5b0*/  FFMA.FTZ R88, R207, c[0x0][0x2d0], -R96 ;  /* 0x0000b400cf587a23 */ /* 0x010fe60000010860 */
[----:B------:R-:W-:Y:S03]  /*1a5c0*/  IMAD.MOV.U32 R207, RZ, RZ, R160 ;  /* 0x000000ffffcf7224 */ /* 0x000fe600078e00a0 */
        /* <DEDUP_REMOVED lines=18> */
[----:B-----5:R-:W-:Y:S01]  /*1a6f0*/  FFMA.FTZ R88, R239, c[0x0][0x2d0], -R74 ;  /* 0x0000b400ef587a23 */ /* 0x020fe2000001084a */
[----:B------:R-:W-:Y:S08]  /*1a700*/  MOV R239, R105 ;  /* 0x0000006900ef7202 */ /* 0x000ff00000000f00 */
[----:B------:R5:W-:Y:S01]  /*1a710*/  MUFU.EX2 R173, R88 ;  /* 0x0000005800ad7308 */ /* 0x000be20000000800 */
[----:B-1----:R-:W1:Y:S08]  /*1a720*/  LDSM.16.MT88.4 R84, [R211+0x1900] ;  /* 0x00190000d354783b */ /* 0x002e700000004200 */
[----:B----4-:R-:W-:Y:S01]  /*1a730*/  LDSM.16.MT88.4 R92, [R210+0x2100] ;  /* 0x00210000d25c783b */ /* 0x010fe20000004200 */
[----:B-----5:R-:W-:Y:S01]  /*1a740*/  FFMA.FTZ R88, R197, c[0x0][0x2d0], -R97 ;  /* 0x0000b400c5587a23 */ /* 0x020fe20000010861 */
[----:B------:R-:W-:Y:S01]  /*1a750*/  MOV R197, R121 ;  /* 0x0000007900c57202 */ /* 0x000fe20000000f00 */
[----:B------:R-:W-:Y:S02]  /*1a760*/  IMAD.MOV.U32 R121, RZ, RZ, R107 ;  /* 0x000000ffff797224 */ /* 0x000fe400078e006b */
[----:B------:R4:W5:Y:S01]  /*1a770*/  MUFU.EX2 R156, R88 ;  /* 0x00000058009c7308 */ /* 0x0009620000000800 */
[----:B--2---:R-:W-:Y:S01]  /*1a780*/  FFMA.FTZ R68, R68, R199, R184 ;  /* 0x000000c744447223 */ /* 0x004fe200000100b8 */
[----:B------:R-:W-:Y:S01]  /*1a790*/  MOV R184, R106 ;  /* 0x0000006a00b87202 */ /* 0x000fe20000000f00 */
[-C--:B-1----:R-:W-:Y:S01]  /*1a7a0*/  HMMA.16816.F32 R52, R76, R84.reuse, R52 ;  /* 0x000000544c34723c */ /* 0x082fe20000001834 */
[----:B---3--:R-:W-:Y:S01]  /*1a7b0*/  FFMA.FTZ R69, R69, R186, R187 ;  /* 0x000000ba45457223 */ /* 0x008fe200000100bb */
[----:B------:R-:W-:Y:S01]  /*1a7c0*/  MOV R199, R161 ;  /* 0x000000a100c77202 */ /* 0x000fe20000000f00 */
[----:B------:R-:W-:Y:S02]  /*1a7d0*/  IMAD.MOV.U32 R186, RZ, RZ, R104 ;  /* 0x000000ffffba7224 */ /* 0x000fe400078e0068 */
[----:B------:R-:W-:Y:S03]  /*1a7e0*/  IMAD.MOV.U32 R187, RZ, RZ, R110 ;  /* 0x000000ffffbb7224 */ /* 0x000fe600078e006e */
        /* <DEDUP_REMOVED lines=54> */
[----:B------:R-:W-:Y:S02]  /*1ab50*/  FADD.FTZ R4, R231, R69 ;  /* 0x00000045e7047221 */ /* 0x000fe40000010000 */
[--C-:B-1----:R-:W-:Y:S03]  /*1ab60*/  FFMA.FTZ R74, R245, c[0x0][0x2d0], -R96.reuse ;  /* 0x0000b400f54a7a23 */ /* 0x102fe60000010860 */
[----:B------:R-:W-:Y:S01]  /*1ab70*/  FFMA.FTZ R96, R247, c[0x0][0x2d0], -R96 ;  /* 0x0000b400f7607a23 */ /* 0x000fe20000010860 */
[----:B------:R1:W-:Y:S01]  /*1ab80*/  MUFU.EX2 R86, R74 ;  /* 0x0000004a00567308 */ /* 0x0003e20000000800 */
[----:B------:R-:W-:Y:S01]  /*1ab90*/  FADD.FTZ R6, R151, R68 ;  /* 0x0000004497067221 */ /* 0x000fe20000010000 */
[----:B--2---:R-:W-:Y:S01]  /*1aba0*/  F2FP.PACK_AB R160, R85, R99 ;  /* 0x0000006355a0723e */ /* 0x004fe200000000ff */
[----:B------:R-:W-:Y:S02]  /*1abb0*/  IMAD.MOV.U32 R231, RZ, RZ, R148 ;  /* 0x000000ffffe77224 */ /* 0x000fe400078e0094 */
[----:B------:R-:W-:Y:S01]  /*1abc0*/  FADD.FTZ R4, R230, R4 ;  /* 0x00000004e6047221 */ /* 0x000fe20000010000 */
[----:B------:R-:W-:Y:S01]  /*1abd0*/  MOV R230, R232 ;  /* 0x000000e800e67202 */ /* 0x000fe20000000f00 */
[----:B------:R-:W-:Y:S01]  /*1abe0*/  FADD.FTZ R6, R233, R6 ;  /* 0x00000006e9067221 */ /* 0x000fe20000010000 */
[----:B------:R-:W-:Y:S01]  /*1abf0*/  MOV R233, R203 ;  /* 0x000000cb00e97202 */ /* 0x000fe20000000f00 */
[----:B------:R-:W-:Y:S01]  /*1ac00*/  IMAD.MOV.U32 R232, RZ, RZ, R200 ;  /* 0x000000ffffe87224 */ /* 0x000fe200078e00c8 */
[----:B------:R-:W2:Y:S01]  /*1ac10*/  MUFU.EX2 R96, R96 ;  /* 0x0000006000607308 */ /* 0x000ea20000000800 */
[----:B------:R-:W-:Y:S01]  /*1ac20*/  FADD.FTZ R4, R239, R4 ;  /* 0x00000004ef047221 */ /* 0x000fe20000010000 */
[----:B------:R-:W-:Y:S01]  /*1ac30*/  MOV R203, R205 ;  /* 0x000000cd00cb7202 */ /* 0x000fe20000000f00 */
[----:B------:R-:W-:Y:S01]  /*1ac40*/  IMAD.MOV.U32 R205, RZ, RZ, R123 ;  /* 0x000000ffffcd7224 */ /* 0x000fe200078e007b */
[----:B------:R-:W-:Y:S02]  /*1ac50*/  MOV R200, R187 ;  /* 0x000000bb00c87202 */ /* 0x000fe40000000f00 */
[----:B------:R-:W-:Y:S01]  /*1ac60*/  MOV R187, R122 ;  /* 0x0000007a00bb7202 */ /* 0x000fe20000000f00 */
[--C-:B-1----:R-:W-:Y:S04]  /*1ac70*/  FFMA.FTZ R74, R198, c[0x0][0x2d0], -R97.reuse ;  /* 0x0000b400c64a7a23 */ /* 0x102fe80000010861 */
        /* <DEDUP_REMOVED lines=15> */
[----:B------:R-:W-:Y:S02]  /*1ad70*/  MOV R204, R149 ;  /* 0x0000009500cc7202 */ /* 0x000fe40000000f00 */
[----:B------:R-:W1:Y:S01]  /*1ad80*/  LDSM.16.MT88.4 R148, [R210+0x2900] ;  /* 0x00290000d294783b */ /* 0x000e620000004200 */
[----:B------:R-:W-:Y:S05]  /*1ad90*/  FADD.FTZ R2, R197, R2 ;  /* 0x00000002c5027221 */ /* 0x000fea0000010000 */
[----:B------:R-:W-:Y:S02]  /*1ada0*/  FADD.FTZ R5, R121, R2 ;  /* 0x0000000279057221 */ /* 0x000fe40000010000 */
[----:B------:R-:W-:Y:S02]  /*1adb0*/  FADD.FTZ R2, R229, R6 ;  /* 0x00000006e5027221 */ /* 0x000fe40000010000 */
[----:B------:R-:W-:Y:S02]  /*1adc0*/  FADD.FTZ R6, R127, R4 ;  /* 0x000000047f067221 */ /* 0x000fe40000010000 */
[----:B--2---:R-:W-:Y:S02]  /*1add0*/  FFMA.FTZ R8, R0, R73, R120 ;  /* 0x0000004900087223 */ /* 0x004fe40000010078 */
[----:B------:R-:W-:Y:S01]  /*1ade0*/  FADD.FTZ R0, R207, R5 ;  /* 0x00000005cf007221 */ /* 0x000fe20000010000 */
[-C--:B------:R-:W-:Y:S01]  /*1adf0*/  HMMA.16816.F32 R120, R164, R132.reuse, R20 ;  /* 0x00000084a478723c */ /* 0x080fe20000001814 */
[----:B------:R-:W-:Y:S01]  /*1ae00*/  FADD.FTZ R8, R193, R8 ;  /* 0x00000008c1087221 */ /* 0x000fe20000010000 */
[----:B------:R-:W-:Y:S01]  /*1ae10*/  MOV R193, R191 ;  /* 0x000000bf00c17202 */ /* 0x000fe20000000f00 */
        /* <DEDUP_REMOVED lines=35> */
[----:B------:R-:W-:Y:S02]  /*1b050*/  FADD.FTZ R11, R141, R0 ;  /* 0x000000008d0b7221 */ /* 0x000fe40000010000 */
[C---:B------:R-:W-:Y:S02]  /*1b060*/  HMMA.16816.F32 R140, R160.reuse, R148, R40 ;  /* 0x00000094a08c723c */ /* 0x040fe40000001828 */
[----:B------:R-:W-:Y:S02]  /*1b070*/  FADD.FTZ R8, R238, R12 ;  /* 0x0000000cee087221 */ /* 0x000fe40000010000 */
[----:B------:R-:W-:Y:S02]  /*1b080*/  FADD.FTZ R2, R249, R10 ;  /* 0x0000000af9027221 */ /* 0x000fe40000010000 */
[----:B------:R-:W-:Y:S02]  /*1b090*/  FADD.FTZ R0, R146, R9 ;  /* 0x0000000992007221 */ /* 0x000fe40000010000 */
[----:B------:R-:W-:Y:S04]  /*1b0a0*/  FADD.FTZ R11, R144, R11 ;  /* 0x0000000b900b7221 */ /* 0x000fe80000010000 */
[----:B------:R-:W-:Y:S02]  /*1b0b0*/  FADD.FTZ R8, R237, R8 ;  /* 0x00000008ed087221 */ /* 0x000fe40000010000 */
        /* <DEDUP_REMOVED lines=56> */
[----:B------:R-:W-:Y:S01]  /*1b440*/  IMAD.MOV.U32 R100, RZ, RZ, R72 ;  /* 0x000000ffff647224 */ /* 0x000fe200078e0048 */
[----:B------:R2:W-:Y:S01]  /*1b450*/  STL [R1+0x1c], R4 ;  /* 0x00001c0401007387 */ /* 0x0005e20000100800 */
[----:B------:R-:W-:Y:S05]  /*1b460*/  FADD.FTZ R2, R97, R2 ;  /* 0x0000000261027221 */ /* 0x000fea0000010000 */
[----:B------:R2:W-:Y:S01]  /*1b470*/  STL [R1+0x20], R2 ;  /* 0x0000200201007387 */ /* 0x0005e20000100800 */
[----:B-1----:R-:W-:Y:S04]  /*1b480*/  IADD3 R0, R227, -0x1, RZ ;  /* 0xffffffffe3007810 */ /* 0x002fe80007ffe0ff */
[----:B------:R-:W-:Y:S01]  /*1b490*/  MOV R227, R0 ;  /* 0x0000000000e37202 */ /* 0x000fe20000000f00 */
[----:B------:R-:W-:-:S05]  /*1b4a0*/  @P0 BRA `(.L_x_215) ;  /* 0xffff95a000000947 */ /* 0x000fca000383ffff */
.L_x_197:
[----:B-12---:R-:W2:Y:S04]  /*1b4b0*/  LDL.LU R0, [R1+0x14] ;  /* 0x0000140001007983 */ /* 0x006ea80000300800 */
[----:B------:R-:W3:Y:S04]  /*1b4c0*/  LDL.LU R9, [R1+0x18] ;  /* 0x0000180001097983 */ /* 0x000ee80000300800 */
[----:B------:R-:W4:Y:S04]  /*1b4d0*/  LDL.LU R8, [R1+0x1c] ;  /* 0x00001c0001087983 */ /* 0x000f280000300800 */
[----:B------:R-:W4:Y:S01]  /*1b4e0*/  LDL.LU R4, [R1+0x20] ;  /* 0x0000200001047983 */ /* 0x000f220000300800 */
        /* <DEDUP_REMOVED lines=8> */
[----:B------:R-:W4:Y:S01]  /*1b570*/  SHFL.BFLY PT, R2, R4, 0x2, 0x1f ;  /* 0x0c401f0004027f89 */ /* 0x000f2200000e0000 */
        /* <DEDUP_REMOVED lines=11> */
[----:B------:R-:W-:Y:S01]  /*1b630*/  FSETP.NE.FTZ.AND P3, PT, R5, RZ, PT ;  /* 0x000000ff0500720b */ /* 0x000fe20003f75000 */
[----:B---3--:R-:W-:Y:S01]  /*1b640*/  FADD.FTZ R7, R7, R4 ;  /* 0x0000000407077221 */ /* 0x008fe20000010000 */
[----:B------:R-:W-:Y:S02]  /*1b650*/  FSETP.NE.FTZ.AND P2, PT, R6, RZ, PT ;  /* 0x000000ff0600720b */ /* 0x000fe40003f55000 */
[----:B------:R-:W-:Y:S01]  /*1b660*/  MOV R4, RZ ;  /* 0x000000ff00047202 */ /* 0x000fe20000000f00 */
[----:B----4-:R-:W-:Y:S01]  /*1b670*/  FADD.FTZ R8, R2, R8 ;  /* 0x0000000802087221 */ /* 0x010fe20000010000 */
[----:B------:R-:W-:Y:S02]  /*1b680*/  FSETP.NE.FTZ.AND P1, PT, R7, RZ, PT ;  /* 0x000000ff0700720b */ /* 0x000fe40003f35000 */
[----:B------:R-:W-:-:S05]  /*1b690*/  MOV R2, RZ ;  /* 0x000000ff00027202 */ /* 0x000fca0000000f00 */
[----:B------:R-:W1:Y:S01]  /*1b6a0*/  @P3 MUFU.RCP R0, R5 ;  /* 0x0000000500003308 */ /* 0x000e620000001000 */
[----:B------:R-:W-:-:S07]  /*1b6b0*/  FSETP.NE.FTZ.AND P0, PT, R8, RZ, PT ;  /* 0x000000ff0800720b */ /* 0x000fce0003f15000 */
[----:B------:R-:W-:Y:S01]  /*1b6c0*/  @P2 MUFU.RCP R4, R6 ;  /* 0x0000000600042308 */ /* 0x000fe20000001000 */
        /* <DEDUP_REMOVED lines=21> */
[C---:B-1----:R-:W-:Y:S01]  /*1b820*/  FMUL.FTZ R108, R2.reuse, R108 ;  /* 0x0000006c026c7220 */ /* 0x042fe20000410000 */
[----:B------:R-:W-:Y:S01]  /*1b830*/  @P0 MUFU.LG2 R6, R8 ;  /* 0x0000000800060308 */ /* 0x000fe20000000c00 */
[C---:B------:R-:W-:Y:S02]  /*1b840*/  FMUL.FTZ R109, R2.reuse, R109 ;  /* 0x0000006d026d7220 */ /* 0x040fe40000410000 */
[C---:B------:R-:W-:Y:S02]  /*1b850*/  FMUL.FTZ R112, R2.reuse, R112 ;  /* 0x0000007002707220 */ /* 0x040fe40000410000 */
[----:B------:R-:W-:-:S02]  /*1b860*/  FMUL.FTZ R113, R2, R113 ;  /* 0x0000007102717220 */ /* 0x000fc40000410000 */
[C---:B------:R-:W-:Y:S01]  /*1b870*/  FMUL.FTZ R124, R2.reuse, R124 ;  /* 0x0000007c027c7220 */ /* 0x040fe20000410000 */
[----:B------:R1:W2:Y:S01]  /*1b880*/  @P0 MUFU.RCP R0, R8 ;  /* 0x0000000800000308 */ /* 0x0002a20000001000 */
        /* <DEDUP_REMOVED lines=8> */
[----:B-1----:R-:W-:Y:S01]  /*1b910*/  @P0 MOV R8, 0x3f317218 ;  /* 0x3f31721800080802 */ /* 0x002fe20000000f00 */
[C---:B------:R-:W-:Y:S02]  /*1b920*/  FMUL.FTZ R157, R2.reuse, R157 ;  /* 0x0000009d029d7220 */ /* 0x040fe40000410000 */
[C---:B------:R-:W-:Y:S02]  /*1b930*/  FMUL.FTZ R160, R2.reuse, R160 ;  /* 0x000000a002a07220 */ /* 0x040fe40000410000 */
[----:B------:R-:W-:Y:S01]  /*1b940*/  FMUL.FTZ R161, R2, R161 ;  /* 0x000000a102a17220 */ /* 0x000fe20000410000 */
[----:B------:R-:W-:Y:S01]  /*1b950*/  @P2 MOV R2, 0x3f317218 ;  /* 0x3f31721800022802 */ /* 0x000fe20000000f00 */
        /* <DEDUP_REMOVED lines=17> */
[C---:B--2---:R-:W-:Y:S02]  /*1ba70*/  FMUL.FTZ R110, R0.reuse, R110 ;  /* 0x0000006e006e7220 */ /* 0x044fe40000410000 */
        /* <DEDUP_REMOVED lines=28> */
.L_x_149:
[----:B------:R-:W-:Y:S01]  /*1bc40*/  USHF.R.S32.HI UR6, URZ, 0x1f, UR11 ;  /* 0x0000001f3f067899 */ /* 0x000fe2000801140b */
[----:B------:R-:W-:Y:S05]  /*1bc50*/  @P4 BRA `(.L_x_216) ;  /* 0x0000121000004947 */ /* 0x000fea0003800000 */
[----:B------:R-:W2:Y:S01]  /*1bc60*/  S2R R12, SR_TID.X ;  /* 0x00000000000c7919 */ /* 0x000ea20000002100 */
[----:B------:R-:W-:Y:S01]  /*1bc70*/  ULDC.64 UR4, c[0x0][0x490] ;  /* 0x0001240000047ab9 */ /* 0x000fe20000000a00 */
[----:B------:R-:W-:Y:S01]  /*1bc80*/  IMAD.MOV.U32 R54, RZ, RZ, c[0x0][0x4e8] ;  /* 0x00013a00ff367624 */ /* 0x000fe200078e00ff */
[----:B------:R-:W-:Y:S01]  /*1bc90*/  UIMAD UR8, UR6, UR4, URZ ;  /* 0x00000004060872a4 */ /* 0x000fe2000f8e023f */
[----:B------:R-:W3:Y:S01]  /*1bca0*/  S2R R13, SR_CTAID.Z ;  /* 0x00000000000d7919 */ /* 0x000ee20000002700 */
[----:B------:R-:W-:Y:S01]  /*1bcb0*/  UIMAD.WIDE.U32 UR12, UR11, UR4, URZ ;  /* 0x000000040b0c72a5 */ /* 0x000fe2000f8e003f */
[----:B------:R-:W-:Y:S01]  /*1bcc0*/  F2FP.PACK_AB R104, R105, R104 ;  /* 0x000000686968723e */ /* 0x000fe200000000ff */
[----:B------:R-:W-:Y:S01]  /*1bcd0*/  UIMAD UR8, UR11, UR5, UR8 ;  /* 0x000000050b0872a4 */ /* 0x000fe2000f8e0208 */
[----:B------:R-:W4:Y:S01]  /*1bce0*/  S2R R29, SR_CTAID.X ;  /* 0x00000000001d7919 */ /* 0x000f220000002500 */
[C---:B------:R-:W-:Y:S01]  /*1bcf0*/  ISETP.NE.AND P0, PT, R54.reuse, 0x1, PT ;  /* 0x000000013600780c */ /* 0x040fe20003f05270 */
[----:B------:R-:W-:Y:S01]  /*1bd00*/  ULDC.64 UR4, c[0x0][0x3e8] ;  /* 0x0000fa0000047ab9 */ /* 0x000fe20000000a00 */
[----:B------:R-:W-:Y:S01]  /*1bd10*/  IMAD.U32 R3, RZ, RZ, UR13 ;  /* 0x0000000dff037e24 */ /* 0x000fe2000f8e00ff */
[----:B------:R-:W-:Y:S01]  /*1bd20*/  UIMAD.WIDE.U32 UR14, UR11, UR4, URZ ;  /* 0x000000040b0e72a5 */ /* 0x000fe2000f8e003f */
[----:B------:R-:W-:Y:S01]  /*1bd30*/  IMAD.U32 R2, RZ, RZ, UR12 ;  /* 0x0000000cff027e24 */ /* 0x000fe2000f8e00ff */
[----:B------:R-:W-:Y:S01]  /*1bd40*/  UIMAD UR7, UR6, UR4, URZ ;  /* 0x00000004060772a4 */ /* 0x000fe2000f8e023f */
[----:B------:R-:W-:Y:S01]  /*1bd50*/  IMAD R54, R54, c[0x0][0x388], RZ ;  /* 0x0000e20036367a24 */ /* 0x000fe200078e02ff */
[----:B------:R-:W-:Y:S01]  /*1bd60*/  UIADD3 UR8, UR13, UR8, URZ ;  /* 0x000000080d087290 */ /* 0x000fe2000fffe03f */
[----:B------:R-:W-:Y:S01]  /*1bd70*/  F2FP.PACK_AB R106, R107, R106 ;  /* 0x0000006a6b6a723e */ /* 0x000fe200000000ff */
[----:B------:R-:W-:Y:S01]  /*1bd80*/  IMAD.U32 R7, RZ, RZ, UR15 ;  /* 0x0000000fff077e24 */ /* 0x000fe2000f8e00ff */
[----:B------:R-:W-:Y:S01]  /*1bd90*/  UIMAD UR5, UR11, UR5, UR7 ;  /* 0x000000050b0572a4 */ /* 0x000fe2000f8e0207 */
[----:B------:R-:W-:Y:S01]  /*1bda0*/  IMAD.U32 R6, RZ, RZ, UR14 ;  /* 0x0000000eff067e24 */ /* 0x000fe2000f8e00ff */
[----:B------:R-:W-:Y:S01]  /*1bdb0*/  F2FP.PACK_AB R24, R24, R116 ;  /* 0x000000741818723e */ /* 0x000fe200000000ff */
[----:B------:R-:W-:Y:S01]  /*1bdc0*/  IMAD.U32 R5, RZ, RZ, UR8 ;  /* 0x00000008ff057e24 */ /* 0x000fe2000f8e00ff */
[----:B------:R-:W-:Y:S01]  /*1bdd0*/  UIADD3 UR5, UR15, UR5, URZ ;  /* 0x000000050f057290 */ /* 0x000fe2000fffe03f */
[----:B--2---:R-:W-:-:S02]  /*1bde0*/  SHF.R.S32.HI R19, RZ, 0x1f, R12 ;  /* 0x0000001fff137819 */ /* 0x004fc4000001140c */
[----:B------:R-:W-:Y:S02]  /*1bdf0*/  F2FP.PACK_AB R118, R119, R118 ;  /* 0x000000767776723e */ /* 0x000fe400000000ff */
[CC--:B------:R-:W-:Y:S02]  /*1be00*/  LEA.HI R4, R19.reuse, R12.reuse, RZ, 0x2 ;  /* 0x0000000c13047211 */ /* 0x0c0fe400078f10ff */
[----:B------:R-:W-:Y:S02]  /*1be10*/  LEA.HI R8, R19, R12, RZ, 0x5 ;  /* 0x0000000c13087211 */ /* 0x000fe400078f28ff */
[--C-:B------:R-:W-:Y:S02]  /*1be20*/  SHF.R.S32.HI R7, RZ, 0x2, R4.reuse ;  /* 0x00000002ff077819 */ /* 0x100fe40000011404 */
[----:B------:R-:W-:Y:S02]  /*1be30*/  SHF.R.S32.HI R0, RZ, 0x1f, R4 ;  /* 0x0000001fff007819 */ /* 0x000fe40000011404 */
[----:B------:R-:W-:-:S02]  /*1be40*/  LOP3.LUT R3, R4, 0xfffffffc, RZ, 0xc0, !PT ;  /* 0xfffffffc04037812 */ /* 0x000fc400078ec0ff */
[----:B------:R-:W-:Y:S02]  /*1be50*/  LOP3.LUT R4, R8, 0xffffffe0, RZ, 0xc0, !PT ;  /* 0xffffffe008047812 */ /* 0x000fe400078ec0ff */
[-C--:B------:R-:W-:Y:S01]  /*1be60*/  LEA.HI R11, R19, R12.reuse, RZ, 0x3 ;  /* 0x0000000c130b7211 */ /* 0x080fe200078f18ff */
[----:B------:R-:W-:Y:S01]  /*1be70*/  IMAD.IADD R10, R12, 0x1, -R3 ;  /* 0x000000010c0a7824 */ /* 0x000fe200078e0a03 */
[----:B------:R-:W-:Y:S01]  /*1be80*/  LEA.HI R9, R0, R7, RZ, 0x3 ;  /* 0x0000000700097211 */ /* 0x000fe200078f18ff */
[C---:B------:R-:W-:Y:S01]  /*1be90*/  IMAD.IADD R0, R12.reuse, 0x1, -R4 ;  /* 0x000000010c007824 */ /* 0x040fe200078e0a04 */
[----:B------:R-:W-:Y:S01]  /*1bea0*/  LOP3.LUT R14, R11, 0xfffffff8, RZ, 0xc0, !PT ;  /* 0xfffffff80b0e7812 */ /* 0x000fe200078ec0ff */
[----:B------:R-:W-:Y:S01]  /*1beb0*/  IMAD.MOV.U32 R4, RZ, RZ, R2 ;  /* 0x000000ffff047224 */ /* 0x000fe200078e0002 */
[----:B------:R-:W-:Y:S01]  /*1bec0*/  LEA.HI R19, R19, R12, RZ, 0x6 ;  /* 0x0000000c13137211 */ /* 0x000fe200078f30ff */
[----:B------:R-:W-:Y:S01]  /*1bed0*/  IMAD.MOV.U32 R2, RZ, RZ, R6 ;  /* 0x000000ffff027224 */ /* 0x000fe200078e0006 */
[----:B------:R-:W-:Y:S01]  /*1bee0*/  SHF.R.S32.HI R6, RZ, 0x1f, R0 ;  /* 0x0000001fff067819 */ /* 0x000fe20000011400 */
[----:B------:R-:W-:Y:S01]  /*1bef0*/  IMAD.IADD R14, R12, 0x1, -R14 ;  /* 0x000000010c0e7824 */ /* 0x000fe200078e0a0e */
[----:B---3--:R-:W-:Y:S01]  /*1bf00*/  SHF.R.S32.HI R12, RZ, 0x1f, R13 ;  /* 0x0000001fff0c7819 */ /* 0x008fe2000001140d */
[----:B------:R-:W-:Y:S01]  /*1bf10*/  IMAD.U32 R3, RZ, RZ, UR5 ;  /* 0x00000005ff037e24 */ /* 0x000fe2000f8e00ff */
[----:B------:R-:W-:Y:S01]  /*1bf20*/  LOP3.LUT P3, RZ, R0, 0x3, RZ, 0xc0, !PT ;  /* 0x0000000300ff7812 */ /* 0x000fe2000786c0ff */
[----:B------:R-:W-:Y:S01]  /*1bf30*/  IMAD.WIDE.U32 R20, R13, c[0x0][0x498], R4 ;  /* 0x000126000d147a25 */ /* 0x000fe200078e0004 */
[----:B------:R-:W-:-:S02]  /*1bf40*/  LEA.HI R16, R6, R0, RZ, 0x2 ;  /* 0x0000000006107211 */ /* 0x000fc400078f10ff */
[--C-:B------:R-:W-:Y:S01]  /*1bf50*/  SHF.R.S32.HI R6, RZ, 0x5, R8.reuse ;  /* 0x00000005ff067819 */ /* 0x100fe20000011408 */
[C---:B------:R-:W-:Y:S01]  /*1bf60*/  IMAD R23, R12.reuse, c[0x0][0x498], RZ ;  /* 0x000126000c177a24 */ /* 0x040fe200078e02ff */
[----:B------:R-:W-:Y:S01]  /*1bf70*/  SHF.R.S32.HI R0, RZ, 0x1f, R8 ;  /* 0x0000001fff007819 */ /* 0x000fe20000011408 */
[----:B------:R-:W-:Y:S01]  /*1bf80*/  IMAD R18, R12, c[0x0][0x3f0], RZ ;  /* 0x0000fc000c127a24 */ /* 0x000fe200078e02ff */
[----:B------:R-:W-:Y:S01]  /*1bf90*/  SHF.R.S32.HI R11, RZ, 0x3, R11 ;  /* 0x00000003ff0b7819 */ /* 0x000fe2000001140b */
[C---:B------:R-:W-:Y:S01]  /*1bfa0*/  IMAD R23, R13.reuse, c[0x0][0x49c], R23 ;  /* 0x000127000d177a24 */ /* 0x040fe200078e0217 */
[----:B------:R-:W-:Y:S01]  /*1bfb0*/  LEA.HI R0, R0, R6, RZ, 0x2 ;  /* 0x0000000600007211 */ /* 0x000fe200078f10ff */
[----:B------:R-:W-:Y:S01]  /*1bfc0*/  IMAD R18, R13, c[0x0][0x3f4], R18 ;  /* 0x0000fd000d127a24 */ /* 0x000fe200078e0212 */
[----:B------:R-:W-:Y:S01]  /*1bfd0*/  LOP3.LUT R9, R9, 0xfffffff8, RZ, 0xc0, !PT ;  /* 0xfffffff809097812 */ /* 0x000fe200078ec0ff */
[----:B------:R-:W-:Y:S01]  /*1bfe0*/  IMAD.SHL.U32 R4, R11, 0x40, RZ ;  /* 0x000000400b047824 */ /* 0x000fe200078e00ff */
[----:B------:R-:W-:Y:S01]  /*1bff0*/  F2FP.PACK_AB R108, R109, R108 ;  /* 0x0000006c6d6c723e */ /* 0x000fe200000000ff */
[----:B------:R-:W-:Y:S01]  /*1c000*/  IMAD.WIDE.U32 R12, R13, c[0x0][0x3f0], R2 ;  /* 0x0000fc000d0c7a25 */ /* 0x000fe200078e0002 */
[----:B------:R-:W-:-:S02]  /*1c010*/  LOP3.LUT R3, R0, 0xffffffc, RZ, 0xc0, !PT ;  /* 0x0ffffffc00037812 */ /* 0x000fc400078ec0ff */
[----:B------:R-:W-:Y:S01]  /*1c020*/  LEA.HI R2, R10, R10, RZ, 0x1 ;  /* 0x0000000a0a027211 */ /* 0x000fe200078f08ff */
[----:B------:R-:W-:Y:S01]  /*1c030*/  IMAD.SHL.U32 R8, R14, 0x8, RZ ;  /* 0x000000080e087824 */ /* 0x000fe200078e00ff */
[----:B------:R-:W-:Y:S01]  /*1c040*/  LOP3.LUT R0, R4, 0x1c0, RZ, 0xc0, !PT ;  /* 0x000001c004007812 */ /* 0x000fe200078ec0ff */
[----:B------:R-:W-:Y:S01]  /*1c050*/  IMAD.IADD R9, R7, 0x1, -R9 ;  /* 0x0000000107097824 */ /* 0x000fe200078e0a09 */
[----:B------:R-:W-:Y:S01]  /*1c060*/  LOP3.LUT R5, R2, 0x1ffffffe, RZ, 0xc0, !PT ;  /* 0x1ffffffe02057812 */ /* 0x000fe200078ec0ff */
[----:B------:R-:W-:Y:S01]  /*1c070*/  IMAD.IADD R7, R6, 0x1, -R3 ;  /* 0x0000000106077824 */ /* 0x000fe200078e0a03 */
[----:B------:R-:W-:Y:S01]  /*1c080*/  LOP3.LUT R4, R0, 0x38, R8, 0xf8, !PT ;  /* 0x0000003800047812 */ /* 0x000fe200078ef808 */
[----:B------:R-:W-:Y:S01]  /*1c090*/  IMAD R17, R6, 0x200, R10 ;  /* 0x0000020006117824 */ /* 0x000fe200078e020a */
[----:B------:R-:W-:Y:S01]  /*1c0a0*/  SHF.R.U32.HI R3, RZ, 0x3, R0 ;  /* 0x00000003ff037819 */ /* 0x000fe20000011600 */
[----:B------:R-:W-:Y:S01]  /*1c0b0*/  IMAD.SHL.U32 R0, R2, 0x20, RZ ;  /* 0x0000002002007824 */ /* 0x000fe200078e00ff */
[----:B------:R-:W-:Y:S01]  /*1c0c0*/  F2FP.PACK_AB R110, R111, R110 ;  /* 0x0000006e6f6e723e */ /* 0x000fe200000000ff */
[----:B------:R-:W-:Y:S01]  /*1c0d0*/  IMAD.IADD R5, R10, 0x1, -R5 ;  /* 0x000000010a057824 */ /* 0x000fe200078e0a05 */
[----:B------:R-:W-:Y:S01]  /*1c0e0*/  LOP3.LUT R15, R4, R3, RZ, 0x3c, !PT ;  /* 0x00000003040f7212 */ /* 0x000fe200078e3cff */
[----:B------:R-:W-:Y:S01]  /*1c0f0*/  IMAD.SHL.U32 R6, R19, 0x8, RZ ;  /* 0x0000000813067824 */ /* 0x000fe200078e00ff */
[----:B------:R-:W-:Y:S01]  /*1c100*/  LOP3.LUT R2, R0, 0xffffffc0, RZ, 0xc0, !PT ;  /* 0xffffffc000027812 */ /* 0x000fe200078ec0ff */
[--C-:B------:R-:W-:Y:S01]  /*1c110*/  IMAD R0, R14, 0x10, R11.reuse ;  /* 0x000000100e007824 */ /* 0x100fe200078e020b */
[----:B------:R-:W-:Y:S01]  /*1c120*/  LOP3.LUT R4, R9, 0x1, RZ, 0xc0, !PT ;  /* 0x0000000109047812 */ /* 0x000fe200078ec0ff */
[----:B----4-:R-:W-:Y:S01]  /*1c130*/  IMAD R22, R29, 0x80, R11 ;  /* 0x000000801d167824 */ /* 0x010fe200078e020b */
[----:B------:R-:W-:Y:S01]  /*1c140*/  SHF.R.S32.HI R3, RZ, 0x2, R16 ;  /* 0x00000002ff037819 */ /* 0x000fe20000011410 */
[----:B------:R-:W-:Y:S01]  /*1c150*/  IMAD R10, R5, 0x8, R2 ;  /* 0x00000008050a7824 */ /* 0x000fe200078e0202 */
[----:B------:R-:W-:Y:S01]  /*1c160*/  ISETP.NE.U32.AND P4, PT, R4, 0x1, PT ;  /* 0x000000010400780c */ /* 0x000fe20003f85070 */
[----:B------:R-:W-:Y:S01]  /*1c170*/  IMAD R5, R29, 0x80, R0 ;  /* 0x000000801d057824 */ /* 0x000fe200078e0200 */
[----:B------:R-:W-:Y:S01]  /*1c180*/  F2FP.PACK_AB R112, R113, R112 ;  /* 0x000000707170723e */ /* 0x000fe200000000ff */
[C---:B------:R-:W-:Y:S01]  /*1c190*/  IMAD.SHL.U32 R2, R9.reuse, 0x40, RZ ;  /* 0x0000004009027824 */ /* 0x040fe200078e00ff */
[----:B------:R-:W-:Y:S01]  /*1c1a0*/  R2P PR, R9, 0x6 ;  /* 0x0000000609007804 */ /* 0x000fe20000000000 */
[----:B------:R-:W-:Y:S01]  /*1c1b0*/  @P0 IMAD.HI.U32 R9, R5, c[0x0][0x4ec], RZ ;  /* 0x00013b0005090a27 */ /* 0x000fe200078e00ff */
[----:B------:R-:W-:-:S02]  /*1c1c0*/  F2FP.PACK_AB R114, R115, R114 ;  /* 0x000000727372723e */ /* 0x000fc400000000ff */
[----:B------:R-:W-:Y:S01]  /*1c1d0*/  F2FP.PACK_AB R120, R121, R120 ;  /* 0x000000787978723e */ /* 0x000fe200000000ff */
[----:B------:R-:W-:Y:S01]  /*1c1e0*/  IMAD.MOV.U32 R4, RZ, RZ, R5 ;  /* 0x000000ffff047224 */ /* 0x000fe200078e0005 */
[----:B------:R-:W-:Y:S01]  /*1c1f0*/  @P0 SHF.R.U32.HI R4, RZ, c[0x0][0x4f0], R9 ;  /* 0x00013c00ff040a19 */ /* 0x000fe20000011609 */
[----:B------:R-:W-:Y:S01]  /*1c200*/  IMAD R0, R7, 0x10, R3 ;  /* 0x0000001007007824 */ /* 0x000fe200078e0203 */
[----:B------:R-:W-:Y:S01]  /*1c210*/  LOP3.LUT R7, R2, 0x1c0, RZ, 0xc0, !PT ;  /* 0x000001c002077812 */ /* 0x000fe200078ec0ff */
[----:B------:R-:W-:Y:S01]  /*1c220*/  IMAD.IADD R3, R13, 0x1, R18 ;  /* 0x000000010d037824 */ /* 0x000fe200078e0212 */
[----:B------:R-:W-:Y:S01]  /*1c230*/  LOP3.LUT R18, R15, 0x7ffffe00, R6, 0xf8, !PT ;  /* 0x7ffffe000f127812 */ /* 0x000fe200078ef806 */
[----:B------:R-:W-:Y:S01]  /*1c240*/  IMAD.IADD R9, R0, 0x1, R10 ;  /* 0x0000000100097824 */ /* 0x000fe200078e020a */
[----:B------:R-:W-:Y:S01]  /*1c250*/  LEA.HI R7, R7, R7, RZ, 0x1d ;  /* 0x0000000707077211 */ /* 0x000fe200078fe8ff */
[----:B------:R-:W-:Y:S01]  /*1c260*/  IMAD.MOV R6, RZ, RZ, -R4 ;  /* 0x000000ffff067224 */ /* 0x000fe200078e0a04 */
[----:B------:R-:W-:Y:S01]  /*1c270*/  F2FP.PACK_AB R122, R123, R122 ;  /* 0x0000007a7b7a723e */ /* 0x000fe200000000ff */
[----:B------:R-:W-:Y:S01]  /*1c280*/  IMAD R0, R29, 0x80, R0 ;  /* 0x000000801d007824 */ /* 0x000fe200078e0200 */
[----:B------:R-:W-:Y:S01]  /*1c290*/  F2FP.PACK_AB R132, R133, R132 ;  /* 0x000000848584723e */ /* 0x000fe200000000ff */
[----:B------:R-:W-:Y:S01]  /*1c2a0*/  IMAD.MOV.U32 R2, RZ, RZ, R12 ;  /* 0x000000ffff027224 */ /* 0x000fe200078e000c */
[----:B------:R-:W-:Y:S01]  /*1c2b0*/  F2FP.PACK_AB R134, R135, R134 ;  /* 0x000000868786723e */ /* 0x000fe200000000ff */
[----:B------:R-:W-:Y:S01]  /*1c2c0*/  IMAD R10, R6, c[0x0][0x4e8], R5 ;  /* 0x00013a00060a7a24 */ /* 0x000fe200078e0205 */
[----:B------:R-:W-:Y:S01]  /*1c2d0*/  SHF.R.S32.HI R5, RZ, 0x1f, R4 ;  /* 0x0000001fff057819 */ /* 0x000fe20000011404 */
[----:B------:R-:W-:Y:S01]  /*1c2e0*/  IMAD.U32 R12, R17, 0x2, R7 ;  /* 0x00000002110c7824 */ /* 0x000fe200078e0007 */
[C---:B------:R-:W-:Y:S01]  /*1c2f0*/  IADD3 R7, R0.reuse, 0x8, RZ ;  /* 0x0000000800077810 */ /* 0x040fe20007ffe0ff */
[----:B------:R-:W-:Y:S01]  /*1c300*/  IMAD R14, R29, 0x80, R9 ;  /* 0x000000801d0e7824 */ /* 0x000fe200078e0209 */
[C---:B------:R-:W-:Y:S01]  /*1c310*/  IADD3 R6, R0.reuse, 0x40, RZ ;  /* 0x0000004000067810 */ /* 0x040fe20007ffe0ff */
[----:B------:R-:W-:Y:S01]  /*1c320*/  IMAD.MOV.U32 R15, RZ, RZ, -0x10 ;  /* 0xfffffff0ff0f7424 */ /* 0x000fe200078e00ff */
[-C--:B------:R-:W-:Y:S01]  /*1c330*/  ISETP.GE.OR P5, PT, R7, R54.reuse, P3 ;  /* 0x000000360700720c */ /* 0x080fe20001fa6670 */
[----:B------:R-:W-:Y:S01]  /*1c340*/  IMAD R5, R5, c[0x0][0x3e0], RZ ;  /* 0x0000f80005057a24 */ /* 0x000fe200078e02ff */
[----:B------:R-:W-:Y:S01]  /*1c350*/  ISETP.GE.OR P6, PT, R0, R54, P3 ;  /* 0x000000360000720c */ /* 0x000fe20001fc6670 */
[----:B------:R-:W-:Y:S01]  /*1c360*/  @P0 IMAD.HI.U32 R7, R14, c[0x0][0x4ec], RZ ;  /* 0x00013b000e070a27 */ /* 0x000fe200078e00ff */
[----:B------:R-:W-:-:S02]  /*1c370*/  SEL R15, R15, 0x10, !P4 ;  /* 0x000000100f0f7807 */ /* 0x000fc40006000000 */
[-C--:B------:R-:W-:Y:S01]  /*1c380*/  ISETP.GE.OR P4, PT, R6, R54.reuse, P3 ;  /* 0x000000360600720c */ /* 0x080fe20001f86670 */
[----:B------:R-:W-:Y:S01]  /*1c390*/  IMAD.WIDE.U32 R2, R4, c[0x0][0x3e0], R2 ;  /* 0x0000f80004027a25 */ /* 0x000fe200078e0002 */
[----:B------:R-:W-:Y:S02]  /*1c3a0*/  IADD3 R0, R0, 0x48, RZ ;  /* 0x0000004800007810 */ /* 0x000fe40007ffe0ff */
[----:B------:R-:W-:Y:S01]  /*1c3b0*/  SHF.R.S32.HI R11, RZ, 0x1f, R10 ;  /* 0x0000001fff0b7819 */ /* 0x000fe2000001140a */
[----:B------:R-:W-:Y:S01]  /*1c3c0*/  IMAD R6, R4, c[0x0][0x3e4], R5 ;  /* 0x0000f90004067a24 */ /* 0x000fe200078e0205 */
[----:B------:R-:W-:Y:S01]  /*1c3d0*/  ISETP.GE.OR P3, PT, R0, R54, P3 ;  /* 0x000000360000720c */ /* 0x000fe20001f66670 */
[----:B------:R-:W-:Y:S01]  /*1c3e0*/  IMAD.MOV.U32 R4, RZ, RZ, R14 ;  /* 0x000000ffff047224 */ /* 0x000fe200078e000e */
[----:B------:R-:W-:Y:S01]  /*1c3f0*/  @P0 SHF.R.U32.HI R4, RZ, c[0x0][0x4f0], R7 ;  /* 0x00013c00ff040a19 */ /* 0x000fe20000011607 */
[----:B------:R-:W-:Y:S01]  /*1c400*/  IMAD.SHL.U32 R0, R12, 0x2, RZ ;  /* 0x000000020c007824 */ /* 0x000fe200078e00ff */
[----:B------:R-:W-:Y:S01]  /*1c410*/  BAR.SYNC.DEFER_BLOCKING 0x1, 0x80 ;  /* 0x0042000000007b1d */ /* 0x000fe20000010000 */
[----:B------:R-:W-:Y:S01]  /*1c420*/  IMAD.IADD R3, R3, 0x1, R6 ;  /* 0x0000000103037824 */ /* 0x000fe200078e0206 */
[--C-:B------:R-:W-:Y:S01]  /*1c430*/  SHF.R.S32.HI R6, RZ, 0x1f, R4.reuse ;  /* 0x0000001fff067819 */ /* 0x100fe20000011404 */
[----:B------:R-:W-:Y:S01]  /*1c440*/  IMAD.MOV.U32 R16, RZ, RZ, 0x20 ;  /* 0x00000020ff107424 */ /* 0x000fe200078e00ff */
[----:B------:R-:W-:Y:S01]  /*1c450*/  IADD3 R12, P0, R4, R20, RZ ;  /* 0x00000014040c7210 */ /* 0x000fe20007f1e0ff */
[----:B------:R-:W-:Y:S01]  /*1c460*/  IMAD.MOV R4, RZ, RZ, -R4 ;  /* 0x000000ffff047224 */ /* 0x000fe200078e0a04 */
[----:B------:R-:W-:Y:S01]  /*1c470*/  IADD3 R7, R0, 0x80, RZ ;  /* 0x0000008000077810 */ /* 0x000fe20007ffe0ff */
[----:B------:R-:W-:Y:S01]  /*1c480*/  IMAD.WIDE.U32 R2, R10, c[0x0][0x3d8], R2 ;  /* 0x0000f6000a027a25 */ /* 0x000fe200078e0002 */
[----:B------:R-:W-:-:S02]  /*1c490*/  IADD3.X R13, R6, R21, R23, P0, !PT ;  /* 0x00000015060d7210 */ /* 0x000fc400007fe417 */
[----:B------:R-:W-:Y:S01]  /*1c4a0*/  SEL R16, R16, 0xffffffe0, !P1 ;  /* 0xffffffe010107807 */ /* 0x000fe20004800000 */
[----:B------:R-:W-:Y:S01]  /*1c4b0*/  IMAD R6, R11, c[0x0][0x3d8], RZ ;  /* 0x0000f6000b067a24 */ /* 0x000fe200078e02ff */
[----:B------:R-:W-:Y:S01]  /*1c4c0*/  IADD3 R9, R0, 0xc0, RZ ;  /* 0x000000c000097810 */ /* 0x000fe20007ffe0ff */
[----:B------:R-:W-:Y:S01]  /*1c4d0*/  IMAD R4, R4, c[0x0][0x4e8], R14 ;  /* 0x00013a0004047a24 */ /* 0x000fe200078e020e */
[----:B------:R-:W-:Y:S01]  /*1c4e0*/  LEA R21, P0, R2, c[0x0][0x380], 0x1 ;  /* 0x0000e00002157a11 */ /* 0x000fe200078008ff */
[----:B------:R-:W-:Y:S01]  /*1c4f0*/  IMAD R6, R10, c[0x0][0x3dc], R6 ;  /* 0x0000f7000a067a24 */ /* 0x000fe200078e0206 */
[----:B------:R-:W-:Y:S01]  /*1c500*/  F2FP.PACK_AB R124, R125, R124 ;  /* 0x0000007c7d7c723e */ /* 0x000fe200000000ff */
[----:B------:R-:W-:Y:S01]  /*1c510*/  IMAD.IADD R5, R0, 0x1, R15 ;  /* 0x0000000100057824 */ /* 0x000fe200078e020f */
[----:B------:R-:W-:Y:S01]  /*1c520*/  F2FP.PACK_AB R126, R127, R126 ;  /* 0x0000007e7f7e723e */ /* 0x000fe200000000ff */
[----:B------:R-:W-:Y:S01]  /*1c530*/  IMAD.IADD R3, R3, 0x1, R6 ;  /* 0x0000000103037824 */ /* 0x000fe200078e0206 */
[----:B------:R-:W-:Y:S01]  /*1c540*/  SHF.R.S32.HI R6, RZ, 0x1f, R4 ;  /* 0x0000001fff067819 */ /* 0x000fe20000011404 */
[----:B------:R-:W-:Y:S01]  /*1c550*/  SHFL.IDX PT, R48, R21, 0x4, 0x181f ;  /* 0x00981f0015307f89 */ /* 0x000fe200000e0000 */
[----:B------:R-:W-:-:S02]  /*1c560*/  @P2 IADD3 R9, R7, -0x40, RZ ;  /* 0xffffffc007092810 */ /* 0x000fc40007ffe0ff */
[----:B------:R-:W-:Y:S01]  /*1c570*/  LEA.HI.X R20, R2, c[0x0][0x384], R3, 0x1, P0 ;  /* 0x0000e10002147a11 */ /* 0x000fe200000f0c03 */
[----:B------:R-:W-:Y:S01]  /*1c580*/  STS [R0+0x80], R104 ;  /* 0x0000806800007388 */ /* 0x000fe20000000800 */
[----:B------:R-:W-:Y:S01]  /*1c590*/  IMAD R6, R6, c[0x0][0x488], RZ ;  /* 0x0001220006067a24 */ /* 0x000fe200078e02ff */
[----:B------:R-:W-:Y:S01]  /*1c5a0*/  F2FP.PACK_AB R128, R129, R128 ;  /* 0x000000808180723e */ /* 0x000fe200000000ff */
[C---:B------:R-:W-:Y:S01]  /*1c5b0*/  IMAD.WIDE.U32 R2, R4.reuse, c[0x0][0x488], R12 ;  /* 0x0001220004027a25 */ /* 0x040fe200078e000c */
[----:B------:R-:W-:Y:S01]  /*1c5c0*/  STS [R0+0x480], R106 ;  /* 0x0004806a00007388 */ /* 0x000fe20000000800 */
[----:B------:R-:W-:Y:S02]  /*1c5d0*/  F2FP.PACK_AB R130, R131, R130 ;  /* 0x000000828382723e */ /* 0x000fe400000000ff */
[----:B------:R-:W-:Y:S01]  /*1c5e0*/  IMAD R6, R4, c[0x0][0x48c], R6 ;  /* 0x0001230004067a24 */ /* 0x000fe200078e0206 */
[----:B------:R-:W-:Y:S01]  /*1c5f0*/  STS [R5+0x80], R24 ;  /* 0x0000801805007388 */ /* 0x000fe20000000800 */
[----:B------:R-:W-:-:S02]  /*1c600*/  LEA R4, P0, R2, c[0x0][0x450], 0x2 ;  /* 0x0001140002047a11 */ /* 0x000fc400078010ff */
[----:B------:R-:W-:Y:S01]  /*1c610*/  F2FP.PACK_AB R136, R137, R136 ;  /* 0x000000888988723e */ /* 0x000fe200000000ff */
[----:B------:R-:W-:Y:S01]  /*1c620*/  STS [R5+0x480], R118 ;  /* 0x0004807605007388 */ /* 0x000fe20000000800 */
[----:B------:R-:W-:Y:S02]  /*1c630*/  F2FP.PACK_AB R138, R139, R138 ;  /* 0x0000008a8b8a723e */ /* 0x000fe400000000ff */
[----:B------:R-:W-:Y:S01]  /*1c640*/  F2FP.PACK_AB R148, R149, R148 ;  /* 0x000000949594723e */ /* 0x000fe200000000ff */
[----:B------:R-:W-:Y:S01]  /*1c650*/  STS [R0+0x2080], R108 ;  /* 0x0020806c00007388 */ /* 0x000fe20000000800 */
[----:B------:R-:W-:Y:S02]  /*1c660*/  F2FP.PACK_AB R150, R151, R150 ;  /* 0x000000969796723e */ /* 0x000fe400000000ff */
[----:B------:R-:W-:Y:S01]  /*1c670*/  F2FP.PACK_AB R140, R141, R140 ;  /* 0x0000008c8d8c723e */ /* 0x000fe200000000ff */
[----:B------:R2:W-:Y:S01]  /*1c680*/  STS [R0+0x2480], R110 ;  /* 0x0024806e00007388 */ /* 0x0005e20000000800 */
        /* <DEDUP_REMOVED lines=8> */
[----:B------:R-:W-:Y:S01]  /*1c710*/  SHFL.IDX PT, R12, R4, RZ, 0x1c1f ;  /* 0x001c1fff040c7589 */ /* 0x000fe200000e0000 */
[----:B------:R-:W-:-:S02]  /*1c720*/  F2FP.PACK_AB R166, R167, R166 ;  /* 0x000000a6a7a6723e */ /* 0x000fc400000000ff */
[----:B------:R-:W-:Y:S01]  /*1c730*/  F2FP.PACK_AB R156, R157, R156 ;  /* 0x0000009c9d9c723e */ /* 0x000fe200000000ff */
[----:B------:R-:W-:Y:S01]  /*1c740*/  SHFL.IDX PT, R10, R4, 0x1, 0x1c1f ;  /* 0x003c1f00040a7f89 */ /* 0x000fe200000e0000 */
[----:B------:R-:W-:Y:S02]  /*1c750*/  F2FP.PACK_AB R158, R159, R158 ;  /* 0x0000009e9f9e723e */ /* 0x000fe400000000ff */
[----:B------:R-:W-:Y:S01]  /*1c760*/  F2FP.PACK_AB R160, R161, R160 ;  /* 0x000000a0a1a0723e */ /* 0x000fe200000000ff */
[----:B------:R-:W-:Y:S01]  /*1c770*/  SHFL.IDX PT, R23, R20, 0x3, 0x181f ;  /* 0x00781f0014177f89 */ /* 0x000fe200000e0000 */
[----:B------:R-:W-:Y:S02]  /*1c780*/  F2FP.PACK_AB R162, R163, R162 ;  /* 0x000000a2a3a2723e */ /* 0x000fe400000000ff */
[----:B------:R-:W-:Y:S01]  /*1c790*/  SHF.R.S32.HI R53, RZ, 0x1f, R8 ;  /* 0x0000001fff357819 */ /* 0x000fe20000011408 */
[----:B------:R-:W-:Y:S01]  /*1c7a0*/  SHFL.IDX PT, R49, R21, 0x6, 0x181f ;  /* 0x00d81f0015317f89 */ /* 0x000fe200000e0000 */
[----:B--2---:R-:W-:Y:S01]  /*1c7b0*/  IMAD.IADD R0, R0, 0x1, R16 ;  /* 0x0000000100007824 */ /* 0x004fe200078e0210 */
[----:B------:R-:W-:-:S02]  /*1c7c0*/  IADD3 R32, R22, 0x40, RZ ;  /* 0x0000004016207810 */ /* 0x000fc40007ffe0ff */
[----:B------:R-:W-:Y:S01]  /*1c7d0*/  SHFL.IDX PT, R52, R20, 0x4, 0x181f ;  /* 0x00981f0014347f89 */ /* 0x000fe200000e0000 */
[----:B------:R-:W-:-:S03]  /*1c7e0*/  IADD3 R44, R22, 0x50, RZ ;  /* 0x00000050162c7810 */ /* 0x000fc60007ffe0ff */
[----:B------:R-:W-:Y:S01]  /*1c7f0*/  STS [R0+0x80], R120 ;  /* 0x0000807800007388 */ /* 0x000fe20000000800 */
[----:B---3--:R-:W-:-:S03]  /*1c800*/  IMAD.IADD R5, R16, 0x1, R5 ;  /* 0x0000000110057824 */ /* 0x008fc600078e0205 */
[----:B------:R-:W-:Y:S04]  /*1c810*/  STS [R0+0x480], R122 ;  /* 0x0004807a00007388 */ /* 0x000fe80000000800 */
[----:B------:R-:W-:Y:S04]  /*1c820*/  STS [R5+0x80], R132 ;  /* 0x0000808405007388 */ /* 0x000fe80000000800 */
[----:B------:R-:W-:Y:S04]  /*1c830*/  STS [R5+0x480], R134 ;  /* 0x0004808605007388 */ /* 0x000fe80000000800 */
[----:B------:R-:W-:Y:S04]  /*1c840*/  STS [R0+0x2080], R124 ;  /* 0x0020807c00007388 */ /* 0x000fe80000000800 */
[----:B------:R2:W-:Y:S04]  /*1c850*/  STS [R0+0x2480], R126 ;  /* 0x0024807e00007388 */ /* 0x0005e80000000800 */
[----:B------:R-:W-:Y:S04]  /*1c860*/  STS [R5+0x2080], R128 ;  /* 0x0020808005007388 */ /* 0x000fe80000000800 */
[----:B------:R-:W-:Y:S04]  /*1c870*/  STS [R5+0x2480], R130 ;  /* 0x0024808205007388 */ /* 0x000fe80000000800 */
[----:B------:R-:W-:Y:S04]  /*1c880*/  STS [R9], R136 ;  /* 0x0000008809007388 */ /* 0x000fe80000000800 */
[----:B------:R-:W-:Y:S04]  /*1c890*/  STS [R9+0x400], R138 ;  /* 0x0004008a09007388 */ /* 0x000fe80000000800 */
[----:B------:R-:W-:Y:S04]  /*1c8a0*/  SHFL.IDX PT, R51, R20, 0x5, 0x181f ;  /* 0x00b81f0014337f89 */ /* 0x000fe800000e0000 */
[----:B------:R-:W-:Y:S01]  /*1c8b0*/  SHFL.IDX PT, R50, R20, 0x6, 0x181f ;  /* 0x00d81f0014327f89 */ /* 0x000fe200000e0000 */
[----:B--2---:R-:W-:Y:S01]  /*1c8c0*/  IMAD.IADD R0, R3, 0x1, R6 ;  /* 0x0000000103007824 */ /* 0x004fe200078e0206 */
[----:B------:R-:W-:-:S02]  /*1c8d0*/  IADD3 R3, R16, 0x400, R9 ;  /* 0x0000040010037810 */ /* 0x000fc40007ffe009 */
[----:B------:R-:W-:Y:S02]  /*1c8e0*/  SHFL.IDX PT, R6, R4, 0x2, 0x1c1f ;  /* 0x005c1f0004067f89 */ /* 0x000fe400000e0000 */
[----:B------:R-:W-:Y:S01]  /*1c8f0*/  LEA.HI.X R2, R2, c[0x0][0x454], R0, 0x2, P0 ;  /* 0x0001150002027a11 */ /* 0x000fe200000f1400 */
[C---:B------:R-:W-:Y:S01]  /*1c900*/  IMAD.IADD R0, R15.reuse, 0x1, R9 ;  /* 0x000000010f007824 */ /* 0x040fe200078e0209 */
[----:B------:R-:W-:Y:S01]  /*1c910*/  SHFL.IDX PT, R4, R4, 0x3, 0x1c1f ;  /* 0x007c1f0004047f89 */ /* 0x000fe200000e0000 */
[----:B------:R-:W-:Y:S02]  /*1c920*/  IMAD.IADD R14, R15, 0x1, R3 ;  /* 0x000000010f0e7824 */ /* 0x000fe400078e0203 */
[C---:B------:R-:W-:Y:S01]  /*1c930*/  IMAD.IADD R3, R16.reuse, 0x1, R9 ;  /* 0x0000000110037824 */ /* 0x040fe200078e0209 */
[----:B------:R-:W2:Y:S04]  /*1c940*/  SHFL.IDX PT, R13, R2, RZ, 0x1c1f ;  /* 0x001c1fff020d7589 */ /* 0x000ea800000e0000 */
[----:B------:R-:W3:Y:S04]  /*1c950*/  SHFL.IDX PT, R11, R2, 0x1, 0x1c1f ;  /* 0x003c1f00020b7f89 */ /* 0x000ee800000e0000 */
[----:B------:R-:W4:Y:S04]  /*1c960*/  SHFL.IDX PT, R7, R2, 0x2, 0x1c1f ;  /* 0x005c1f0002077f89 */ /* 0x000f2800000e0000 */
[----:B------:R1:W2:Y:S04]  /*1c970*/  SHFL.IDX PT, R5, R2, 0x3, 0x1c1f ;  /* 0x007c1f0002057f89 */ /* 0x0002a800000e0000 */
[----:B------:R-:W-:Y:S04]  /*1c980*/  STS [R0], R148 ;  /* 0x0000009400007388 */ /* 0x000fe80000000800 */
[----:B------:R-:W-:Y:S04]  /*1c990*/  STS [R0+0x400], R150 ;  /* 0x0004009600007388 */ /* 0x000fe80000000800 */
[----:B------:R-:W-:Y:S04]  /*1c9a0*/  STS [R9+0x2000], R140 ;  /* 0x0020008c09007388 */ /* 0x000fe80000000800 */
[----:B------:R-:W-:Y:S04]  /*1c9b0*/  STS [R9+0x2400], R142 ;  /* 0x0024008e09007388 */ /* 0x000fe80000000800 */
[----:B------:R-:W-:Y:S01]  /*1c9c0*/  STS [R0+0x2000], R144 ;  /* 0x0020009000007388 */ /* 0x000fe20000000800 */
[----:B-1----:R-:W-:-:S03]  /*1c9d0*/  IMAD.IADD R2, R16, 0x1, R0 ;  /* 0x0000000110027824 */ /* 0x002fc600078e0200 */
[----:B------:R1:W-:Y:S04]  /*1c9e0*/  STS [R0+0x2400], R146 ;  /* 0x0024009200007388 */ /* 0x0003e80000000800 */
[----:B------:R-:W-:Y:S04]  /*1c9f0*/  STS [R3], R152 ;  /* 0x0000009803007388 */ /* 0x000fe80000000800 */
[----:B------:R-:W-:Y:S04]  /*1ca00*/  STS [R3+0x400], R154 ;  /* 0x0004009a03007388 */ /* 0x000fe80000000800 */
[----:B------:R-:W-:Y:S04]  /*1ca10*/  STS [R2], R164 ;  /* 0x000000a402007388 */ /* 0x000fe80000000800 */
[----:B------:R-:W-:Y:S04]  /*1ca20*/  STS [R14], R166 ;  /* 0x000000a60e007388 */ /* 0x000fe80000000800 */
[----:B------:R-:W-:Y:S04]  /*1ca30*/  STS [R3+0x2000], R156 ;  /* 0x0020009c03007388 */ /* 0x000fe80000000800 */
[----:B------:R-:W-:Y:S01]  /*1ca40*/  STS [R3+0x2400], R158 ;  /* 0x0024009e03007388 */ /* 0x000fe20000000800 */
[----:B-1----:R-:W-:-:S03]  /*1ca50*/  IMAD.SHL.U32 R0, R18, 0x2, RZ ;  /* 0x0000000212007824 */ /* 0x002fc600078e00ff */
[----:B------:R1:W-:Y:S04]  /*1ca60*/  STS [R2+0x2000], R160 ;  /* 0x002000a002007388 */ /* 0x0003e80000000800 */
[----:B------:R-:W-:Y:S04]  /*1ca70*/  STS [R14+0x2000], R162 ;  /* 0x002000a20e007388 */ /* 0x000fe80000000800 */
[----:B------:R-:W-:Y:S06]  /*1ca80*/  BAR.SYNC.DEFER_BLOCKING 0x1, 0x80 ;  /* 0x0042000000007b1d */ /* 0x000fec0000010000 */
[----:B------:R-:W-:Y:S04]  /*1ca90*/  SHFL.IDX PT, R3, R21, 0x1, 0x181f ;  /* 0x00381f0015037f89 */ /* 0x000fe800000e0000 */
[----:B------:R-:W-:Y:S01]  /*1caa0*/  SHFL.IDX PT, R9, R21, 0x2, 0x181f ;  /* 0x00581f0015097f89 */ /* 0x000fe200000e0000 */
[----:B-1----:R-:W-:-:S03]  /*1cab0*/  IADD3 R2, R22, 0x10, RZ ;  /* 0x0000001016027810 */ /* 0x002fc60007ffe0ff */
[----:B--2---:R-:W-:Y:S01]  /*1cac0*/  @!P6 ST.E [R12.64], R25 ;  /* 0x000000190c00e985 */ /* 0x004fe2000c101930 */
[----:B------:R-:W-:-:S03]  /*1cad0*/  ISETP.GE.AND P6, PT, R8, c[0x0][0x3c8], PT ;  /* 0x0000f20008007a0c */ /* 0x000fc60003fc6270 */
[----:B---3--:R-:W-:Y:S01]  /*1cae0*/  @!P5 ST.E [R10.64], R26 ;  /* 0x0000001a0a00d985 */ /* 0x008fe2000c101930 */
[-C--:B------:R-:W-:Y:S02]  /*1caf0*/  ISETP.GE.OR P2, PT, R2, R54.reuse, P6 ;  /* 0x000000360200720c */ /* 0x080fe40003746670 */
[----:B------:R-:W-:Y:S01]  /*1cb00*/  IADD3 R2, R22, 0x20, RZ ;  /* 0x0000002016027810 */ /* 0x000fe20007ffe0ff */
[----:B----4-:R-:W-:Y:S03]  /*1cb10*/  @!P4 ST.E [R6.64], R27 ;  /* 0x0000001b0600c985 */ /* 0x010fe6000c101930 */
[----:B------:R-:W-:Y:S01]  /*1cb20*/  ISETP.GE.OR P1, PT, R2, R54, P6 ;  /* 0x000000360200720c */ /* 0x000fe20003726670 */
[----:B------:R-:W1:Y:S01]  /*1cb30*/  SHFL.IDX PT, R6, R21, RZ, 0x181f ;  /* 0x00181fff15067589 */ /* 0x000e6200000e0000 */
[----:B------:R-:W-:-:S03]  /*1cb40*/  IADD3 R2, R22, 0x30, RZ ;  /* 0x0000003016027810 */ /* 0x000fc60007ffe0ff */
[----:B------:R-:W2:Y:S01]  /*1cb50*/  SHFL.IDX PT, R7, R20, RZ, 0x181f ;  /* 0x00181fff14077589 */ /* 0x000ea200000e0000 */
[----:B------:R-:W-:-:S03]  /*1cb60*/  ISETP.GE.OR P0, PT, R2, R54, P6 ;  /* 0x000000360200720c */ /* 0x000fc60003706670 */
[----:B------:R3:W-:Y:S01]  /*1cb70*/  @!P3 ST.E [R4.64], R28 ;  /* 0x0000001c0400b985 */ /* 0x0007e2000c101930 */
[----:B------:R-:W-:-:S03]  /*1cb80*/  ISETP.GE.OR P3, PT, R22, R54, P6 ;  /* 0x000000361600720c */ /* 0x000fc60003766670 */
[----:B------:R-:W-:Y:S04]  /*1cb90*/  LDS.128 R24, [R0+0x80] ;  /* 0x0000800000187984 */ /* 0x000fe80000000c00 */
[----:B------:R-:W4:Y:S04]  /*1cba0*/  SHFL.IDX PT, R5, R20, 0x1, 0x181f ;  /* 0x00381f0014057f89 */ /* 0x000f2800000e0000 */
[----:B------:R-:W4:Y:S04]  /*1cbb0*/  SHFL.IDX PT, R11, R20, 0x2, 0x181f ;  /* 0x00581f00140b7f89 */ /* 0x000f2800000e0000 */
[----:B------:R-:W4:Y:S01]  /*1cbc0*/  SHFL.IDX PT, R10, R21, 0x3, 0x181f ;  /* 0x00781f00150a7f89 */ /* 0x000f2200000e0000 */
[----:B-1----:R-:W-:-:S03]  /*1cbd0*/  @!P3 LEA R6, P5, R8, R6, 0x1 ;  /* 0x000000060806b211 */ /* 0x002fc600078a08ff */
[----:B------:R-:W1:Y:S01]  /*1cbe0*/  LDS.128 R16, [R0+0x880] ;  /* 0x0008800000107984 */ /* 0x000e620000000c00 */
[----:B--2---:R-:W-:Y:S02]  /*1cbf0*/  @!P3 LEA.HI.X R7, R8, R7, R53, 0x1, P5 ;  /* 0x000000070807b211 */ /* 0x004fe400028f0c35 */
[----:B------:R-:W-:Y:S01]  /*1cc00*/  ISETP.GE.OR P5, PT, R32, R54, P6 ;  /* 0x000000362000720c */ /* 0x000fe200037a6670 */
[----:B------:R-:W2:Y:S01]  /*1cc10*/  LDS.128 R12, [R0+0x1080] ;  /* 0x00108000000c7984 */ /* 0x000ea20000000c00 */
[----:B---3--:R-:W-:-:S03]  /*1cc20*/  @!P2 LEA R4, P4, R8, R3, 0x1 ;  /* 0x000000030804a211 */ /* 0x008fc600078808ff */
[----:B------:R-:W3:Y:S04]  /*1cc30*/  LDS.128 R28, [R0+0x1880] ;  /* 0x00188000001c7984 */ /* 0x000ee80000000c00 */
[----:B------:R-:W-:Y:S01]  /*1cc40*/  LDS.128 R32, [R0+0x2080] ;  /* 0x0020800000207984 */ /* 0x000fe20000000c00 */
[C-C-:B----4-:R-:W-:Y:S02]  /*1cc50*/  @!P2 LEA.HI.X R5, R8.reuse, R5, R53.reuse, 0x1, P4 ;  /* 0x000000050805a211 */ /* 0x150fe400020f0c35 */
[C---:B------:R-:W-:Y:S01]  /*1cc60*/  @!P1 LEA R2, P4, R8.reuse, R9, 0x1 ;  /* 0x0000000908029211 */ /* 0x040fe200078808ff */
[----:B------:R-:W-:Y:S03]  /*1cc70*/  LDS.128 R36, [R0+0x2880] ;  /* 0x0028800000247984 */ /* 0x000fe60000000c00 */
[C---:B------:R-:W-:Y:S01]  /*1cc80*/  @!P1 LEA.HI.X R3, R8.reuse, R11, R53, 0x1, P4 ;  /* 0x0000000b08039211 */ /* 0x040fe200020f0c35 */
[----:B------:R-:W-:Y:S01]  /*1cc90*/  LDS.128 R40, [R0+0x3080] ;  /* 0x0030800000287984 */ /* 0x000fe20000000c00 */
[----:B------:R-:W-:-:S03]  /*1cca0*/  @!P0 LEA R10, P4, R8, R10, 0x1 ;  /* 0x0000000a080a8211 */ /* 0x000fc600078808ff */
[----:B------:R-:W4:Y:S01]  /*1ccb0*/  SHFL.IDX PT, R9, R21, 0x5, 0x181f ;  /* 0x00b81f0015097f89 */ /* 0x000f2200000e0000 */
[----:B------:R-:W-:Y:S02]  /*1ccc0*/  @!P0 LEA.HI.X R11, R8, R23, R53, 0x1, P4 ;  /* 0x00000017080b8211 */ /* 0x000fe400020f0c35 */
[----:B------:R-:W-:Y:S02]  /*1ccd0*/  IADD3 R23, R22, 0x60, RZ ;  /* 0x0000006016177810 */ /* 0x000fe40007ffe0ff */
[-C--:B------:R-:W-:Y:S02]  /*1cce0*/  ISETP.GE.OR P4, PT, R44, R54.reuse, P6 ;  /* 0x000000362c00720c */ /* 0x080fe40003786670 */
[----:B------:R4:W4:Y:S04]  /*1ccf0*/  LDS.128 R44, [R0+0x3880] ;  /* 0x00388000002c7984 */ /* 0x0009280000000c00 */
[----:B------:R4:W-:Y:S01]  /*1cd00*/  @!P3 ST.E.128 [R6.64], R24 ;  /* 0x000000180600b985 */ /* 0x0009e2000c101d30 */
[----:B------:R-:W-:-:S03]  /*1cd10*/  ISETP.GE.OR P3, PT, R23, R54, P6 ;  /* 0x000000361700720c */ /* 0x000fc60003766670 */
[----:B-1----:R1:W-:Y:S04]  /*1cd20*/  @!P2 ST.E.128 [R4.64], R16 ;  /* 0x000000100400a985 */ /* 0x0023e8000c101d30 */
[----:B--2---:R2:W-:Y:S04]  /*1cd30*/  @!P1 ST.E.128 [R2.64], R12 ;  /* 0x0000000c02009985 */ /* 0x0045e8000c101d30 */
[----:B---3--:R3:W-:Y:S01]  /*1cd40*/  @!P0 ST.E.128 [R10.64], R28 ;  /* 0x0000001c0a008985 */ /* 0x0087e2000c101d30 */
[----:B----4-:R-:W-:-:S04]  /*1cd50*/  IADD3 R0, R22, 0x70, RZ ;  /* 0x0000007016007810 */ /* 0x010fc80007ffe0ff */
[----:B------:R-:W-:Y:S02]  /*1cd60*/  ISETP.GE.OR P6, PT, R0, R54, P6 ;  /* 0x000000360000720c */ /* 0x000fe400037c6670 */
[----:B------:R-:W-:-:S04]  /*1cd70*/  @!P5 LEA R6, P2, R8, R48, 0x1 ;  /* 0x000000300806d211 */ /* 0x000fc800078408ff */
[C-C-:B------:R-:W-:Y:S02]  /*1cd80*/  @!P5 LEA.HI.X R7, R8.reuse, R52, R53.reuse, 0x1, P2 ;  /* 0x000000340807d211 */ /* 0x140fe400010f0c35 */
[C---:B-1----:R-:W-:Y:S02]  /*1cd90*/  @!P4 LEA R4, P1, R8.reuse, R9, 0x1 ;  /* 0x000000090804c211 */ /* 0x042fe400078208ff */
[C---:B--2---:R-:W-:Y:S01]  /*1cda0*/  @!P3 LEA R2, P0, R8.reuse, R49, 0x1 ;  /* 0x000000310802b211 */ /* 0x044fe200078008ff */
[----:B------:R3:W-:Y:S01]  /*1cdb0*/  @!P5 ST.E.128 [R6.64], R32 ;  /* 0x000000200600d985 */ /* 0x0007e2000c101d30 */
[C-C-:B------:R-:W-:Y:S02]  /*1cdc0*/  @!P4 LEA.HI.X R5, R8.reuse, R51, R53.reuse, 0x1, P1 ;  /* 0x000000330805c211 */ /* 0x140fe400008f0c35 */
[----:B------:R-:W-:Y:S01]  /*1cdd0*/  @!P3 LEA.HI.X R3, R8, R50, R53, 0x1, P0 ;  /* 0x000000320803b211 */ /* 0x000fe200000f0c35 */
[----:B------:R3:W1:Y:S04]  /*1cde0*/  SHFL.IDX PT, R6, R21, 0x7, 0x181f ;  /* 0x00f81f0015067f89 */ /* 0x00066800000e0000 */
[----:B------:R3:W-:Y:S04]  /*1cdf0*/  @!P4 ST.E.128 [R4.64], R36 ;  /* 0x000000240400c985 */ /* 0x0007e8000c101d30 */
[----:B------:R3:W2:Y:S04]  /*1ce00*/  SHFL.IDX PT, R4, R20, 0x7, 0x181f ;  /* 0x00f81f0014047f89 */ /* 0x0006a800000e0000 */
[----:B------:R3:W-:Y:S01]  /*1ce10*/  @!P3 ST.E.128 [R2.64], R40 ;  /* 0x000000280200b985 */ /* 0x0007e2000c101d30 */
[----:B------:R-:W-:Y:S05]  /*1ce20*/  @P6 EXIT ;  /* 0x000000000000694d */ /* 0x000fea0003800000 */
[----:B-1-3--:R-:W-:-:S04]  /*1ce30*/  LEA R2, P0, R8, R6, 0x1 ;  /* 0x0000000608027211 */ /* 0x00afc800078008ff */
[----:B--2---:R-:W-:-:S05]  /*1ce40*/  LEA.HI.X R3, R8, R4, R53, 0x1, P0 ;  /* 0x0000000408037211 */ /* 0x004fca00000f0c35 */
[----:B------:R-:W-:Y:S01]  /*1ce50*/  ST.E.128 [R2.64], R44 ;  /* 0x0000002c02007985 */ /* 0x000fe2000c101d30 */
[----:B------:R-:W-:Y:S05]  /*1ce60*/  EXIT ;  /* 0x000000000000794d */ /* 0x000fea0003800000 */
.L_x_216:
[----:B------:R-:W2:Y:S01]  /*1ce70*/  S2R R8, SR_TID.X ;  /* 0x0000000000087919 */ /* 0x000ea20000002100 */
[----:B------:R-:W-:Y:S03]  /*1ce80*/  BSSY B0, `(.L_x_217) ;  /* 0x0000028000007945 */ /* 0x000fe60003800000 */
[----:B------:R-:W3:Y:S01]  /*1ce90*/  S2R R10, SR_CTAID.Z ;  /* 0x00000000000a7919 */ /* 0x000ee20000002700 */
[----:B--2---:R-:W-:Y:S02]  /*1cea0*/  ISETP.GT.AND P0, PT, R8, 0x7f, PT ;  /* 0x0000007f0800780c */ /* 0x004fe40003f04270 */
[----:B---3--:R-:W-:-:S11]  /*1ceb0*/  SHF.R.S32.HI R11, RZ, 0x1f, R10 ;  /* 0x0000001fff0b7819 */ /* 0x008fd6000001140a */
[----:B------:R-:W-:Y:S05]  /*1cec0*/  @P0 BRA `(.L_x_218) ;  /* 0x0000023000000947 */ /* 0x000fea0003800000 */
[----:B------:R-:W2:Y:S01]  /*1ced0*/  S2R R5, SR_CTAID.X ;  /* 0x0000000000057919 */ /* 0x000ea20000002500 */
[----:B------:R-:W-:-:S05]  /*1cee0*/  MOV R2, c[0x0][0x4e8] ;  /* 0x00013a0000027a02 */ /* 0x000fca0000000f00 */
[----:B------:R-:W-:Y:S01]  /*1cef0*/  IMAD R0, R2, c[0x0][0x388], RZ ;  /* 0x0000e20002007a24 */ /* 0x000fe200078e02ff */
[----:B--2---:R-:W-:-:S04]  /*1cf00*/  LEA R5, R5, R8, 0x7 ;  /* 0x0000000805057211 */ /* 0x004fc800078e38ff */
[----:B------:R-:W-:-:S13]  /*1cf10*/  ISETP.GE.AND P0, PT, R5, R0, PT ;  /* 0x000000000500720c */ /* 0x000fda0003f06270 */
[----:B------:R-:W-:Y:S05]  /*1cf20*/  @P0 BRA `(.L_x_218) ;  /* 0x000001d000000947 */ /* 0x000fea0003800000 */
[----:B------:R-:W-:Y:S01]  /*1cf30*/  ISETP.NE.AND P0, PT, R2, 0x1, PT ;  /* 0x000000010200780c */ /* 0x000fe20003f05270 */
[----:B------:R-:W-:Y:S01]  /*1cf40*/  ULDC.64 UR4, c[0x0][0x490] ;  /* 0x0001240000047ab9 */ /* 0x000fe20000000a00 */
[----:B------:R-:W-:Y:S01]  /*1cf50*/  MOV R0, R5 ;  /* 0x0000000500007202 */ /* 0x000fe20000000f00 */
[----:B------:R-:W-:Y:S01]  /*1cf60*/  UIMAD UR7, UR6, UR4, URZ ;  /* 0x00000004060772a4 */ /* 0x000fe2000f8e023f */
[----:B------:R-:W-:Y:S01]  /*1cf70*/  IMAD R6, R11, c[0x0][0x498], RZ ;  /* 0x000126000b067a24 */ /* 0x000fe200078e02ff */
[----:B------:R-:W-:Y:S02]  /*1cf80*/  UIMAD.WIDE.U32 UR8, UR11, UR4, URZ ;  /* 0x000000040b0872a5 */ /* 0x000fe4000f8e003f */
[----:B------:R-:W-:Y:S01]  /*1cf90*/  UIMAD UR4, UR11, UR5, UR7 ;  /* 0x000000050b0472a4 */ /* 0x000fe2000f8e0207 */
[----:B------:R-:W-:-:S03]  /*1cfa0*/  IMAD R6, R10, c[0x0][0x49c], R6 ;  /* 0x000127000a067a24 */ /* 0x000fc600078e0206 */
[----:B------:R-:W-:Y:S01]  /*1cfb0*/  UIADD3 UR4, UR9, UR4, URZ ;  /* 0x0000000409047290 */ /* 0x000fe2000fffe03f */
[----:B------:R-:W-:Y:S01]  /*1cfc0*/  MOV R3, UR9 ;  /* 0x0000000900037c02 */ /* 0x000fe20008000f00 */
[----:B------:R-:W-:-:S04]  /*1cfd0*/  @P0 IMAD.HI.U32 R2, R5, c[0x0][0x4ec], RZ ;  /* 0x00013b0005020a27 */ /* 0x000fc800078e00ff */
[----:B------:R-:W-:Y:S01]  /*1cfe0*/  IMAD.U32 R3, RZ, RZ, UR4 ;  /* 0x00000004ff037e24 */ /* 0x000fe2000f8e00ff */
[----:B------:R-:W-:Y:S01]  /*1cff0*/  @P0 SHF.R.U32.HI R0, RZ, c[0x0][0x4f0], R2 ;  /* 0x00013c00ff000a19 */ /* 0x000fe20000011602 */
[----:B------:R-:W-:-:S03]  /*1d000*/  IMAD.U32 R2, RZ, RZ, UR8 ;  /* 0x00000008ff027e24 */ /* 0x000fc6000f8e00ff */
[----:B------:R-:W-:Y:S01]  /*1d010*/  IADD3 R4, -R0, RZ, RZ ;  /* 0x000000ff00047210 */ /* 0x000fe20007ffe1ff */
[----:B------:R-:W-:Y:S01]  /*1d020*/  IMAD.WIDE.U32 R2, R10, c[0x0][0x498], R2 ;  /* 0x000126000a027a25 */ /* 0x000fe200078e0002 */
[----:B------:R-:W-:-:S03]  /*1d030*/  SHF.R.S32.HI R7, RZ, 0x1f, R0 ;  /* 0x0000001fff077819 */ /* 0x000fc60000011400 */
[----:B------:R-:W-:Y:S01]  /*1d040*/  IMAD R4, R4, c[0x0][0x4e8], R5 ;  /* 0x00013a0004047a24 */ /* 0x000fe200078e0205 */
[----:B------:R-:W-:-:S04]  /*1d050*/  IADD3 R2, P0, R0, R2, RZ ;  /* 0x0000000200027210 */ /* 0x000fc80007f1e0ff */
[----:B------:R-:W-:Y:S02]  /*1d060*/  SHF.R.S32.HI R5, RZ, 0x1f, R4 ;  /* 0x0000001fff057819 */ /* 0x000fe40000011404 */
[----:B------:R-:W-:-:S03]  /*1d070*/  IADD3.X R3, R7, R3, R6, P0, !PT ;  /* 0x0000000307037210 */ /* 0x000fc600007fe406 */
        /* <DEDUP_REMOVED lines=8> */
.L_x_218:
[----:B------:R-:W-:Y:S05]  /*1d100*/  BSYNC B0 ;  /* 0x0000000000007941 */ /* 0x000fea0003800000 */
.L_x_217:
[----:B------:R-:W3:Y:S01]  /*1d110*/  S2R R12, SR_CTAID.X ;  /* 0x00000000000c7919 */ /* 0x000ee20000002500 */
[----:B--2---:R-:W-:Y:S01]  /*1d120*/  SHF.R.S32.HI R0, RZ, 0x1f, R8 ;  /* 0x0000001fff007819 */ /* 0x004fe20000011408 */
[----:B------:R-:W-:Y:S01]  /*1d130*/  IMAD.MOV.U32 R19, RZ, RZ, c[0x0][0x4e8] ;  /* 0x00013a00ff137624 */ /* 0x000fe200078e00ff */
[----:B------:R-:W-:Y:S01]  /*1d140*/  ULDC.64 UR4, c[0x0][0x3e8] ;  /* 0x0000fa0000047ab9 */ /* 0x000fe20000000a00 */
[----:B------:R-:W-:Y:S01]  /*1d150*/  IMAD R7, R11, c[0x0][0x3f0], RZ ;  /* 0x0000fc000b077a24 */ /* 0x000fe200078e02ff */
[----:B------:R-:W-:Y:S01]  /*1d160*/  LEA.HI R0, R0, R8, RZ, 0x3 ;  /* 0x0000000800007211 */ /* 0x000fe200078f18ff */
[----:B------:R-:W-:Y:S01]  /*1d170*/  UIMAD UR7, UR6, UR4, URZ ;  /* 0x00000004060772a4 */ /* 0x000fe2000f8e023f */
[----:B------:R-:W-:Y:S01]  /*1d180*/  ISETP.NE.AND P0, PT, R19, 0x1, PT ;  /* 0x000000011300780c */ /* 0x000fe20003f05270 */
[----:B------:R-:W-:Y:S01]  /*1d190*/  UIMAD.WIDE.U32 UR8, UR11, UR4, URZ ;  /* 0x000000040b0872a5 */ /* 0x000fe2000f8e003f */
[----:B------:R-:W-:Y:S01]  /*1d1a0*/  LOP3.LUT R2, R0, 0xfffffff8, RZ, 0xc0, !PT ;  /* 0xfffffff800027812 */ /* 0x000fe200078ec0ff */
[----:B------:R-:W-:Y:S01]  /*1d1b0*/  UIMAD UR4, UR11, UR5, UR7 ;  /* 0x000000050b0472a4 */ /* 0x000fe2000f8e0207 */
[----:B------:R-:W-:Y:S01]  /*1d1c0*/  SHF.R.S32.HI R9, RZ, 0x3, R0 ;  /* 0x00000003ff097819 */ /* 0x000fe20000011400 */
[----:B------:R-:W-:-:S02]  /*1d1d0*/  IMAD R7, R10, c[0x0][0x3f4], R7 ;  /* 0x0000fd000a077a24 */ /* 0x000fc400078e0207 */
[----:B------:R-:W-:Y:S01]  /*1d1e0*/  IMAD.IADD R8, R8, 0x1, -R2 ;  /* 0x0000000108087824 */ /* 0x000fe200078e0a02 */
[----:B------:R-:W-:Y:S01]  /*1d1f0*/  UIADD3 UR4, UR9, UR4, URZ ;  /* 0x0000000409047290 */ /* 0x000fe2000fffe03f */
[----:B------:R-:W-:Y:S02]  /*1d200*/  IMAD.U32 R3, RZ, RZ, UR9 ;  /* 0x00000009ff037e24 */ /* 0x000fe4000f8e00ff */
[----:B------:R-:W-:Y:S02]  /*1d210*/  IMAD R0, R8, 0x10, R9 ;  /* 0x0000001008007824 */ /* 0x000fe400078e0209 */
[----:B------:R-:W-:Y:S02]  /*1d220*/  IMAD.U32 R2, RZ, RZ, UR8 ;  /* 0x00000008ff027e24 */ /* 0x000fe4000f8e00ff */
[----:B------:R-:W-:Y:S02]  /*1d230*/  IMAD.U32 R3, RZ, RZ, UR4 ;  /* 0x00000004ff037e24 */ /* 0x000fe4000f8e00ff */
[----:B---3--:R-:W-:-:S02]  /*1d240*/  IMAD R4, R12, 0x80, R0 ;  /* 0x000000800c047824 */ /* 0x008fc400078e0200 */
[----:B------:R-:W-:-:S04]  /*1d250*/  IMAD.WIDE.U32 R2, R10, c[0x0][0x3f0], R2 ;  /* 0x0000fc000a027a25 */ /* 0x000fc800078e0002 */
[----:B------:R-:W-:-:S04]  /*1d260*/  @P0 IMAD.HI.U32 R5, R4, c[0x0][0x4ec], RZ ;  /* 0x00013b0004050a27 */ /* 0x000fc800078e00ff */
[----:B------:R-:W-:Y:S01]  /*1d270*/  IMAD.MOV.U32 R0, RZ, RZ, R4 ;  /* 0x000000ffff007224 */ /* 0x000fe200078e0004 */
[----:B------:R-:W-:Y:S01]  /*1d280*/  @P0 SHF.R.U32.HI R0, RZ, c[0x0][0x4f0], R5 ;  /* 0x00013c00ff000a19 */ /* 0x000fe20000011605 */
[----:B------:R-:W-:Y:S02]  /*1d290*/  IMAD.IADD R3, R3, 0x1, R7 ;  /* 0x0000000103037824 */ /* 0x000fe400078e0207 */
[----:B------:R-:W-:Y:S01]  /*1d2a0*/  IMAD R19, R19, c[0x0][0x388], RZ ;  /* 0x0000e20013137a24 */ /* 0x000fe200078e02ff */
[--C-:B------:R-:W-:Y:S01]  /*1d2b0*/  SHF.R.S32.HI R6, RZ, 0x1f, R0.reuse ;  /* 0x0000001fff067819 */ /* 0x100fe20000011400 */
[----:B------:R-:W-:Y:S02]  /*1d2c0*/  IMAD.MOV R5, RZ, RZ, -R0 ;  /* 0x000000ffff057224 */ /* 0x000fe400078e0a00 */
[----:B------:R-:W-:-:S04]  /*1d2d0*/  IMAD.WIDE.U32 R2, R0, c[0x0][0x3e0], R2 ;  /* 0x0000f80000027a25 */ /* 0x000fc800078e0002 */
[----:B------:R-:W-:Y:S02]  /*1d2e0*/  IMAD R5, R5, c[0x0][0x4e8], R4 ;  /* 0x00013a0005057a24 */ /* 0x000fe400078e0204 */
[----:B------:R-:W-:-:S03]  /*1d2f0*/  IMAD R6, R6, c[0x0][0x3e0], RZ ;  /* 0x0000f80006067a24 */ /* 0x000fc600078e02ff */
[----:B------:R-:W-:Y:S01]  /*1d300*/  SHF.R.S32.HI R4, RZ, 0x1f, R5 ;  /* 0x0000001fff047819 */ /* 0x000fe20000011405 */
[----:B------:R-:W-:-:S04]  /*1d310*/  IMAD R0, R0, c[0x0][0x3e4], R6 ;  /* 0x0000f90000007a24 */ /* 0x000fc800078e0206 */
[----:B------:R-:W-:Y:S02]  /*1d320*/  IMAD.IADD R3, R3, 0x1, R0 ;  /* 0x0000000103037824 */ /* 0x000fe400078e0200 */
[----:B------:R-:W-:Y:S02]  /*1d330*/  IMAD R0, R4, c[0x0][0x3d8], RZ ;  /* 0x0000f60004007a24 */ /* 0x000fe400078e02ff */
[----:B------:R-:W-:-:S04]  /*1d340*/  IMAD.WIDE.U32 R2, R5, c[0x0][0x3d8], R2 ;  /* 0x0000f60005027a25 */ /* 0x000fc800078e0002 */
[----:B------:R-:W-:Y:S01]  /*1d350*/  IMAD R0, R5, c[0x0][0x3dc], R0 ;  /* 0x0000f70005007a24 */ /* 0x000fe200078e0200 */
[----:B------:R-:W-:-:S03]  /*1d360*/  LEA R4, P0, R2, c[0x0][0x380], 0x1 ;  /* 0x0000e00002047a11 */ /* 0x000fc600078008ff */
[----:B------:R-:W-:Y:S02]  /*1d370*/  IMAD.IADD R3, R3, 0x1, R0 ;  /* 0x0000000103037824 */ /* 0x000fe400078e0200 */
[----:B------:R-:W2:Y:S01]  /*1d380*/  SHFL.IDX PT, R6, R4, RZ, 0x181f ;  /* 0x00181fff04067589 */ /* 0x000ea200000e0000 */
[----:B------:R-:W-:Y:S02]  /*1d390*/  IMAD.SHL.U32 R0, R8, 0x8, RZ ;  /* 0x0000000808007824 */ /* 0x000fe400078e00ff */
[----:B------:R-:W-:Y:S01]  /*1d3a0*/  LEA.HI.X R3, R2, c[0x0][0x384], R3, 0x1, P0 ;  /* 0x0000e10002037a11 */ /* 0x000fe200000f0c03 */
[----:B------:R-:W-:Y:S01]  /*1d3b0*/  IMAD R2, R12, 0x80, R9 ;  /* 0x000000800c027824 */ /* 0x000fe200078e0209 */
[----:B------:R-:W-:Y:S01]  /*1d3c0*/  SHFL.IDX PT, R5, R4, 0x1, 0x181f ;  /* 0x00381f0004057f89 */ /* 0x000fe200000e0000 */
[----:B------:R-:W-:Y:S02]  /*1d3d0*/  ISETP.GE.AND P5, PT, R0, c[0x0][0x3c8], PT ;  /* 0x0000f20000007a0c */ /* 0x000fe40003fa6270 */
[----:B------:R-:W-:Y:S01]  /*1d3e0*/  SHF.R.S32.HI R18, RZ, 0x1f, R0 ;  /* 0x0000001fff127819 */ /* 0x000fe20000011400 */
[----:B------:R-:W3:Y:S01]  /*1d3f0*/  SHFL.IDX PT, R7, R3, RZ, 0x181f ;  /* 0x00181fff03077589 */ /* 0x000ee200000e0000 */
[----:B------:R-:W-:-:S02]  /*1d400*/  ISETP.GE.OR P1, PT, R2, R19, P5 ;  /* 0x000000130200720c */ /* 0x000fc40002f26670 */
[C---:B------:R-:W-:Y:S01]  /*1d410*/  IADD3 R8, R2.reuse, 0x10, RZ ;  /* 0x0000001002087810 */ /* 0x040fe20007ffe0ff */
[----:B------:R-:W4:Y:S01]  /*1d420*/  SHFL.IDX PT, R9, R3, 0x1, 0x181f ;  /* 0x00381f0003097f89 */ /* 0x000f2200000e0000 */
[----:B------:R-:W-:Y:S02]  /*1d430*/  IADD3 R14, R2, 0x20, RZ ;  /* 0x00000020020e7810 */ /* 0x000fe40007ffe0ff */
[-C--:B------:R-:W-:Y:S01]  /*1d440*/  ISETP.GE.OR P0, PT, R8, R19.reuse, P5 ;  /* 0x000000130800720c */ /* 0x080fe20002f06670 */
[----:B------:R-:W-:Y:S01]  /*1d450*/  SHFL.IDX PT, R12, R3, 0x2, 0x181f ;  /* 0x00581f00030c7f89 */ /* 0x000fe200000e0000 */
[C---:B------:R-:W-:Y:S02]  /*1d460*/  IADD3 R10, R2.reuse, 0x40, RZ ;  /* 0x00000040020a7810 */ /* 0x040fe40007ffe0ff */
[----:B------:R-:W-:Y:S01]  /*1d470*/  IADD3 R13, R2, 0x30, RZ ;  /* 0x00000030020d7810 */ /* 0x000fe20007ffe0ff */
[----:B------:R-:W1:Y:S01]  /*1d480*/  SHFL.IDX PT, R8, R4, 0x2, 0x181f ;  /* 0x00581f0004087f89 */ /* 0x000e6200000e0000 */
[----:B------:R-:W-:-:S02]  /*1d490*/  ISETP.GE.OR P4, PT, R14, R19, P5 ;  /* 0x000000130e00720c */ /* 0x000fc40002f86670 */
[----:B--2---:R-:W-:Y:S01]  /*1d4a0*/  @!P1 LEA R6, P2, R0, R6, 0x1 ;  /* 0x0000000600069211 */ /* 0x004fe200078408ff */
[----:B------:R-:W-:Y:S01]  /*1d4b0*/  SHFL.IDX PT, R11, R4, 0x3, 0x181f ;  /* 0x00781f00040b7f89 */ /* 0x000fe200000e0000 */
[----:B------:R-:W-:-:S03]  /*1d4c0*/  ISETP.GE.OR P3, PT, R13, R19, P5 ;  /* 0x000000130d00720c */ /* 0x000fc60002f66670 */
[----:B------:R-:W-:Y:S01]  /*1d4d0*/  SHFL.IDX PT, R14, R3, 0x3, 0x181f ;  /* 0x00781f00030e7f89 */ /* 0x000fe200000e0000 */
[----:B---3--:R-:W-:-:S03]  /*1d4e0*/  @!P1 LEA.HI.X R7, R0, R7, R18, 0x1, P2 ;  /* 0x0000000700079211 */ /* 0x008fc600010f0c12 */
[----:B------:R-:W-:Y:S01]  /*1d4f0*/  SHFL.IDX PT, R13, R4, 0x5, 0x181f ;  /* 0x00b81f00040d7f89 */ /* 0x000fe200000e0000 */
[----:B------:R-:W-:-:S03]  /*1d500*/  ISETP.GE.OR P2, PT, R10, R19, P5 ;  /* 0x000000130a00720c */ /* 0x000fc60002f46670 */
[----:B------:R2:W-:Y:S04]  /*1d510*/  @!P1 ST.E.128 [R6.64], RZ ;  /* 0x000000ff06009985 */ /* 0x0005e8000c101d30 */
[----:B------:R-:W3:Y:S04]  /*1d520*/  SHFL.IDX PT, R10, R4, 0x4, 0x181f ;  /* 0x00981f00040a7f89 */ /* 0x000ee800000e0000 */
[----:B------:R-:W1:Y:S04]  /*1d530*/  SHFL.IDX PT, R17, R3, 0x4, 0x181f ;  /* 0x00981f0003117f89 */ /* 0x000e6800000e0000 */
[----:B------:R-:W1:Y:S04]  /*1d540*/  SHFL.IDX PT, R16, R3, 0x5, 0x181f ;  /* 0x00b81f0003107f89 */ /* 0x000e6800000e0000 */
[----:B------:R-:W-:Y:S04]  /*1d550*/  SHFL.IDX PT, R15, R3, 0x6, 0x181f ;  /* 0x00d81f00030f7f89 */ /* 0x000fe800000e0000 */
[----:B------:R-:W-:Y:S01]  /*1d560*/  SHFL.IDX PT, R3, R3, 0x7, 0x181f ;  /* 0x00f81f0003037f89 */ /* 0x000fe200000e0000 */
[----:B--2---:R-:W-:-:S02]  /*1d570*/  @!P0 LEA R6, P6, R0, R5, 0x1 ;  /* 0x0000000500068211 */ /* 0x004fc400078c08ff */
[----:B------:R-:W-:Y:S01]  /*1d580*/  IADD3 R7, R2, 0x50, RZ ;  /* 0x0000005002077810 */ /* 0x000fe20007ffe0ff */
[----:B------:R-:W2:Y:S03]  /*1d590*/  SHFL.IDX PT, R5, R4, 0x6, 0x181f ;  /* 0x00d81f0004057f89 */ /* 0x000ea600000e0000 */
[----:B------:R-:W-:Y:S01]  /*1d5a0*/  ISETP.GE.OR P1, PT, R7, R19, P5 ;  /* 0x000000130700720c */ /* 0x000fe20002f26670 */
[----:B------:R-:W2:Y:S01]  /*1d5b0*/  SHFL.IDX PT, R4, R4, 0x7, 0x181f ;  /* 0x00f81f0004047f89 */ /* 0x000ea200000e0000 */
[----:B----4-:R-:W-:Y:S02]  /*1d5c0*/  @!P0 LEA.HI.X R7, R0, R9, R18, 0x1, P6 ;  /* 0x0000000900078211 */ /* 0x010fe400030f0c12 */
[----:B------:R-:W-:Y:S02]  /*1d5d0*/  IADD3 R9, R2, 0x60, RZ ;  /* 0x0000006002097810 */ /* 0x000fe40007ffe0ff */
[----:B-1----:R-:W-:Y:S01]  /*1d5e0*/  @!P4 LEA R8, P6, R0, R8, 0x1 ;  /* 0x000000080008c211 */ /* 0x002fe200078c08ff */
[----:B------:R1:W-:Y:S01]  /*1d5f0*/  @!P0 ST.E.128 [R6.64], RZ ;  /* 0x000000ff06008985 */ /* 0x0003e2000c101d30 */
[----:B------:R-:W-:-:S02]  /*1d600*/  ISETP.GE.OR P0, PT, R9, R19, P5 ;  /* 0x000000130900720c */ /* 0x000fc40002f06670 */
[----:B------:R-:W-:Y:S02]  /*1d610*/  @!P4 LEA.HI.X R9, R0, R12, R18, 0x1, P6 ;  /* 0x0000000c0009c211 */ /* 0x000fe400030f0c12 */
[----:B------:R-:W-:-:S03]  /*1d620*/  IADD3 R2, R2, 0x70, RZ ;  /* 0x0000007002027810 */ /* 0x000fc60007ffe0ff */
[----:B------:R4:W-:Y:S01]  /*1d630*/  @!P4 ST.E.128 [R8.64], RZ ;  /* 0x000000ff0800c985 */ /* 0x0009e2000c101d30 */
[----:B------:R-:W-:Y:S02]  /*1d640*/  ISETP.GE.OR P5, PT, R2, R19, P5 ;  /* 0x000000130200720c */ /* 0x000fe40002fa6670 */
[C---:B---3--:R-:W-:Y:S02]  /*1d650*/  @!P2 LEA R10, P4, R0.reuse, R10, 0x1 ;  /* 0x0000000a000aa211 */ /* 0x048fe400078808ff */
[C---:B-1----:R-:W-:Y:S02]  /*1d660*/  @!P3 LEA R6, P6, R0.reuse, R11, 0x1 ;  /* 0x0000000b0006b211 */ /* 0x042fe400078c08ff */
[C-C-:B------:R-:W-:Y:S02]  /*1d670*/  @!P2 LEA.HI.X R11, R0.reuse, R17, R18.reuse, 0x1, P4 ;  /* 0x00000011000ba211 */ /* 0x140fe400020f0c12 */
[C---:B------:R-:W-:Y:S02]  /*1d680*/  @!P3 LEA.HI.X R7, R0.reuse, R14, R18, 0x1, P6 ;  /* 0x0000000e0007b211 */ /* 0x040fe400030f0c12 */
[----:B----4-:R-:W-:-:S03]  /*1d690*/  @!P1 LEA R8, P6, R0, R13, 0x1 ;  /* 0x0000000d00089211 */ /* 0x010fc600078c08ff */
[----:B------:R2:W-:Y:S01]  /*1d6a0*/  @!P3 ST.E.128 [R6.64], RZ ;  /* 0x000000ff0600b985 */ /* 0x0005e2000c101d30 */
[----:B------:R-:W-:-:S03]  /*1d6b0*/  @!P1 LEA.HI.X R9, R0, R16, R18, 0x1, P6 ;  /* 0x0000001000099211 */ /* 0x000fc600030f0c12 */
[----:B------:R1:W-:Y:S04]  /*1d6c0*/  @!P2 ST.E.128 [R10.64], RZ ;  /* 0x000000ff0a00a985 */ /* 0x0003e8000c101d30 */
[----:B------:R1:W-:Y:S01]  /*1d6d0*/  @!P1 ST.E.128 [R8.64], RZ ;  /* 0x000000ff08009985 */ /* 0x0003e2000c101d30 */
[----:B--2---:R-:W-:-:S04]  /*1d6e0*/  @!P0 LEA R6, P3, R0, R5, 0x1 ;  /* 0x0000000500068211 */ /* 0x004fc800078608ff */
[----:B------:R-:W-:-:S05]  /*1d6f0*/  @!P0 LEA.HI.X R7, R0, R15, R18, 0x1, P3 ;  /* 0x0000000f00078211 */ /* 0x000fca00018f0c12 */
[----:B------:R1:W-:Y:S01]  /*1d700*/  @!P0 ST.E.128 [R6.64], RZ ;  /* 0x000000ff06008985 */ /* 0x0003e2000c101d30 */
[----:B------:R-:W-:Y:S05]  /*1d710*/  @P5 EXIT ;  /* 0x000000000000594d */ /* 0x000fea0003800000 */
[----:B------:R-:W-:-:S04]  /*1d720*/  LEA R2, P0, R0, R4, 0x1 ;  /* 0x0000000400027211 */ /* 0x000fc800078008ff */
[----:B------:R-:W-:-:S05]  /*1d730*/  LEA.HI.X R3, R0, R3, R18, 0x1, P0 ;  /* 0x0000000300037211 */ /* 0x000fca00000f0c12 */
[----:B------:R-:W-:Y:S01]  /*1d740*/  ST.E.128 [R2.64], RZ ;  /* 0x000000ff02007985 */ /* 0x000fe2000c101d30 */
[----:B------:R-:W-:Y:S05]  /*1d750*/  EXIT ;  /* 0x000000000000794d */ /* 0x000fea0003800000 */
.L_x_219:
        /* <DEDUP_REMOVED lines=10> */
.L_x_801:


//--------------------- .text._ZN7cutlass13device_kernelIN5flash19enable_sm80_to_sm89INS1_16FlashAttnFwdSm80INS1_25CollectiveMainloopFwdSm80ILi4ELi1ELb0EN4cute5tupleIJNS5_1CILi128EEENS7_ILi96EEENS7_ILi64EEEEEELi64ENS_6half_tEfNS_4arch4Sm80ELb0ELb1ELb1ELb1ELb1ELb0ELb1ELb0EEENS1_21CollectiveEpilogueFwdINS6_IJS8_SA_S9_EEENS6_IJNS7_ILi1EEESI_SI_EEESC_SE_Li128ELb1ELb1ELb0ELb0EEENS1_19SingleTileSchedulerILb1ELb0ELb1ELi128EEEEEEEEEvNT_6ParamsE --------------------------
	.section	.text._ZN7cutlass13device_kernelIN5flash19enable_sm80_to_sm89INS1_16FlashAttnFwdSm80INS1_25CollectiveMainloopFwdSm80ILi4ELi1ELb0EN4cute5tupleIJNS5_1CILi128EEENS7_ILi96EEENS7_ILi64EEEEEELi64ENS_6half_tEfNS_4arch4Sm80ELb0ELb1ELb1ELb1ELb1ELb0ELb1ELb0EEENS1_21CollectiveEpilogueFwdINS6_IJS8_SA_S9_EEENS6_IJNS7_ILi1EEESI_SI_EEESC_SE_Li128ELb1ELb1ELb0ELb0EEENS1_19SingleTileSchedulerILb1ELb0ELb1ELi128EEEEEEEEEvNT_6ParamsE,"ax",@progbits
	.sectioninfo	@"SHI_REGISTERS=255"
	.align	128
.text._ZN7cutlass13device_kernelIN5flash19enable_sm80_to_sm89INS1_16FlashAttnFwdSm80INS1_25CollectiveMainloopFwdSm80ILi4ELi1ELb0EN4cute5tupleIJNS5_1CILi128EEENS7_ILi96EEENS7_ILi64EEEEEELi64ENS_6half_tEfNS_4arch4Sm80ELb0ELb1ELb1ELb1ELb1ELb0ELb1ELb0EEENS1_21CollectiveEpilogueFwdINS6_IJS8_SA_S9_EEENS6_IJNS7_ILi1EEESI_SI_EEESC_SE_Li128ELb1ELb1ELb0ELb0EEENS1_19SingleTileSchedulerILb1ELb0ELb1ELi128EEEEEEEEEvNT_6ParamsE:
        .type           _ZN7cutlass13device_kernelIN5flash19enable_sm80_to_sm89INS1_16FlashAttnFwdSm80INS1_25CollectiveMainloopFwdSm80ILi4ELi1ELb0EN4cute5tupleIJNS5_1CILi128EEENS7_ILi96EEENS7_ILi64EEEEEELi64ENS_6half_tEfNS_4arch4Sm80ELb0ELb1ELb1ELb1ELb1ELb0ELb1ELb0EEENS1_21CollectiveEpilogueFwdINS6_IJS8_SA_S9_EEENS6_IJNS7_ILi1EEESI_SI_EEESC_SE_Li128ELb1ELb1ELb0ELb0EEENS1_19SingleTileSchedulerILb1ELb0ELb1ELi128EEEEEEEEEvNT_6ParamsE,@function
        .size           _ZN7cutlass13device_kernelIN5flash19enable_sm80_to_sm89INS1_16FlashAttnFwdSm80INS1_25CollectiveMainloopFwdSm80ILi4ELi1ELb0EN4cute5tupleIJNS5_1CILi128EEENS7_ILi96EEENS7_ILi64EEEEEELi64ENS_6half_tEfNS_4arch4Sm80ELb0ELb1ELb1ELb1ELb1ELb0ELb1ELb0EEENS1_21CollectiveEpilogueFwdINS6_IJS8_SA_S9_EEENS6_IJNS7_ILi1EEESI_SI_EEESC_SE_Li128ELb1ELb1ELb0ELb0EEENS1_19SingleTileSchedulerILb1ELb0ELb1ELi128EEEEEEEEEvNT_6ParamsE,(.L_x_802 - _ZN7cutlass13device_kernelIN5flash19enable_sm80_to_sm89INS1_16FlashAttnFwdSm80INS1_25CollectiveMainloopFwdSm80ILi4ELi1ELb0EN4cute5tupleIJNS5_1CILi128EEENS7_ILi96EEENS7_ILi64EEEEEELi64ENS_6half_tEfNS_4arch4Sm80ELb0ELb1ELb1ELb1ELb1ELb0ELb1ELb0EEENS1_21CollectiveEpilogueFwdINS6_IJS8_SA_S9_EEENS6_IJNS7_ILi1EEESI_SI_EEESC_SE_Li128ELb1ELb1ELb0ELb0EEENS1_19SingleTileSchedulerILb1ELb0ELb1ELi128EEEEEEEEEvNT_6ParamsE)
        .other          _ZN7cutlass13device_kernelIN5flash19enable_sm80_to_sm89INS1_16FlashAttnFwdSm80INS1_25CollectiveMainloopFwdSm80ILi4ELi1ELb0EN4cute5tupleIJNS5_1CILi128EEENS7_ILi96EEENS7_ILi64EEEEEELi64ENS_6half_tEfNS_4arch4Sm80ELb0ELb1ELb1ELb1ELb1ELb0ELb1ELb0EEENS1_21CollectiveEpilogueFwdINS6_IJS8_SA_S9_EEENS6_IJNS7_ILi1EEESI_SI_EEESC_SE_Li128ELb1ELb1ELb0ELb0EEENS1_19SingleTileSchedulerILb1ELb0ELb1ELi128EEEEEEEEEvNT_6ParamsE,@"STO_CUDA_ENTRY STV_DEFAULT"
_ZN7cutlass13device_kernelIN5flash19enable_sm80_to_sm89INS1_16FlashAttnFwdSm80INS1_25CollectiveMainloopFwdSm80ILi4ELi1ELb0EN4cute5tupleIJNS5_1CILi128EEENS7_ILi96EEENS7_ILi64EEEEEELi64ENS_6half_tEfNS_4arch4Sm80ELb0ELb1ELb1ELb1ELb1ELb0ELb1ELb0EEENS1_21CollectiveEpilogueFwdINS6_IJS8_SA_S9_EEENS6_IJNS7_ILi1EEESI_SI_EEESC_SE_Li128ELb1ELb1ELb0ELb0EEENS1_19SingleTileSchedulerILb1ELb0ELb1ELi128EEEEEEEEEvNT_6ParamsE:
        /* <DEDUP_REMOVED lines=21> */
.L_x_221:
        /* <DEDUP_REMOVED lines=13> */
.L_x_223:
[----:B------:R-:W-:Y:S02]  /*0220*/  ULDC UR5, c[0x0][0x54c] ;  /* 0x0001530000057ab9 */ /* 0x000fe40000000800 */
.L_x_222:
[----:B------:R-:W-:Y:S02]  /*0230*/  ULDC UR4, c[0x0][0x548] ;  /* 0x0001520000047ab9 */ /* 0x000fe40000000800 */
[----:B------:R-:W-:-:S02]  /*0240*/  USHF.L.U32 UR18, UR18, 0x7, URZ ;  /* 0x0000000712127899 */ /* 0x000fc4000800063f */
[----:B------:R-:W-:-:S04]  /*0250*/  UIMAD UR4, UR5, UR4, URZ ;  /* 0x00000004050472a4 */ /* 0x000fc8000f8e023f */
[----:B------:R-:W-:-:S04]  /*0260*/  UISETP.GE.AND UP0, UPT, UR18, UR4, UPT ;  /* 0x000000041200728c */ /* 0x000fc8000bf06270 */
[----:B------:R-:W-:Y:S01]  /*0270*/  USEL UR16, UR16, 0xffffffff, !UP0 ;  /* 0xffffffff10107887 */ /* 0x000fe2000c000000 */
[----:B------:R-:W-:Y:S05]  /*0280*/  BRA `(.L_x_224) ;  /* 0x000001b000007947 */ /* 0x000fea0003800000 */
.L_x_220:
        /* <DEDUP_REMOVED lines=8> */
.L_x_225:
        /* <DEDUP_REMOVED lines=13> */
.L_x_227:
[----:B------:R-:W-:Y:S02]  /*03e0*/  ULDC UR5, c[0x0][0x54c] ;  /* 0x0001530000057ab9 */ /* 0x000fe40000000800 */
.L_x_226:
[----:B------:R-:W-:Y:S02]  /*03f0*/  ULDC UR4, c[0x0][0x548] ;  /* 0x0001520000047ab9 */ /* 0x000fe40000000800 */
[----:B------:R-:W-:-:S02]  /*0400*/  USHF.L.U32 UR18, UR18, 0x7, URZ ;  /* 0x0000000712127899 */ /* 0x000fc4000800063f */
[----:B------:R-:W-:-:S04]  /*0410*/  UIMAD UR4, UR5, UR4, URZ ;  /* 0x00000004050472a4 */ /* 0x000fc8000f8e023f */
[----:B------:R-:W-:-:S04]  /*0420*/  UISETP.GE.AND UP0, UPT, UR18, UR4, UPT ;  /* 0x000000041200728c */ /* 0x000fc8000bf06270 */
[----:B------:R-:W-:-:S06]  /*0430*/  USEL UR16, UR16, 0xffffffff, !UP0 ;  /* 0xffffffff10107887 */ /* 0x000fcc000c000000 */
.L_x_224:
[----:B------:R-:W-:-:S13]  /*0440*/  ISETP.LE.AND P0, PT, RZ, UR16, PT ;  /* 0x00000010ff007c0c */ /* 0x000fda000bf03270 */
[----:B------:R-:W-:Y:S05]  /*0450*/  @!P0 EXIT ;  /* 0x000000000000894d */ /* 0x000fea0003800000 */
[----:B------:R-:W-:Y:S02]  /*0460*/  ULDC.64 UR8, c[0x0][0x370] ;  /* 0x0000dc0000087ab9 */ /* 0x000fe40000000a00 */
[----:B------:R-:W-:Y:S02]  /*0470*/  UISETP.NE.U32.AND UP2, UPT, URZ, UR8, UPT ;  /* 0x000000083f00728c */ /* 0x000fe4000bf45070 */
[----:B------:R-:W-:Y:S02]  /*0480*/  ULDC.64 UR4, c[0x0][0x360] ;  /* 0x0000d80000047ab9 */ /* 0x000fe40000000a00 */
[----:B------:R-:W-:Y:S02]  /*0490*/  UISETP.NE.U32.AND UP0, UPT, URZ, UR4, UPT ;  /* 0x000000043f00728c */ /* 0x000fe4000bf05070 */
[----:B------:R-:W-:Y:S02]  /*04a0*/  ULDC.64 UR6, c[0x0][0x348] ;  /* 0x0000d20000067ab9 */ /* 0x000fe40000000a00 */
[----:B------:R-:W-:-:S02]  /*04b0*/  UISETP.NE.AND.EX UP2, UPT, URZ, UR9, UPT, UP2 ;  /* 0x000000093f00728c */ /* 0x000fc4000bf45320 */
[----:B------:R-:W-:Y:S02]  /*04c0*/  UISETP.NE.U32.AND UP1, UPT, URZ, UR6, UPT ;  /* 0x000000063f00728c */ /* 0x000fe4000bf25070 */
[----:B------:R-:W-:Y:S02]  /*04d0*/  UISETP.NE.AND.EX UP0, UPT, URZ, UR5, UPT, UP0 ;  /* 0x000000053f00728c */ /* 0x000fe4000bf05300 */
[----:B------:R-:W-:Y:S01]  /*04e0*/  UISETP.NE.AND.EX UP1, UPT, URZ, UR7, UPT, UP1 ;  /* 0x000000073f00728c */ /* 0x000fe2000bf25310 */
[----:B------:R-:W-:Y:S01]  /*04f0*/  PLOP3.LUT P2, PT, PT, PT, UP2, 0x80, 0x0 ;  /* 0x000000000000781c */ /* 0x000fe20003f4f028 */
[----:B------:R-:W-:Y:S02]  /*0500*/  ULDC.64 UR8, c[0x0][0x370] ;  /* 0x0000dc0000087ab9 */ /* 0x000fe40000000a00 */
[----:B------:R-:W-:Y:S01]  /*0510*/  ULDC.64 UR6, c[0x0][0x348] ;  /* 0x0000d20000067ab9 */ /* 0x000fe20000000a00 */
[----:B------:R-:W-:Y:S01]  /*0520*/  PLOP3.LUT P0, PT, PT, PT, UP0, 0x80, 0x0 ;  /* 0x000000000000781c */ /* 0x000fe20003f0f008 */
[----:B------:R-:W-:Y:S01]  /*0530*/  ULDC.64 UR4, c[0x0][0x360] ;  /* 0x0000d80000047ab9 */ /* 0x000fe20000000a00 */
[----:B------:R-:W-:Y:S01]  /*0540*/  PLOP3.LUT P1, PT, PT, PT, UP1, 0x80, 0x0 ;  /* 0x000000000000781c */ /* 0x000fe20003f2f018 */
[----:B------:R-:W-:-:S02]  /*0550*/  @UP2 UIMAD.WIDE UR8, UR16, UR13, UR8 ;  /* 0x0000000d100822a5 */ /* 0x000fc4000f8e0208 */
[----:B------:R-:W-:Y:S02]  /*0560*/  @UP0 UIMAD.WIDE UR4, UR16, UR13, UR4 ;  /* 0x0000000d100402a5 */ /* 0x000fe4000f8e0204 */
[----:B------:R-:W-:Y:S02]  /*0570*/  UIMAD.WIDE UR6, UR16, UR13, UR6 ;  /* 0x0000000d100672a5 */ /* 0x000fe4000f8e0206 */
[----:B------:R-:W-:Y:S02]  /*0580*/  IMAD.U32 R3, RZ, RZ, UR9 ;  /* 0x00000009ff037e24 */ /* 0x000fe4000f8e00ff */
[----:B------:R-:W-:Y:S01]  /*0590*/  IMAD.U32 R2, RZ, RZ, UR8 ;  /* 0x00000008ff027e24 */ /* 0x000fe2000f8e00ff */
[----:B------:R-:W-:Y:S01]  /*05a0*/  MOV R4, UR4 ;  /* 0x0000000400047c02 */ /* 0x000fe20008000f00 */
[----:B------:R-:W-:Y:S01]  /*05b0*/  IMAD.U32 R5, RZ, RZ, UR5 ;  /* 0x00000005ff057e24 */ /* 0x000fe2000f8e00ff */
[----:B------:R-:W-:Y:S01]  /*05c0*/  MOV R6, UR6 ;  /* 0x0000000600067c02 */ /* 0x000fe20008000f00 */
[----:B------:R-:W-:Y:S01]  /*05d0*/  IMAD.U32 R7, RZ, RZ, UR7 ;  /* 0x00000007ff077e24 */ /* 0x000fe2000f8e00ff */
[----:B------:R1:W2:Y:S04]  /*05e0*/  @P2 LDG.E R3, [R2.64] ;  /* 0x0000003202032981 */ /* 0x0002a8000c1e1900 */
[----:B------:R-:W3:Y:S04]  /*05f0*/  @P0 LDG.E R0, [R4.64] ;  /* 0x0000003204000981 */ /* 0x000ee8000c1e1900 */
[----:B-1----:R-:W4:Y:S01]  /*0600*/  @P1 LDG.E R2, [R6.64] ;  /* 0x0000003206021981 */ /* 0x002f22000c1e1900 */
[----:B------:R-:W1:Y:S01]  /*0610*/  S2UR UR11, SR_CTAID.Y ;  /* 0x00000000000b79c3 */ /* 0x000e620000002600 */
[----:B------:R-:W-:-:S02]  /*0620*/  UMOV UR14, URZ ;  /* 0x0000003f000e7c82 */ /* 0x000fc40008000000 */
[----:B------:R-:W-:Y:S02]  /*0630*/  ULDC UR15, c[0x0][0x168] ;  /* 0x00005a00000f7ab9 */ /* 0x000fe40000000800 */
[----:B------:R-:W-:Y:S02]  /*0640*/  UMOV UR9, URZ ;  /* 0x0000003f00097c82 */ /* 0x000fe40008000000 */
[----:B------:R-:W-:Y:S02]  /*0650*/  ULDC UR4, c[0x0][0x2ac] ;  /* 0x0000ab0000047ab9 */ /* 0x000fe40000000800 */
[----:B------:R-:W-:Y:S02]  /*0660*/  ULDC UR8, c[0x0][0x1d0] ;  /* 0x0000740000087ab9 */ /* 0x000fe40000000800 */
[----:B------:R-:W-:Y:S02]  /*0670*/  UIMAD UR8, UR4, UR8, URZ ;  /* 0x00000008040872a4 */ /* 0x000fe4000f8e023f */
[----:B-1----:R-:W-:Y:S01]  /*0680*/  USHF.R.S32.HI UR10, URZ, 0x1f, UR11 ;  /* 0x0000001f3f0a7899 */ /* 0x002fe2000801140b */
[----:B--2---:R1:W2:Y:S08]  /*0690*/  @P2 R2UR UR14, R3 ;  /* 0x00000000030e23c2 */ /* 0x0042b000000e0000 */
[----:B---3--:R1:W3:Y:S08]  /*06a0*/  @P0 R2UR UR15, R0 ;  /* 0x00000000000f03c2 */ /* 0x0082f000000e0000 */
[----:B----4-:R1:W4:Y:S02]  /*06b0*/  @P1 R2UR UR9, R2 ;  /* 0x00000000020913c2 */ /* 0x01032400000e0000 */
[----:B-1--4-:R-:W-:Y:S05]  /*06c0*/  @P0 BRA `(.L_x_228) ;  /* 0x0000006000000947 */ /* 0x012fea0003800000 */
[----:B--2---:R-:W-:Y:S05]  /*06d0*/  @!P1 BRA `(.L_x_228) ;  /* 0x0000005000009947 */ /* 0x004fea0003800000 */
[----:B------:R-:W2:Y:S04]  /*06e0*/  LDG.E R2, [R6.64] ;  /* 0x0000003206027981 */ /* 0x000ea8000c1e1900 */
[----:B------:R-:W4:Y:S01]  /*06f0*/  LDG.E R0, [R6.64+0x4] ;  /* 0x0000043206007981 */ /* 0x000f22000c1e1900 */
[----:B--23--:R-:W1:Y:S08]  /*0700*/  R2UR UR15, R2 ;  /* 0x00000000020f73c2 */ /* 0x00ce7000000e0000 */
[----:B----4-:R-:W1:Y:S02]  /*0710*/  R2UR UR4, R0 ;  /* 0x00000000000473c2 */ /* 0x010e6400000e0000 */
[----:B-1----:R-:W-:-:S06]  /*0720*/  UIADD3 UR15, -UR15, UR4, URZ ;  /* 0x000000040f0f7290 */ /* 0x002fcc000fffe13f */
.L_x_228:
[----:B--2---:R-:W-:-:S04]  /*0730*/  ISETP.NE.U32.AND P0, PT, RZ, c[0x0][0x368], PT ;  /* 0x0000da00ff007a0c */ /* 0x004fc80003f05070 */
[----:B------:R-:W-:-:S13]  /*0740*/  ISETP.NE.AND.EX P0, PT, RZ, c[0x0][0x36c], PT, P0 ;  /* 0x0000db00ff007a0c */ /* 0x000fda0003f05300 */
[----:B------:R-:W-:Y:S05]  /*0750*/  @!P0 BRA `(.L_x_229) ;  /* 0x0000007000008947 */ /* 0x000fea0003800000 */
[----:B------:R-:W-:Y:S02]  /*0760*/  ULDC.64 UR4, c[0x0][0x368] ;  /* 0x0000da0000047ab9 */ /* 0x000fe40000000a00 */
[----:B------:R-:W-:-:S06]  /*0770*/  UIMAD.WIDE UR4, UR16, UR13, UR4 ;  /* 0x0000000d100472a5 */ /* 0x000fcc000f8e0204 */
[----:B------:R-:W-:Y:S02]  /*0780*/  MOV R2, UR4 ;  /* 0x0000000400027c02 */ /* 0x000fe40008000f00 */
[----:B------:R-:W-:-:S05]  /*0790*/  MOV R3, UR5 ;  /* 0x0000000500037c02 */ /* 0x000fca0008000f00 */
[----:B------:R-:W2:Y:S02]  /*07a0*/  LDG.E R0, [R2.64] ;  /* 0x0000003202007981 */ /* 0x000ea4000c1e1900 */
[----:B--2---:R1:W2:Y:S02]  /*07b0*/  R2UR UR8, R0 ;  /* 0x00000000000873c2 */ /* 0x0042a400000e0000 */
[----:B-12---:R-:W-:Y:S05]  /*07c0*/  BRA `(.L_x_230) ;  /* 0x000000c000007947 */ /* 0x006fea0003800000 */
.L_x_229:
[----:B------:R-:W-:-:S04]  /*07d0*/  ISETP.NE.U32.AND P0, PT, RZ, c[0x0][0x350], PT ;  /* 0x0000d400ff007a0c */ /* 0x000fc80003f05070 */
[----:B------:R-:W-:-:S13]  /*07e0*/  ISETP.NE.AND.EX P0, PT, RZ, c[0x0][0x354], PT, P0 ;  /* 0x0000d500ff007a0c */ /* 0x000fda0003f05300 */
[----:B------:R-:W-:Y:S05]  /*07f0*/  @!P0 BRA `(.L_x_230) ;  /* 0x0000009000008947 */ /* 0x000fea0003800000 */
[----:B------:R-:W-:Y:S02]  /*0800*/  ULDC.64 UR4, c[0x0][0x350] ;  /* 0x0000d40000047ab9 */ /* 0x000fe40000000a00 */
[----:B------:R-:W-:-:S06]  /*0810*/  UIMAD.WIDE UR4, UR16, UR13, UR4 ;  /* 0x0000000d100472a5 */ /* 0x000fcc000f8e0204 */
[----:B------:R-:W-:Y:S02]  /*0820*/  MOV R2, UR4 ;  /* 0x0000000400027c02 */ /* 0x000fe40008000f00 */
[----:B------:R-:W-:-:S05]  /*0830*/  MOV R3, UR5 ;  /* 0x0000000500037c02 */ /* 0x000fca0008000f00 */
[----:B------:R-:W2:Y:S04]  /*0840*/  LDG.E R4, [R2.64] ;  /* 0x0000003202047981 */ /* 0x000ea8000c1e1900 */
[----:B------:R-:W4:Y:S01]  /*0850*/  LDG.E R0, [R2.64+0x4] ;  /* 0x0000043202007981 */ /* 0x000f22000c1e1900 */
[----:B--2---:R-:W1:Y:S08]  /*0860*/  R2UR UR4, R4 ;  /* 0x00000000040473c2 */ /* 0x004e7000000e0000 */
[----:B----4-:R-:W1:Y:S02]  /*0870*/  R2UR UR8, R0 ;  /* 0x00000000000873c2 */ /* 0x010e6400000e0000 */
[----:B-1----:R-:W-:-:S06]  /*0880*/  UIADD3 UR8, -UR4, UR8, URZ ;  /* 0x0000000804087290 */ /* 0x002fcc000fffe13f */
.L_x_230:
[----:B------:R-:W-:Y:S02]  /*0890*/  ULDC UR4, c[0x0][0x2c4] ;  /* 0x0000b10000047ab9 */ /* 0x000fe40000000800 */
[----:B------:R-:W-:-:S02]  /*08a0*/  UISETP.NE.AND UP0, UPT, UR4, 0x1, UPT ;  /* 0x000000010400788c */ /* 0x000fc4000bf05270 */
[----:B------:R-:W-:Y:S02]  /*08b0*/  ULDC.64 UR6, c[0x0][0x2c8] ;  /* 0x0000b20000067ab9 */ /* 0x000fe40000000a00 */
[----:B------:R-:W-:Y:S02]  /*08c0*/  UIADD3 UR12, UR18, 0x7f, URZ ;  /* 0x0000007f120c7890 */ /* 0x000fe4000fffe03f */
[----:B------:R-:W-:Y:S02]  /*08d0*/  ULDC.64 UR4, c[0x0][0x328] ;  /* 0x0000ca0000047ab9 */ /* 0x000fe40000000a00 */
[----:B------:R-:W-:Y:S02]  /*08e0*/  UP2UR UR35, UPR, URZ, 0x1 ;  /* 0x000000013f237883 */ /* 0x000fe40008000000 */
[----:B------:R-:W-:Y:S02]  /*08f0*/  UIADD3 UR8, -UR14, UR8, URZ ;  /* 0x000000080e087290 */ /* 0x000fe4000fffe13f */
[----:B------:R-:W-:-:S04]  /*0900*/  @UP0 UIADD3 UR20, UR18, 0x7f, URZ ;  /* 0x0000007f12140890 */ /* 0x000fc8000fffe03f */
[----:B------:R-:W-:Y:S02]  /*0910*/  UIMAD.WIDE.U32 UR20, UR20, UR6, URZ ;  /* 0x00000006141472a5 */ /* 0x000fe4000f8e003f */
[----:B---3--:R-:W-:Y:S02]  /*0920*/  UIADD3 UR6, UR8, 0x1, -UR15 ;  /* 0x0000000108067890 */ /* 0x008fe4000fffe80f */
[----:B------:R-:W-:Y:S02]  /*0930*/  @UP0 USHF.R.U32.HI UR12, URZ, UR7, UR21 ;  /* 0x000000073f0c0299 */ /* 0x000fe40008011615 */
[----:B------:R-:W-:Y:S02]  /*0940*/  UISETP.GE.AND UP0, UPT, UR5, 0x1, UPT ;  /* 0x000000010500788c */ /* 0x000fe4000bf06270 */
[----:B------:R-:W-:Y:S02]  /*0950*/  UIADD3 UR6, UR6, UR12, URZ ;  /* 0x0000000c06067290 */ /* 0x000fe4000fffe03f */
[----:B------:R-:W-:-:S02]  /*0960*/  UP2UR UR34, UPR, URZ, 0x1 ;  /* 0x000000013f227883 */ /* 0x000fc40008000000 */
[----:B------:R-:W-:Y:S01]  /*0970*/  PLOP3.LUT P0, PT, PT, PT, UP0, 0x40, 0x0 ;  /* 0x000000000000781c */ /* 0x000fe20003f0e808 */
[----:B------:R-:W-:-:S12]  /*0980*/  UIADD3 UR4, UR6, UR4, URZ ;  /* 0x0000000406047290 */ /* 0x000fd8000fffe03f */
[----:B------:R-:W-:Y:S05]  /*0990*/  @P0 BRA `(.L_x_231) ;  /* 0x0000014000000947 */ /* 0x000fea0003800000 */
[----:B------:R-:W-:Y:S01]  /*09a0*/  ISETP.LT.AND P0, PT, RZ, UR6, PT ;  /* 0x00000006ff007c0c */ /* 0x000fe2000bf01270 */
[----:B------:R-:W-:-:S12]  /*09b0*/  UIADD3 UR12, UR6, -0x1, URZ ;  /* 0xffffffff060c7890 */ /* 0x000fd8000fffe03f */
        /* <DEDUP_REMOVED lines=9> */
.L_x_232:
[----:B------:R-:W-:Y:S02]  /*0a50*/  UISETP.NE.AND UP0, UPT, UR5, 0x1, UPT ;  /* 0x000000010500788c */ /* 0x000fe4000bf05270 */
[----:B------:R-:W-:Y:S02]  /*0a60*/  ULDC.64 UR6, c[0x0][0x330] ;  /* 0x0000cc0000067ab9 */ /* 0x000fe40000000a00 */
[----:B------:R-:W-:-:S07]  /*0a70*/  UIMAD.WIDE.U32 UR20, UR12, UR6, URZ ;  /* 0x000000060c1472a5 */ /* 0x000fce000f8e003f */
[----:B------:R-:W-:Y:S02]  /*0a80*/  @UP0 UMOV UR17, UR21 ;  /* 0x0000001500110c82 */ /* 0x000fe40008000000 */
[----:B------:R-:W-:Y:S02]  /*0a90*/  @UP0 USHF.R.U32.HI UR12, URZ, UR7, UR17 ;  /* 0x000000073f0c0299 */ /* 0x000fe40008011611 */
.L_x_233:
[----:B------:R-:W-:Y:S02]  /*0aa0*/  ULDC UR6, c[0x0][0x32c] ;  /* 0x0000cb0000067ab9 */ /* 0x000fe40000000800 */
[----:B------:R-:W-:-:S04]  /*0ab0*/  UIMAD UR6, UR12, UR5, UR6 ;  /* 0x000000050c0672a4 */ /* 0x000fc8000f8e0206 */
[----:B------:R-:W-:-:S04]  /*0ac0*/  UISETP.LT.AND UP0, UPT, UR4, UR6, UPT ;  /* 0x000000060400728c */ /* 0x000fc8000bf01270 */
[----:B------:R-:W-:Y:S02]  /*0ad0*/  USEL UR4, UR4, UR6, UP0 ;  /* 0x0000000604047287 */ /* 0x000fe40008000000 */
.L_x_231:
[----:B------:R-:W-:Y:S02]  /*0ae0*/  UISETP.NE.AND UP0, UPT, UR35, URZ, UPT ;  /* 0x0000003f2300728c */ /* 0x000fe4000bf05270 */
[----:B------:R-:W-:Y:S02]  /*0af0*/  UIADD3 UR22, UR4, 0x5f, URZ ;  /* 0x0000005f04167890 */ /* 0x000fe4000fffe03f */
[----:B------:R-:W-:Y:S02]  /*0b00*/  ULDC.64 UR6, c[0x0][0x2c8] ;  /* 0x0000b20000067ab9 */ /* 0x000fe40000000a00 */
[----:B------:R-:W-:Y:S02]  /*0b10*/  UIMAD.WIDE.U32 UR24, UR18, UR6, URZ ;  /* 0x00000006121872a5 */ /* 0x000fe4000f8e003f */
[----:B------:R-:W-:Y:S02]  /*0b20*/  UIMAD.WIDE UR22, UR22, 0x2aaaaaab, URZ ;  /* 0x2aaaaaab161678a5 */ /* 0x000fe4000f8e023f */
[----:B------:R-:W-:-:S02]  /*0b30*/  UIADD3 UR20, UR8, 0x5f, URZ ;  /* 0x0000005f08147890 */ /* 0x000fc4000fffe03f */
[----:B------:R-:W-:Y:S02]  /*0b40*/  UISETP.GE.AND UP2, UPT, UR5, 0x1, UPT ;  /* 0x000000010500788c */ /* 0x000fe4000bf46270 */
[----:B------:R-:W-:Y:S02]  /*0b50*/  UIMAD.WIDE UR20, UR20, 0x2aaaaaab, URZ ;  /* 0x2aaaaaab141478a5 */ /* 0x000fe4000f8e023f */
[----:B------:R-:W-:Y:S02]  /*0b60*/  @UP0 UMOV UR17, UR25 ;  /* 0x0000001900110c82 */ /* 0x000fe40008000000 */
[----:B------:R-:W-:Y:S01]  /*0b70*/  UMOV UR4, UR18 ;  /* 0x0000001200047c82 */ /* 0x000fe20008000000 */
[----:B------:R-:W-:Y:S01]  /*0b80*/  PLOP3.LUT P0, PT, PT, PT, UP2, 0x40, 0x0 ;  /* 0x000000000000781c */ /* 0x000fe20003f0e828 */
[----:B------:R-:W-:Y:S02]  /*0b90*/  UMOV UR19, UR23 ;  /* 0x0000001700137c82 */ /* 0x000fe40008000000 */
[----:B------:R-:W-:-:S02]  /*0ba0*/  @UP0 USHF.R.U32.HI UR4, URZ, UR7, UR17 ;  /* 0x000000073f040299 */ /* 0x000fc40008011611 */
[----:B------:R-:W-:Y:S02]  /*0bb0*/  USHF.R.U32.HI UR7, URZ, 0x1f, UR21 ;  /* 0x0000001f3f077899 */ /* 0x000fe40008011615 */
[----:B------:R-:W-:Y:S02]  /*0bc0*/  USHF.R.U32.HI UR12, URZ, 0x1f, UR19 ;  /* 0x0000001f3f0c7899 */ /* 0x000fe40008011613 */
[----:B------:R-:W-:Y:S02]  /*0bd0*/  UIADD3 UR17, UR8, -UR15, URZ ;  /* 0x8000000f08117290 */ /* 0x000fe4000fffe03f */
[----:B------:R-:W-:Y:S02]  /*0be0*/  ULEA.HI.SX32 UR7, UR21, UR7, 0x1c ;  /* 0x0000000715077291 */ /* 0x000fe4000f8fe23f */
[----:B------:R-:W-:Y:S02]  /*0bf0*/  ULEA.HI.SX32 UR12, UR19, UR12, 0x1c ;  /* 0x0000000c130c7291 */ /* 0x000fe4000f8fe23f */
[----:B------:R-:W-:-:S02]  /*0c00*/  UIADD3 UR4, UR17, UR4, URZ ;  /* 0x0000000411047290 */ /* 0x000fc4000fffe03f */
[----:B------:R-:W-:Y:S02]  /*0c10*/  UISETP.LT.AND UP0, UPT, UR7, UR12, UPT ;  /* 0x0000000c0700728c */ /* 0x000fe4000bf01270 */
        /* <DEDUP_REMOVED lines=16> */
.L_x_235:
[----:B------:R-:W-:-:S03]  /*0d20*/  UISETP.NE.AND UP0, UPT, UR5, 0x1, UPT ;  /* 0x000000010500788c */ /* 0x000fc6000bf05270 */
[----:B------:R-:W-:Y:S02]  /*0d30*/  ULDC.64 UR4, c[0x0][0x330] ;  /* 0x0000cc0000047ab9 */ /* 0x000fe40000000a00 */
[----:B------:R-:W-:-:S07]  /*0d40*/  UIMAD.WIDE.U32 UR20, UR7, UR4, URZ ;  /* 0x00000004071472a5 */ /* 0x000fce000f8e003f */
[----:B------:R-:W-:Y:S02]  /*0d50*/  @UP0 UMOV UR19, UR21 ;  /* 0x0000001500130c82 */ /* 0x000fe40008000000 */
[----:B------:R-:W-:Y:S02]  /*0d60*/  @UP0 USHF.R.U32.HI UR7, URZ, UR5, UR19 ;  /* 0x000000053f070299 */ /* 0x000fe40008011613 */
.L_x_236:
[----:B------:R-:W-:Y:S02]  /*0d70*/  ULDC UR4, c[0x0][0x32c] ;  /* 0x0000cb0000047ab9 */ /* 0x000fe40000000800 */
[----:B------:R-:W-:-:S04]  /*0d80*/  UIMAD UR4, UR7, UR4, URZ ;  /* 0x00000004070472a4 */ /* 0x000fc8000f8e023f */
[----:B------:R-:W-:-:S04]  /*0d90*/  UISETP.LT.AND UP0, UPT, UR6, UR4, UPT ;  /* 0x000000040600728c */ /* 0x000fc8000bf01270 */
[----:B------:R-:W-:-:S04]  /*0da0*/  USEL UR6, UR6, UR4, !UP0 ;  /* 0x0000000406067287 */ /* 0x000fc8000c000000 */
.L_x_234:
[----:B------:R-:W-:Y:S01]  /*0db0*/  UIMAD.WIDE UR4, UR6, 0x2aaaaaab, URZ ;  /* 0x2aaaaaab060478a5 */ /* 0x000fe2000f8e023f */
[----:B------:R-:W-:Y:S01]  /*0dc0*/  PLOP3.LUT P4, PT, PT, PT, PT, 0x80, 0x0 ;  /* 0x000000000000781c */ /* 0x000fe20003f8f070 */
[----:B------:R-:W-:Y:S01]  /*0dd0*/  CS2R R162, SRZ ;  /* 0x0000000000a27805 */ /* 0x000fe2000001ff00 */
[----:B------:R-:W-:Y:S01]  /*0de0*/  CS2R R160, SRZ ;  /* 0x0000000000a07805 */ /* 0x000fe2000001ff00 */
[----:B------:R-:W-:Y:S01]  /*0df0*/  USHF.R.U32.HI UR4, URZ, 0x1f, UR5 ;  /* 0x0000001f3f047899 */ /* 0x000fe20008011605 */
[----:B------:R-:W-:Y:S01]  /*0e00*/  CS2R R166, SRZ ;  /* 0x0000000000a67805 */ /* 0x000fe2000001ff00 */
[----:B------:R-:W-:Y:S01]  /*0e10*/  CS2R R164, SRZ ;  /* 0x0000000000a47805 */ /* 0x000fe2000001ff00 */
[----:B------:R-:W-:Y:S01]  /*0e20*/  IMAD.MOV.U32 R15, RZ, RZ, RZ ;  /* 0x000000ffff0f7224 */ /* 0x000fe200078e00ff */
[----:B------:R-:W-:Y:S01]  /*0e30*/  ULEA.HI.SX32 UR4, UR5, UR4, 0x1c ;  /* 0x0000000405047291 */ /* 0x000fe2000f8fe23f */
[----:B------:R-:W-:Y:S01]  /*0e40*/  IMAD.MOV.U32 R158, RZ, RZ, RZ ;  /* 0x000000ffff9e7224 */ /* 0x000fe200078e00ff */
[----:B------:R-:W-:Y:S01]  /*0e50*/  CS2R R156, SRZ ;  /* 0x00000000009c7805 */ /* 0x000fe2000001ff00 */
[----:B------:R-:W-:Y:S01]  /*0e60*/  CS2R R16, SRZ ;  /* 0x0000000000107805 */ /* 0x000fe2000001ff00 */
[----:B------:R-:W-:Y:S01]  /*0e70*/  UISETP.LT.AND UP0, UPT, URZ, UR4, UPT ;  /* 0x000000043f00728c */ /* 0x000fe2000bf01270 */
[----:B------:R-:W-:Y:S01]  /*0e80*/  MOV R154, RZ ;  /* 0x000000ff009a7202 */ /* 0x000fe20000000f00 */
[----:B------:R-:W-:Y:S01]  /*0e90*/  IMAD.MOV.U32 R152, RZ, RZ, RZ ;  /* 0x000000ffff987224 */ /* 0x000fe200078e00ff */
[----:B------:R-:W-:Y:S01]  /*0ea0*/  CS2R R18, SRZ ;  /* 0x0000000000127805 */ /* 0x000fe2000001ff00 */
[----:B------:R-:W-:Y:S01]  /*0eb0*/  USEL UR7, URZ, UR4, !UP0 ;  /* 0x000000043f077287 */ /* 0x000fe2000c000000 */
[----:B------:R-:W-:Y:S01]  /*0ec0*/  MOV R146, RZ ;  /* 0x000000ff00927202 */ /* 0x000fe20000000f00 */
[----:B------:R-:W-:Y:S01]  /*0ed0*/  CS2R R12, SRZ ;  /* 0x00000000000c7805 */ /* 0x000fe2000001ff00 */
[----:B------:R-:W-:Y:S01]  /*0ee0*/  IMAD.MOV.U32 R144, RZ, RZ, RZ ;  /* 0x000000ffff907224 */ /* 0x000fe200078e00ff */
[----:B------:R-:W-:Y:S01]  /*0ef0*/  UISETP.GT.AND UP0, UPT, UR12, UR7, UPT ;  /* 0x000000070c00728c */ /* 0x000fe2000bf04270 */
[----:B------:R-:W-:Y:S01]  /*0f00*/  MOV R150, RZ ;  /* 0x000000ff00967202 */ /* 0x000fe20000000f00 */
[----:B------:R-:W-:Y:S01]  /*0f10*/  IMAD.MOV.U32 R148, RZ, RZ, RZ ;  /* 0x000000ffff947224 */ /* 0x000fe200078e00ff */
[----:B------:R-:W-:Y:S01]  /*0f20*/  CS2R R142, SRZ ;  /* 0x00000000008e7805 */ /* 0x000fe2000001ff00 */
[----:B------:R-:W-:Y:S01]  /*0f30*/  CS2R R22, SRZ ;  /* 0x0000000000167805 */ /* 0x000fe2000001ff00 */
[----:B------:R-:W-:Y:S01]  /*0f40*/  MOV R140, RZ ;  /* 0x000000ff008c7202 */ /* 0x000fe20000000f00 */
[----:B------:R-:W-:Y:S01]  /*0f50*/  IMAD.MOV.U32 R138, RZ, RZ, RZ ;  /* 0x000000ffff8a7224 */ /* 0x000fe200078e00ff */
[----:B------:R-:W-:Y:S01]  /*0f60*/  PLOP3.LUT P0, PT, PT, PT, UP0, 0x80, 0x0 ;  /* 0x000000000000781c */ /* 0x000fe20003f0f008 */
        /* <DEDUP_REMOVED lines=28> */
[----:B------:R-:W-:Y:S02]  /*1130*/  UISETP.NE.AND UP2, UPT, UR35, URZ, UPT ;  /* 0x0000003f2300728c */ /* 0x000fe4000bf45270 */
[----:B------:R-:W-:-:S03]  /*1140*/  UISETP.NE.AND.EX UP0, UPT, URZ, UR5, UPT, UP0 ;  /* 0x000000053f00728c */ /* 0x000fc6000bf05300 */
[----:B------:R-:W-:-:S03]  /*1150*/  ULDC.64 UR4, c[0x0][0x340] ;  /* 0x0000d00000047ab9 */ /* 0x000fc60000000a00 */
[----:B------:R-:W-:-:S05]  /*1160*/  PLOP3.LUT P1, PT, PT, PT, UP0, 0x80, 0x0 ;  /* 0x000000000000781c */ /* 0x000fca0003f2f008 */
[----:B------:R-:W-:-:S06]  /*1170*/  @UP0 UIMAD.WIDE UR4, UR16, UR13, UR4 ;  /* 0x0000000d100402a5 */ /* 0x000fcc000f8e0204 */
[----:B------:R-:W-:Y:S02]  /*1180*/  IMAD.U32 R2, RZ, RZ, UR4 ;  /* 0x00000004ff027e24 */ /* 0x000fe4000f8e00ff */
[----:B------:R-:W-:Y:S01]  /*1190*/  IMAD.U32 R3, RZ, RZ, UR5 ;  /* 0x00000005ff037e24 */ /* 0x000fe2000f8e00ff */
[----:B------:R-:W-:Y:S01]  /*11a0*/  SHF.R.S32.HI R200, RZ, 0x1f, R201 ;  /* 0x0000001fffc87819 */ /* 0x000fe200000114c9 */
[----:B------:R-:W-:Y:S02]  /*11b0*/  USHF.R.S32.HI UR6, URZ, 0x1f, UR9 ;  /* 0x0000001f3f067899 */ /* 0x000fe40008011409 */
[----:B------:R-:W-:Y:S01]  /*11c0*/  ULDC.64 UR4, c[0x0][0x178] ;  /* 0x00005e0000047ab9 */ /* 0x000fe20000000a00 */
[----:B------:R1:W2:Y:S01]  /*11d0*/  @P1 LDG.E R10, [R2.64] ;  /* 0x00000032020a1981 */ /* 0x0002a2000c1e1900 */
[----:B------:R-:W-:Y:S01]  /*11e0*/  UIMAD UR6, UR6, UR4, URZ ;  /* 0x00000004060672a4 */ /* 0x000fe2000f8e023f */
[----:B------:R-:W-:Y:S01]  /*11f0*/  PLOP3.LUT P2, PT, PT, PT, UP2, 0x80, 0x0 ;  /* 0x000000000000781c */ /* 0x000fe20003f4f028 */
[----:B------:R-:W-:Y:S01]  /*1200*/  UIMAD.WIDE.U32 UR20, UR9, UR4, URZ ;  /* 0x00000004091472a5 */ /* 0x000fe2000f8e003f */
[----:B------:R-:W-:Y:S01]  /*1210*/  PLOP3.LUT P0, PT, PT, PT, UP2, 0x80, 0x0 ;  /* 0x000000000000781c */ /* 0x000fe20003f0f028 */
[----:B------:R-:W-:Y:S01]  /*1220*/  UIMAD UR6, UR9, UR5, UR6 ;  /* 0x00000005090672a4 */ /* 0x000fe2000f8e0206 */
[----:B------:R-:W-:Y:S01]  /*1230*/  LEA.HI R13, R200, R201, RZ, 0x4 ;  /* 0x000000c9c80d7211 */ /* 0x000fe200078f20ff */
[----:B------:R-:W-:Y:S01]  /*1240*/  USHF.R.S32.HI UR9, URZ, 0x1f, UR16 ;  /* 0x0000001f3f097899 */ /* 0x000fe20008011410 */
[----:B------:R-:W-:Y:S01]  /*1250*/  BSSY B0, `(.L_x_238) ;  /* 0x0000051000007945 */ /* 0x000fe20003800000 */
[----:B------:R-:W-:-:S02]  /*1260*/  ULDC.64 UR4, c[0x0][0x1b8] ;  /* 0x00006e0000047ab9 */ /* 0x000fc40000000a00 */
[----:B------:R-:W-:Y:S02]  /*1270*/  UIADD3 UR21, UR21, UR6, URZ ;  /* 0x0000000615157290 */ /* 0x000fe4000fffe03f */
[----:B------:R-:W-:Y:S02]  /*1280*/  UIMAD UR6, UR10, UR4, URZ ;  /* 0x000000040a0672a4 */ /* 0x000fe4000f8e023f */
[----:B------:R-:W-:Y:S02]  /*1290*/  UIMAD.WIDE.U32 UR20, UR11, UR4, UR20 ;  /* 0x000000040b1472a5 */ /* 0x000fe4000f8e0014 */
[----:B------:R-:W-:Y:S02]  /*12a0*/  UIMAD UR6, UR11, UR5, UR6 ;  /* 0x000000050b0672a4 */ /* 0x000fe4000f8e0206 */
[----:B------:R-:W-:Y:S02]  /*12b0*/  USEL UR9, UR9, URZ, !UP1 ;  /* 0x0000003f09097287 */ /* 0x000fe4000c800000 */
[----:B------:R-:W-:-:S02]  /*12c0*/  ULDC.64 UR4, c[0x0][0x1c0] ;  /* 0x0000700000047ab9 */ /* 0x000fc40000000a00 */
[----:B------:R-:W-:Y:S01]  /*12d0*/  USEL UR13, UR16, URZ, !UP1 ;  /* 0x0000003f100d7287 */ /* 0x000fe2000c800000 */
[----:B-1----:R-:W-:Y:S01]  /*12e0*/  LEA.HI R2, R200, R201, RZ, 0x3 ;  /* 0x000000c9c8027211 */ /* 0x002fe200078f18ff */
[----:B------:R-:W-:Y:S02]  /*12f0*/  UIMAD UR9, UR9, UR4, URZ ;  /* 0x00000004090972a4 */ /* 0x000fe4000f8e023f */
[----:B------:R-:W-:Y:S01]  /*1300*/  UIADD3 UR21, UR21, UR6, URZ ;  /* 0x0000000615157290 */ /* 0x000fe2000fffe03f */
[----:B------:R-:W-:Y:S01]  /*1310*/  LOP3.LUT R0, R2, 0xfffffff8, RZ, 0xc0, !PT ;  /* 0xfffffff802007812 */ /* 0x000fe200078ec0ff */
[----:B------:R-:W-:Y:S01]  /*1320*/  UIMAD UR5, UR13, UR5, UR9 ;  /* 0x000000050d0572a4 */ /* 0x000fe2000f8e0209 */
[----:B------:R-:W-:Y:S01]  /*1330*/  SHF.R.S32.HI R18, RZ, 0x3, R2 ;  /* 0x00000003ff127819 */ /* 0x000fe20000011402 */
[----:B------:R-:W-:Y:S02]  /*1340*/  UIMAD.WIDE.U32 UR20, UR13, UR4, UR20 ;  /* 0x000000040d1472a5 */ /* 0x000fe4000f8e0014 */
[----:B------:R-:W-:Y:S01]  /*1350*/  IMAD.IADD R6, R201, 0x1, -R0 ;  /* 0x00000001c9067824 */ /* 0x000fe200078e0a00 */
[----:B------:R-:W-:-:S02]  /*1360*/  ULDC UR6, c[0x0][0x2c4] ;  /* 0x0000b10000067ab9 */ /* 0x000fc40000000800 */
[----:B------:R-:W-:Y:S01]  /*1370*/  UIADD3 UR5, UR21, UR5, URZ ;  /* 0x0000000515057290 */ /* 0x000fe2000fffe03f */
[C---:B------:R-:W-:Y:S01]  /*1380*/  IMAD R203, R6.reuse, 0x10, R18 ;  /* 0x0000001006cb7824 */ /* 0x040fe200078e0212 */
[----:B------:R-:W-:Y:S01]  /*1390*/  UIMAD UR6, UR15, UR6, URZ ;  /* 0x000000060f0672a4 */ /* 0x000fe2000f8e023f */
[----:B------:R-:W-:Y:S02]  /*13a0*/  IMAD.U32 R3, RZ, RZ, UR21 ;  /* 0x00000015ff037e24 */ /* 0x000fe4000f8e00ff */
[----:B------:R-:W-:Y:S01]  /*13b0*/  IMAD.SHL.U32 R6, R6, 0x8, RZ ;  /* 0x0000000806067824 */ /* 0x000fe200078e00ff */
[----:B------:R-:W-:Y:S01]  /*13c0*/  IADD3 R4, R203, UR18, RZ ;  /* 0x00000012cb047c10 */ /* 0x000fe2000fffe0ff */
[----:B------:R-:W-:Y:S01]  /*13d0*/  IMAD.U32 R3, RZ, RZ, UR5 ;  /* 0x00000005ff037e24 */ /* 0x000fe2000f8e00ff */
[----:B------:R1:W-:Y:S03]  /*13e0*/  STL [R1+0xc], R203 ;  /* 0x00000ccb01007387 */ /* 0x0003e60000100800 */
[----:B------:R-:W-:-:S04]  /*13f0*/  @P2 IMAD.HI.U32 R2, R4, c[0x0][0x2c8], RZ ;  /* 0x0000b20004022a27 */ /* 0x000fc800078e00ff */
[----:B------:R-:W-:Y:S01]  /*1400*/  IMAD.MOV.U32 R0, RZ, RZ, R4 ;  /* 0x000000ffff007224 */ /* 0x000fe200078e0004 */
[----:B------:R-:W-:Y:S01]  /*1410*/  @P0 SHF.R.U32.HI R0, RZ, c[0x0][0x2cc], R2 ;  /* 0x0000b300ff000a19 */ /* 0x000fe20000011602 */
[----:B------:R-:W-:Y:S01]  /*1420*/  IMAD.U32 R2, RZ, RZ, UR20 ;  /* 0x00000014ff027e24 */ /* 0x000fe2000f8e00ff */
[----:B------:R-:W-:Y:S02]  /*1430*/  ISETP.GE.AND P0, PT, R6, c[0x0][0x198], PT ;  /* 0x0000660006007a0c */ /* 0x000fe40003f06270 */
[--C-:B------:R-:W-:Y:S01]  /*1440*/  SHF.R.S32.HI R5, RZ, 0x1f, R0.reuse ;  /* 0x0000001fff057819 */ /* 0x100fe20000011400 */
[----:B------:R-:W-:Y:S02]  /*1450*/  IMAD.MOV R7, RZ, RZ, -R0 ;  /* 0x000000ffff077224 */ /* 0x000fe400078e0a00 */
[----:B------:R-:W-:-:S04]  /*1460*/  IMAD.WIDE.U32 R2, R0, c[0x0][0x1b0], R2 ;  /* 0x00006c0000027a25 */ /* 0x000fc800078e0002 */
[----:B------:R-:W-:-:S04]  /*1470*/  IMAD R5, R5, c[0x0][0x1b0], RZ ;  /* 0x00006c0005057a24 */ /* 0x000fc800078e02ff */
[----:B------:R-:W-:Y:S02]  /*1480*/  IMAD R5, R0, c[0x0][0x1b4], R5 ;  /* 0x00006d0000057a24 */ /* 0x000fe400078e0205 */
[----:B------:R-:W-:Y:S02]  /*1490*/  IMAD R0, R7, c[0x0][0x2c4], R4 ;  /* 0x0000b10007007a24 */ /* 0x000fe400078e0204 */
[----:B------:R-:W-:Y:S02]  /*14a0*/  IMAD.IADD R3, R3, 0x1, R5 ;  /* 0x0000000103037824 */ /* 0x000fe400078e0205 */
[----:B------:R-:W-:Y:S01]  /*14b0*/  IMAD.SHL.U32 R4, R18, 0x40, RZ ;  /* 0x0000004012047824 */ /* 0x000fe200078e00ff */
[----:B------:R-:W-:Y:S01]  /*14c0*/  SHF.R.S32.HI R5, RZ, 0x1f, R0 ;  /* 0x0000001fff057819 */ /* 0x000fe20000011400 */
[----:B------:R-:W-:-:S03]  /*14d0*/  IMAD.WIDE.U32 R2, R0, c[0x0][0x1a8], R2 ;  /* 0x00006a0000027a25 */ /* 0x000fc600078e0002 */
[----:B------:R-:W-:Y:S01]  /*14e0*/  LOP3.LUT R4, R4, 0x1c0, RZ, 0xc0, !PT ;  /* 0x000001c004047812 */ /* 0x000fe200078ec0ff */
[----:B------:R-:W-:Y:S01]  /*14f0*/  IMAD R5, R5, c[0x0][0x1a8], RZ ;  /* 0x00006a0005057a24 */ /* 0x000fe200078e02ff */
[----:B------:R-:W-:-:S03]  /*1500*/  LEA R8, P2, R2, c[0x0][0x160], 0x1 ;  /* 0x0000580002087a11 */ /* 0x000fc600078408ff */
[----:B------:R-:W-:Y:S01]  /*1510*/  IMAD R7, R0, c[0x0][0x1ac], R5 ;  /* 0x00006b0000077a24 */ /* 0x000fe200078e0205 */
[----:B------:R-:W-:Y:S02]  /*1520*/  LOP3.LUT R0, R13, 0xfffffff0, RZ, 0xc0, !PT ;  /* 0xfffffff00d007812 */ /* 0x000fe400078ec0ff */
[----:B------:R-:W-:Y:S01]  /*1530*/  LOP3.LUT R5, R4, 0x38, R6, 0xf8, !PT ;  /* 0x0000003804057812 */ /* 0x000fe200078ef806 */
[----:B------:R-:W-:Y:S01]  /*1540*/  IMAD.IADD R3, R3, 0x1, R7 ;  /* 0x0000000103037824 */ /* 0x000fe200078e0207 */
[----:B------:R-:W-:Y:S01]  /*1550*/  SHF.R.U32.HI R4, RZ, 0x3, R4 ;  /* 0x00000003ff047819 */ /* 0x000fe20000011604 */
[----:B------:R-:W-:Y:S01]  /*1560*/  IMAD.IADD R0, R201, 0x1, -R0 ;  /* 0x00000001c9007824 */ /* 0x000fe200078e0a00 */
[----:B------:R1:W3:Y:S02]  /*1570*/  SHFL.IDX PT, R6, R8, RZ, 0x181f ;  /* 0x00181fff08067589 */ /* 0x0002e400000e0000 */
[----:B------:R-:W-:Y:S02]  /*1580*/  LEA.HI.X R9, R2, c[0x0][0x164], R3, 0x1, P2 ;  /* 0x0000590002097a11 */ /* 0x000fe400010f0c03 */
[----:B------:R-:W-:-:S02]  /*1590*/  SHF.R.S32.HI R3, RZ, 0x1f, R0 ;  /* 0x0000001fff037819 */ /* 0x000fc40000011400 */
[----:B------:R-:W-:Y:S01]  /*15a0*/  LOP3.LUT R4, R5, R4, RZ, 0x3c, !PT ;  /* 0x0000000405047212 */ /* 0x000fe200078e3cff */
[----:B------:R1:W4:Y:S01]  /*15b0*/  SHFL.IDX PT, R7, R9, RZ, 0x181f ;  /* 0x00181fff09077589 */ /* 0x00032200000e0000 */
[----:B------:R-:W-:Y:S02]  /*15c0*/  LEA.HI R20, R3, R0, RZ, 0x3 ;  /* 0x0000000003147211 */ /* 0x000fe400078f18ff */
[----:B------:R-:W-:Y:S02]  /*15d0*/  IADD3 R5, R18, UR18, RZ ;  /* 0x0000001212057c10 */ /* 0x000fe4000fffe0ff */
[----:B------:R-:W-:Y:S02]  /*15e0*/  LEA.HI R2, R200, R201, RZ, 0x3 ;  /* 0x000000c9c8027211 */ /* 0x000fe400078f18ff */
[----:B------:R-:W-:Y:S02]  /*15f0*/  LOP3.LUT R3, R20, 0xfffffff8, RZ, 0xc0, !PT ;  /* 0xfffffff814037812 */ /* 0x000fe400078ec0ff */
[----:B------:R-:W-:-:S02]  /*1600*/  ISETP.GE.AND P3, PT, R5, UR6, PT ;  /* 0x0000000605007c0c */ /* 0x000fc4000bf66270 */
[----:B------:R-:W-:Y:S01]  /*1610*/  LOP3.LUT R2, R2, 0xfffffff8, RZ, 0xc0, !PT ;  /* 0xfffffff802027812 */ /* 0x000fe200078ec0ff */
[----:B------:R-:W-:Y:S02]  /*1620*/  IMAD.IADD R19, R0, 0x1, -R3 ;  /* 0x0000000100137824 */ /* 0x000fe400078e0a03 */
[----:B------:R-:W-:Y:S02]  /*1630*/  IMAD.MOV.U32 R3, RZ, RZ, 0x20 ;  /* 0x00000020ff037424 */ /* 0x000fe400078e00ff */
[----:B------:R-:W-:Y:S02]  /*1640*/  IMAD.IADD R32, R201, 0x1, -R2 ;  /* 0x00000001c9207824 */ /* 0x000fe400078e0a02 */
[----:B------:R-:W-:Y:S02]  /*1650*/  IMAD.MOV.U32 R2, RZ, RZ, 0x10 ;  /* 0x00000010ff027424 */ /* 0x000fe400078e00ff */
[----:B------:R-:W-:-:S05]  /*1660*/  IMAD.SHL.U32 R33, R32, 0x8, RZ ;  /* 0x0000000820217824 */ /* 0x000fca00078e00ff */
[----:B------:R-:W-:Y:S01]  /*1670*/  SHF.R.S32.HI R225, RZ, 0x1f, R33 ;  /* 0x0000001fffe17819 */ /* 0x000fe20000011421 */
[----:B--2---:R2:W5:Y:S01]  /*1680*/  @P1 R2UR UR19, R10 ;  /* 0x000000000a1313c2 */ /* 0x00456200000e0000 */
[----:B------:R-:W-:Y:S01]  /*1690*/  R2P PR, R19, 0x6 ;  /* 0x0000000613007804 */ /* 0x000fe20000000000 */
[----:B-----5:R-:W-:-:S04]  /*16a0*/  @!UP0 UMOV UR19, UR16 ;  /* 0x0000001000138c82 */ /* 0x020fc80008000000 */
[----:B------:R-:W-:Y:S02]  /*16b0*/  SEL R2, R2, 0xfffffff0, !P1 ;  /* 0xfffffff002027807 */ /* 0x000fe40004800000 */
[----:B--2---:R-:W-:-:S05]  /*16c0*/  LEA.HI R10, R200, R201, RZ, 0x6 ;  /* 0x000000c9c80a7211 */ /* 0x004fca00078f30ff */
[----:B------:R-:W-:-:S05]  /*16d0*/  IMAD.SHL.U32 R0, R10, 0x8, RZ ;  /* 0x000000080a007824 */ /* 0x000fca00078e00ff */
[----:B------:R-:W-:Y:S02]  /*16e0*/  LOP3.LUT R10, R4, 0xfffffe00, R0, 0xf8, !PT ;  /* 0xfffffe00040a7812 */ /* 0x000fe400078ef800 */
[----:B------:R-:W-:Y:S01]  /*16f0*/  SEL R4, R3, 0xffffffe0, !P2 ;  /* 0xffffffe003047807 */ /* 0x000fe20005000000 */
[----:B------:R-:W-:Y:S05]  /*1700*/  @P3 BRA `(.L_x_239) ;  /* 0x0000005000003947 */ /* 0x000fea0003800000 */
[----:B-1-34-:R-:W-:Y:S01]  /*1710*/  LEA R6, P1, R33, R6, 0x1 ;  /* 0x0000000621067211 */ /* 0x01afe200078208ff */
[----:B------:R-:W-:-:S03]  /*1720*/  IMAD.SHL.U32 R0, R10, 0x2, RZ ;  /* 0x000000020a007824 */ /* 0x000fc600078e00ff */
[----:B------:R-:W-:-:S05]  /*1730*/  LEA.HI.X R7, R33, R7, R225, 0x1, P1 ;  /* 0x0000000721077211 */ /* 0x000fca00008f0ce1 */
[----:B------:R-:W-:Y:S01]  /*1740*/  @!PT LDS RZ, [RZ] ;  /* 0x00000000fffff984 */ /* 0x000fe20000000800 */
[----:B------:R1:W-:Y:S04]  /*1750*/  LDGSTS.E.BYPASS.LTC128B.128 [R0+0x6100], [R6.64], !P0 ;  /* 0x0610000006007fae */ /* 0x0003e8000c101d72 */
.L_x_239:
[----:B-1-34-:R-:W-:Y:S05]  /*1760*/  BSYNC B0 ;  /* 0x0000000000007941 */ /* 0x01afea0003800000 */
.L_x_238:
[----:B------:R-:W-:Y:S01]  /*1770*/  IADD3 R0, R5, 0x10, RZ ;  /* 0x0000001005007810 */ /* 0x000fe20007ffe0ff */
[----:B------:R1:W2:Y:S01]  /*1780*/  SHFL.IDX PT, R3, R9, 0x1, 0x181f ;  /* 0x00381f0009037f89 */ /* 0x0002a200000e0000 */
[----:B------:R-:W-:Y:S02]  /*1790*/  BSSY B0, `(.L_x_240) ;  /* 0x0000009000007945 */ /* 0x000fe40003800000 */
[----:B------:R-:W-:Y:S01]  /*17a0*/  ISETP.GE.AND P1, PT, R0, UR6, PT ;  /* 0x0000000600007c0c */ /* 0x000fe2000bf26270 */
[----:B------:R1:W3:-:S12]  /*17b0*/  SHFL.IDX PT, R6, R8, 0x1, 0x181f ;  /* 0x00381f0008067f89 */ /* 0x0002d800000e0000 */
[----:B------:R-:W-:Y:S05]  /*17c0*/  @P1 BRA `(.L_x_241) ;  /* 0x0000005000001947 */ /* 0x000fea0003800000 */
[----:B---3--:R-:W-:Y:S01]  /*17d0*/  LEA R6, P1, R33, R6, 0x1 ;  /* 0x0000000621067211 */ /* 0x008fe200078208ff */
[----:B------:R-:W-:-:S03]  /*17e0*/  IMAD.SHL.U32 R0, R10, 0x2, RZ ;  /* 0x000000020a007824 */ /* 0x000fc600078e00ff */
[----:B--2---:R-:W-:-:S05]  /*17f0*/  LEA.HI.X R7, R33, R3, R225, 0x1, P1 ;  /* 0x0000000321077211 */ /* 0x004fca00008f0ce1 */
[----:B------:R-:W-:Y:S01]  /*1800*/  @!PT LDS RZ, [RZ] ;  /* 0x00000000fffff984 */ /* 0x000fe20000000800 */
[----:B------:R2:W-:Y:S04]  /*1810*/  LDGSTS.E.BYPASS.LTC128B.128 [R0+0x6900], [R6.64], !P0 ;  /* 0x0690000006007fae */ /* 0x0005e8000c101d72 */
.L_x_241:
[----:B------:R-:W-:Y:S05]  /*1820*/  BSYNC B0 ;  /* 0x0000000000007941 */ /* 0x000fea0003800000 */
.L_x_240:
[----:B--2---:R-:W-:Y:S01]  /*1830*/  IADD3 R0, R5, 0x20, RZ ;  /* 0x0000002005007810 */ /* 0x004fe20007ffe0ff */
[----:B------:R2:W4:Y:S01]  /*1840*/  SHFL.IDX PT, R3, R9, 0x2, 0x181f ;  /* 0x00581f0009037f89 */ /* 0x00052200000e0000 */
[----:B------:R-:W-:Y:S02]  /*1850*/  BSSY B0, `(.L_x_242) ;  /* 0x0000009000007945 */ /* 0x000fe40003800000 */
[----:B------:R-:W-:Y:S01]  /*1860*/  ISETP.GE.AND P1, PT, R0, UR6, PT ;  /* 0x0000000600007c0c */ /* 0x000fe2000bf26270 */
[----:B---3--:R2:W3:-:S12]  /*1870*/  SHFL.IDX PT, R6, R8, 0x2, 0x181f ;  /* 0x00581f0008067f89 */ /* 0x0084d800000e0000 */
[----:B------:R-:W-:Y:S05]  /*1880*/  @P1 BRA `(.L_x_243) ;  /* 0x0000005000001947 */ /* 0x000fea0003800000 */
[----:B---3--:R-:W-:Y:S01]  /*1890*/  LEA R6, P1, R33, R6, 0x1 ;  /* 0x0000000621067211 */ /* 0x008fe200078208ff */
[----:B------:R-:W-:-:S03]  /*18a0*/  IMAD.SHL.U32 R0, R10, 0x2, RZ ;  /* 0x000000020a007824 */ /* 0x000fc600078e00ff */
[----:B----4-:R-:W-:-:S05]  /*18b0*/  LEA.HI.X R7, R33, R3, R225, 0x1, P1 ;  /* 0x0000000321077211 */ /* 0x010fca00008f0ce1 */
[----:B------:R-:W-:Y:S01]  /*18c0*/  @!PT LDS RZ, [RZ] ;  /* 0x00000000fffff984 */ /* 0x000fe20000000800 */
[----:B------:R3:W-:Y:S04]  /*18d0*/  LDGSTS.E.BYPASS.LTC128B.128 [R0+0x7100], [R6.64], !P0 ;  /* 0x0710000006007fae */ /* 0x0007e8000c101d72 */
.L_x_243:
[----:B------:R-:W-:Y:S05]  /*18e0*/  BSYNC B0 ;  /* 0x0000000000007941 */ /* 0x000fea0003800000 */
.L_x_242:
[----:B---3--:R-:W-:Y:S01]  /*18f0*/  IADD3 R0, R5, 0x30, RZ ;  /* 0x0000003005007810 */ /* 0x008fe20007ffe0ff */
[----:B----4-:R3:W4:Y:S01]  /*1900*/  SHFL.IDX PT, R3, R9, 0x3, 0x181f ;  /* 0x00781f0009037f89 */ /* 0x01072200000e0000 */
[----:B------:R-:W-:Y:S02]  /*1910*/  BSSY B0, `(.L_x_244) ;  /* 0x0000009000007945 */ /* 0x000fe40003800000 */
[----:B------:R-:W-:Y:S01]  /*1920*/  ISETP.GE.AND P1, PT, R0, UR6, PT ;  /* 0x0000000600007c0c */ /* 0x000fe2000bf26270 */
[----:B------:R3:W1:-:S12]  /*1930*/  SHFL.IDX PT, R6, R8, 0x3, 0x181f ;  /* 0x00781f0008067f89 */ /* 0x00065800000e0000 */
[----:B------:R-:W-:Y:S05]  /*1940*/  @P1 BRA `(.L_x_245) ;  /* 0x0000005000001947 */ /* 0x000fea0003800000 */
[----:B-1----:R-:W-:Y:S01]  /*1950*/  LEA R6, P1, R33, R6, 0x1 ;  /* 0x0000000621067211 */ /* 0x002fe200078208ff */
[----:B------:R-:W-:-:S03]  /*1960*/  IMAD.SHL.U32 R0, R10, 0x2, RZ ;  /* 0x000000020a007824 */ /* 0x000fc600078e00ff */
[----:B----4-:R-:W-:-:S05]  /*1970*/  LEA.HI.X R7, R33, R3, R225, 0x1, P1 ;  /* 0x0000000321077211 */ /* 0x010fca00008f0ce1 */
[----:B------:R-:W-:Y:S01]  /*1980*/  @!PT LDS RZ, [RZ] ;  /* 0x00000000fffff984 */ /* 0x000fe20000000800 */
[----:B------:R1:W-:Y:S04]  /*1990*/  LDGSTS.E.BYPASS.LTC128B.128 [R0+0x7900], [R6.64], !P0 ;  /* 0x0790000006007fae */ /* 0x0003e8000c101d72 */
.L_x_245:
[----:B------:R-:W-:Y:S05]  /*19a0*/  BSYNC B0 ;  /* 0x0000000000007941 */ /* 0x000fea0003800000 */
.L_x_244:
[----:B-1----:R-:W-:Y:S01]  /*19b0*/  IADD3 R0, R5, 0x40, RZ ;  /* 0x0000004005007810 */ /* 0x002fe20007ffe0ff */
[----:B----4-:R1:W4:Y:S01]  /*19c0*/  SHFL.IDX PT, R3, R9, 0x4, 0x181f ;  /* 0x00981f0009037f89 */ /* 0x01032200000e0000 */
[----:B------:R-:W-:Y:S02]  /*19d0*/  BSSY B0, `(.L_x_246) ;  /* 0x0000009000007945 */ /* 0x000fe40003800000 */
[----:B------:R-:W-:Y:S01]  /*19e0*/  ISETP.GE.AND P1, PT, R0, UR6, PT ;  /* 0x0000000600007c0c */ /* 0x000fe2000bf26270 */
[----:B------:R1:W2:-:S12]  /*19f0*/  SHFL.IDX PT, R6, R8, 0x4, 0x181f ;  /* 0x00981f0008067f89 */ /* 0x00029800000e0000 */
[----:B------:R-:W-:Y:S05]  /*1a00*/  @P1 BRA `(.L_x_247) ;  /* 0x0000005000001947 */ /* 0x000fea0003800000 */
[----:B--2---:R-:W-:Y:S01]  /*1a10*/  LEA R6, P1, R33, R6, 0x1 ;  /* 0x0000000621067211 */ /* 0x004fe200078208ff */
[----:B------:R-:W-:-:S03]  /*1a20*/  IMAD.SHL.U32 R0, R10, 0x2, RZ ;  /* 0x000000020a007824 */ /* 0x000fc600078e00ff */
[----:B----4-:R-:W-:-:S05]  /*1a30*/  LEA.HI.X R7, R33, R3, R225, 0x1, P1 ;  /* 0x0000000321077211 */ /* 0x010fca00008f0ce1 */
[----:B------:R-:W-:Y:S01]  /*1a40*/  @!PT LDS RZ, [RZ] ;  /* 0x00000000fffff984 */ /* 0x000fe20000000800 */
[----:B------:R2:W-:Y:S04]  /*1a50*/  LDGSTS.E.BYPASS.LTC128B.128 [R0+0x8100], [R6.64], !P0 ;  /* 0x0810000006007fae */ /* 0x0005e8000c101d72 */
.L_x_247:
[----:B------:R-:W-:Y:S05]  /*1a60*/  BSYNC B0 ;  /* 0x0000000000007941 */ /* 0x000fea0003800000 */
.L_x_246:
[----:B--2---:R-:W-:Y:S01]  /*1a70*/  IADD3 R0, R5, 0x50, RZ ;  /* 0x0000005005007810 */ /* 0x004fe20007ffe0ff */
        /* <DEDUP_REMOVED lines=10> */
.L_x_249:
[----:B------:R-:W-:Y:S05]  /*1b20*/  BSYNC B0 ;  /* 0x0000000000007941 */ /* 0x000fea0003800000 */
.L_x_248:
        /* <DEDUP_REMOVED lines=11> */
.L_x_251:
[----:B------:R-:W-:Y:S05]  /*1be0*/  BSYNC B0 ;  /* 0x0000000000007941 */ /* 0x000fea0003800000 */
.L_x_250:
[----:B-123--:R-:W1:Y:S01]  /*1bf0*/  SHFL.IDX PT, R8, R8, 0x7, 0x181f ;  /* 0x00f81f0008087f89 */ /* 0x00ee6200000e0000 */
[----:B------:R-:W-:Y:S01]  /*1c00*/  ULDC UR4, c[0x0][0x2b8] ;  /* 0x0000ae0000047ab9 */ /* 0x000fe20000000800 */
[----:B----4-:R-:W-:Y:S01]  /*1c10*/  IADD3 R3, R5, 0x70, RZ ;  /* 0x0000007005037810 */ /* 0x010fe20007ffe0ff */
[----:B------:R-:W-:Y:S01]  /*1c20*/  UISETP.NE.AND UP0, UPT, UR4, 0x1, UPT ;  /* 0x000000010400788c */ /* 0x000fe2000bf05270 */
[----:B------:R-:W2:Y:S01]  /*1c30*/  SHFL.IDX PT, R9, R9, 0x7, 0x181f ;  /* 0x00f81f0009097f89 */ /* 0x000ea200000e0000 */
[----:B------:R-:W-:Y:S01]  /*1c40*/  UMOV UR37, 0x60 ;  /* 0x0000006000257882 */ /* 0x000fe20000000000 */
[----:B------:R-:W-:Y:S01]  /*1c50*/  ISETP.GE.AND P3, PT, R3, UR6, PT ;  /* 0x0000000603007c0c */ /* 0x000fe2000bf66270 */
[----:B------:R-:W-:Y:S01]  /*1c60*/  UIMAD UR13, UR12, UR37, -0x60 ;  /* 0xffffffa00c0d74a4 */ /* 0x000fe2000f8e0225 */
[----:B------:R-:W-:Y:S01]  /*1c70*/  IMAD.SHL.U32 R202, R10, 0x2, RZ ;  /* 0x000000020aca7824 */ /* 0x000fe200078e00ff */
[----:B------:R-:W-:Y:S01]  /*1c80*/  PLOP3.LUT P2, PT, PT, PT, UP0, 0x80, 0x0 ;  /* 0x000000000000781c */ /* 0x000fe20003f4f008 */
[----:B------:R-:W-:Y:S01]  /*1c90*/  USHF.R.S32.HI UR9, URZ, 0x1f, UR19 ;  /* 0x0000001f3f097899 */ /* 0x000fe20008011413 */
[----:B------:R-:W-:Y:S01]  /*1ca0*/  PLOP3.LUT P1, PT, PT, PT, UP0, 0x80, 0x0 ;  /* 0x000000000000781c */ /* 0x000fe20003f2f008 */
[----:B------:R-:W-:Y:S01]  /*1cb0*/  ULDC.64 UR4, c[0x0][0x2b0] ;  /* 0x0000ac0000047ab9 */ /* 0x000fe20000000a00 */
[----:B------:R-:W-:Y:S01]  /*1cc0*/  IADD3 R0, R203, UR13, RZ ;  /* 0x0000000dcb007c10 */ /* 0x000fe2000fffe0ff */
[----:B------:R-:W-:Y:S01]  /*1cd0*/  UIMAD UR9, UR9, UR4, URZ ;  /* 0x00000004090972a4 */ /* 0x000fe2000f8e023f */
[----:B------:R-:W-:Y:S01]  /*1ce0*/  IMAD.MOV.U32 R227, RZ, RZ, RZ ;  /* 0x000000ffffe37224 */ /* 0x000fe200078e00ff */
[----:B------:R-:W-:Y:S01]  /*1cf0*/  UIMAD.WIDE.U32 UR44, UR19, UR4, URZ ;  /* 0x00000004132c72a5 */ /* 0x000fe2000f8e003f */
[C---:B------:R-:W-:Y:S01]  /*1d00*/  IADD3 R5, R0.reuse, UR14, RZ ;  /* 0x0000000e00057c10 */ /* 0x040fe2000fffe0ff */
[----:B------:R-:W-:Y:S01]  /*1d10*/  UIMAD UR5, UR19, UR5, UR9 ;  /* 0x00000005130572a4 */ /* 0x000fe2000f8e0209 */
[----:B------:R-:W-:Y:S01]  /*1d20*/  ISETP.GE.AND P4, PT, R0, UR8, PT ;  /* 0x0000000800007c0c */ /* 0x000fe2000bf86270 */
[----:B------:R-:W-:Y:S01]  /*1d30*/  UIMAD UR37, UR12, -0x60, UR37 ;  /* 0xffffffa00c2578a4 */ /* 0x000fe2000f8e0225 */
[----:B------:R-:W-:Y:S01]  /*1d40*/  SHF.R.S32.HI R14, RZ, 0x4, R13 ;  /* 0x00000004ff0e7819 */ /* 0x000fe2000001140d */
[----:B------:R-:W-:Y:S01]  /*1d50*/  @P2 IMAD.HI.U32 R3, R5, c[0x0][0x2bc], RZ ;  /* 0x0000af0005032a27 */ /* 0x000fe200078e00ff */
[----:B------:R-:W-:Y:S01]  /*1d60*/  ISETP.GT.OR P4, PT, R203, 0x5f, P4 ;  /* 0x0000005fcb00780c */ /* 0x000fe20002784670 */
[----:B------:R-:W-:Y:S01]  /*1d70*/  UIADD3 UR6, UR45, UR5, URZ ;  /* 0x000000052d067290 */ /* 0x000fe2000fffe03f */
[C---:B-1----:R-:W-:Y:S01]  /*1d80*/  @!P3 LEA R8, P2, R33.reuse, R8, 0x1 ;  /* 0x000000082108b211 */ /* 0x042fe200078408ff */
[----:B------:R-:W-:Y:S01]  /*1d90*/  IMAD.MOV.U32 R0, RZ, RZ, R5 ;  /* 0x000000ffff007224 */ /* 0x000fe200078e0005 */
[----:B------:R-:W-:Y:S01]  /*1da0*/  @P1 SHF.R.U32.HI R0, RZ, c[0x0][0x2c0], R3 ;  /* 0x0000b000ff001a19 */ /* 0x000fe20000011603 */
[----:B------:R-:W-:Y:S01]  /*1db0*/  ULDC.64 UR4, c[0x0][0x1e8] ;  /* 0x00007a0000047ab9 */ /* 0x000fe20000000a00 */
[----:B--2---:R-:W-:-:S02]  /*1dc0*/  @!P3 LEA.HI.X R9, R33, R9, R225, 0x1, P2 ;  /* 0x000000092109b211 */ /* 0x004fc400010f0ce1 */
[----:B------:R-:W-:Y:S01]  /*1dd0*/  LEA.HI R199, R200, R201, RZ, 0x5 ;  /* 0x000000c9c8c77211 */ /* 0x000fe200078f28ff */
[----:B------:R-:W-:Y:S01]  /*1de0*/  IMAD.SHL.U32 R226, R33, 0x2, RZ ;  /* 0x0000000221e27824 */ /* 0x000fe200078e00ff */
[----:B------:R-:W-:Y:S01]  /*1df0*/  UP2UR UR36, UPR, URZ, 0x1 ;  /* 0x000000013f247883 */ /* 0x000fe20008000000 */
[----:B------:R-:W-:Y:S01]  /*1e00*/  @!PT LDS RZ, [RZ] ;  /* 0x00000000fffff984 */ /* 0x000fe20000000800 */
[----:B------:R1:W-:Y:S02]  /*1e10*/  @!P3 LDGSTS.E.BYPASS.LTC128B.128 [R202+0x9900], [R8.64], !P0 ;  /* 0x0990000008cabfae */ /* 0x0003e4000c101d72 */
[C---:B------:R-:W-:Y:S02]  /*1e20*/  @!P4 IADD3 R3, P1, R0.reuse, UR44, RZ ;  /* 0x0000002c0003cc10 */ /* 0x040fe4000ff3e0ff */
[----:B------:R-:W0:Y:S02]  /*1e30*/  LDGDEPBAR ;  /* 0x00000000000079af */ /* 0x000e240000000000 */
[----:B------:R-:W-:Y:S02]  /*1e40*/  @!P4 LEA.HI.X.SX32 R7, R0, UR6, 0x1, P1 ;  /* 0x000000060007cc11 */ /* 0x000fe400088f0eff */
[----:B------:R-:W-:Y:S01]  /*1e50*/  BAR.SYNC.DEFER_BLOCKING 0x0 ;  /* 0x0000000000007b1d */ /* 0x000fe20000010000 */
[----:B------:R-:W-:-:S04]  /*1e60*/  @!P4 LEA R6, P1, R3, c[0x0][0x2a0], 0x2 ;  /* 0x0000a8000306ca11 */ /* 0x000fc800078210ff */
[----:B------:R-:W-:Y:S01]  /*1e70*/  @!P4 LEA.HI.X R7, R3, c[0x0][0x2a4], R7, 0x2, P1 ;  /* 0x0000a9000307ca11 */ /* 0x000fe200008f1407 */
[----:B------:R-:W-:Y:S04]  /*1e80*/  STL [R1+0x4], R202 ;  /* 0x000004ca01007387 */ /* 0x000fe80000100800 */
[----:B------:R2:W3:Y:S01]  /*1e90*/  @!P4 LDG.E R227, [R6.64] ;  /* 0x0000003206e3c981 */ /* 0x0004e2000c1e1900 */
[----:B------:R-:W-:Y:S01]  /*1ea0*/  IMAD.MOV R0, RZ, RZ, -R0 ;  /* 0x000000ffff007224 */ /* 0x000fe200078e0a00 */
[----:B------:R-:W-:Y:S01]  /*1eb0*/  UIMAD UR9, UR10, UR4, URZ ;  /* 0x000000040a0972a4 */ /* 0x000fe2000f8e023f */
[----:B------:R-:W-:Y:S01]  /*1ec0*/  ISETP.GE.AND P4, PT, R33, c[0x0][0x1d4], PT ;  /* 0x0000750021007a0c */ /* 0x000fe20003f86270 */
[----:B------:R-:W-:Y:S01]  /*1ed0*/  UIMAD.WIDE.U32 UR48, UR11, UR4, URZ ;  /* 0x000000040b3072a5 */ /* 0x000fe2000f8e003f */
[----:B------:R-:W-:Y:S01]  /*1ee0*/  IMAD R234, R0, c[0x0][0x2b8], R5 ;  /* 0x0000ae0000ea7a24 */ /* 0x000fe200078e0205 */
[----:B------:R-:W-:Y:S01]  /*1ef0*/  UIMAD UR9, UR11, UR5, UR9 ;  /* 0x000000050b0972a4 */ /* 0x000fe2000f8e0209 */
[----:B------:R-:W-:Y:S01]  /*1f00*/  SHF.R.S32.HI R198, RZ, 0x5, R199 ;  /* 0x00000005ffc67819 */ /* 0x000fe200000114c7 */
[----:B------:R-:W-:-:S02]  /*1f10*/  UIADD3 UR19, UR8, UR37, URZ ;  /* 0x0000002508137290 */ /* 0x000fc4000fffe03f */
[----:B------:R-:W-:Y:S01]  /*1f20*/  SHF.R.S32.HI R35, RZ, 0x1f, R234 ;  /* 0x0000001fff237819 */ /* 0x000fe200000114ea */
[----:B------:R-:W-:Y:S02]  /*1f30*/  UIADD3 UR9, UR49, UR9, URZ ;  /* 0x0000000931097290 */ /* 0x000fe4000fffe03f */
[----:B------:R-:W-:Y:S01]  /*1f40*/  ULDC.64 UR4, c[0x0][0x210] ;  /* 0x0000840000047ab9 */ /* 0x000fe20000000a00 */
[----:B------:R-:W-:Y:S01]  /*1f50*/  IADD3 R34, -R18, UR19, RZ ;  /* 0x0000001312227c10 */ /* 0x000fe2000fffe1ff */
[----:B------:R-:W-:Y:S01]  /*1f60*/  IMAD R0, R35, c[0x0][0x1e0], RZ ;  /* 0x0000780023007a24 */ /* 0x000fe200078e02ff */
[----:B------:R-:W-:Y:S02]  /*1f70*/  UIMAD UR10, UR10, UR4, URZ ;  /* 0x000000040a0a72a4 */ /* 0x000fe4000f8e023f */
[----:B------:R-:W-:Y:S01]  /*1f80*/  ISETP.GE.AND P1, PT, R34, 0x1, PT ;  /* 0x000000012200780c */ /* 0x000fe20003f26270 */
[----:B------:R-:W-:Y:S01]  /*1f90*/  IMAD R0, R234, c[0x0][0x1e4], R0 ;  /* 0x00007900ea007a24 */ /* 0x000fe200078e0200 */
[C---:B------:R-:W-:Y:S01]  /*1fa0*/  ISETP.GE.AND P6, PT, R34.reuse, 0x21, PT ;  /* 0x000000212200780c */ /* 0x040fe20003fc6270 */
[----:B------:R-:W-:Y:S01]  /*1fb0*/  UIMAD.WIDE.U32 UR46, UR11, UR4, URZ ;  /* 0x000000040b2e72a5 */ /* 0x000fe2000f8e003f */
[C---:B------:R-:W-:Y:S01]  /*1fc0*/  ISETP.GE.AND P5, PT, R34.reuse, 0x31, PT ;  /* 0x000000312200780c */ /* 0x040fe20003fa6270 */
[----:B------:R-:W-:Y:S01]  /*1fd0*/  UIMAD UR10, UR11, UR5, UR10 ;  /* 0x000000050b0a72a4 */ /* 0x000fe2000f8e020a */
[----:B------:R-:W-:Y:S01]  /*1fe0*/  ISETP.GE.AND P3, PT, R34, 0x41, PT ;  /* 0x000000412200780c */ /* 0x000fe20003f66270 */
[----:B--2---:R-:W-:Y:S01]  /*1ff0*/  IMAD.WIDE.U32 R6, R234, c[0x0][0x1e0], RZ ;  /* 0x00007800ea067a25 */ /* 0x004fe200078e00ff */
[----:B------:R-:W-:-:S02]  /*2000*/  UIADD3 UR4, UR12, -0x1, URZ ;  /* 0xffffffff0c047890 */ /* 0x000fc4000fffe03f */
[----:B------:R-:W-:Y:S01]  /*2010*/  UIADD3 UR10, UR47, UR10, URZ ;  /* 0x0000000a2f0a7290 */ /* 0x000fe2000fffe03f */
[----:B------:R-:W-:Y:S01]  /*2020*/  IMAD.IADD R7, R7, 0x1, R0 ;  /* 0x0000000107077824 */ /* 0x000fe200078e0200 */
[----:B------:R-:W-:Y:S01]  /*2030*/  UISETP.GT.AND UP0, UPT, UR4, UR7, UPT ;  /* 0x000000070400728c */ /* 0x000fe2000bf04270 */
[----:B---3--:R-:W-:Y:S02]  /*2040*/  SHF.R.S32.HI R40, RZ, 0x1f, R227 ;  /* 0x0000001fff287819 */ /* 0x008fe400000114e3 */
[----:B------:R-:W-:-:S04]  /*2050*/  IMAD.WIDE.U32 R6, R227, c[0x0][0x1f0], R6 ;  /* 0x00007c00e3067a25 */ /* 0x000fc800078e0006 */
[----:B------:R-:W-:Y:S01]  /*2060*/  IMAD R3, R40, c[0x0][0x1f0], RZ ;  /* 0x00007c0028037a24 */ /* 0x000fe200078e02ff */
[----:B------:R-:W-:-:S03]  /*2070*/  IADD3 R0, P0, R6, UR48, RZ ;  /* 0x0000003006007c10 */ /* 0x000fc6000ff1e0ff */
[----:B------:R-:W-:-:S05]  /*2080*/  IMAD R3, R227, c[0x0][0x1f4], R3 ;  /* 0x00007d00e3037a24 */ /* 0x000fca00078e0203 */
[----:B------:R-:W-:Y:S02]  /*2090*/  IADD3.X R6, R7, UR9, R3, P0, !PT ;  /* 0x0000000907067c10 */ /* 0x000fe400087fe403 */
[----:B------:R-:W-:-:S04]  /*20a0*/  LEA R3, P0, R0, c[0x0][0x1c8], 0x1 ;  /* 0x0000720000037a11 */ /* 0x000fc800078008ff */
[----:B------:R-:W-:Y:S01]  /*20b0*/  LEA.HI.X R0, R0, c[0x0][0x1cc], R6, 0x1, P0 ;  /* 0x0000730000007a11 */ /* 0x000fe200000f0c06 */
[----:B------:R-:W-:Y:S01]  /*20c0*/  SHFL.IDX PT, R5, R3, 0x1, 0x181f ;  /* 0x00381f0003057f89 */ /* 0x000fe200000e0000 */
[----:B------:R-:W-:-:S03]  /*20d0*/  ISETP.GE.AND P0, PT, R34, 0x11, PT ;  /* 0x000000112200780c */ /* 0x000fc60003f06270 */
[----:B------:R-:W2:Y:S04]  /*20e0*/  SHFL.IDX PT, R6, R3, RZ, 0x181f ;  /* 0x00181fff03067589 */ /* 0x000ea800000e0000 */
[----:B------:R-:W3:Y:S04]  /*20f0*/  SHFL.IDX PT, R7, R0, RZ, 0x181f ;  /* 0x00181fff00077589 */ /* 0x000ee800000e0000 */
[----:B-1----:R-:W1:Y:S04]  /*2100*/  SHFL.IDX PT, R8, R0, 0x1, 0x181f ;  /* 0x00381f0000087f89 */ /* 0x002e6800000e0000 */
[----:B------:R-:W4:Y:S04]  /*2110*/  SHFL.IDX PT, R12, R3, 0x2, 0x181f ;  /* 0x00581f00030c7f89 */ /* 0x000f2800000e0000 */
[----:B------:R-:W5:Y:S04]  /*2120*/  SHFL.IDX PT, R10, R3, 0x3, 0x181f ;  /* 0x00781f00030a7f89 */ /* 0x000f6800000e0000 */
[----:B------:R-:W1:Y:S01]  /*2130*/  SHFL.IDX PT, R11, R0, 0x2, 0x181f ;  /* 0x00581f00000b7f89 */ /* 0x000e6200000e0000 */
[----:B--2---:R-:W-:-:S03]  /*2140*/  @P1 LEA R6, P2, R33, R6, 0x1 ;  /* 0x0000000621061211 */ /* 0x004fc600078408ff */
[----:B------:R-:W2:Y:S01]  /*2150*/  SHFL.IDX PT, R9, R3, 0x4, 0x181f ;  /* 0x00981f0003097f89 */ /* 0x000ea200000e0000 */
[----:B---3--:R-:W-:-:S03]  /*2160*/  @P1 LEA.HI.X R7, R33, R7, R225, 0x1, P2 ;  /* 0x0000000721071211 */ /* 0x008fc600010f0ce1 */
[----:B------:R-:W3:Y:S01]  /*2170*/  SHFL.IDX PT, R17, R0, 0x3, 0x181f ;  /* 0x00781f0000117f89 */ /* 0x000ee200000e0000 */
[----:B------:R-:W-:-:S03]  /*2180*/  ISETP.GE.AND P2, PT, R34, 0x51, PT ;  /* 0x000000512200780c */ /* 0x000fc60003f46270 */
[----:B------:R-:W-:Y:S04]  /*2190*/  SHFL.IDX PT, R3, R3, 0x5, 0x181f ;  /* 0x00b81f0003037f89 */ /* 0x000fe800000e0000 */
[----:B------:R-:W1:Y:S04]  /*21a0*/  SHFL.IDX PT, R16, R0, 0x4, 0x181f ;  /* 0x00981f0000107f89 */ /* 0x000e6800000e0000 */
[----:B------:R1:W2:Y:S04]  /*21b0*/  SHFL.IDX PT, R15, R0, 0x5, 0x181f ;  /* 0x00b81f00000f7f89 */ /* 0x0002a800000e0000 */
[----:B------:R2:W-:Y:S01]  /*21c0*/  @P1 LDGSTS.E.BYPASS.LTC128B.128 [R202+0x3100], [R6.64], !P4 ;  /* 0x0310000006ca1fae */ /* 0x0005e2000e101d72 */
[----:B-1----:R-:W-:-:S04]  /*21d0*/  LEA.HI R0, R13, R14, RZ, 0x1 ;  /* 0x0000000e0d007211 */ /* 0x002fc800078f08ff */
[----:B------:R-:W-:Y:S02]  /*21e0*/  LOP3.LUT R0, R0, 0xfffffffe, RZ, 0xc0, !PT ;  /* 0xfffffffe00007812 */ /* 0x000fe400078ec0ff */
[----:B--2---:R-:W-:-:S03]  /*21f0*/  @P0 LEA R6, P1, R33, R5, 0x1 ;  /* 0x0000000521060211 */ /* 0x004fc600078208ff */
[----:B------:R-:W-:Y:S02]  /*2200*/  IMAD.IADD R14, R14, 0x1, -R0 ;  /* 0x000000010e0e7824 */ /* 0x000fe400078e0a00 */
[----:B------:R-:W-:Y:S01]  /*2210*/  IMAD.SHL.U32 R0, R32, 0x40, RZ ;  /* 0x0000004020007824 */ /* 0x000fe200078e00ff */
[C-C-:B------:R-:W-:Y:S01]  /*2220*/  @P0 LEA.HI.X R7, R33.reuse, R8, R225.reuse, 0x1, P1 ;  /* 0x0000000821070211 */ /* 0x140fe200008f0ce1 */
[----:B------:R-:W-:Y:S01]  /*2230*/  IMAD.SHL.U32 R5, R20, 0x40, RZ ;  /* 0x0000004014057824 */ /* 0x000fe200078e00ff */
[C---:B----4-:R-:W-:Y:S02]  /*2240*/  @P6 LEA R12, P1, R33.reuse, R12, 0x1 ;  /* 0x0000000c210c6211 */ /* 0x050fe400078208ff */
[----:B------:R-:W-:Y:S01]  /*2250*/  LOP3.LUT R0, R0, 0x1c0, RZ, 0xc0, !PT ;  /* 0x000001c000007812 */ /* 0x000fe200078ec0ff */
[----:B------:R1:W-:Y:S01]  /*2260*/  @P0 LDGSTS.E.BYPASS.LTC128B.128 [R202+0x3900], [R6.64], !P4 ;  /* 0x0390000006ca0fae */ /* 0x0003e2000e101d72 */
[C---:B-----5:R-:W-:Y:S02]  /*2270*/  @P5 LEA R10, P0, R33.reuse, R10, 0x1 ;  /* 0x0000000a210a5211 */ /* 0x060fe400078008ff */
[----:B------:R-:W-:-:S02]  /*2280*/  @P6 LEA.HI.X R13, R33, R11, R225, 0x1, P1 ;  /* 0x0000000b210d6211 */ /* 0x000fc400008f0ce1 */
[C---:B------:R-:W-:Y:S02]  /*2290*/  @P3 LEA R8, P1, R33.reuse, R9, 0x1 ;  /* 0x0000000921083211 */ /* 0x040fe400078208ff */
[C-C-:B---3--:R-:W-:Y:S01]  /*22a0*/  @P5 LEA.HI.X R11, R33.reuse, R17, R225.reuse, 0x1, P0 ;  /* 0x00000011210b5211 */ /* 0x148fe200000f0ce1 */
[----:B------:R2:W-:Y:S01]  /*22b0*/  @P6 LDGSTS.E.BYPASS.LTC128B.128 [R202+0x4100], [R12.64], !P4 ;  /* 0x041000000cca6fae */ /* 0x0005e2000e101d72 */
[----:B------:R-:W-:Y:S02]  /*22c0*/  @P3 LEA.HI.X R9, R33, R16, R225, 0x1, P1 ;  /* 0x0000001021093211 */ /* 0x000fe400008f0ce1 */
[----:B------:R-:W-:Y:S01]  /*22d0*/  LOP3.LUT R197, R5, 0xfffffe00, RZ, 0xc0, !PT ;  /* 0xfffffe0005c57812 */ /* 0x000fe200078ec0ff */
[----:B------:R3:W-:Y:S01]  /*22e0*/  @P5 LDGSTS.E.BYPASS.LTC128B.128 [R202+0x4900], [R10.64], !P4 ;  /* 0x049000000aca5fae */ /* 0x0007e2000e101d72 */
[----:B------:R-:W-:-:S03]  /*22f0*/  LOP3.LUT P1, RZ, R32, 0x2, RZ, 0xc0, !PT ;  /* 0x0000000220ff7812 */ /* 0x000fc6000782c0ff */
[----:B------:R3:W-:Y:S01]  /*2300*/  @P3 LDGSTS.E.BYPASS.LTC128B.128 [R202+0x5100], [R8.64], !P4 ;  /* 0x0510000008ca3fae */ /* 0x0007e2000e101d72 */
[----:B-1----:R-:W-:Y:S01]  /*2310*/  @P2 LEA R6, P0, R33, R3, 0x1 ;  /* 0x0000000321062211 */ /* 0x002fe200078008ff */
[----:B------:R-:W-:-:S03]  /*2320*/  IMAD.SHL.U32 R3, R19, 0x40, RZ ;  /* 0x0000004013037824 */ /* 0x000fc600078e00ff */
[--C-:B------:R-:W-:Y:S02]  /*2330*/  @P2 LEA.HI.X R7, R33, R15, R225.reuse, 0x1, P0 ;  /* 0x0000000f21072211 */ /* 0x100fe400000f0ce1 */
[----:B------:R-:W-:Y:S02]  /*2340*/  LOP3.LUT R3, R3, 0x1c0, RZ, 0xc0, !PT ;  /* 0x000001c003037812 */ /* 0x000fe400078ec0ff */
[C---:B------:R-:W-:Y:S01]  /*2350*/  SHF.L.U64.HI R225, R33.reuse, 0x1, R225 ;  /* 0x0000000121e17819 */ /* 0x040fe200000102e1 */
[----:B------:R1:W-:Y:S01]  /*2360*/  @P2 LDGSTS.E.BYPASS.LTC128B.128 [R202+0x5900], [R6.64], !P4 ;  /* 0x0590000006ca2fae */ /* 0x0003e2000e101d72 */
[----:B------:R-:W-:-:S03]  /*2370*/  ISETP.GE.AND P2, PT, R33, c[0x0][0x1d4], PT ;  /* 0x0000750021007a0c */ /* 0x000fc60003f46270 */
[----:B------:R-:W0:Y:S01]  /*2380*/  LDGDEPBAR ;  /* 0x00000000000079af */ /* 0x000e220000000000 */
[----:B------:R-:W-:Y:S01]  /*2390*/  ISETP.LT.OR P5, PT, R34, 0x1, P2 ;  /* 0x000000012200780c */ /* 0x000fe200017a1670 */
[----:B-1----:R-:W-:Y:S01]  /*23a0*/  IMAD.SHL.U32 R7, R18, 0x8, RZ ;  /* 0x0000000812077824 */ /* 0x002fe200078e00ff */
[----:B------:R-:W-:-:S04]  /*23b0*/  DEPBAR.LE SB0, 0x1 ;  /* 0x000080400000791a */ /* 0x000fc80000000000 */
[----:B------:R-:W-:-:S04]  /*23c0*/  DEPBAR.LE SB0, 0x0 ;  /* 0x000080000000791a */ /* 0x000fc80000000000 */
[----:B------:R-:W-:Y:S01]  /*23d0*/  IMAD.SHL.U32 R6, R14, 0x8, RZ ;  /* 0x000000080e067824 */ /* 0x000fe200078e00ff */
[----:B------:R-:W-:Y:S02]  /*23e0*/  LOP3.LUT R7, R0, 0x8, R7, 0xf8, !PT ;  /* 0x0000000800077812 */ /* 0x000fe400078ef807 */
[----:B------:R-:W-:Y:S02]  /*23f0*/  SHF.R.U32.HI R0, RZ, 0x3, R0 ;  /* 0x00000003ff007819 */ /* 0x000fe40000011600 */
[----:B------:R-:W-:Y:S02]  /*2400*/  LOP3.LUT R5, R3, 0x8, R6, 0xf8, !PT ;  /* 0x0000000803057812 */ /* 0x000fe400078ef806 */
[----:B------:R-:W-:Y:S02]  /*2410*/  SHF.R.U32.HI R3, RZ, 0x3, R3 ;  /* 0x00000003ff037819 */ /* 0x000fe40000011603 */
[----:B------:R-:W-:Y:S01]  /*2420*/  LOP3.LUT R0, R7, R0, RZ, 0x3c, !PT ;  /* 0x0000000007007212 */ /* 0x000fe200078e3cff */
[----:B------:R-:W-:Y:S01]  /*2430*/  IMAD.WIDE.U32 R6, R234, c[0x0][0x208], RZ ;  /* 0x00008200ea067a25 */ /* 0x000fe200078e00ff */
[----:B------:R-:W-:-:S03]  /*2440*/  LOP3.LUT R196, R5, R3, RZ, 0x3c, !PT ;  /* 0x0000000305c47212 */ /* 0x000fc600078e3cff */
[----:B------:R-:W-:Y:S02]  /*2450*/  IMAD R3, R198, 0x400, R197 ;  /* 0x00000400c6037824 */ /* 0x000fe400078e02c5 */
[----:B------:R-:W-:Y:S02]  /*2460*/  IMAD R0, R14, 0x200, R0 ;  /* 0x000002000e007824 */ /* 0x000fe400078e0200 */
[----:B------:R-:W-:Y:S02]  /*2470*/  IMAD.IADD R3, R196, 0x1, R3 ;  /* 0x00000001c4037824 */ /* 0x000fe400078e0203 */
[----:B------:R-:W-:Y:S01]  /*2480*/  IMAD.SHL.U32 R208, R0, 0x2, RZ ;  /* 0x0000000200d07824 */ /* 0x000fe200078e00ff */
[----:B------:R-:W-:Y:S01]  /*2490*/  BAR.SYNC.DEFER_BLOCKING 0x0 ;  /* 0x0000000000007b1d */ /* 0x000fe20000010000 */
[----:B------:R-:W-:Y:S02]  /*24a0*/  IMAD.SHL.U32 R215, R3, 0x2, RZ ;  /* 0x0000000203d77824 */ /* 0x000fe400078e00ff */
[----:B------:R-:W-:Y:S01]  /*24b0*/  IMAD R0, R35, c[0x0][0x208], RZ ;  /* 0x0000820023007a24 */ /* 0x000fe200078e02ff */
[----:B------:R-:W-:Y:S01]  /*24c0*/  IADD3 R5, R208, 0x3100, RZ ;  /* 0x00003100d0057810 */ /* 0x000fe20007ffe0ff */
[----:B------:R-:W-:Y:S01]  /*24d0*/  IMAD R3, R40, c[0x0][0x218], RZ ;  /* 0x0000860028037a24 */ /* 0x000fe200078e02ff */
[----:B------:R-:W-:Y:S01]  /*24e0*/  IADD3 R219, R208, 0x3120, RZ ;  /* 0x00003120d0db7810 */ /* 0x000fe20007ffe0ff */
[----:B------:R-:W-:Y:S01]  /*24f0*/  IMAD R0, R234, c[0x0][0x20c], R0 ;  /* 0x00008300ea007a24 */ /* 0x000fe200078e0200 */
[----:B------:R-:W-:Y:S01]  /*2500*/  @P1 IADD3 R219, R5, -0x20, RZ ;  /* 0xffffffe005db1810 */ /* 0x000fe20007ffe0ff */
[----:B------:R-:W-:Y:S01]  /*2510*/  IMAD R3, R227, c[0x0][0x21c], R3 ;  /* 0x00008700e3037a24 */ /* 0x000fe200078e0203 */
[----:B------:R-:W-:Y:S01]  /*2520*/  LOP3.LUT P1, RZ, R32, 0x4, RZ, 0xc0, !PT ;  /* 0x0000000420ff7812 */ /* 0x000fe2000782c0ff */
[----:B------:R-:W-:Y:S01]  /*2530*/  IMAD.IADD R7, R7, 0x1, R0 ;  /* 0x0000000107077824 */ /* 0x000fe200078e0200 */
[C---:B------:R-:W-:Y:S01]  /*2540*/  IADD3 R224, R219.reuse, 0x800, RZ ;  /* 0x00000800dbe07810 */ /* 0x040fe20007ffe0ff */
[----:B------:R-:W-:Y:S01]  /*2550*/  IMAD R218, R2, 0x2, R215 ;  /* 0x0000000202da7824 */ /* 0x000fe200078e02d7 */
[----:B------:R-:W-:Y:S01]  /*2560*/  IADD3 R223, R219, 0x1000, RZ ;  /* 0x00001000dbdf7810 */ /* 0x000fe20007ffe0ff */
[----:B------:R-:W-:Y:S01]  /*2570*/  IMAD.WIDE.U32 R6, R227, c[0x0][0x218], R6 ;  /* 0x00008600e3067a25 */ /* 0x000fe200078e0006 */
[----:B------:R-:W-:-:S02]  /*2580*/  IADD3 R222, R219, 0x1800, RZ ;  /* 0x00001800dbde7810 */ /* 0x000fc40007ffe0ff */
[C---:B------:R-:W-:Y:S01]  /*2590*/  IADD3 R221, R219.reuse, 0x2000, RZ ;  /* 0x00002000dbdd7810 */ /* 0x040fe20007ffe0ff */
[----:B------:R-:W-:Y:S01]  /*25a0*/  IMAD R216, R4, 0x2, R215 ;  /* 0x0000000204d87824 */ /* 0x000fe200078e02d7 */
[----:B------:R-:W-:Y:S02]  /*25b0*/  IADD3 R0, P0, R6, UR46, RZ ;  /* 0x0000002e06007c10 */ /* 0x000fe4000ff1e0ff */
[----:B------:R-:W-:Y:S01]  /*25c0*/  IADD3 R220, R219, 0x2800, RZ ;  /* 0x00002800dbdc7810 */ /* 0x000fe20007ffe0ff */
[----:B------:R-:W-:Y:S01]  /*25d0*/  IMAD R217, R2, 0x2, R216 ;  /* 0x0000000202d97824 */ /* 0x000fe200078e02d8 */
[----:B--2---:R-:W-:Y:S01]  /*25e0*/  LDSM.16.M88.4 R12, [R215+0x6100] ;  /* 0x00610000d70c783b */ /* 0x004fe20000000200 */
[----:B------:R-:W-:Y:S02]  /*25f0*/  IADD3.X R6, R7, UR10, R3, P0, !PT ;  /* 0x0000000a07067c10 */ /* 0x000fe400087fe403 */
[C---:B------:R-:W-:Y:S01]  /*2600*/  LEA R3, P0, R0.reuse, c[0x0][0x1f8], 0x1 ;  /* 0x00007e0000037a11 */ /* 0x040fe200078008ff */
[----:B---3--:R-:W-:Y:S03]  /*2610*/  LDSM.16.M88.4 R8, [R215+0x8100] ;  /* 0x00810000d708783b */ /* 0x008fe60000000200 */
[----:B------:R-:W-:Y:S01]  /*2620*/  LEA.HI.X R0, R0, c[0x0][0x1fc], R6, 0x1, P0 ;  /* 0x00007f0000007a11 */ /* 0x000fe200000f0c06 */
[----:B------:R-:W1:Y:S01]  /*2630*/  LDSM.16.M88.4 R20, [R208+0x4100] ;  /* 0x00410000d014783b */ /* 0x000e620000000200 */
[----:B------:R-:W-:-:S03]  /*2640*/  ISETP.LT.OR P0, PT, R34, 0x11, P2 ;  /* 0x000000112200780c */ /* 0x000fc60001701670 */
[----:B------:R-:W2:Y:S04]  /*2650*/  LDSM.16.M88.4 R24, [R208+0x3900] ;  /* 0x00390000d018783b */ /* 0x000ea80000000200 */
[----:B------:R-:W3:Y:S04]  /*2660*/  LDSM.16.M88.4 R28, [R208+0x3100] ;  /* 0x00310000d01c783b */ /* 0x000ee80000000200 */
[----:B------:R-:W4:Y:S04]  /*2670*/  LDSM.16.M88.4 R16, [R208+0x4900] ;  /* 0x00490000d010783b */ /* 0x000f280000000200 */
[----:B------:R-:W5:Y:S04]  /*2680*/  LDSM.16.M88.4 R36, [R208+0x5100] ;  /* 0x00510000d024783b */ /* 0x000f680000000200 */
[----:B------:R-:W-:Y:S04]  /*2690*/  SHFL.IDX PT, R5, R3, RZ, 0x181f ;  /* 0x00181fff03057589 */ /* 0x000fe800000e0000 */
[----:B------:R-:W-:Y:S04]  /*26a0*/  SHFL.IDX PT, R6, R3, 0x1, 0x181f ;  /* 0x00381f0003067f89 */ /* 0x000fe800000e0000 */
[----:B------:R-:W-:Y:S04]  /*26b0*/  SHFL.IDX PT, R7, R3, 0x2, 0x181f ;  /* 0x00581f0003077f89 */ /* 0x000fe800000e0000 */
[----:B------:R-:W-:Y:S04]  /*26c0*/  SHFL.IDX PT, R35, R0, 0x2, 0x181f ;  /* 0x00581f0000237f89 */ /* 0x000fe800000e0000 */
[----:B------:R-:W-:Y:S01]  /*26d0*/  LDSM.16.M88.4 R64, [R219] ;  /* 0x00000000db40783b */ /* 0x000fe20000000200 */
[-C--:B-1----:R-:W-:Y:S03]  /*26e0*/  HMMA.16816.F32 R180, R12, R20.reuse, RZ ;  /* 0x000000140cb4723c */ /* 0x082fe600000018ff */
[----:B------:R-:W-:Y:S04]  /*26f0*/  SHFL.IDX PT, R32, R0, 0x3, 0x181f ;  /* 0x00781f0000207f89 */ /* 0x000fe800000e0000 */
[----:B------:R-:W-:Y:S01]  /*2700*/  LDSM.16.M88.4 R44, [R219+0x800] ;  /* 0x00080000db2c783b */ /* 0x000fe20000000200 */
[C---:B------:R-:W-:Y:S03]  /*2710*/  HMMA.16816.F32 R76, R8.reuse, R20, RZ ;  /* 0x00000014084c723c */ /* 0x040fe600000018ff */
[----:B------:R-:W-:Y:S05]  /*2720*/  LDSM.16.M88.4 R40, [R219+0x1000] ;  /* 0x00100000db28783b */ /* 0x000fea0000000200 */
[-C--:B------:R-:W-:Y:S08]  /*2730*/  HMMA.16816.F32 R92, R8, R22.reuse, RZ ;  /* 0x00000016085c723c */ /* 0x080ff000000018ff */
[C---:B------:R-:W-:Y:S01]  /*2740*/  HMMA.16816.F32 R140, R12.reuse, R22, RZ ;  /* 0x000000160c8c723c */ /* 0x040fe200000018ff */
[----:B------:R-:W1:Y:S07]  /*2750*/  LDSM.16.M88.4 R20, [R208+0x5900] ;  /* 0x00590000d014783b */ /* 0x000e6e0000000200 */
[-C--:B--2---:R-:W-:Y:S08]  /*2760*/  HMMA.16816.F32 R164, R12, R24.reuse, RZ ;  /* 0x000000180ca4723c */ /* 0x084ff000000018ff */
[C---:B------:R-:W-:Y:S01]  /*2770*/  HMMA.16816.F32 R80, R8.reuse, R24, RZ ;  /* 0x000000180850723c */ /* 0x040fe200000018ff */
[----:B------:R-:W-:Y:S04]  /*2780*/  SHFL.IDX PT, R24, R0, 0x1, 0x181f ;  /* 0x00381f0000187f89 */ /* 0x000fe800000e0000 */
[----:B------:R-:W2:Y:S03]  /*2790*/  SHFL.IDX PT, R25, R0, RZ, 0x181f ;  /* 0x00181fff00197589 */ /* 0x000ea600000e0000 */
[C---:B---3--:R-:W-:Y:S08]  /*27a0*/  HMMA.16816.F32 R48, R8.reuse, R28, RZ ;  /* 0x0000001c0830723c */ /* 0x048ff000000018ff */
[C---:B------:R-:W-:Y:S08]  /*27b0*/  HMMA.16816.F32 R88, R8.reuse, R30, RZ ;  /* 0x0000001e0858723c */ /* 0x040ff000000018ff */
[C---:B------:R-:W-:Y:S08]  /*27c0*/  HMMA.16816.F32 R96, R8.reuse, R26, RZ ;  /* 0x0000001a0860723c */ /* 0x040ff000000018ff */
[C---:B----4-:R-:W-:Y:S08]  /*27d0*/  HMMA.16816.F32 R56, R8.reuse, R16, RZ ;  /* 0x000000100838723c */ /* 0x050ff000000018ff */
[C---:B------:R-:W-:Y:S08]  /*27e0*/  HMMA.16816.F32 R104, R8.reuse, R18, RZ ;  /* 0x000000120868723c */ /* 0x040ff000000018ff */
[C---:B-----5:R-:W-:Y:S08]  /*27f0*/  HMMA.16816.F32 R52, R8.reuse, R36, RZ ;  /* 0x000000240834723c */ /* 0x060ff000000018ff */
[C---:B------:R-:W-:Y:S08]  /*2800*/  HMMA.16816.F32 R120, R8.reuse, R38, RZ ;  /* 0x000000260878723c */ /* 0x040ff000000018ff */
[C---:B-1----:R-:W-:Y:S08]  /*2810*/  HMMA.16816.F32 R72, R8.reuse, R20, RZ ;  /* 0x000000140848723c */ /* 0x042ff000000018ff */
[----:B------:R-:W-:Y:S01]  /*2820*/  HMMA.16816.F32 R112, R8, R22, RZ ;  /* 0x000000160870723c */ /* 0x000fe200000018ff */
[----:B------:R-:W-:Y:S07]  /*2830*/  SHFL.IDX PT, R8, R3, 0x3, 0x181f ;  /* 0x00781f0003087f89 */ /* 0x000fee00000e0000 */
[C---:B------:R-:W-:Y:S07]  /*2840*/  HMMA.16816.F32 R116, R12.reuse, R20, RZ ;  /* 0x000000140c74723c */ /* 0x040fee00000018ff */
[----:B------:R-:W-:Y:S01]  /*2850*/  IADD3 R20, P6, R5, R226, RZ ;  /* 0x000000e205147210 */ /* 0x000fe20007fde0ff */
[----:B------:R-:W-:Y:S01]  /*2860*/  HMMA.16816.F32 R128, R12, R16, RZ ;  /* 0x000000100c80723c */ /* 0x000fe200000018ff */
[----:B------:R-:W-:Y:S03]  /*2870*/  SHFL.IDX PT, R5, R3, 0x4, 0x181f ;  /* 0x00981f0003057f89 */ /* 0x000fe600000e0000 */
[----:B--2---:R-:W-:Y:S01]  /*2880*/  IMAD.X R21, R25, 0x1, R225, P6 ;  /* 0x0000000119157824 */ /* 0x004fe200030e06e1 */
[----:B------:R-:W-:Y:S01]  /*2890*/  SHFL.IDX PT, R3, R3, 0x5, 0x181f ;  /* 0x00b81f0003037f89 */ /* 0x000fe200000e0000 */
[----:B------:R-:W-:-:S02]  /*28a0*/  ISETP.LT.OR P6, PT, R34, 0x21, P2 ;  /* 0x000000212200780c */ /* 0x000fc400017c1670 */
[C---:B------:R-:W-:Y:S01]  /*28b0*/  HMMA.16816.F32 R160, R12.reuse, R18, RZ ;  /* 0x000000120ca0723c */ /* 0x040fe200000018ff */
[----:B------:R-:W1:Y:S07]  /*28c0*/  LDSM.16.M88.4 R16, [R218+0x8100] ;  /* 0x00810000da10783b */ /* 0x000e6e0000000200 */
[C---:B------:R-:W-:Y:S01]  /*28d0*/  HMMA.16816.F32 R108, R12.reuse, R22, RZ ;  /* 0x000000160c6c723c */ /* 0x040fe200000018ff */
[----:B------:R-:W-:Y:S04]  /*28e0*/  SHFL.IDX PT, R23, R0, 0x4, 0x181f ;  /* 0x00981f0000177f89 */ /* 0x000fe800000e0000 */
[----:B------:R2:W-:Y:S03]  /*28f0*/  SHFL.IDX PT, R22, R0, 0x5, 0x181f ;  /* 0x00b81f0000167f89 */ /* 0x0005e600000e0000 */
[C---:B------:R-:W-:Y:S08]  /*2900*/  HMMA.16816.F32 R144, R12.reuse, R28, RZ ;  /* 0x0000001c0c90723c */ /* 0x040ff000000018ff */
[C---:B------:R-:W-:Y:S01]  /*2910*/  HMMA.16816.F32 R148, R12.reuse, R30, RZ ;  /* 0x0000001e0c94723c */ /* 0x040fe200000018ff */
[----:B------:R-:W-:Y:S07]  /*2920*/  LDSM.16.M88.4 R28, [R219+0x2000] ;  /* 0x00200000db1c783b */ /* 0x000fee0000000200 */
[----:B------:R-:W-:Y:S01]  /*2930*/  HMMA.16816.F32 R132, R12, R26, RZ ;  /* 0x0000001a0c84723c */ /* 0x000fe200000018ff */
[----:B--2---:R-:W-:-:S07]  /*2940*/  IMAD.MOV.U32 R0, RZ, RZ, 0x40 ;  /* 0x00000040ff007424 */ /* 0x004fce00078e00ff */
[----:B------:R-:W-:Y:S01]  /*2950*/  HMMA.16816.F32 R124, R12, R36, RZ ;  /* 0x000000240c7c723c */ /* 0x000fe200000018ff */
[----:B------:R-:W-:-:S05]  /*2960*/  SEL R0, R0, 0xffffffc0, !P1 ;  /* 0xffffffc000007807 */ /* 0x000fca0004800000 */
[----:B------:R-:W-:Y:S02]  /*2970*/  IMAD.IADD R214, R208, 0x1, R0 ;  /* 0x00000001d0d67824 */ /* 0x000fe400078e0200 */
[----:B------:R-:W-:Y:S01]  /*2980*/  HMMA.16816.F32 R176, R12, R38, RZ ;  /* 0x000000260cb0723c */ /* 0x000fe200000018ff */
[----:B------:R-:W2:Y:S01]  /*2990*/  LDSM.16.M88.4 R36, [R219+0x1800] ;  /* 0x00180000db24783b */ /* 0x000ea20000000200 */
[----:B------:R-:W-:Y:S01]  /*29a0*/  IMAD.IADD R213, R0, 0x1, R219 ;  /* 0x0000000100d57824 */ /* 0x000fe200078e02db */
[----:B------:R-:W-:-:S04]  /*29b0*/  LOP3.LUT R0, R196, R197, RZ, 0xfc, !PT ;  /* 0x000000c5c4007212 */ /* 0x000fc800078efcff */
[-C--:B------:R-:W-:Y:S01]  /*29c0*/  IADD3 R12, P3, R6, R226.reuse, RZ ;  /* 0x000000e2060c7210 */ /* 0x080fe20007f7e0ff */
[C---:B-1----:R-:W-:Y:S04]  /*29d0*/  HMMA.16816.F32 R100, R16.reuse, R64, R48 ;  /* 0x000000401064723c */ /* 0x042fe80000001830 */
[--C-:B------:R-:W-:Y:S01]  /*29e0*/  IMAD.X R13, R24, 0x1, R225.reuse, P3 ;  /* 0x00000001180d7824 */ /* 0x100fe200018e06e1 */
[-C--:B------:R-:W-:Y:S01]  /*29f0*/  IADD3 R14, P3, R7, R226.reuse, RZ ;  /* 0x000000e2070e7210 */ /* 0x080fe20007f7e0ff */
[----:B------:R-:W1:Y:S02]  /*2a00*/  LDSM.16.M88.4 R24, [R219+0x2800] ;  /* 0x00280000db18783b */ /* 0x000e640000000200 */
[----:B------:R-:W-:Y:S02]  /*2a10*/  HMMA.16816.F32 R80, R16, R44, R80 ;  /* 0x0000002c1050723c */ /* 0x000fe40000001850 */
[----:B------:R-:W-:Y:S01]  /*2a20*/  IMAD.X R15, R35, 0x1, R225, P3 ;  /* 0x00000001230f7824 */ /* 0x000fe200018e06e1 */
[----:B------:R-:W-:-:S02]  /*2a30*/  IADD3 R6, P3, R8, R226, RZ ;  /* 0x000000e208067210 */ /* 0x000fc40007f7e0ff */
[----:B------:R-:W3:Y:S03]  /*2a40*/  LDSM.16.M88.4 R8, [R218+0x6100] ;  /* 0x00610000da08783b */ /* 0x000ee60000000200 */
[----:B------:R-:W-:Y:S01]  /*2a50*/  IMAD.X R7, R32, 0x1, R225, P3 ;  /* 0x0000000120077824 */ /* 0x000fe200018e06e1 */
[----:B------:R-:W-:Y:S01]  /*2a60*/  @!PT LDS RZ, [RZ] ;  /* 0x00000000fffff984 */ /* 0x000fe20000000800 */
[----:B------:R-:W-:Y:S01]  /*2a70*/  @!PT LDS RZ, [RZ] ;  /* 0x00000000fffff984 */ /* 0x000fe20000000800 */
[----:B------:R-:W-:Y:S01]  /*2a80*/  @!PT LDS RZ, [RZ] ;  /* 0x00000000fffff984 */ /* 0x000fe20000000800 */
[----:B------:R4:W-:Y:S01]  /*2a90*/  LDGSTS.E.BYPASS.LTC128B.128 [R202+0x100], [R20.64], !P5 ;  /* 0x0010000014ca7fae */ /* 0x0009e2000e901d72 */
[C---:B------:R-:W-:Y:S01]  /*2aa0*/  ISETP.LT.OR P5, PT, R34.reuse, 0x31, P2 ;  /* 0x000000312200780c */ /* 0x040fe200017a1670 */
[----:B------:R-:W-:Y:S01]  /*2ab0*/  HMMA.16816.F32 R76, R16, R40, R76 ;  /* 0x00000028104c723c */ /* 0x000fe2000000184c */
[C---:B------:R-:W-:Y:S01]  /*2ac0*/  ISETP.LT.OR P3, PT, R34.reuse, 0x41, P2 ;  /* 0x000000412200780c */ /* 0x040fe20001761670 */
[----:B------:R5:W-:Y:S01]  /*2ad0*/  LDGSTS.E.BYPASS.LTC128B.128 [R202+0x900], [R12.64], !P0 ;  /* 0x009000000cca7fae */ /* 0x000be2000c101d72 */
[----:B------:R-:W-:-:S03]  /*2ae0*/  ISETP.LT.OR P2, PT, R34, 0x51, P2 ;  /* 0x000000512200780c */ /* 0x000fc60001741670 */
[----:B------:R3:W-:Y:S02]  /*2af0*/  LDGSTS.E.BYPASS.LTC128B.128 [R202+0x1100], [R14.64], !P6 ;  /* 0x011000000eca7fae */ /* 0x0007e4000f101d72 */
[C---:B------:R-:W-:Y:S04]  /*2b00*/  HMMA.16816.F32 R88, R16.reuse, R66, R88 ;  /* 0x000000421058723c */ /* 0x040fe80000001858 */
[----:B------:R4:W-:Y:S04]  /*2b10*/  LDGSTS.E.BYPASS.LTC128B.128 [R202+0x1900], [R6.64], !P5 ;  /* 0x0190000006ca7fae */ /* 0x0009e8000e901d72 */
[C---:B--2---:R-:W-:Y:S08]  /*2b20*/  HMMA.16816.F32 R32, R16.reuse, R36, R56 ;  /* 0x000000241020723c */ /* 0x044ff00000001838 */
[----:B------:R-:W-:Y:S01]  /*2b30*/  HMMA.16816.F32 R96, R16, R46, R96 ;  /* 0x0000002e1060723c */ /* 0x000fe20000001860 */
[----:B-----5:R-:W-:-:S07]  /*2b40*/  IADD3 R12, P0, R5, R226, RZ ;  /* 0x000000e2050c7210 */ /* 0x020fce0007f1e0ff */
[C---:B-1----:R-:W-:Y:S01]  /*2b50*/  HMMA.16816.F32 R72, R16.reuse, R24, R72 ;  /* 0x000000181048723c */ /* 0x042fe20000001848 */
[--C-:B------:R-:W-:Y:S01]  /*2b60*/  IMAD.X R13, R23, 0x1, R225.reuse, P0 ;  /* 0x00000001170d7824 */ /* 0x100fe200000e06e1 */
[----:B---3--:R-:W-:Y:S02]  /*2b70*/  IADD3 R14, P0, R3, R226, RZ ;  /* 0x000000e2030e7210 */ /* 0x008fe40007f1e0ff */
[----:B------:R-:W-:Y:S02]  /*2b80*/  IADD3 R3, R202, 0x100, RZ ;  /* 0x00000100ca037810 */ /* 0x000fe40007ffe0ff */
[----:B------:R1:W-:Y:S01]  /*2b90*/  LDGSTS.E.BYPASS.LTC128B.128 [R202+0x2100], [R12.64], !P3 ;  /* 0x021000000cca7fae */ /* 0x0003e2000d901d72 */
[----:B------:R-:W-:Y:S01]  /*2ba0*/  IMAD.X R15, R22, 0x1, R225, P0 ;  /* 0x00000001160f7824 */ /* 0x000fe200000e06e1 */
[----:B------:R-:W-:Y:S01]  /*2bb0*/  HMMA.16816.F32 R92, R16, R42, R92 ;  /* 0x0000002a105c723c */ /* 0x000fe2000000185c */
[----:B------:R-:W-:Y:S01]  /*2bc0*/  PLOP3.LUT P0, PT, PT, PT, UP0, 0x80, 0x0 ;  /* 0x000000000000781c */ /* 0x000fe20003f0f008 */
[----:B------:R-:W-:Y:S01]  /*2bd0*/  STL [R1+0x8], R3 ;  /* 0x0000080301007387 */ /* 0x000fe20000100800 */
[----:B------:R-:W-:-:S03]  /*2be0*/  ISETP.GT.AND P3, PT, R203, 0x5f, PT ;  /* 0x0000005fcb00780c */ /* 0x000fc60003f64270 */
[----:B------:R1:W-:Y:S02]  /*2bf0*/  LDGSTS.E.BYPASS.LTC128B.128 [R202+0x2900], [R14.64], !P2 ;  /* 0x029000000eca7fae */ /* 0x0003e4000d101d72 */
[C---:B------:R-:W-:Y:S02]  /*2c00*/  HMMA.16816.F32 R104, R16.reuse, R38, R104 ;  /* 0x000000261068723c */ /* 0x040fe40000001868 */
[----:B----4-:R-:W-:Y:S04]  /*2c10*/  LDSM.16.M88.4 R20, [R216+0x8100] ;  /* 0x00810000d814783b */ /* 0x010fe80000000200 */
[----:B------:R-:W2:Y:S02]  /*2c20*/  LDSM.16.M88.4 R48, [R214+0x4900] ;  /* 0x00490000d630783b */ /* 0x000ea40000000200 */
[C---:B------:R-:W-:Y:S02]  /*2c30*/  HMMA.16816.F32 R152, R16.reuse, R30, R120 ;  /* 0x0000001e1098723c */ /* 0x040fe40000001878 */
[----:B------:R-:W3:Y:S04]  /*2c40*/  LDSM.16.M88.4 R68, [R214+0x5100] ;  /* 0x00510000d644783b */ /* 0x000ee80000000200 */
[----:B------:R-:W4:Y:S02]  /*2c50*/  LDSM.16.M88.4 R56, [R214+0x3900] ;  /* 0x00390000d638783b */ /* 0x000f240000000200 */
[----:B------:R-:W-:Y:S02]  /*2c60*/  HMMA.16816.F32 R136, R16, R26, R112 ;  /* 0x0000001a1088723c */ /* 0x000fe40000001870 */
[----:B------:R-:W5:Y:S04]  /*2c70*/  LDSM.16.M88.4 R60, [R214+0x3100] ;  /* 0x00310000d63c783b */ /* 0x000f680000000200 */
[----:B------:R-:W-:Y:S02]  /*2c80*/  LDSM.16.M88.4 R84, [R214+0x5900] ;  /* 0x00590000d654783b */ /* 0x000fe40000000200 */
[----:B------:R-:W-:Y:S02]  /*2c90*/  HMMA.16816.F32 R144, R8, R64, R144 ;  /* 0x000000400890723c */ /* 0x000fe40000001890 */
[----:B------:R-:W0:Y:S06]  /*2ca0*/  LDGDEPBAR ;  /* 0x00000000000079af */ /* 0x000e2c0000000000 */
[----:B-1----:R-:W-:Y:S01]  /*2cb0*/  HMMA.16816.F32 R12, R16, R28, R52 ;  /* 0x0000001c100c723c */ /* 0x002fe20000001834 */
[----:B------:R-:W1:Y:S04]  /*2cc0*/  LDSM.16.M88.4 R52, [R214+0x4100] ;  /* 0x00410000d634783b */ /* 0x000e680000000200 */
[----:B------:R-:W1:Y:S03]  /*2cd0*/  LDSM.16.M88.4 R16, [R216+0x6100] ;  /* 0x00610000d810783b */ /* 0x000e660000000200 */
[C---:B------:R-:W-:Y:S08]  /*2ce0*/  HMMA.16816.F32 R184, R8.reuse, R36, R128 ;  /* 0x0000002408b8723c */ /* 0x040ff00000001880 */
[C---:B------:R-:W-:Y:S08]  /*2cf0*/  HMMA.16816.F32 R164, R8.reuse, R44, R164 ;  /* 0x0000002c08a4723c */ /* 0x040ff000000018a4 */
[C---:B------:R-:W-:Y:S08]  /*2d00*/  HMMA.16816.F32 R64, R8.reuse, R66, R148 ;  /* 0x000000420840723c */ /* 0x040ff00000001894 */
[C---:B------:R-:W-:Y:S01]  /*2d10*/  HMMA.16816.F32 R128, R8.reuse, R46, R132 ;  /* 0x0000002e0880723c */ /* 0x040fe20000001884 */
[----:B------:R-:W-:Y:S07]  /*2d20*/  LDSM.16.M88.4 R44, [R213] ;  /* 0x00000000d52c783b */ /* 0x000fee0000000200 */
[C---:B------:R-:W-:Y:S08]  /*2d30*/  HMMA.16816.F32 R180, R8.reuse, R40, R180 ;  /* 0x0000002808b4723c */ /* 0x040ff000000018b4 */
[C---:B------:R-:W-:Y:S01]  /*2d40*/  HMMA.16816.F32 R140, R8.reuse, R42, R140 ;  /* 0x0000002a088c723c */ /* 0x040fe2000000188c */
[----:B------:R-:W-:Y:S07]  /*2d50*/  LDSM.16.M88.4 R40, [R213+0x800] ;  /* 0x00080000d528783b */ /* 0x000fee0000000200 */
[C---:B------:R-:W-:Y:S01]  /*2d60*/  HMMA.16816.F32 R160, R8.reuse, R38, R160 ;  /* 0x0000002608a0723c */ /* 0x040fe200000018a0 */
[----:B------:R-:W-:Y:S07]  /*2d70*/  LDSM.16.M88.4 R36, [R213+0x1000] ;  /* 0x00100000d524783b */ /* 0x000fee0000000200 */
[C---:B------:R-:W-:Y:S08]  /*2d80*/  HMMA.16816.F32 R188, R8.reuse, R28, R124 ;  /* 0x0000001c08bc723c */ /* 0x040ff0000000187c */
[C---:B------:R-:W-:Y:S08]  /*2d90*/  HMMA.16816.F32 R192, R8.reuse, R24, R116 ;  /* 0x0000001808c0723c */ /* 0x040ff00000001874 */
[C---:B------:R-:W-:Y:S01]  /*2da0*/  HMMA.16816.F32 R176, R8.reuse, R30, R176 ;  /* 0x0000001e08b0723c */ /* 0x040fe200000018b0 */
[----:B------:R-:W-:Y:S07]  /*2db0*/  LDSM.16.M88.4 R28, [R213+0x2000] ;  /* 0x00200000d51c783b */ /* 0x000fee0000000200 */
[----:B------:R-:W-:Y:S01]  /*2dc0*/  HMMA.16816.F32 R172, R8, R26, R108 ;  /* 0x0000001a08ac723c */ /* 0x000fe2000000186c */
[----:B------:R-:W1:Y:S04]  /*2dd0*/  LDSM.16.M88.4 R8, [R217+0x8100] ;  /* 0x00810000d908783b */ /* 0x000e680000000200 */
[----:B------:R-:W-:Y:S03]  /*2de0*/  LDSM.16.M88.4 R24, [R213+0x2800] ;  /* 0x00280000d518783b */ /* 0x000fe60000000200 */
[C---:B--2---:R-:W-:Y:S01]  /*2df0*/  HMMA.16816.F32 R132, R20.reuse, R48, R32 ;  /* 0x000000301484723c */ /* 0x044fe20000001820 */
[----:B------:R-:W2:Y:S07]  /*2e00*/  LDSM.16.M88.4 R32, [R213+0x1800] ;  /* 0x00180000d520783b */ /* 0x000eae0000000200 */
[----:B---3--:R-:W-:Y:S01]  /*2e10*/  HMMA.16816.F32 R124, R20, R68, R12 ;  /* 0x00000044147c723c */ /* 0x008fe2000000180c */
[----:B------:R-:W3:Y:S01]  /*2e20*/  LDSM.16.M88.4 R12, [R217+0x6100] ;  /* 0x00610000d90c783b */ /* 0x000ee20000000200 */
[----:B------:R-:W-:-:S06]  /*2e30*/  DEPBAR.LE SB0, 0x0 ;  /* 0x000080000000791a */ /* 0x000fcc0000000000 */
[C---:B----4-:R-:W-:Y:S08]  /*2e40*/  HMMA.16816.F32 R156, R20.reuse, R56, R80 ;  /* 0x00000038149c723c */ /* 0x050ff00000001850 */
[C---:B-----5:R-:W-:Y:S08]  /*2e50*/  HMMA.16816.F32 R168, R20.reuse, R60, R100 ;  /* 0x0000003c14a8723c */ /* 0x060ff00000001864 */
[C---:B-1----:R-:W-:Y:S08]  /*2e60*/  HMMA.16816.F32 R148, R20.reuse, R52, R76 ;  /* 0x000000341494723c */ /* 0x042ff0000000184c */
        /* <DEDUP_REMOVED lines=8> */
[C---:B------:R-:W-:Y:S08]  /*2ef0*/  HMMA.16816.F32 R80, R16.reuse, R56, R164 ;  /* 0x000000381050723c */ /* 0x040ff000000018a4 */
[----:B------:R-:W-:Y:S08]  /*2f00*/  HMMA.16816.F32 R76, R16, R58, R128 ;  /* 0x0000003a104c723c */ /* 0x000ff00000001880 */
[----:B------:R-:W-:Y:S08]  /*2f10*/  HMMA.16816.F32 R96, R20, R86, R136 ;  /* 0x000000561460723c */ /* 0x000ff00000001888 */
        /* <DEDUP_REMOVED lines=11> */
[C---:B--2---:R-:W-:Y:S08]  /*2fd0*/  HMMA.16816.F32 R152, R8.reuse, R34, R104 ;  /* 0x000000220898723c */ /* 0x044ff00000001868 */
[C---:B------:R-:W-:Y:S08]  /*2fe0*/  HMMA.16816.F32 R108, R8.reuse, R30, R100 ;  /* 0x0000001e086c723c */ /* 0x040ff00000001864 */
[----:B------:R-:W-:Y:S08]  /*2ff0*/  HMMA.16816.F32 R112, R8, R26, R96 ;  /* 0x0000001a0870723c */ /* 0x000ff00000001860 */
[C---:B---3--:R-:W-:Y:S08]  /*3000*/  HMMA.16816.F32 R100, R12.reuse, R44, R92 ;  /* 0x0000002c0c64723c */ /* 0x048ff0000000185c */
        /* <DEDUP_REMOVED lines=19> */
[----:B------:R-:W-:Y:S01]  /*3140*/  UISETP.NE.AND UP0, UPT, UR36, URZ, UPT ;  /* 0x0000003f2400728c */ /* 0x000fe2000bf05270 */
[----:B------:R-:W-:-:S02]  /*3150*/  IMAD.U32 R3, RZ, RZ, UR14 ;  /* 0x0000000eff037e24 */ /* 0x000fc4000f8e00ff */
[----:B------:R-:W-:-:S03]  /*3160*/  IMAD.MOV.U32 R227, RZ, RZ, RZ ;  /* 0x000000ffffe37224 */ /* 0x000fc600078e00ff */
[----:B------:R-:W-:Y:S02]  /*3170*/  PLOP3.LUT P1, PT, PT, PT, UP0, 0x80, 0x0 ;  /* 0x000000000000781c */ /* 0x000fe40003f2f008 */
[----:B------:R-:W-:Y:S02]  /*3180*/  IADD3 R3, R203, UR13, R3 ;  /* 0x0000000dcb037c10 */ /* 0x000fe4000fffe003 */
        /* <DEDUP_REMOVED lines=31> */
[----:B------:R-:W5:Y:S04]  /*3380*/  SHFL.IDX PT, R13, R5, 0x4, 0x181f ;  /* 0x00981f00050d7f89 */ /* 0x000f6800000e0000 */
[----:B------:R-:W-:Y:S01]  /*3390*/  SHFL.IDX PT, R5, R5, 0x5, 0x181f ;  /* 0x00b81f0005057f89 */ /* 0x000fe200000e0000 */
[----:B-1----:R-:W-:-:S03]  /*33a0*/  IADD3 R6, P0, R6, R226, RZ ;  /* 0x000000e206067210 */ /* 0x002fc60007f1e0ff */
[----:B------:R-:W1:Y:S02]  /*33b0*/  SHFL.IDX PT, R18, R3, 0x2, 0x181f ;  /* 0x00581f0003127f89 */ /* 0x000e6400000e0000 */
[----:B--2---:R-:W-:Y:S01]  /*33c0*/  IMAD.X R7, R7, 0x1, R225, P0 ;  /* 0x0000000107077824 */ /* 0x004fe200000e06e1 */
[-C--:B------:R-:W-:Y:S01]  /*33d0*/  IADD3 R14, P0, R8, R226.reuse, RZ ;  /* 0x000000e2080e7210 */ /* 0x080fe20007f1e0ff */
[----:B------:R-:W2:Y:S01]  /*33e0*/  SHFL.IDX PT, R17, R3, 0x3, 0x181f ;  /* 0x00781f0003117f89 */ /* 0x000ea200000e0000 */
[----:B---3--:R-:W-:-:S03]  /*33f0*/  IADD3 R12, P5, R9, R226, RZ ;  /* 0x000000e2090c7210 */ /* 0x008fc60007fbe0ff */
[----:B------:R-:W3:Y:S01]  /*3400*/  SHFL.IDX PT, R16, R3, 0x4, 0x181f ;  /* 0x00981f0003107f89 */ /* 0x000ee200000e0000 */
[----:B----4-:R-:W-:-:S03]  /*3410*/  IADD3 R10, P2, R10, R226, RZ ;  /* 0x000000e20a0a7210 */ /* 0x010fc60007f5e0ff */
[----:B------:R-:W4:Y:S01]  /*3420*/  SHFL.IDX PT, R3, R3, 0x5, 0x181f ;  /* 0x00b81f0003037f89 */ /* 0x000f2200000e0000 */
[----:B-----5:R-:W-:-:S03]  /*3430*/  IMAD.X R15, R11, 0x1, R225, P0 ;  /* 0x000000010b0f7824 */ /* 0x020fc600000e06e1 */
[----:B------:R5:W-:Y:S01]  /*3440*/  LDGSTS.E.BYPASS.LTC128B.128 [R202+0x3100], [R6.64], !P4 ;  /* 0x0310000006ca7fae */ /* 0x000be2000e101d72 */
[----:B------:R-:W-:-:S03]  /*3450*/  IADD3 R8, P1, R13, R226, RZ ;  /* 0x000000e20d087210 */ /* 0x000fc60007f3e0ff */
[----:B------:R4:W-:Y:S01]  /*3460*/  LDGSTS.E.BYPASS.LTC128B.128 [R202+0x3900], [R14.64], !P4 ;  /* 0x039000000eca7fae */ /* 0x0009e2000e101d72 */
[--C-:B-1----:R-:W-:Y:S02]  /*3470*/  IMAD.X R13, R18, 0x1, R225.reuse, P5 ;  /* 0x00000001120d7824 */ /* 0x102fe400028e06e1 */
[----:B--2---:R-:W-:-:S03]  /*3480*/  IMAD.X R11, R17, 0x1, R225, P2 ;  /* 0x00000001110b7824 */ /* 0x004fc600010e06e1 */
[----:B------:R1:W-:Y:S01]  /*3490*/  LDGSTS.E.BYPASS.LTC128B.128 [R202+0x4100], [R12.64], !P4 ;  /* 0x041000000cca7fae */ /* 0x0003e2000e101d72 */
[----:B---3--:R-:W-:-:S03]  /*34a0*/  IMAD.X R9, R16, 0x1, R225, P1 ;  /* 0x0000000110097824 */ /* 0x008fc600008e06e1 */
[----:B------:R1:W-:Y:S04]  /*34b0*/  LDGSTS.E.BYPASS.LTC128B.128 [R202+0x4900], [R10.64], !P4 ;  /* 0x049000000aca7fae */ /* 0x0003e8000e101d72 */
[----:B------:R1:W-:Y:S01]  /*34c0*/  LDGSTS.E.BYPASS.LTC128B.128 [R202+0x5100], [R8.64], !P4 ;  /* 0x0510000008ca7fae */ /* 0x0003e2000e101d72 */
[----:B-----5:R-:W-:-:S05]  /*34d0*/  IADD3 R6, P0, R5, R226, RZ ;  /* 0x000000e205067210 */ /* 0x020fca0007f1e0ff */
[----:B----4-:R-:W-:-:S05]  /*34e0*/  IMAD.X R7, R3, 0x1, R225, P0 ;  /* 0x0000000103077824 */ /* 0x010fca00000e06e1 */
[----:B------:R1:W-:Y:S03]  /*34f0*/  LDGSTS.E.BYPASS.LTC128B.128 [R202+0x5900], [R6.64], !P4 ;  /* 0x0590000006ca7fae */ /* 0x0003e6000e101d72 */
.L_x_252:
[----:B------:R-:W-:Y:S01]  /*3500*/  FMUL.FTZ R3, R100, c[0x0][0x320] ;  /* 0x0000c80064037a20 */ /* 0x000fe20000410000 */
[----:B-1----:R-:W-:Y:S01]  /*3510*/  SHF.R.S32.HI R7, RZ, 0x1f, R198 ;  /* 0x0000001fff077819 */ /* 0x002fe200000114c6 */
[----:B------:R-:W-:Y:S01]  /*3520*/  FMUL.FTZ R5, R68, c[0x0][0x320] ;  /* 0x0000c80044057a20 */ /* 0x000fe20000410000 */
[-C--:B------:R-:W-:Y:S01]  /*3530*/  LEA.HI R6, R200, R201.reuse, RZ, 0x2 ;  /* 0x000000c9c8067211 */ /* 0x080fe200078f10ff */
[----:B------:R1:W2:Y:S01]  /*3540*/  MUFU.TANH R59, R3 ;  /* 0x00000003003b7308 */ /* 0x0002a20000002400 */
[----:B------:R-:W-:Y:S01]  /*3550*/  FMUL.FTZ R8, R69, c[0x0][0x320] ;  /* 0x0000c80045087a20 */ /* 0x000fe20000410000 */
[----:B------:R-:W-:Y:S01]  /*3560*/  UISETP.NE.AND UP1, UPT, UR35, URZ, UPT ;  /* 0x0000003f2300728c */ /* 0x000fe2000bf25270 */
[----:B------:R-:W-:Y:S01]  /*3570*/  LOP3.LUT R6, R6, 0xfffffffc, RZ, 0xc0, !PT ;  /* 0xfffffffc06067812 */ /* 0x000fe200078ec0ff */
[----:B------:R-:W-:Y:S01]  /*3580*/  FMUL.FTZ R10, R72, c[0x0][0x320] ;  /* 0x0000c800480a7a20 */ /* 0x000fe20000410000 */
[----:B------:R-:W-:Y:S01]  /*3590*/  UISETP.NE.AND UP0, UPT, UR34, URZ, UPT ;  /* 0x0000003f2200728c */ /* 0x000fe2000bf05270 */
[----:B------:R-:W0:Y:S01]  /*35a0*/  LDGDEPBAR ;  /* 0x00000000000079af */ /* 0x000e220000000000 */
[----:B------:R-:W-:Y:S01]  /*35b0*/  IADD3 R6, -R6, R201, RZ ;  /* 0x000000c906067210 */ /* 0x000fe20007ffe1ff */
[----:B------:R3:W4:Y:S01]  /*35c0*/  MUFU.TANH R17, R5 ;  /* 0x0000000500117308 */ /* 0x0007220000002400 */
[----:B------:R-:W-:Y:S01]  /*35d0*/  PLOP3.LUT P1, PT, PT, PT, UP1, 0x80, 0x0 ;  /* 0x000000000000781c */ /* 0x000fe20003f2f018 */
[----:B------:R-:W-:Y:S01]  /*35e0*/  ULDC UR13, c[0x0][0x324] ;  /* 0x0000c900000d7ab9 */ /* 0x000fe20000000800 */
[----:B------:R-:W-:Y:S01]  /*35f0*/  PLOP3.LUT P0, PT, PT, PT, UP1, 0x80, 0x0 ;  /* 0x000000000000781c */ /* 0x000fe20003f0f018 */
[----:B------:R-:W-:Y:S01]  /*3600*/  ULOP3.LUT UR13, URZ, UR13, URZ, 0x33, !UPT ;  /* 0x0000000d3f0d7292 */ /* 0x000fe2000f8e333f */
[----:B-1----:R-:W-:-:S03]  /*3610*/  FMUL.FTZ R3, R101, c[0x0][0x320] ;  /* 0x0000c80065037a20 */ /* 0x002fc60000410000 */
[----:B------:R-:W1:Y:S01]  /*3620*/  MUFU.TANH R16, R8 ;  /* 0x0000000800107308 */ /* 0x000e620000002400 */
[----:B---3--:R-:W-:-:S07]  /*3630*/  LEA.HI R5, R7, R198, RZ, 0x2 ;  /* 0x000000c607057211 */ /* 0x008fce00078f10ff */
[----:B------:R3:W1:Y:S01]  /*3640*/  MUFU.TANH R58, R3 ;  /* 0x00000003003a7308 */ /* 0x0006620000002400 */
[----:B------:R-:W-:-:S05]  /*3650*/  LOP3.LUT R5, R5, 0xffffffc, RZ, 0xc0, !PT ;  /* 0x0ffffffc05057812 */ /* 0x000fca00078ec0ff */
[----:B------:R-:W-:Y:S01]  /*3660*/  IMAD.IADD R9, R198, 0x1, -R5 ;  /* 0x00000001c6097824 */ /* 0x000fe200078e0a05 */
[----:B------:R-:W-:Y:S01]  /*3670*/  LEA.HI R5, R6, R6, RZ, 0x1 ;  /* 0x0000000606057211 */ /* 0x000fe200078f08ff */
[----:B------:R5:W1:Y:S01]  /*3680*/  MUFU.TANH R15, R10 ;  /* 0x0000000a000f7308 */ /* 0x000a620000002400 */
[----:B---3--:R-:W-:-:S07]  /*3690*/  FMUL.FTZ R3, R96, c[0x0][0x320] ;  /* 0x0000c80060037a20 */ /* 0x008fce0000410000 */
        /* <DEDUP_REMOVED lines=32> */
[----:B------:R-:W-:Y:S02]  /*38a0*/  LOP3.LUT R7, R7, 0x7ffffffc, RZ, 0xc0, !PT ;  /* 0x7ffffffc07077812 */ /* 0x000fe400078ec0ff */
[----:B------:R-:W-:Y:S01]  /*38b0*/  LEA R11, R9, R8, 0x4 ;  /* 0x00000008090b7211 */ /* 0x000fe200078e20ff */
[C---:B------:R-:W-:Y:S01]  /*38c0*/  IMAD.SHL.U32 R8, R5.reuse, 0x20, RZ ;  /* 0x0000002005087824 */ /* 0x040fe200078e00ff */
[----:B------:R-:W-:Y:S02]  /*38d0*/  LOP3.LUT R9, R5, 0x1ffffffe, RZ, 0xc0, !PT ;  /* 0x1ffffffe05097812 */ /* 0x000fe400078ec0ff */
[----:B------:R-:W-:Y:S01]  /*38e0*/  IADD3 R7, R3, -R7, RZ ;  /* 0x8000000703077210 */ /* 0x000fe20007ffe0ff */
[----:B------:R-:W-:Y:S01]  /*38f0*/  IMAD.U32 R3, RZ, RZ, UR19 ;  /* 0x00000013ff037e24 */ /* 0x000fe2000f8e00ff */
[----:B------:R-:W-:-:S02]  /*3900*/  LOP3.LUT R5, R8, 0xffffffc0, RZ, 0xc0, !PT ;  /* 0xffffffc008057812 */ /* 0x000fc400078ec0ff */
[----:B------:R-:W-:Y:S02]  /*3910*/  IADD3 R6, R6, -R9, RZ ;  /* 0x8000000906067210 */ /* 0x000fe40007ffe0ff */
[----:B------:R-:W-:Y:S01]  /*3920*/  SHF.L.U32 R8, R7, 0x1, RZ ;  /* 0x0000000107087819 */ /* 0x000fe200000006ff */
[----:B------:R-:W-:Y:S02]  /*3930*/  IMAD.IADD R5, R5, 0x1, R11 ;  /* 0x0000000105057824 */ /* 0x000fe400078e020b */
[----:B------:R-:W-:Y:S01]  /*3940*/  FMUL.FTZ R7, R93, c[0x0][0x320] ;  /* 0x0000c8005d077a20 */ /* 0x000fe20000410000 */
[----:B------:R-:W-:Y:S02]  /*3950*/  IADD3 R3, -R8, 0x1, R3 ;  /* 0x0000000108037810 */ /* 0x000fe40007ffe103 */
[----:B------:R-:W-:Y:S01]  /*3960*/  LEA R12, R6, R5, 0x3 ;  /* 0x00000005060c7211 */ /* 0x000fe200078e18ff */
[----:B------:R-:W-:Y:S01]  /*3970*/  FMUL.FTZ R5, R88, c[0x0][0x320] ;  /* 0x0000c80058057a20 */ /* 0x000fe20000410000 */
[----:B------:R-:W-:Y:S01]  /*3980*/  IADD3 R3, R3, -UR15, RZ ;  /* 0x8000000f03037c10 */ /* 0x000fe2000fffe0ff */
[----:B------:R-:W3:Y:S01]  /*3990*/  MUFU.TANH R9, R7 ;  /* 0x0000000700097308 */ /* 0x000ee20000002400 */
[----:B------:R-:W-:Y:S01]  /*39a0*/  IADD3 R23, -R8, UR37, RZ ;  /* 0x0000002508177c10 */ /* 0x000fe2000fffe1ff */
[----:B------:R-:W-:Y:S01]  /*39b0*/  @P1 IMAD.HI.U32 R6, R12, c[0x0][0x2c8], RZ ;  /* 0x0000b2000c061a27 */ /* 0x000fe200078e00ff */
[----:B------:R5:W-:Y:S01]  /*39c0*/  STL [R1+0x24], R12 ;  /* 0x0000240c01007387 */ /* 0x000be20000100800 */
[----:B------:R-:W-:-:S02]  /*39d0*/  IADD3 R19, R3, c[0x0][0x328], RZ ;  /* 0x0000ca0003137a10 */ /* 0x000fc40007ffe0ff */
[----:B------:R-:W-:Y:S01]  /*39e0*/  IMAD.MOV.U32 R18, RZ, RZ, R12 ;  /* 0x000000ffff127224 */ /* 0x000fe200078e000c */
[----:B------:R-:W-:Y:S01]  /*39f0*/  @P0 SHF.R.U32.HI R18, RZ, c[0x0][0x2cc], R6 ;  /* 0x0000b300ff120a19 */ /* 0x000fe20000011606 */
[----:B------:R1:W1:Y:S01]  /*3a00*/  MUFU.TANH R13, R5 ;  /* 0x00000005000d7308 */ /* 0x0002620000002400 */
[----:B------:R-:W-:Y:S01]  /*3a10*/  STL [R1+0x10], R8 ;  /* 0x0000100801007387 */ /* 0x000fe20000100800 */
[----:B------:R-:W-:Y:S02]  /*3a20*/  PLOP3.LUT P0, PT, PT, PT, UP0, 0x40, 0x0 ;  /* 0x000000000000781c */ /* 0x000fe40003f0e808 */
[----:B------:R-:W-:Y:S01]  /*3a30*/  IADD3 R21, R3, UR13, RZ ;  /* 0x0000000d03157c10 */ /* 0x000fe2000fffe0ff */
[----:B------:R-:W2:Y:S01]  /*3a40*/  SHFL.IDX PT, R6, R18, RZ, 0x1c1f ;  /* 0x001c1fff12067589 */ /* 0x000ea200000e0000 */
[----:B-1----:R-:W-:-:S04]  /*3a50*/  FMUL.FTZ R5, R89, c[0x0][0x320] ;  /* 0x0000c80059057a20 */ /* 0x002fc80000410000 */
[----:B-----5:R1:W1:Y:S01]  /*3a60*/  MUFU.TANH R12, R5 ;  /* 0x00000005000c7308 */ /* 0x0202620000002400 */
[----:B--2---:R-:W-:Y:S02]  /*3a70*/  IMAD.IADD R3, R21, 0x1, R6 ;  /* 0x0000000115037824 */ /* 0x004fe400078e0206 */
[----:B-1----:R-:W-:-:S05]  /*3a80*/  FMUL.FTZ R5, R60, c[0x0][0x320] ;  /* 0x0000c8003c057a20 */ /* 0x002fca0000410000 */
[----:B------:R1:W2:Y:S02]  /*3a90*/  MUFU.TANH R11, R5 ;  /* 0x00000005000b7308 */ /* 0x0002a40000002400 */
[----:B-1----:R-:W-:-:S06]  /*3aa0*/  FMUL.FTZ R5, R61, c[0x0][0x320] ;  /* 0x0000c8003d057a20 */ /* 0x002fcc0000410000 */
[----:B------:R1:W1:Y:S02]  /*3ab0*/  MUFU.TANH R10, R5 ;  /* 0x00000005000a7308 */ /* 0x0002640000002400 */
[----:B-1----:R-:W-:-:S05]  /*3ac0*/  IMAD.U32 R5, RZ, RZ, UR37 ;  /* 0x00000025ff057e24 */ /* 0x002fca000f8e00ff */
[----:B------:R-:W-:Y:S02]  /*3ad0*/  IADD3 R20, -R8, UR8, R5 ;  /* 0x0000000808147c10 */ /* 0x000fe4000fffe105 */
[----:B------:R-:W-:-:S04]  /*3ae0*/  IADD3 R5, R19, R6, RZ ;  /* 0x0000000613057210 */ /* 0x000fc80007ffe0ff */
[----:B------:R-:W-:Y:S01]  /*3af0*/  IMNMX R5, R5, R20, PT ;  /* 0x0000001405057217 */ /* 0x000fe20003800200 */
[----:B------:R-:W-:Y:S05]  /*3b00*/  @P0 BRA `(.L_x_253) ;  /* 0x0000015000000947 */ /* 0x000fea0003800000 */
[----:B--234-:R-:W-:Y:S01]  /*3b10*/  IMAD.U32 R7, RZ, RZ, UR15 ;  /* 0x0000000fff077e24 */ /* 0x01cfe2000f8e00ff */
[----:B------:R-:W-:Y:S04]  /*3b20*/  BSSY B0, `(.L_x_254) ;  /* 0x000000f000007945 */ /* 0x000fe80003800000 */
[----:B------:R-:W-:-:S04]  /*3b30*/  IADD3 R6, -R7, UR8, R6 ;  /* 0x0000000807067c10 */ /* 0x000fc8000fffe106 */
        /* <DEDUP_REMOVED lines=9> */
.L_x_255:
[----:B------:R-:W-:-:S04]  /*3bd0*/  MOV R7, c[0x0][0x32c] ;  /* 0x0000cb0000077a02 */ /* 0x000fc80000000f00 */
[----:B------:R-:W-:-:S13]  /*3be0*/  ISETP.NE.AND P0, PT, R7, 0x1, PT ;  /* 0x000000010700780c */ /* 0x000fda0003f05270 */
[----:B------:R-:W-:-:S05]  /*3bf0*/  @P0 IMAD.HI.U32 R7, R6, c[0x0][0x330], RZ ;  /* 0x0000cc0006070a27 */ /* 0x000fca00078e00ff */
[----:B------:R-:W-:Y:S02]  /*3c00*/  @P0 SHF.R.U32.HI R6, RZ, c[0x0][0x334], R7 ;  /* 0x0000cd00ff060a19 */ /* 0x000fe40000011607 */
.L_x_256:
[----:B------:R-:W-:Y:S05]  /*3c10*/  BSYNC B0 ;  /* 0x0000000000007941 */ /* 0x000fea0003800000 */
.L_x_254:
[----:B------:R-:W-:-:S05]  /*3c20*/  IMAD R6, R6, c[0x0][0x32c], R23 ;  /* 0x0000cb0006067a24 */ /* 0x000fca00078e0217 */
[----:B------:R-:W-:Y:S02]  /*3c30*/  IADD3 R7, R6, c[0x0][0x32c], RZ ;  /* 0x0000cb0006077a10 */ /* 0x000fe40007ffe0ff */
[----:B------:R-:W-:Y:S02]  /*3c40*/  IMNMX R3, R3, R6, !PT ;  /* 0x0000000603037217 */ /* 0x000fe40007800200 */
[----:B------:R-:W-:Y:S02]  /*3c50*/  IMNMX R5, R5, R7, PT ;  /* 0x0000000705057217 */ /* 0x000fe40003800200 */
.L_x_253:
        /* <DEDUP_REMOVED lines=13> */
[----:B------:R-:W-:Y:S01]  /*3d30*/  ISETP.GT.AND P6, PT, R3, RZ, P6 ;  /* 0x000000ff0300720c */ /* 0x000fe200037c4270 */
[----:B------:R-:W-:Y:S01]  /*3d40*/  UISETP.GE.AND UP1, UPT, UR37, 0x9, UPT ;  /* 0x000000092500788c */ /* 0x000fe2000bf26270 */
[----:B------:R-:W-:Y:S01]  /*3d50*/  PLOP3.LUT P0, PT, PT, PT, UP0, 0x40, 0x0 ;  /* 0x000000000000781c */ /* 0x000fe20003f0e808 */
[----:B------:R-:W-:Y:S01]  /*3d60*/  UISETP.GE.AND UP0, UPT, UR37, 0x12, UPT ;  /* 0x000000122500788c */ /* 0x000fe2000bf06270 */
[----:B------:R-:W-:Y:S01]  /*3d70*/  PLOP3.LUT P5, PT, PT, PT, UP2, 0x40, 0x0 ;  /* 0x000000000000781c */ /* 0x000fe20003fae828 */
[----:B------:R-:W-:Y:S01]  /*3d80*/  UISETP.GE.AND UP4, UPT, UR37, 0x4a, UPT ;  /* 0x0000004a2500788c */ /* 0x000fe2000bf86270 */
[----:B------:R-:W-:Y:S01]  /*3d90*/  ISETP.LT.OR P6, PT, R5, 0x1, P6 ;  /* 0x000000010500780c */ /* 0x000fe200037c1670 */
[----:B-1----:R-:W-:Y:S01]  /*3da0*/  FMUL.FTZ R6, R42, c[0x0][0x320] ;  /* 0x0000c8002a067a20 */ /* 0x002fe20000410000 */
[----:B------:R-:W-:Y:S01]  /*3db0*/  ISETP.GT.AND P5, PT, R3, 0x1, P5 ;  /* 0x000000010300780c */ /* 0x000fe20002fa4270 */
[----:B------:R-:W-:Y:S01]  /*3dc0*/  UP2UR UR28, UPR, URZ, 0x1 ;  /* 0x000000013f1c7883 */ /* 0x000fe20008000000 */
[----:B------:R-:W-:Y:S01]  /*3dd0*/  FSEL R66, R59, -INF , !P6 ;  /* 0xff8000003b427808 */ /* 0x000fe20007000000 */
[----:B------:R1:W3:Y:S01]  /*3de0*/  MUFU.TANH R45, R6 ;  /* 0x00000006002d7308 */ /* 0x0002e20000002400 */
[----:B------:R-:W-:Y:S01]  /*3df0*/  PLOP3.LUT P6, PT, PT, PT, UP0, 0x40, 0x0 ;  /* 0x000000000000781c */ /* 0x000fe20003fce808 */
[----:B------:R-:W-:Y:S01]  /*3e00*/  UISETP.GE.AND UP0, UPT, UR37, 0x19, UPT ;  /* 0x000000192500788c */ /* 0x000fe2000bf06270 */
[----:B------:R-:W-:Y:S01]  /*3e10*/  PLOP3.LUT P2, PT, PT, PT, UP1, 0x40, 0x0 ;  /* 0x000000000000781c */ /* 0x000fe20003f4e818 */
[----:B------:R-:W-:Y:S01]  /*3e20*/  UISETP.GE.AND UP6, UPT, UR37, 0x42, UPT ;  /* 0x000000422500788c */ /* 0x000fe2000bfc6270 */
[----:B------:R-:W-:Y:S01]  /*3e30*/  ISETP.LT.OR P5, PT, R5, 0x2, P5 ;  /* 0x000000020500780c */ /* 0x000fe20002fa1670 */
[----:B------:R-:W-:Y:S01]  /*3e40*/  UP2UR UR27, UPR, URZ, 0x1 ;  /* 0x000000013f1b7883 */ /* 0x000fe20008000000 */
[----:B------:R-:W-:Y:S01]  /*3e50*/  ISETP.GT.AND P2, PT, R3, 0x8, P2 ;  /* 0x000000080300780c */ /* 0x000fe20001744270 */
[----:B------:R-:W-:Y:S01]  /*3e60*/  UISETP.GE.AND UP5, UPT, UR37, 0x49, UPT ;  /* 0x000000492500788c */ /* 0x000fe2000bfa6270 */
[----:B------:R-:W-:Y:S01]  /*3e70*/  FSEL R65, R58, -INF , !P5 ;  /* 0xff8000003a417808 */ /* 0x000fe20006800000 */
[----:B------:R-:W-:Y:S01]  /*3e80*/  UP2UR UR38, UPR, URZ, 0x40 ;  /* 0x000000403f267883 */ /* 0x000fe20008000000 */
[----:B------:R-:W-:Y:S01]  /*3e90*/  PLOP3.LUT P5, PT, PT, PT, UP0, 0x40, 0x0 ;  /* 0x000000000000781c */ /* 0x000fe20003fae808 */
[----:B------:R-:W-:Y:S01]  /*3ea0*/  UISETP.GE.AND UP0, UPT, UR37, 0x1a, UPT ;  /* 0x0000001a2500788c */ /* 0x000fe2000bf06270 */
[C---:B------:R-:W-:Y:S01]  /*3eb0*/  ISETP.LT.OR P2, PT, R5.reuse, 0x9, P2 ;  /* 0x000000090500780c */ /* 0x040fe20001741670 */
[----:B------:R-:W-:Y:S01]  /*3ec0*/  UP2UR UR33, UPR, URZ, 0x8 ;  /* 0x000000083f217883 */ /* 0x000fe20008000000 */
[----:B------:R-:W-:Y:S01]  /*3ed0*/  ISETP.LT.OR P1, PT, R5, 0xa, P1 ;  /* 0x0000000a0500780c */ /* 0x000fe20000f21670 */
[----:B-1----:R-:W-:Y:S01]  /*3ee0*/  FMUL.FTZ R6, R43, c[0x0][0x320] ;  /* 0x0000c8002b067a20 */ /* 0x002fe20000410000 */
[----:B------:R-:W-:Y:S01]  /*3ef0*/  FSEL R69, R57, -INF , !P2 ;  /* 0xff80000039457808 */ /* 0x000fe20005000000 */
[----:B------:R-:W-:Y:S01]  /*3f00*/  UP2UR UR26, UPR, URZ, 0x1 ;  /* 0x000000013f1a7883 */ /* 0x000fe20008000000 */
[----:B------:R-:W-:Y:S01]  /*3f10*/  PLOP3.LUT P2, PT, PT, PT, UP0, 0x40, 0x0 ;  /* 0x000000000000781c */ /* 0x000fe20003f4e808 */
[----:B------:R1:W4:Y:S01]  /*3f20*/  MUFU.TANH R44, R6 ;  /* 0x00000006002c7308 */ /* 0x0003220000002400 */
[----:B------:R-:W-:Y:S01]  /*3f30*/  UISETP.GE.AND UP0, UPT, UR37, 0x21, UPT ;  /* 0x000000212500788c */ /* 0x000fe2000bf06270 */
[----:B------:R-:W-:Y:S01]  /*3f40*/  ISETP.GT.AND P0, PT, R3, 0x10, P0 ;  /* 0x000000100300780c */ /* 0x000fe20000704270 */
[----:B------:R-:W-:Y:S01]  /*3f50*/  UP2UR UR32, UPR, URZ, 0x4 ;  /* 0x000000043f207883 */ /* 0x000fe20008000000 */
[----:B------:R-:W-:Y:S01]  /*3f60*/  FSEL R68, R56, -INF , !P1 ;  /* 0xff80000038447808 */ /* 0x000fe20004800000 */
[----:B------:R-:W-:Y:S01]  /*3f70*/  UP2UR UR25, UPR, URZ, 0x1 ;  /* 0x000000013f197883 */ /* 0x000fe20008000000 */
[----:B------:R-:W-:Y:S01]  /*3f80*/  ISETP.LT.OR P0, PT, R5, 0x11, P0 ;  /* 0x000000110500780c */ /* 0x000fe20000701670 */
[----:B------:R-:W-:Y:S01]  /*3f90*/  UP2UR UR31, UPR, URZ, 0x2 ;  /* 0x000000023f1f7883 */ /* 0x000fe20008000000 */
[----:B------:R-:W-:Y:S01]  /*3fa0*/  PLOP3.LUT P1, PT, PT, PT, UP0, 0x40, 0x0 ;  /* 0x000000000000781c */ /* 0x000fe20003f2e808 */
[----:B------:R-:W-:Y:S01]  /*3fb0*/  UISETP.GE.AND UP0, UPT, UR37, 0x22, UPT ;  /* 0x000000222500788c */ /* 0x000fe2000bf06270 */
[C---:B------:R-:W-:Y:S01]  /*3fc0*/  ISETP.GT.AND P6, PT, R3.reuse, 0x11, P6 ;  /* 0x000000110300780c */ /* 0x040fe200037c4270 */
[----:B------:R-:W-:Y:S01]  /*3fd0*/  UISETP.GE.AND UP3, UPT, UR37, 0x51, UPT ;  /* 0x000000512500788c */ /* 0x000fe2000bf66270 */
[----:B------:R-:W-:Y:S01]  /*3fe0*/  ISETP.GT.AND P5, PT, R3, 0x18, P5 ;  /* 0x000000180300780c */ /* 0x000fe20002fa4270 */
[----:B------:R-:W-:Y:S01]  /*3ff0*/  UP2UR UR24, UPR, URZ, 0x1 ;  /* 0x000000013f187883 */ /* 0x000fe20008000000 */
[C---:B------:R-:W-:Y:S01]  /*4000*/  ISETP.LT.OR P6, PT, R5.reuse, 0x12, P6 ;  /* 0x000000120500780c */ /* 0x040fe200037c1670 */
[----:B------:R-:W-:Y:S01]  /*4010*/  UISETP.GE.AND UP2, UPT, UR37, 0x52, UPT ;  /* 0x000000522500788c */ /* 0x000fe2000bf46270 */
[----:B-1----:R-:W-:Y:S01]  /*4020*/  FMUL.FTZ R6, R102, c[0x0][0x320] ;  /* 0x0000c80066067a20 */ /* 0x002fe20000410000 */
[----:B------:R-:W-:Y:S01]  /*4030*/  ISETP.LT.OR P5, PT, R5, 0x19, P5 ;  /* 0x000000190500780c */ /* 0x000fe20002fa1670 */
[----:B------:R-:W-:Y:S01]  /*4040*/  UISETP.GE.AND UP1, UPT, UR37, 0x59, UPT ;  /* 0x000000592500788c */ /* 0x000fe2000bf26270 */
[----:B------:R-:W-:Y:S01]  /*4050*/  FSEL R73, R54, -INF , !P6 ;  /* 0xff80000036497808 */ /* 0x000fe20007000000 */
[----:B------:R1:W1:Y:S01]  /*4060*/  MUFU.TANH R42, R6 ;  /* 0x00000006002a7308 */ /* 0x0002620000002400 */
[----:B------:R-:W-:-:S02]  /*4070*/  ISETP.GT.AND P2, PT, R3, 0x19, P2 ;  /* 0x000000190300780c */ /* 0x000fc40001744270 */
[----:B------:R-:W-:Y:S02]  /*4080*/  ISETP.GT.AND P1, PT, R3, 0x20, P1 ;  /* 0x000000200300780c */ /* 0x000fe40000f24270 */
[C---:B------:R-:W-:Y:S02]  /*4090*/  ISETP.LT.OR P2, PT, R5.reuse, 0x1a, P2 ;  /* 0x0000001a0500780c */ /* 0x040fe40001741670 */
[----:B------:R-:W-:Y:S01]  /*40a0*/  ISETP.LT.OR P1, PT, R5, 0x21, P1 ;  /* 0x000000210500780c */ /* 0x000fe20000f21670 */
[----:B------:R-:W2:Y:S03]  /*40b0*/  MUFU.TANH R25, R8 ;  /* 0x0000000800197308 */ /* 0x000ea60000002400 */
[----:B------:R-:W-:Y:S01]  /*40c0*/  FSEL R81, R51, -INF , !P1 ;  /* 0xff80000033517808 */ /* 0x000fe20004800000 */
[----:B-1----:R-:W-:-:S04]  /*40d0*/  FMUL.FTZ R6, R103, c[0x0][0x320] ;  /* 0x0000c80067067a20 */ /* 0x002fc80000410000 */
        /* <DEDUP_REMOVED lines=20> */
[----:B------:R-:W-:Y:S02]  /*4220*/  FSEL R70, R55, -INF , !P0 ;  /* 0xff80000037467808 */ /* 0x000fe40004000000 */
[----:B------:R-:W-:-:S03]  /*4230*/  PLOP3.LUT P0, PT, PT, PT, UP0, 0x40, 0x0 ;  /* 0x000000000000781c */ /* 0x000fc60003f0e808 */
[----:B------:R1:W1:Y:S01]  /*4240*/  MUFU.TANH R33, R6 ;  /* 0x0000000600217308 */ /* 0x0002620000002400 */
[----:B------:R-:W-:Y:S01]  /*4250*/  UISETP.GE.AND UP0, UPT, UR37, 0x29, UPT ;  /* 0x000000292500788c */ /* 0x000fe2000bf06270 */
[----:B------:R-:W-:-:S03]  /*4260*/  ISETP.GT.AND P0, PT, R3, 0x21, P0 ;  /* 0x000000210300780c */ /* 0x000fc60000704270 */
[----:B------:R-:W-:Y:S02]  /*4270*/  UP2UR UR23, UPR, URZ, 0x1 ;  /* 0x000000013f177883 */ /* 0x000fe40008000000 */
[----:B------:R-:W-:Y:S01]  /*4280*/  PLOP3.LUT P6, PT, PT, PT, UP0, 0x40, 0x0 ;  /* 0x000000000000781c */ /* 0x000fe20003fce808 */
[----:B------:R-:W-:Y:S01]  /*4290*/  UISETP.GE.AND UP0, UPT, UR37, 0x2a, UPT ;  /* 0x0000002a2500788c */ /* 0x000fe2000bf06270 */
[----:B------:R-:W-:Y:S02]  /*42a0*/  ISETP.LT.OR P0, PT, R5, 0x22, P0 ;  /* 0x000000220500780c */ /* 0x000fe40000701670 */
        /* <DEDUP_REMOVED lines=15> */
[----:B------:R-:W-:-:S03]  /*43a0*/  UP2UR UR21, UPR, URZ, 0x1 ;  /* 0x000000013f157883 */ /* 0x000fc60008000000 */
[----:B------:R-:W-:-:S04]  /*43b0*/  ISETP.LT.OR P5, PT, R5, 0x2a, P5 ;  /* 0x0000002a0500780c */ /* 0x000fc80002fa1670 */
[----:B------:R-:W-:Y:S01]  /*43c0*/  FSEL R121, R48, -INF , !P5 ;  /* 0xff80000030797808 */ /* 0x000fe20006800000 */
[----:B-1----:R-:W-:Y:S01]  /*43d0*/  FMUL.FTZ R6, R75, c[0x0][0x320] ;  /* 0x0000c8004b067a20 */ /* 0x002fe20000410000 */
[----:B------:R-:W-:Y:S02]  /*43e0*/  FSEL R75, R52, -INF , !P2 ;  /* 0xff800000344b7808 */ /* 0x000fe40005000000 */
[----:B------:R-:W-:Y:S01]  /*43f0*/  PLOP3.LUT P2, PT, PT, PT, UP0, 0x40, 0x0 ;  /* 0x000000000000781c */ /* 0x000fe20003f4e808 */
[----:B------:R-:W-:Y:S01]  /*4400*/  UISETP.GE.AND UP0, UPT, UR37, 0x32, UPT ;  /* 0x000000322500788c */ /* 0x000fe2000bf06270 */
[----:B------:R1:W1:Y:S02]  /*4410*/  MUFU.TANH R31, R6 ;  /* 0x00000006001f7308 */ /* 0x0002640000002400 */
[----:B------:R-:W-:Y:S01]  /*4420*/  ISETP.GT.AND P2, PT, R3, 0x30, P2 ;  /* 0x000000300300780c */ /* 0x000fe20001744270 */
[----:B------:R-:W-:Y:S02]  /*4430*/  UP2UR UR20, UPR, URZ, 0x1 ;  /* 0x000000013f147883 */ /* 0x000fe40008000000 */
        /* <DEDUP_REMOVED lines=11> */
[----:B------:R-:W-:Y:S01]  /*44f0*/  UP2UR UR5, UPR, URZ, 0x1 ;  /* 0x000000013f057883 */ /* 0x000fe20008000000 */
[----:B------:R-:W-:Y:S01]  /*4500*/  FSEL R135, R9, -INF , !P1 ;  /* 0xff80000009877808 */ /* 0x000fe20004800000 */
[----:B------:R1:W1:Y:S01]  /*4510*/  MUFU.TANH R24, R6 ;  /* 0x0000000600187308 */ /* 0x0002620000002400 */
[----:B------:R-:W-:Y:S01]  /*4520*/  PLOP3.LUT P6, PT, PT, PT, UP0, 0x40, 0x0 ;  /* 0x000000000000781c */ /* 0x000fe20003fce808 */
[----:B------:R-:W-:Y:S01]  /*4530*/  UISETP.GE.AND UP0, UPT, UR37, 0x41, UPT ;  /* 0x000000412500788c */ /* 0x000fe2000bf06270 */
[----:B------:R-:W-:-:S02]  /*4540*/  ISETP.LT.OR P0, PT, R5, 0x39, P0 ;  /* 0x000000390500780c */ /* 0x000fc40000701670 */
[----:B------:R-:W-:Y:S01]  /*4550*/  PLOP3.LUT P2, PT, PT, PT, UP6, 0x40, 0x0 ;  /* 0x000000000000781c */ /* 0x000fe20003f4e868 */
[----:B------:R-:W-:Y:S01]  /*4560*/  UP2UR UR4, UPR, URZ, 0x1 ;  /* 0x000000013f047883 */ /* 0x000fe20008000000 */
[----:B------:R-:W-:Y:S01]  /*4570*/  FSEL R136, R46, -INF , !P0 ;  /* 0xff8000002e887808 */ /* 0x000fe20004000000 */
[----:B------:R-:W-:Y:S01]  /*4580*/  UISETP.NE.AND UP6, UPT, UR34, URZ, UPT ;  /* 0x0000003f2200728c */ /* 0x000fe2000bfc5270 */
[----:B------:R-:W-:Y:S02]  /*4590*/  PLOP3.LUT P0, PT, PT, PT, UP4, 0x40, 0x0 ;  /* 0x000000000000781c */ /* 0x000fe40003f0e848 */
[----:B------:R-:W-:Y:S01]  /*45a0*/  PLOP3.LUT P5, PT, PT, PT, UP0, 0x40, 0x0 ;  /* 0x000000000000781c */ /* 0x000fe20003fae808 */
[----:B------:R-:W-:Y:S01]  /*45b0*/  UISETP.GE.AND UP0, UPT, UR37, 0x5a, UPT ;  /* 0x0000005a2500788c */ /* 0x000fe2000bf06270 */
[----:B------:R-:W-:Y:S02]  /*45c0*/  PLOP3.LUT P1, PT, PT, PT, UP5, 0x40, 0x0 ;  /* 0x000000000000781c */ /* 0x000fe40003f2e858 */
[C---:B------:R-:W-:Y:S01]  /*45d0*/  ISETP.GT.AND P0, PT, R3.reuse, 0x49, P0 ;  /* 0x000000490300780c */ /* 0x040fe20000704270 */
[----:B-1----:R-:W-:Y:S01]  /*45e0*/  FMUL.FTZ R6, R90, c[0x0][0x320] ;  /* 0x0000c8005a067a20 */ /* 0x002fe20000410000 */
[----:B------:R-:W-:-:S02]  /*45f0*/  ISETP.GT.AND P6, PT, R3, 0x39, P6 ;  /* 0x000000390300780c */ /* 0x000fc400037c4270 */
[C---:B------:R-:W-:Y:S01]  /*4600*/  ISETP.GT.AND P5, PT, R3.reuse, 0x40, P5 ;  /* 0x000000400300780c */ /* 0x040fe20002fa4270 */
[----:B------:R1:W1:Y:S01]  /*4610*/  MUFU.TANH R29, R6 ;  /* 0x00000006001d7308 */ /* 0x0002620000002400 */
[C---:B------:R-:W-:Y:S02]  /*4620*/  ISETP.GT.AND P2, PT, R3.reuse, 0x41, P2 ;  /* 0x000000410300780c */ /* 0x040fe40001744270 */
[----:B------:R-:W-:Y:S02]  /*4630*/  ISETP.GT.AND P1, PT, R3, 0x48, P1 ;  /* 0x000000480300780c */ /* 0x000fe40000f24270 */
[C---:B------:R-:W-:Y:S02]  /*4640*/  ISETP.LT.OR P0, PT, R5.reuse, 0x4a, P0 ;  /* 0x0000004a0500780c */ /* 0x040fe40000701670 */
[C---:B------:R-:W-:Y:S02]  /*4650*/  ISETP.LT.OR P6, PT, R5.reuse, 0x3a, P6 ;  /* 0x0000003a0500780c */ /* 0x040fe400037c1670 */
[----:B------:R-:W-:-:S02]  /*4660*/  ISETP.LT.OR P5, PT, R5, 0x41, P5 ;  /* 0x000000410500780c */ /* 0x000fc40002fa1670 */
[C---:B------:R-:W-:Y:S02]  /*4670*/  ISETP.LT.OR P2, PT, R5.reuse, 0x42, P2 ;  /* 0x000000420500780c */ /* 0x040fe40001741670 */
[----:B------:R-:W-:Y:S02]  /*4680*/  ISETP.LT.OR P1, PT, R5, 0x49, P1 ;  /* 0x000000490500780c */ /* 0x000fe40000f21670 */
[----:B------:R-:W-:Y:S01]  /*4690*/  FSEL R239, R14, -INF , !P0 ;  /* 0xff8000000eef7808 */ /* 0x000fe20004000000 */
[----:B-1----:R-:W-:Y:S01]  /*46a0*/  FMUL.FTZ R6, R91, c[0x0][0x320] ;  /* 0x0000c8005b067a20 */ /* 0x002fe20000410000 */
[----:B------:R-:W-:Y:S02]  /*46b0*/  FSEL R137, R22, -INF , !P6 ;  /* 0xff80000016897808 */ /* 0x000fe40007000000 */
[----:B------:R-:W-:Y:S01]  /*46c0*/  FSEL R232, R17, -INF , !P5 ;  /* 0xff80000011e87808 */ /* 0x000fe20006800000 */
[----:B------:R1:W1:Y:S01]  /*46d0*/  MUFU.TANH R28, R6 ;  /* 0x00000006001c7308 */ /* 0x0002620000002400 */
[----:B------:R-:W-:-:S02]  /*46e0*/  FSEL R238, R16, -INF , !P2 ;  /* 0xff80000010ee7808 */ /* 0x000fc40005000000 */
[----:B------:R-:W-:Y:S02]  /*46f0*/  FSEL R237, R15, -INF , !P1 ;  /* 0xff8000000fed7808 */ /* 0x000fe40004800000 */
[----:B------:R-:W-:Y:S01]  /*4700*/  PLOP3.LUT P0, PT, PT, PT, UP6, 0x40, 0x0 ;  /* 0x000000000000781c */ /* 0x000fe20003f0e868 */
[----:B------:R-:W-:Y:S01]  /*4710*/  UISETP.NE.AND UP6, UPT, UR38, URZ, UPT ;  /* 0x0000003f2600728c */ /* 0x000fe2000bfc5270 */
[----:B------:R-:W-:Y:S01]  /*4720*/  PLOP3.LUT P6, PT, PT, PT, UP3, 0x40, 0x0 ;  /* 0x000000000000781c */ /* 0x000fe20003fce838 */
[----:B------:R2:W2:Y:S01]  /*4730*/  MUFU.TANH R22, R7 ;  /* 0x0000000700167308 */ /* 0x0004a20000002400 */
[----:B------:R-:W-:Y:S02]  /*4740*/  PLOP3.LUT P5, PT, PT, PT, UP2, 0x40, 0x0 ;  /* 0x000000000000781c */ /* 0x000fe40003fae828 */
[----:B------:R-:W-:Y:S02]  /*4750*/  PLOP3.LUT P2, PT, PT, PT, UP1, 0x40, 0x0 ;  /* 0x000000000000781c */ /* 0x000fe40003f4e818 */
[----:B------:R-:W-:-:S02]  /*4760*/  PLOP3.LUT P1, PT, PT, PT, UP0, 0x40, 0x0 ;  /* 0x000000000000781c */ /* 0x000fc40003f2e808 */
[C---:B------:R-:W-:Y:S01]  /*4770*/  ISETP.GT.AND P6, PT, R3.reuse, 0x50, P6 ;  /* 0x000000500300780c */ /* 0x040fe200037c4270 */
[----:B-1----:R-:W1:Y:S01]  /*4780*/  SHFL.IDX PT, R6, R18, 0x1, 0x1c1f ;  /* 0x003c1f0012067f89 */ /* 0x002e6200000e0000 */
[C---:B------:R-:W-:Y:S02]  /*4790*/  ISETP.GT.AND P5, PT, R3.reuse, 0x51, P5 ;  /* 0x000000510300780c */ /* 0x040fe40002fa4270 */
[C---:B------:R-:W-:Y:S02]  /*47a0*/  ISETP.GT.AND P2, PT, R3.reuse, 0x58, P2 ;  /* 0x000000580300780c */ /* 0x040fe40001744270 */
[----:B------:R-:W-:Y:S02]  /*47b0*/  ISETP.GT.AND P1, PT, R3, 0x59, P1 ;  /* 0x000000590300780c */ /* 0x000fe40000f24270 */
[C---:B------:R-:W-:Y:S02]  /*47c0*/  ISETP.LT.OR P6, PT, R5.reuse, 0x51, P6 ;  /* 0x000000510500780c */ /* 0x040fe400037c1670 */
[----:B------:R-:W-:-:S02]  /*47d0*/  ISETP.LT.OR P5, PT, R5, 0x52, P5 ;  /* 0x000000520500780c */ /* 0x000fc40002fa1670 */
[C---:B------:R-:W-:Y:S02]  /*47e0*/  ISETP.LT.OR P2, PT, R5.reuse, 0x59, P2 ;  /* 0x000000590500780c */ /* 0x040fe40001741670 */
[----:B------:R-:W-:Y:S02]  /*47f0*/  ISETP.LT.OR P1, PT, R5, 0x5a, P1 ;  /* 0x0000005a0500780c */ /* 0x000fe40000f21670 */
[----:B------:R-:W-:Y:S02]  /*4800*/  FSEL R240, R13, -INF , !P6 ;  /* 0xff8000000df07808 */ /* 0x000fe40007000000 */
[----:B------:R-:W-:Y:S02]  /*4810*/  FSEL R241, R12, -INF , !P5 ;  /* 0xff8000000cf17808 */ /* 0x000fe40006800000 */
[----:B------:R-:W-:Y:S02]  /*4820*/  FSEL R248, R11, -INF , !P2 ;  /* 0xff8000000bf87808 */ /* 0x000fe40005000000 */
[----:B------:R-:W-:Y:S01]  /*4830*/  FSEL R251, R10, -INF , !P1 ;  /* 0xff8000000afb7808 */ /* 0x000fe20004800000 */
[----:B-1----:R-:W-:-:S02]  /*4840*/  IMAD.IADD R5, R19, 0x1, R6 ;  /* 0x0000000113057824 */ /* 0x002fc400078e0206 */
[----:B------:R-:W-:-:S03]  /*4850*/  IMAD.IADD R3, R21, 0x1, R6 ;  /* 0x0000000115037824 */ /* 0x000fc600078e0206 */
        /* <DEDUP_REMOVED lines=14> */
.L_x_259:
[----:B------:R-:W-:-:S04]  /*4940*/  MOV R7, c[0x0][0x32c] ;  /* 0x0000cb0000077a02 */ /* 0x000fc80000000f00 */
[----:B------:R-:W-:-:S13]  /*4950*/  ISETP.NE.AND P0, PT, R7, 0x1, PT ;  /* 0x000000010700780c */ /* 0x000fda0003f05270 */
[----:B------:R-:W-:-:S05]  /*4960*/  @P0 IMAD.HI.U32 R7, R6, c[0x0][0x330], RZ ;  /* 0x0000cc0006070a27 */ /* 0x000fca00078e00ff */
[----:B------:R-:W-:Y:S02]  /*4970*/  @P0 SHF.R.U32.HI R6, RZ, c[0x0][0x334], R7 ;  /* 0x0000cd00ff060a19 */ /* 0x000fe40000011607 */
.L_x_260:
[----:B------:R-:W-:Y:S05]  /*4980*/  BSYNC B0 ;  /* 0x0000000000007941 */ /* 0x000fea0003800000 */
.L_x_258:
[----:B------:R-:W-:-:S05]  /*4990*/  IMAD R6, R6, c[0x0][0x32c], R23 ;  /* 0x0000cb0006067a24 */ /* 0x000fca00078e0217 */
[----:B------:R-:W-:Y:S02]  /*49a0*/  IADD3 R7, R6, c[0x0][0x32c], RZ ;  /* 0x0000cb0006077a10 */ /* 0x000fe40007ffe0ff */
[----:B------:R-:W-:Y:S02]  /*49b0*/  IMNMX R3, R3, R6, !PT ;  /* 0x0000000603037217 */ /* 0x000fe40007800200 */
[----:B------:R-:W-:Y:S02]  /*49c0*/  IMNMX R5, R5, R7, PT ;  /* 0x0000000705057217 */ /* 0x000fe40003800200 */
.L_x_257:
[----:B--234-:R-:W-:Y:S01]  /*49d0*/  UP2UR UR42, UPR, URZ, 0x20 ;  /* 0x000000203f2a7883 */ /* 0x01cfe20008000000 */
[----:B------:R-:W-:Y:S01]  /*49e0*/  FMUL.FTZ R6, R148, c[0x0][0x320] ;  /* 0x0000c80094067a20 */ /* 0x000fe20000410000 */
[----:B------:R-:W-:Y:S01]  /*49f0*/  UISETP.NE.AND UP5, UPT, UR33, URZ, UPT ;  /* 0x0000003f2100728c */ /* 0x000fe2000bfa5270 */
[----:B------:R-:W-:Y:S01]  /*4a00*/  FMUL.FTZ R9, R112, c[0x0][0x320] ;  /* 0x0000c80070097a20 */ /* 0x000fe20000410000 */
[----:B------:R-:W-:Y:S01]  /*4a10*/  UP2UR UR39, UPR, URZ, 0x4 ;  /* 0x000000043f277883 */ /* 0x000fe20008000000 */
[----:B------:R1:W2:Y:S01]  /*4a20*/  MUFU.TANH R61, R6 ;  /* 0x00000006003d7308 */ /* 0x0002a20000002400 */
[----:B------:R-:W-:Y:S01]  /*4a30*/  UISETP.NE.AND UP2, UPT, UR32, URZ, UPT ;  /* 0x0000003f2000728c */ /* 0x000fe2000bf45270 */
[----:B------:R-:W-:Y:S01]  /*4a40*/  FMUL.FTZ R7, R172, c[0x0][0x320] ;  /* 0x0000c800ac077a20 */ /* 0x000fe20000410000 */
[----:B------:R-:W-:Y:S01]  /*4a50*/  PLOP3.LUT P6, PT, PT, PT, UP5, 0x40, 0x0 ;  /* 0x000000000000781c */ /* 0x000fe20003fce858 */
[----:B------:R-:W-:Y:S01]  /*4a60*/  UP2UR UR41, UPR, URZ, 0x10 ;  /* 0x000000103f297883 */ /* 0x000fe20008000000 */
[----:B------:R-:W-:Y:S01]  /*4a70*/  FMUL.FTZ R17, R108, c[0x0][0x320] ;  /* 0x0000c8006c117a20 */ /* 0x000fe20000410000 */
[----:B------:R-:W-:Y:S01]  /*4a80*/  UISETP.NE.AND UP4, UPT, UR31, URZ, UPT ;  /* 0x0000003f1f00728c */ /* 0x000fe2000bf85270 */
[----:B------:R-:W-:Y:S01]  /*4a90*/  ISETP.GT.AND P6, PT, R3, RZ, P6 ;  /* 0x000000ff0300720c */ /* 0x000fe200037c4270 */
[----:B------:R-:W-:Y:S01]  /*4aa0*/  UP2UR UR40, UPR, URZ, 0x8 ;  /* 0x000000083f287883 */ /* 0x000fe20008000000 */
[----:B------:R-:W-:Y:S01]  /*4ab0*/  PLOP3.LUT P5, PT, PT, PT, UP2, 0x40, 0x0 ;  /* 0x000000000000781c */ /* 0x000fe20003fae828 */
[----:B------:R-:W-:Y:S01]  /*4ac0*/  UISETP.NE.AND UP3, UPT, UR28, URZ, UPT ;  /* 0x0000003f1c00728c */ /* 0x000fe2000bf65270 */
[----:B------:R-:W-:Y:S01]  /*4ad0*/  ISETP.LT.OR P6, PT, R5, 0x1, P6 ;  /* 0x000000010500780c */ /* 0x000fe200037c1670 */
[----:B------:R-:W-:Y:S01]  /*4ae0*/  UP2UR UR38, UPR, URZ, 0x2 ;  /* 0x000000023f267883 */ /* 0x000fe20008000000 */
[----:B------:R-:W-:Y:S01]  /*4af0*/  ISETP.GT.AND P5, PT, R3, 0x1, P5 ;  /* 0x000000010300780c */ /* 0x000fe20002fa4270 */
[----:B------:R-:W-:Y:S01]  /*4b00*/  UISETP.NE.AND UP1, UPT, UR29, URZ, UPT ;  /* 0x0000003f1d00728c */ /* 0x000fe2000bf25270 */
[----:B------:R-:W-:Y:S01]  /*4b10*/  PLOP3.LUT P2, PT, PT, PT, UP4, 0x40, 0x0 ;  /* 0x000000000000781c */ /* 0x000fe20003f4e848 */
[----:B-1----:R-:W-:Y:S01]  /*4b20*/  FMUL.FTZ R6, R153, c[0x0][0x320] ;  /* 0x0000c80099067a20 */ /* 0x002fe20000410000 */
[----:B------:R-:W-:Y:S01]  /*4b30*/  UP2UR UR37, UPR, URZ, 0x1 ;  /* 0x000000013f257883 */ /* 0x000fe20008000000 */
[----:B------:R-:W-:Y:S01]  /*4b40*/  FSEL R52, R42, -INF , !P6 ;  /* 0xff8000002a347808 */ /* 0x000fe20007000000 */
[----:B------:R-:W-:Y:S01]  /*4b50*/  UISETP.NE.AND UP0, UPT, UR30, URZ, UPT ;  /* 0x0000003f1e00728c */ /* 0x000fe2000bf05270 */
[----:B------:R1:W3:Y:S01]  /*4b60*/  MUFU.TANH R62, R6 ;  /* 0x00000006003e7308 */ /* 0x0002e20000002400 */
[----:B------:R-:W-:Y:S01]  /*4b70*/  UISETP.NE.AND UP2, UPT, UR27, URZ, UPT ;  /* 0x0000003f1b00728c */ /* 0x000fe2000bf45270 */
[----:B------:R-:W-:Y:S01]  /*4b80*/  PLOP3.LUT P6, PT, PT, PT, UP3, 0x40, 0x0 ;  /* 0x000000000000781c */ /* 0x000fe20003fce838 */
[----:B------:R-:W-:Y:S01]  /*4b90*/  UISETP.NE.AND UP3, UPT, UR24, URZ, UPT ;  /* 0x0000003f1800728c */ /* 0x000fe2000bf65270 */
[----:B------:R-:W-:Y:S01]  /*4ba0*/  ISETP.LT.OR P5, PT, R5, 0x2, P5 ;  /* 0x000000020500780c */ /* 0x000fe20002fa1670 */
[----:B------:R-:W-:Y:S01]  /*4bb0*/  UISETP.NE.AND UP4, UPT, UR41, URZ, UPT ;  /* 0x0000003f2900728c */ /* 0x000fe2000bf85270 */
[----:B------:R-:W-:Y:S01]  /*4bc0*/  PLOP3.LUT P0, PT, PT, PT, UP1, 0x40, 0x0 ;  /* 0x000000000000781c */ /* 0x000fe20003f0e818 */
[----:B------:R-:W-:Y:S01]  /*4bd0*/  UISETP.NE.AND UP1, UPT, UR26, URZ, UPT ;  /* 0x0000003f1a00728c */ /* 0x000fe2000bf25270 */
[----:B------:R-:W-:Y:S01]  /*4be0*/  PLOP3.LUT P1, PT, PT, PT, UP0, 0x40, 0x0 ;  /* 0x000000000000781c */ /* 0x000fe20003f2e808 */
[----:B------:R-:W-:Y:S01]  /*4bf0*/  UISETP.NE.AND UP0, UPT, UR25, URZ, UPT ;  /* 0x0000003f1900728c */ /* 0x000fe2000bf05270 */
[C---:B------:R-:W-:Y:S01]  /*4c00*/  ISETP.GT.AND P2, PT, R3.reuse, 0x8, P2 ;  /* 0x000000080300780c */ /* 0x040fe20001744270 */
[----:B------:R-:W-:Y:S01]  /*4c10*/  UISETP.NE.AND UP5, UPT, UR42, URZ, UPT ;  /* 0x0000003f2a00728c */ /* 0x000fe2000bfa5270 */
[----:B------:R-:W-:Y:S01]  /*4c20*/  ISETP.GT.AND P6, PT, R3, 0x11, P6 ;  /* 0x000000110300780c */ /* 0x000fe200037c4270 */
[----:B------:R-:W4:Y:S01]  /*4c30*/  MUFU.TANH R47, R7 ;  /* 0x00000007002f7308 */ /* 0x000f220000002400 */
[----:B------:R-:W-:Y:S01]  /*4c40*/  FSEL R51, R40, -INF , !P5 ;  /* 0xff80000028337808 */ /* 0x000fe20006800000 */
[----:B------:R-:W-:Y:S01]  /*4c50*/  FMUL.FTZ R16, R109, c[0x0][0x320] ;  /* 0x0000c8006d107a20 */ /* 0x000fe20000410000 */
[----:B------:R-:W-:Y:S01]  /*4c60*/  PLOP3.LUT P5, PT, PT, PT, UP2, 0x40, 0x0 ;  /* 0x000000000000781c */ /* 0x000fe20003fae828 */
[----:B-1----:R-:W-:Y:S01]  /*4c70*/  FMUL.FTZ R6, R168, c[0x0][0x320] ;  /* 0x0000c800a8067a20 */ /* 0x002fe20000410000 */
[C---:B------:R-:W-:Y:S01]  /*4c80*/  ISETP.GT.AND P0, PT, R3.reuse, 0x10, P0 ;  /* 0x000000100300780c */ /* 0x040fe20000704270 */
[----:B------:R-:W-:Y:S01]  /*4c90*/  UISETP.NE.AND UP2, UPT, UR23, URZ, UPT ;  /* 0x0000003f1700728c */ /* 0x000fe2000bf45270 */
[----:B------:R-:W-:Y:S01]  /*4ca0*/  ISETP.GT.AND P1, PT, R3, 0x9, P1 ;  /* 0x000000090300780c */ /* 0x000fe20000f24270 */
[----:B------:R1:W1:Y:S01]  /*4cb0*/  MUFU.TANH R55, R6 ;  /* 0x0000000600377308 */ /* 0x0002620000002400 */
[----:B------:R-:W-:Y:S01]  /*4cc0*/  ISETP.LT.OR P2, PT, R5, 0x9, P2 ;  /* 0x000000090500780c */ /* 0x000fe20001741670 */
[----:B------:R-:W-:Y:S01]  /*4cd0*/  FMUL.FTZ R15, R165, c[0x0][0x320] ;  /* 0x0000c800a50f7a20 */ /* 0x000fe20000410000 */
[C---:B------:R-:W-:Y:S01]  /*4ce0*/  ISETP.LT.OR P6, PT, R5.reuse, 0x12, P6 ;  /* 0x000000120500780c */ /* 0x040fe200037c1670 */
[----:B------:R-:W-:Y:S01]  /*4cf0*/  FMUL.FTZ R14, R176, c[0x0][0x320] ;  /* 0x0000c800b00e7a20 */ /* 0x000fe20000410000 */
[----:B------:R-:W-:Y:S01]  /*4d00*/  ISETP.LT.OR P0, PT, R5, 0x11, P0 ;  /* 0x000000110500780c */ /* 0x000fe20000701670 */
[----:B------:R-:W-:Y:S01]  /*4d10*/  FMUL.FTZ R13, R160, c[0x0][0x320] ;  /* 0x0000c800a00d7a20 */ /* 0x000fe20000410000 */
[----:B------:R-:W-:Y:S01]  /*4d20*/  ISETP.GT.AND P5, PT, R3, 0x18, P5 ;  /* 0x000000180300780c */ /* 0x000fe20002fa4270 */
[----:B------:R-:W-:Y:S01]  /*4d30*/  FMUL.FTZ R12, R161, c[0x0][0x320] ;  /* 0x0000c800a10c7a20 */ /* 0x000fe20000410000 */
[----:B------:R-:W-:Y:S01]  /*4d40*/  ISETP.LT.OR P1, PT, R5, 0xa, P1 ;  /* 0x0000000a0500780c */ /* 0x000fe20000f21670 */
[----:B------:R-:W-:Y:S01]  /*4d50*/  FMUL.FTZ R11, R140, c[0x0][0x320] ;  /* 0x0000c8008c0b7a20 */ /* 0x000fe20000410000 */
[----:B------:R-:W-:Y:S01]  /*4d60*/  FSEL R54, R39, -INF , !P2 ;  /* 0xff80000027367808 */ /* 0x000fe20005000000 */
[----:B------:R-:W-:Y:S01]  /*4d70*/  FMUL.FTZ R8, R141, c[0x0][0x320] ;  /* 0x0000c8008d087a20 */ /* 0x000fe20000410000 */
[----:B------:R-:W-:Y:S01]  /*4d80*/  PLOP3.LUT P2, PT, PT, PT, UP1, 0x40, 0x0 ;  /* 0x000000000000781c */ /* 0x000fe20003f4e818 */
[----:B------:R-:W-:Y:S01]  /*4d90*/  UISETP.NE.AND UP1, UPT, UR22, URZ, UPT ;  /* 0x0000003f1600728c */ /* 0x000fe2000bf25270 */
[----:B------:R-:W-:Y:S01]  /*4da0*/  FSEL R64, R24, -INF , !P6 ;  /* 0xff80000018407808 */ /* 0x000fe20007000000 */
[----:B-1----:R-:W-:Y:S01]  /*4db0*/  FMUL.FTZ R6, R149, c[0x0][0x320] ;  /* 0x0000c80095067a20 */ /* 0x002fe20000410000 */
[----:B------:R-:W-:Y:S01]  /*4dc0*/  PLOP3.LUT P6, PT, PT, PT, UP2, 0x40, 0x0 ;  /* 0x000000000000781c */ /* 0x000fe20003fce828 */
[----:B------:R-:W-:Y:S01]  /*4dd0*/  UISETP.NE.AND UP2, UPT, UR19, URZ, UPT ;  /* 0x0000003f1300728c */ /* 0x000fe2000bf45270 */
[----:B------:R-:W-:Y:S01]  /*4de0*/  FSEL R63, R27, -INF , !P0 ;  /* 0xff8000001b3f7808 */ /* 0x000fe20004000000 */
[----:B------:R1:W1:Y:S01]  /*4df0*/  MUFU.TANH R59, R6 ;  /* 0x00000006003b7308 */ /* 0x0002620000002400 */
[----:B------:R-:W-:Y:S01]  /*4e00*/  ISETP.LT.OR P5, PT, R5, 0x19, P5 ;  /* 0x000000190500780c */ /* 0x000fe20002fa1670 */
[----:B------:R-:W-:Y:S01]  /*4e10*/  FMUL.FTZ R7, R177, c[0x0][0x320] ;  /* 0x0000c800b1077a20 */ /* 0x000fe20000410000 */
[----:B------:R-:W-:Y:S01]  /*4e20*/  FSEL R56, R38, -INF , !P1 ;  /* 0xff80000026387808 */ /* 0x000fe20004800000 */
[----:B------:R-:W-:Y:S01]  /*4e30*/  FMUL.FTZ R10, R113, c[0x0][0x320] ;  /* 0x0000c800710a7a20 */ /* 0x000fe20000410000 */
[----:B------:R-:W-:Y:S01]  /*4e40*/  PLOP3.LUT P0, PT, PT, PT, UP3, 0x40, 0x0 ;  /* 0x000000000000781c */ /* 0x000fe20003f0e838 */
[----:B------:R-:W-:Y:S01]  /*4e50*/  UISETP.NE.AND UP3, UPT, UR20, URZ, UPT ;  /* 0x0000003f1400728c */ /* 0x000fe2000bf65270 */
[----:B------:R-:W-:Y:S01]  /*4e60*/  PLOP3.LUT P1, PT, PT, PT, UP0, 0x40, 0x0 ;  /* 0x000000000000781c */ /* 0x000fe20003f2e808 */
[----:B------:R-:W-:Y:S01]  /*4e70*/  UISETP.NE.AND UP0, UPT, UR21, URZ, UPT ;  /* 0x0000003f1500728c */ /* 0x000fe2000bf05270 */
[----:B------:R-:W-:Y:S01]  /*4e80*/  ISETP.GT.AND P6, PT, R3, 0x28, P6 ;  /* 0x000000280300780c */ /* 0x000fe200037c4270 */
[----:B------:R-:W2:Y:S01]  /*4e90*/  MUFU.TANH R49, R17 ;  /* 0x0000001100317308 */ /* 0x000ea20000002400 */
[----:B------:R-:W-:-:S02]  /*4ea0*/  FSEL R45, R45, -INF , !P5 ;  /* 0xff8000002d2d7808 */ /* 0x000fc40006800000 */
[----:B------:R-:W-:Y:S01]  /*4eb0*/  PLOP3.LUT P5, PT, PT, PT, UP1, 0x40, 0x0 ;  /* 0x000000000000781c */ /* 0x000fe20003fae818 */
[----:B------:R-:W-:Y:S01]  /*4ec0*/  UISETP.NE.AND UP1, UPT, UR5, URZ, UPT ;  /* 0x0000003f0500728c */ /* 0x000fe2000bf25270 */
[C---:B------:R-:W-:Y:S01]  /*4ed0*/  ISETP.GT.AND P0, PT, R3.reuse, 0x21, P0 ;  /* 0x000000210300780c */ /* 0x040fe20000704270 */
[----:B-1----:R-:W-:Y:S01]  /*4ee0*/  FMUL.FTZ R6, R156, c[0x0][0x320] ;  /* 0x0000c8009c067a20 */ /* 0x002fe20000410000 */
[C---:B------:R-:W-:Y:S01]  /*4ef0*/  ISETP.GT.AND P2, PT, R3.reuse, 0x19, P2 ;  /* 0x000000190300780c */ /* 0x040fe20001744270 */
[----:B------:R-:W1:Y:S01]  /*4f00*/  MUFU.TANH R53, R16 ;  /* 0x0000001000357308 */ /* 0x000e620000002400 */
[----:B------:R-:W-:Y:S02]  /*4f10*/  ISETP.GT.AND P1, PT, R3, 0x20, P1 ;  /* 0x000000200300780c */ /* 0x000fe40000f24270 */
[C---:B------:R-:W-:Y:S02]  /*4f20*/  ISETP.LT.OR P6, PT, R5.reuse, 0x29, P6 ;  /* 0x000000290500780c */ /* 0x040fe400037c1670 */
[----:B------:R-:W-:-:S02]  /*4f30*/  ISETP.LT.OR P0, PT, R5, 0x22, P0 ;  /* 0x000000220500780c */ /* 0x000fc40000701670 */
[C---:B------:R-:W-:Y:S01]  /*4f40*/  ISETP.LT.OR P2, PT, R5.reuse, 0x1a, P2 ;  /* 0x0000001a0500780c */ /* 0x040fe20001741670 */
[----:B------:R5:W1:Y:S01]  /*4f50*/  MUFU.TANH R58, R6 ;  /* 0x00000006003a7308 */ /* 0x000a620000002400 */
[----:B------:R-:W-:Y:S02]  /*4f60*/  ISETP.LT.OR P1, PT, R5, 0x21, P1 ;  /* 0x000000210500780c */ /* 0x000fe40000f21670 */
[----:B------:R-:W-:Y:S02]  /*4f70*/  FSEL R112, R37, -INF , !P6 ;  /* 0xff80000025707808 */ /* 0x000fe40007000000 */
[----:B------:R-:W-:Y:S01]  /*4f80*/  PLOP3.LUT P6, PT, PT, PT, UP1, 0x40, 0x0 ;  /* 0x000000000000781c */ /* 0x000fe20003fce818 */
[----:B------:R-:W-:Y:S01]  /*4f90*/  UISETP.NE.AND UP1, UPT, UR38, URZ, UPT ;  /* 0x0000003f2600728c */ /* 0x000fe2000bf25270 */
[----:B------:R-:W-:Y:S01]  /*4fa0*/  FSEL R82, R41, -INF , !P0 ;  /* 0xff80000029527808 */ /* 0x000fe20004000000 */
[----:B------:R-:W1:Y:S01]  /*4fb0*/  MUFU.TANH R42, R15 ;  /* 0x0000000f002a7308 */ /* 0x000e620000002400 */
[----:B------:R-:W-:-:S02]  /*4fc0*/  FSEL R44, R44, -INF , !P2 ;  /* 0xff8000002c2c7808 */ /* 0x000fc40005000000 */
[----:B------:R-:W-:Y:S02]  /*4fd0*/  FSEL R80, R43, -INF , !P1 ;  /* 0xff8000002b507808 */ /* 0x000fe40004800000 */
[----:B------:R-:W-:Y:S01]  /*4fe0*/  PLOP3.LUT P0, PT, PT, PT, UP2, 0x40, 0x0 ;  /* 0x000000000000781c */ /* 0x000fe20003f0e828 */
[----:B------:R-:W-:Y:S01]  /*4ff0*/  UISETP.NE.AND UP2, UPT, UR39, URZ, UPT ;  /* 0x0000003f2700728c */ /* 0x000fe2000bf45270 */
[----:B------:R-:W-:Y:S01]  /*5000*/  PLOP3.LUT P2, PT, PT, PT, UP0, 0x40, 0x0 ;  /* 0x000000000000781c */ /* 0x000fe20003f4e808 */
[----:B-----5:R-:W-:Y:S01]  /*5010*/  FMUL.FTZ R6, R144, c[0x0][0x320] ;  /* 0x0000c80090067a20 */ /* 0x020fe20000410000 */
[----:B------:R-:W-:Y:S01]  /*5020*/  PLOP3.LUT P1, PT, PT, PT, UP3, 0x40, 0x0 ;  /* 0x000000000000781c */ /* 0x000fe20003f2e838 */
[----:B------:R-:W-:Y:S01]  /*5030*/  UISETP.NE.AND UP0, UPT, UR4, URZ, UPT ;  /* 0x0000003f0400728c */ /* 0x000fe2000bf05270 */
[C---:B------:R-:W-:Y:S01]  /*5040*/  ISETP.GT.AND P6, PT, R3.reuse, 0x39, P6 ;  /* 0x000000390300780c */ /* 0x040fe200037c4270 */
[----:B------:R5:W1:Y:S01]  /*5050*/  MUFU.TANH R60, R6 ;  /* 0x00000006003c7308 */ /* 0x000a620000002400 */
[C---:B------:R-:W-:Y:S01]  /*5060*/  ISETP.GT.AND P0, PT, R3.reuse, 0x38, P0 ;  /* 0x000000380300780c */ /* 0x040fe20000704270 */
[----:B------:R-:W-:Y:S01]  /*5070*/  UISETP.NE.AND UP3, UPT, UR40, URZ, UPT ;  /* 0x0000003f2800728c */ /* 0x000fe2000bf65270 */
[----:B------:R-:W-:-:S02]  /*5080*/  ISETP.GT.AND P5, PT, R3, 0x29, P5 ;  /* 0x000000290300780c */ /* 0x000fc40002fa4270 */
[C---:B------:R-:W-:Y:S02]  /*5090*/  ISETP.GT.AND P2, PT, R3.reuse, 0x30, P2 ;  /* 0x000000300300780c */ /* 0x040fe40001744270 */
[----:B------:R-:W-:Y:S01]  /*50a0*/  ISETP.GT.AND P1, PT, R3, 0x31, P1 ;  /* 0x000000310300780c */ /* 0x000fe20000f24270 */
[----:B------:R-:W1:Y:S01]  /*50b0*/  MUFU.TANH R40, R14 ;  /* 0x0000000e00287308 */ /* 0x000e620000002400 */
[C---:B------:R-:W-:Y:S02]  /*50c0*/  ISETP.LT.OR P6, PT, R5.reuse, 0x3a, P6 ;  /* 0x0000003a0500780c */ /* 0x040fe400037c1670 */
[C---:B------:R-:W-:Y:S02]  /*50d0*/  ISETP.LT.OR P0, PT, R5.reuse, 0x39, P0 ;  /* 0x000000390500780c */ /* 0x040fe40000701670 */
[C---:B------:R-:W-:Y:S02]  /*50e0*/  ISETP.LT.OR P5, PT, R5.reuse, 0x2a, P5 ;  /* 0x0000002a0500780c */ /* 0x040fe40002fa1670 */
[----:B------:R-:W-:Y:S01]  /*50f0*/  ISETP.LT.OR P2, PT, R5, 0x31, P2 ;  /* 0x000000310500780c */ /* 0x000fe20001741670 */
[----:B-----5:R-:W-:Y:S01]  /*5100*/  FMUL.FTZ R6, R145, c[0x0][0x320] ;  /* 0x0000c80091067a20 */ /* 0x020fe20000410000 */
[----:B------:R-:W-:Y:S01]  /*5110*/  ISETP.LT.OR P1, PT, R5, 0x32, P1 ;  /* 0x000000320500780c */ /* 0x000fe20000f21670 */
[----:B------:R-:W1:Y:S01]  /*5120*/  MUFU.TANH R39, R13 ;  /* 0x0000000d00277308 */ /* 0x000e620000002400 */
[----:B------:R-:W-:-:S02]  /*5130*/  FSEL R134, R32, -INF , !P6 ;  /* 0xff80000020867808 */ /* 0x000fc40007000000 */
[----:B------:R-:W-:Y:S02]  /*5140*/  FSEL R130, R22, -INF , !P0 ;  /* 0xff80000016827808 */ /* 0x000fe40004000000 */
[----:B------:R-:W-:Y:S02]  /*5150*/  FSEL R119, R36, -INF , !P5 ;  /* 0xff80000024777808 */ /* 0x000fe40006800000 */
[----:B------:R-:W-:Y:S01]  /*5160*/  FSEL R129, R35, -INF , !P2 ;  /* 0xff80000023817808 */ /* 0x000fe20005000000 */
[----:B------:R5:W1:Y:S01]  /*5170*/  MUFU.TANH R57, R6 ;  /* 0x0000000600397308 */ /* 0x000a620000002400 */
[----:B------:R-:W-:Y:S02]  /*5180*/  FSEL R131, R34, -INF , !P1 ;  /* 0xff80000022837808 */ /* 0x000fe40004800000 */
[----:B------:R-:W-:Y:S02]  /*5190*/  PLOP3.LUT P0, PT, PT, PT, UP4, 0x40, 0x0 ;  /* 0x000000000000781c */ /* 0x000fe40003f0e848 */
[----:B------:R-:W-:Y:S01]  /*51a0*/  PLOP3.LUT P5, PT, PT, PT, UP0, 0x40, 0x0 ;  /* 0x000000000000781c */ /* 0x000fe20003fae808 */
[----:B------:R-:W-:Y:S01]  /*51b0*/  UISETP.NE.AND UP0, UPT, UR37, URZ, UPT ;  /* 0x0000003f2500728c */ /* 0x000fe2000bf05270 */
[----:B------:R-:W-:Y:S01]  /*51c0*/  PLOP3.LUT P2, PT, PT, PT, UP6, 0x40, 0x0 ;  /* 0x000000000000781c */ /* 0x000fe20003f4e868 */
[----:B------:R-:W-:Y:S01]  /*51d0*/  UP2UR UR37, UPR, URZ, 0x40 ;  /* 0x000000403f257883 */ /* 0x000fe20008000000 */
[----:B------:R-:W-:Y:S01]  /*51e0*/  PLOP3.LUT P1, PT, PT, PT, UP5, 0x40, 0x0 ;  /* 0x000000000000781c */ /* 0x000fe20003f2e858 */
[----:B------:R-:W-:Y:S01]  /*51f0*/  UISETP.NE.AND UP6, UPT, UR34, URZ, UPT ;  /* 0x0000003f2200728c */ /* 0x000fe2000bfc5270 */
[C---:B------:R-:W-:Y:S01]  /*5200*/  ISETP.GT.AND P0, PT, R3.reuse, 0x49, P0 ;  /* 0x000000490300780c */ /* 0x040fe20000704270 */
[----:B------:R-:W1:Y:S01]  /*5210*/  MUFU.TANH R38, R12 ;  /* 0x0000000c00267308 */ /* 0x000e620000002400 */
[----:B------:R-:W-:-:S02]  /*5220*/  ISETP.GT.AND P5, PT, R3, 0x40, P5 ;  /* 0x000000400300780c */ /* 0x000fc40002fa4270 */
[----:B------:R-:W-:Y:S01]  /*5230*/  ISETP.GT.AND P2, PT, R3, 0x41, P2 ;  /* 0x000000410300780c */ /* 0x000fe20001744270 */
[----:B-----5:R-:W-:Y:S01]  /*5240*/  FMUL.FTZ R6, R169, c[0x0][0x320] ;  /* 0x0000c800a9067a20 */ /* 0x020fe20000410000 */
[----:B------:R-:W-:Y:S02]  /*5250*/  ISETP.GT.AND P1, PT, R3, 0x48, P1 ;  /* 0x000000480300780c */ /* 0x000fe40000f24270 */
[C---:B------:R-:W-:Y:S01]  /*5260*/  ISETP.LT.OR P0, PT, R5.reuse, 0x4a, P0 ;  /* 0x0000004a0500780c */ /* 0x040fe20000701670 */
[----:B------:R5:W1:Y:S01]  /*5270*/  MUFU.TANH R48, R6 ;  /* 0x0000000600307308 */ /* 0x000a620000002400 */
[C---:B------:R-:W-:Y:S02]  /*5280*/  ISETP.LT.OR P5, PT, R5.reuse, 0x41, P5 ;  /* 0x000000410500780c */ /* 0x040fe40002fa1670 */
[C---:B------:R-:W-:Y:S02]  /*5290*/  ISETP.LT.OR P2, PT, R5.reuse, 0x42, P2 ;  /* 0x000000420500780c */ /* 0x040fe40001741670 */
[----:B------:R-:W-:-:S02]  /*52a0*/  ISETP.LT.OR P1, PT, R5, 0x49, P1 ;  /* 0x000000490500780c */ /* 0x000fc40000f21670 */
[----:B------:R-:W-:Y:S01]  /*52b0*/  FSEL R230, R31, -INF , !P0 ;  /* 0xff8000001fe67808 */ /* 0x000fe20004000000 */
[----:B------:R-:W1:Y:S01]  /*52c0*/  MUFU.TANH R41, R11 ;  /* 0x0000000b00297308 */ /* 0x000e620000002400 */
[----:B------:R-:W-:Y:S02]  /*52d0*/  FSEL R204, R33, -INF , !P5 ;  /* 0xff80000021cc7808 */ /* 0x000fe40006800000 */
[----:B------:R-:W-:Y:S02]  /*52e0*/  FSEL R228, R30, -INF , !P2 ;  /* 0xff8000001ee47808 */ /* 0x000fe40005000000 */
[----:B------:R-:W-:Y:S02]  /*52f0*/  FSEL R207, R26, -INF , !P1 ;  /* 0xff8000001acf7808 */ /* 0x000fe40004800000 */
[----:B------:R-:W-:Y:S01]  /*5300*/  PLOP3.LUT P0, PT, PT, PT, UP6, 0x40, 0x0 ;  /* 0x000000000000781c */ /* 0x000fe20003f0e868 */
[----:B-----5:R-:W-:Y:S01]  /*5310*/  FMUL.FTZ R6, R157, c[0x0][0x320] ;  /* 0x0000c8009d067a20 */ /* 0x020fe20000410000 */
[----:B------:R-:W-:Y:S01]  /*5320*/  PLOP3.LUT P6, PT, PT, PT, UP3, 0x40, 0x0 ;  /* 0x000000000000781c */ /* 0x000fe20003fce838 */
[----:B------:R-:W1:Y:S01]  /*5330*/  MUFU.TANH R36, R8 ;  /* 0x0000000800247308 */ /* 0x000e620000002400 */
[----:B------:R-:W-:Y:S01]  /*5340*/  PLOP3.LUT P5, PT, PT, PT, UP2, 0x40, 0x0 ;  /* 0x000000000000781c */ /* 0x000fe20003fae828 */
[----:B------:R-:W-:Y:S01]  /*5350*/  UISETP.NE.AND UP6, UPT, UR37, URZ, UPT ;  /* 0x0000003f2500728c */ /* 0x000fe2000bfc5270 */
[----:B------:R-:W-:-:S02]  /*5360*/  PLOP3.LUT P2, PT, PT, PT, UP1, 0x40, 0x0 ;  /* 0x000000000000781c */ /* 0x000fc40003f4e818 */
[----:B------:R-:W-:Y:S02]  /*5370*/  PLOP3.LUT P1, PT, PT, PT, UP0, 0x40, 0x0 ;  /* 0x000000000000781c */ /* 0x000fe40003f2e808 */
[C---:B------:R-:W-:Y:S01]  /*5380*/  ISETP.GT.AND P6, PT, R3.reuse, 0x50, P6 ;  /* 0x000000500300780c */ /* 0x040fe200037c4270 */
[----:B------:R5:W1:Y:S01]  /*5390*/  MUFU.TANH R50, R6 ;  /* 0x0000000600327308 */ /* 0x000a620000002400 */
[C---:B------:R-:W-:Y:S02]  /*53a0*/  ISETP.GT.AND P5, PT, R3.reuse, 0x51, P5 ;  /* 0x000000510300780c */ /* 0x040fe40002fa4270 */
[C---:B------:R-:W-:Y:S02]  /*53b0*/  ISETP.GT.AND P2, PT, R3.reuse, 0x58, P2 ;  /* 0x000000580300780c */ /* 0x040fe40001744270 */
[----:B------:R-:W-:Y:S01]  /*53c0*/  ISETP.GT.AND P1, PT, R3, 0x59, P1 ;  /* 0x000000590300780c */ /* 0x000fe20000f24270 */
[----:B------:R-:W-:Y:S01]  /*53d0*/  FMUL.FTZ R3, R152, c[0x0][0x320] ;  /* 0x0000c80098037a20 */ /* 0x000fe20000410000 */
[C---:B------:R-:W-:Y:S01]  /*53e0*/  ISETP.LT.OR P6, PT, R5.reuse, 0x51, P6 ;  /* 0x000000510500780c */ /* 0x040fe200037c1670 */
[----:B------:R-:W1:Y:S01]  /*53f0*/  MUFU.TANH R34, R7 ;  /* 0x0000000700227308 */ /* 0x000e620000002400 */
[----:B------:R-:W-:-:S02]  /*5400*/  ISETP.LT.OR P5, PT, R5, 0x52, P5 ;  /* 0x000000520500780c */ /* 0x000fc40002fa1670 */
[C---:B------:R-:W-:Y:S02]  /*5410*/  ISETP.LT.OR P2, PT, R5.reuse, 0x59, P2 ;  /* 0x000000590500780c */ /* 0x040fe40001741670 */
[----:B------:R-:W-:Y:S02]  /*5420*/  ISETP.LT.OR P1, PT, R5, 0x5a, P1 ;  /* 0x0000005a0500780c */ /* 0x000fe40000f21670 */
[----:B------:R-:W-:Y:S01]  /*5430*/  FSEL R231, R29, -INF , !P6 ;  /* 0xff8000001de77808 */ /* 0x000fe20007000000 */
[----:B-----5:R-:W-:Y:S01]  /*5440*/  FMUL.FTZ R6, R164, c[0x0][0x320] ;  /* 0x0000c800a4067a20 */ /* 0x020fe20000410000 */
[----:B------:R-:W1:Y:S01]  /*5450*/  MUFU.TANH R35, R10 ;  /* 0x0000000a00237308 */ /* 0x000e620000002400 */
[----:B------:R-:W-:Y:S02]  /*5460*/  FSEL R233, R28, -INF , !P5 ;  /* 0xff8000001ce97808 */ /* 0x000fe40006800000 */
[----:B------:R-:W-:Y:S02]  /*5470*/  FSEL R235, R25, -INF , !P2 ;  /* 0xff80000019eb7808 */ /* 0x000fe40005000000 */
[----:B------:R-:W-:-:S03]  /*5480*/  FSEL R236, R67, -INF , !P1 ;  /* 0xff80000043ec7808 */ /* 0x000fc60004800000 */
        /* <DEDUP_REMOVED lines=22> */
.L_x_263:
[----:B------:R-:W-:-:S04]  /*55f0*/  MOV R7, c[0x0][0x32c] ;  /* 0x0000cb0000077a02 */ /* 0x000fc80000000f00 */
[----:B------:R-:W-:-:S13]  /*5600*/  ISETP.NE.AND P0, PT, R7, 0x1, PT ;  /* 0x000000010700780c */ /* 0x000fda0003f05270 */
[----:B------:R-:W-:-:S05]  /*5610*/  @P0 IMAD.HI.U32 R7, R6, c[0x0][0x330], RZ ;  /* 0x0000cc0006070a27 */ /* 0x000fca00078e00ff */
[----:B------:R-:W-:Y:S02]  /*5620*/  @P0 SHF.R.U32.HI R6, RZ, c[0x0][0x334], R7 ;  /* 0x0000cd00ff060a19 */ /* 0x000fe40000011607 */
.L_x_264:
[----:B------:R-:W-:Y:S05]  /*5630*/  BSYNC B0 ;  /* 0x0000000000007941 */ /* 0x000fea0003800000 */
.L_x_262:
[----:B------:R-:W-:-:S05]  /*5640*/  IMAD R6, R6, c[0x0][0x32c], R23 ;  /* 0x0000cb0006067a24 */ /* 0x000fca00078e0217 */
[----:B------:R-:W-:Y:S02]  /*5650*/  IADD3 R7, R6, c[0x0][0x32c], RZ ;  /* 0x0000cb0006077a10 */ /* 0x000fe40007ffe0ff */
[----:B------:R-:W-:Y:S02]  /*5660*/  IMNMX R3, R3, R6, !PT ;  /* 0x0000000603037217 */ /* 0x000fe40007800200 */
[----:B------:R-:W-:Y:S02]  /*5670*/  IMNMX R5, R5, R7, PT ;  /* 0x0000000705057217 */ /* 0x000fe40003800200 */
.L_x_261:
[----:B-1234-:R-:W-:Y:S01]  /*5680*/  FMUL.FTZ R6, R151, c[0x0][0x320] ;  /* 0x0000c80097067a20 */ /* 0x01efe20000410000 */
[----:B------:R-:W-:Y:S01]  /*5690*/  UP2UR UR42, UPR, URZ, 0x20 ;  /* 0x000000203f2a7883 */ /* 0x000fe20008000000 */
[----:B------:R-:W-:Y:S01]  /*56a0*/  FMUL.FTZ R16, R142, c[0x0][0x320] ;  /* 0x0000c8008e107a20 */ /* 0x000fe20000410000 */
[----:B------:R-:W-:Y:S01]  /*56b0*/  UP2UR UR37, UPR, URZ, 0x1 ;  /* 0x000000013f257883 */ /* 0x000fe20008000000 */
[----:B------:R1:W2:Y:S01]  /*56c0*/  MUFU.TANH R31, R6 ;  /* 0x00000006001f7308 */ /* 0x0002a20000002400 */
[----:B------:R-:W-:Y:S01]  /*56d0*/  UISETP.NE.AND UP5, UPT, UR32, URZ, UPT ;  /* 0x0000003f2000728c */ /* 0x000fe2000bfa5270 */
[----:B------:R-:W-:Y:S01]  /*56e0*/  FMUL.FTZ R12, R147, c[0x0][0x320] ;  /* 0x0000c800930c7a20 */ /* 0x000fe20000410000 */
[----:B------:R-:W-:Y:S01]  /*56f0*/  UISETP.NE.AND UP0, UPT, UR33, URZ, UPT ;  /* 0x0000003f2100728c */ /* 0x000fe2000bf05270 */
[----:B------:R-:W-:Y:S01]  /*5700*/  FMUL.FTZ R11, R174, c[0x0][0x320] ;  /* 0x0000c800ae0b7a20 */ /* 0x000fe20000410000 */
[----:B------:R-:W-:Y:S01]  /*5710*/  UP2UR UR40, UPR, URZ, 0x8 ;  /* 0x000000083f287883 */ /* 0x000fe20008000000 */
[----:B------:R-:W-:Y:S01]  /*5720*/  FMUL.FTZ R15, R143, c[0x0][0x320] ;  /* 0x0000c8008f0f7a20 */ /* 0x000fe20000410000 */
[----:B------:R-:W-:Y:S01]  /*5730*/  PLOP3.LUT P5, PT, PT, PT, UP5, 0x40, 0x0 ;  /* 0x000000000000781c */ /* 0x000fe20003fae858 */
[----:B------:R-:W-:Y:S01]  /*5740*/  UISETP.NE.AND UP3, UPT, UR29, URZ, UPT ;  /* 0x0000003f1d00728c */ /* 0x000fe2000bf65270 */
[----:B------:R-:W-:Y:S01]  /*5750*/  PLOP3.LUT P6, PT, PT, PT, UP0, 0x40, 0x0 ;  /* 0x000000000000781c */ /* 0x000fe20003fce808 */
[----:B------:R-:W-:Y:S01]  /*5760*/  UP2UR UR41, UPR, URZ, 0x10 ;  /* 0x000000103f297883 */ /* 0x000fe20008000000 */
[C---:B------:R-:W-:Y:S01]  /*5770*/  ISETP.GT.AND P5, PT, R3.reuse, 0x1, P5 ;  /* 0x000000010300780c */ /* 0x040fe20002fa4270 */
[----:B------:R-:W-:Y:S01]  /*5780*/  UP2UR UR38, UPR, URZ, 0x2 ;  /* 0x000000023f267883 */ /* 0x000fe20008000000 */
[----:B------:R-:W-:Y:S01]  /*5790*/  ISETP.GT.AND P6, PT, R3, RZ, P6 ;  /* 0x000000ff0300720c */ /* 0x000fe200037c4270 */
[----:B------:R-:W-:Y:S01]  /*57a0*/  UISETP.NE.AND UP4, UPT, UR31, URZ, UPT ;  /* 0x0000003f1f00728c */ /* 0x000fe2000bf85270 */
[----:B------:R-:W-:Y:S01]  /*57b0*/  PLOP3.LUT P0, PT, PT, PT, UP3, 0x40, 0x0 ;  /* 0x000000000000781c */ /* 0x000fe20003f0e838 */
[----:B-1----:R-:W-:Y:S01]  /*57c0*/  FMUL.FTZ R6, R171, c[0x0][0x320] ;  /* 0x0000c800ab067a20 */ /* 0x002fe20000410000 */
[----:B------:R-:W-:Y:S01]  /*57d0*/  UISETP.NE.AND UP1, UPT, UR30, URZ, UPT ;  /* 0x0000003f1e00728c */ /* 0x000fe2000bf25270 */
[C---:B------:R-:W-:Y:S01]  /*57e0*/  ISETP.LT.OR P6, PT, R5.reuse, 0x1, P6 ;  /* 0x000000010500780c */ /* 0x040fe200037c1670 */
[----:B------:R-:W-:Y:S01]  /*57f0*/  UP2UR UR39, UPR, URZ, 0x4 ;  /* 0x000000043f277883 */ /* 0x000fe20008000000 */
[----:B------:R1:W3:Y:S01]  /*5800*/  MUFU.TANH R29, R6 ;  /* 0x00000006001d7308 */ /* 0x0002e20000002400 */
[----:B------:R-:W-:Y:S01]  /*5810*/  UISETP.NE.AND UP2, UPT, UR28, URZ, UPT ;  /* 0x0000003f1c00728c */ /* 0x000fe2000bf45270 */
[----:B------:R-:W-:Y:S01]  /*5820*/  ISETP.LT.OR P5, PT, R5, 0x2, P5 ;  /* 0x000000020500780c */ /* 0x000fe20002fa1670 */
[----:B------:R-:W-:Y:S01]  /*5830*/  UISETP.NE.AND UP0, UPT, UR27, URZ, UPT ;  /* 0x0000003f1b00728c */ /* 0x000fe2000bf05270 */
[----:B------:R-:W-:Y:S01]  /*5840*/  PLOP3.LUT P2, PT, PT, PT, UP4, 0x40, 0x0 ;  /* 0x000000000000781c */ /* 0x000fe20003f4e848 */
[----:B------:R-:W-:Y:S01]  /*5850*/  UISETP.NE.AND UP3, UPT, UR26, URZ, UPT ;  /* 0x0000003f1a00728c */ /* 0x000fe2000bf65270 */
[----:B------:R-:W-:Y:S01]  /*5860*/  PLOP3.LUT P1, PT, PT, PT, UP1, 0x40, 0x0 ;  /* 0x000000000000781c */ /* 0x000fe20003f2e818 */
[----:B------:R-:W-:Y:S01]  /*5870*/  UISETP.NE.AND UP1, UPT, UR25, URZ, UPT ;  /* 0x0000003f1900728c */ /* 0x000fe2000bf25270 */
[----:B------:R-:W-:Y:S01]  /*5880*/  ISETP.GT.AND P0, PT, R3, 0x10, P0 ;  /* 0x000000100300780c */ /* 0x000fe20000704270 */
[----:B------:R-:W4:Y:S01]  /*5890*/  MUFU.TANH R138, R16 ;  /* 0x00000010008a7308 */ /* 0x000f220000002400 */
[----:B------:R-:W-:Y:S01]  /*58a0*/  FSEL R122, R55, -INF , !P6 ;  /* 0xff800000377a7808 */ /* 0x000fe20007000000 */
[----:B------:R-:W-:Y:S01]  /*58b0*/  UISETP.NE.AND UP4, UPT, UR41, URZ, UPT ;  /* 0x0000003f2900728c */ /* 0x000fe2000bf85270 */
[----:B------:R-:W-:Y:S01]  /*58c0*/  FSEL R124, R48, -INF , !P5 ;  /* 0xff800000307c7808 */ /* 0x000fe20006800000 */
[----:B------:R-:W-:Y:S01]  /*58d0*/  UISETP.NE.AND UP5, UPT, UR42, URZ, UPT ;  /* 0x0000003f2a00728c */ /* 0x000fe2000bfa5270 */
[----:B------:R-:W-:Y:S01]  /*58e0*/  PLOP3.LUT P6, PT, PT, PT, UP2, 0x40, 0x0 ;  /* 0x000000000000781c */ /* 0x000fe20003fce828 */
[----:B------:R-:W-:Y:S01]  /*58f0*/  UISETP.NE.AND UP2, UPT, UR23, URZ, UPT ;  /* 0x0000003f1700728c */ /* 0x000fe2000bf45270 */
[----:B-1----:R-:W-:Y:S01]  /*5900*/  FMUL.FTZ R6, R166, c[0x0][0x320] ;  /* 0x0000c800a6067a20 */ /* 0x002fe20000410000 */
[----:B------:R-:W-:Y:S01]  /*5910*/  PLOP3.LUT P5, PT, PT, PT, UP0, 0x40, 0x0 ;  /* 0x000000000000781c */ /* 0x000fe20003fae808 */
[----:B------:R-:W-:Y:S01]  /*5920*/  UISETP.NE.AND UP0, UPT, UR24, URZ, UPT ;  /* 0x0000003f1800728c */ /* 0x000fe2000bf05270 */
[C---:B------:R-:W-:Y:S01]  /*5930*/  ISETP.GT.AND P2, PT, R3.reuse, 0x8, P2 ;  /* 0x000000080300780c */ /* 0x040fe20001744270 */
[----:B------:R1:W1:Y:S01]  /*5940*/  MUFU.TANH R28, R6 ;  /* 0x00000006001c7308 */ /* 0x0002620000002400 */
[----:B------:R-:W-:Y:S01]  /*5950*/  ISETP.GT.AND P1, PT, R3, 0x9, P1 ;  /* 0x000000090300780c */ /* 0x000fe20000f24270 */
[----:B------:R-:W-:Y:S01]  /*5960*/  FMUL.FTZ R9, R115, c[0x0][0x320] ;  /* 0x0000c80073097a20 */ /* 0x000fe20000410000 */
[----:B------:R-:W-:Y:S01]  /*5970*/  ISETP.LT.OR P0, PT, R5, 0x11, P0 ;  /* 0x000000110500780c */ /* 0x000fe20000701670 */
[----:B------:R-:W-:Y:S01]  /*5980*/  FMUL.FTZ R14, R150, c[0x0][0x320] ;  /* 0x0000c800960e7a20 */ /* 0x000fe20000410000 */
[----:B------:R-:W-:Y:S01]  /*5990*/  ISETP.GT.AND P6, PT, R3, 0x11, P6 ;  /* 0x000000110300780c */ /* 0x000fe200037c4270 */
[----:B------:R-:W-:Y:S01]  /*59a0*/  FMUL.FTZ R13, R146, c[0x0][0x320] ;  /* 0x0000c800920d7a20 */ /* 0x000fe20000410000 */
[C---:B------:R-:W-:Y:S01]  /*59b0*/  ISETP.LT.OR P2, PT, R5.reuse, 0x9, P2 ;  /* 0x000000090500780c */ /* 0x040fe20001741670 */
[----:B------:R-:W2:Y:S01]  /*59c0*/  MUFU.TANH R16, R12 ;  /* 0x0000000c00107308 */ /* 0x000ea20000002400 */
[----:B------:R-:W-:Y:S01]  /*59d0*/  ISETP.LT.OR P1, PT, R5, 0xa, P1 ;  /* 0x0000000a0500780c */ /* 0x000fe20000f21670 */
[----:B------:R-:W-:Y:S01]  /*59e0*/  FMUL.FTZ R8, R179, c[0x0][0x320] ;  /* 0x0000c800b3087a20 */ /* 0x000fe20000410000 */
[----:B------:R-:W-:Y:S01]  /*59f0*/  FSEL R132, R40, -INF , !P0 ;  /* 0xff80000028847808 */ /* 0x000fe20004000000 */
[----:B------:R-:W-:Y:S01]  /*5a00*/  FMUL.FTZ R10, R114, c[0x0][0x320] ;  /* 0x0000c800720a7a20 */ /* 0x000fe20000410000 */
[----:B------:R-:W-:Y:S01]  /*5a10*/  PLOP3.LUT P0, PT, PT, PT, UP0, 0x40, 0x0 ;  /* 0x000000000000781c */ /* 0x000fe20003f0e808 */
[----:B------:R-:W-:Y:S01]  /*5a20*/  UISETP.NE.AND UP0, UPT, UR21, URZ, UPT ;  /* 0x0000003f1500728c */ /* 0x000fe2000bf05270 */
[----:B------:R-:W-:Y:S01]  /*5a30*/  ISETP.LT.OR P6, PT, R5, 0x12, P6 ;  /* 0x000000120500780c */ /* 0x000fe200037c1670 */
[----:B-1----:R-:W-:Y:S01]  /*5a40*/  FMUL.FTZ R6, R154, c[0x0][0x320] ;  /* 0x0000c8009a067a20 */ /* 0x002fe20000410000 */
[----:B------:R-:W-:Y:S01]  /*5a50*/  FSEL R127, R47, -INF , !P2 ;  /* 0xff8000002f7f7808 */ /* 0x000fe20005000000 */
[----:B------:R-:W1:Y:S01]  /*5a60*/  MUFU.TANH R12, R11 ;  /* 0x0000000b000c7308 */ /* 0x000e620000002400 */
[----:B------:R-:W-:Y:S01]  /*5a70*/  FSEL R128, R32, -INF , !P1 ;  /* 0xff80000020807808 */ /* 0x000fe20004800000 */
[----:B------:R-:W-:Y:S01]  /*5a80*/  FMUL.FTZ R7, R178, c[0x0][0x320] ;  /* 0x0000c800b2077a20 */ /* 0x000fe20000410000 */
[----:B------:R-:W-:Y:S01]  /*5a90*/  PLOP3.LUT P2, PT, PT, PT, UP3, 0x40, 0x0 ;  /* 0x000000000000781c */ /* 0x000fe20003f4e838 */
[----:B------:R-:W-:Y:S01]  /*5aa0*/  UISETP.NE.AND UP3, UPT, UR20, URZ, UPT ;  /* 0x0000003f1400728c */ /* 0x000fe2000bf65270 */
[----:B------:R-:W-:Y:S01]  /*5ab0*/  PLOP3.LUT P1, PT, PT, PT, UP1, 0x40, 0x0 ;  /* 0x000000000000781c */ /* 0x000fe20003f2e818 */
[----:B------:R-:W-:Y:S01]  /*5ac0*/  UISETP.NE.AND UP1, UPT, UR22, URZ, UPT ;  /* 0x0000003f1600728c */ /* 0x000fe2000bf25270 */
[C---:B------:R-:W-:Y:S01]  /*5ad0*/  ISETP.GT.AND P0, PT, R3.reuse, 0x21, P0 ;  /* 0x000000210300780c */ /* 0x040fe20000704270 */
[----:B------:R5:W1:Y:S01]  /*5ae0*/  MUFU.TANH R37, R6 ;  /* 0x0000000600257308 */ /* 0x000a620000002400 */
[----:B------:R-:W-:Y:S01]  /*5af0*/  FSEL R133, R34, -INF , !P6 ;  /* 0xff80000022857808 */ /* 0x000fe20007000000 */
[----:B------:R-:W-:Y:S01]  /*5b00*/  FMUL.FTZ R17, R170, c[0x0][0x320] ;  /* 0x0000c800aa117a20 */ /* 0x000fe20000410000 */
[----:B------:R-:W-:Y:S01]  /*5b10*/  PLOP3.LUT P6, PT, PT, PT, UP2, 0x40, 0x0 ;  /* 0x000000000000781c */ /* 0x000fe20003fce828 */
[----:B------:R-:W-:Y:S01]  /*5b20*/  UISETP.NE.AND UP2, UPT, UR19, URZ, UPT ;  /* 0x0000003f1300728c */ /* 0x000fe2000bf45270 */
[----:B------:R-:W-:-:S02]  /*5b30*/  ISETP.GT.AND P5, PT, R3, 0x18, P5 ;  /* 0x000000180300780c */ /* 0x000fc40002fa4270 */
[C---:B------:R-:W-:Y:S01]  /*5b40*/  ISETP.GT.AND P2, PT, R3.reuse, 0x19, P2 ;  /* 0x000000190300780c */ /* 0x040fe20001744270 */
[----:B------:R-:W1:Y:S01]  /*5b50*/  MUFU.TANH R140, R15 ;  /* 0x0000000f008c7308 */ /* 0x000e620000002400 */
[----:B------:R-:W-:Y:S02]  /*5b60*/  ISETP.GT.AND P1, PT, R3, 0x20, P1 ;  /* 0x000000200300780c */ /* 0x000fe40000f24270 */
[C---:B------:R-:W-:Y:S02]  /*5b70*/  ISETP.LT.OR P0, PT, R5.reuse, 0x22, P0 ;  /* 0x000000220500780c */ /* 0x040fe40000701670 */
[C---:B------:R-:W-:Y:S02]  /*5b80*/  ISETP.LT.OR P5, PT, R5.reuse, 0x19, P5 ;  /* 0x000000190500780c */ /* 0x040fe40002fa1670 */
[C---:B------:R-:W-:Y:S01]  /*5b90*/  ISETP.LT.OR P2, PT, R5.reuse, 0x1a, P2 ;  /* 0x0000001a0500780c */ /* 0x040fe20001741670 */
[----:B-----5:R-:W-:Y:S01]  /*5ba0*/  FMUL.FTZ R6, R110, c[0x0][0x320] ;  /* 0x0000c8006e067a20 */ /* 0x020fe20000410000 */
[----:B------:R-:W-:Y:S01]  /*5bb0*/  ISETP.LT.OR P1, PT, R5, 0x21, P1 ;  /* 0x000000210500780c */ /* 0x000fe20000f21670 */
[----:B------:R-:W1:Y:S01]  /*5bc0*/  MUFU.TANH R15, R14 ;  /* 0x0000000e000f7308 */ /* 0x000e620000002400 */
[----:B------:R-:W-:-:S02]  /*5bd0*/  FSEL R189, R59, -INF , !P0 ;  /* 0xff8000003bbd7808 */ /* 0x000fc40004000000 */
[----:B------:R-:W-:Y:S01]  /*5be0*/  PLOP3.LUT P0, PT, PT, PT, UP2, 0x40, 0x0 ;  /* 0x000000000000781c */ /* 0x000fe20003f0e828 */
[----:B------:R-:W-:Y:S01]  /*5bf0*/  UISETP.NE.AND UP2, UPT, UR39, URZ, UPT ;  /* 0x0000003f2700728c */ /* 0x000fe2000bf45270 */
[----:B------:R-:W-:Y:S02]  /*5c00*/  FSEL R144, R46, -INF , !P5 ;  /* 0xff8000002e907808 */ /* 0x000fe40006800000 */
[----:B------:R-:W-:Y:S01]  /*5c10*/  FSEL R145, R42, -INF , !P2 ;  /* 0xff8000002a917808 */ /* 0x000fe20005000000 */
[----:B------:R5:W1:Y:S01]  /*5c20*/  MUFU.TANH R67, R6 ;  /* 0x0000000600437308 */ /* 0x000a620000002400 */
[----:B------:R-:W-:Y:S02]  /*5c30*/  FSEL R190, R61, -INF , !P1 ;  /* 0xff8000003dbe7808 */ /* 0x000fe40004800000 */
[----:B------:R-:W-:Y:S01]  /*5c40*/  PLOP3.LUT P5, PT, PT, PT, UP1, 0x40, 0x0 ;  /* 0x000000000000781c */ /* 0x000fe20003fae818 */
[----:B------:R-:W-:Y:S01]  /*5c50*/  UISETP.NE.AND UP1, UPT, UR5, URZ, UPT ;  /* 0x0000003f0500728c */ /* 0x000fe2000bf25270 */
[----:B------:R-:W-:Y:S01]  /*5c60*/  PLOP3.LUT P2, PT, PT, PT, UP0, 0x40, 0x0 ;  /* 0x000000000000781c */ /* 0x000fe20003f4e808 */
[----:B------:R-:W-:Y:S01]  /*5c70*/  UISETP.NE.AND UP0, UPT, UR4, URZ, UPT ;  /* 0x0000003f0400728c */ /* 0x000fe2000bf05270 */
[----:B------:R-:W-:Y:S01]  /*5c80*/  PLOP3.LUT P1, PT, PT, PT, UP3, 0x40, 0x0 ;  /* 0x000000000000781c */ /* 0x000fe20003f2e838 */
[----:B------:R-:W-:Y:S01]  /*5c90*/  UISETP.NE.AND UP3, UPT, UR40, URZ, UPT ;  /* 0x0000003f2800728c */ /* 0x000fe2000bf65270 */
[C---:B------:R-:W-:Y:S01]  /*5ca0*/  ISETP.GT.AND P0, PT, R3.reuse, 0x38, P0 ;  /* 0x000000380300780c */ /* 0x040fe20000704270 */
[----:B------:R-:W1:Y:S01]  /*5cb0*/  MUFU.TANH R14, R7 ;  /* 0x00000007000e7308 */ /* 0x000e620000002400 */
[----:B------:R-:W-:-:S02]  /*5cc0*/  ISETP.GT.AND P6, PT, R3, 0x28, P6 ;  /* 0x000000280300780c */ /* 0x000fc400037c4270 */
[C---:B------:R-:W-:Y:S02]  /*5cd0*/  ISETP.GT.AND P5, PT, R3.reuse, 0x29, P5 ;  /* 0x000000290300780c */ /* 0x040fe40002fa4270 */
[----:B------:R-:W-:Y:S01]  /*5ce0*/  ISETP.GT.AND P2, PT, R3, 0x30, P2 ;  /* 0x000000300300780c */ /* 0x000fe20001744270 */
[----:B-----5:R-:W-:Y:S01]  /*5cf0*/  FMUL.FTZ R6, R111, c[0x0][0x320] ;  /* 0x0000c8006f067a20 */ /* 0x020fe20000410000 */
[----:B------:R-:W-:Y:S01]  /*5d00*/  ISETP.GT.AND P1, PT, R3, 0x31, P1 ;  /* 0x000000310300780c */ /* 0x000fe20000f24270 */
[----:B------:R-:W1:Y:S01]  /*5d10*/  MUFU.TANH R13, R13 ;  /* 0x0000000d000d7308 */ /* 0x000e620000002400 */
[C---:B------:R-:W-:Y:S02]  /*5d20*/  ISETP.LT.OR P0, PT, R5.reuse, 0x39, P0 ;  /* 0x000000390500780c */ /* 0x040fe40000701670 */
[C---:B------:R-:W-:Y:S02]  /*5d30*/  ISETP.LT.OR P6, PT, R5.reuse, 0x29, P6 ;  /* 0x000000290500780c */ /* 0x040fe400037c1670 */
[----:B------:R-:W-:-:S02]  /*5d40*/  ISETP.LT.OR P5, PT, R5, 0x2a, P5 ;  /* 0x0000002a0500780c */ /* 0x000fc40002fa1670 */
[C---:B------:R-:W-:Y:S01]  /*5d50*/  ISETP.LT.OR P2, PT, R5.reuse, 0x31, P2 ;  /* 0x000000310500780c */ /* 0x040fe20001741670 */
[----:B------:R5:W1:Y:S01]  /*5d60*/  MUFU.TANH R139, R6 ;  /* 0x00000006008b7308 */ /* 0x000a620000002400 */
[----:B------:R-:W-:Y:S02]  /*5d70*/  ISETP.LT.OR P1, PT, R5, 0x32, P1 ;  /* 0x000000320500780c */ /* 0x000fe40000f21670 */
[----:B------:R-:W-:Y:S02]  /*5d80*/  FSEL R206, R30, -INF , !P0 ;  /* 0xff8000001ece7808 */ /* 0x000fe40004000000 */
[----:B------:R-:W-:Y:S02]  /*5d90*/  PLOP3.LUT P0, PT, PT, PT, UP4, 0x40, 0x0 ;  /* 0x000000000000781c */ /* 0x000fe40003f0e848 */
[----:B------:R-:W-:Y:S01]  /*5da0*/  FSEL R188, R58, -INF , !P6 ;  /* 0xff8000003abc7808 */ /* 0x000fe20007000000 */
[----:B------:R-:W1:Y:S01]  /*5db0*/  MUFU.TANH R59, R10 ;  /* 0x0000000a003b7308 */ /* 0x000e620000002400 */
[----:B------:R-:W-:-:S02]  /*5dc0*/  FSEL R187, R50, -INF , !P5 ;  /* 0xff80000032bb7808 */ /* 0x000fc40006800000 */
[----:B------:R-:W-:Y:S02]  /*5dd0*/  FSEL R203, R39, -INF , !P2 ;  /* 0xff80000027cb7808 */ /* 0x000fe40005000000 */
[----:B------:R-:W-:Y:S02]  /*5de0*/  FSEL R205, R38, -INF , !P1 ;  /* 0xff80000026cd7808 */ /* 0x000fe40004800000 */
[----:B------:R-:W-:Y:S01]  /*5df0*/  PLOP3.LUT P6, PT, PT, PT, UP1, 0x40, 0x0 ;  /* 0x000000000000781c */ /* 0x000fe20003fce818 */
[----:B-----5:R-:W-:Y:S01]  /*5e00*/  FMUL.FTZ R6, R155, c[0x0][0x320] ;  /* 0x0000c8009b067a20 */ /* 0x020fe20000410000 */
[----:B------:R-:W-:Y:S01]  /*5e10*/  PLOP3.LUT P5, PT, PT, PT, UP0, 0x40, 0x0 ;  /* 0x000000000000781c */ /* 0x000fe20003fae808 */
[----:B------:R-:W-:Y:S01]  /*5e20*/  UISETP.NE.AND UP0, UPT, UR37, URZ, UPT ;  /* 0x0000003f2500728c */ /* 0x000fe2000bf05270 */
[----:B------:R-:W-:Y:S01]  /*5e30*/  PLOP3.LUT P2, PT, PT, PT, UP6, 0x40, 0x0 ;  /* 0x000000000000781c */ /* 0x000fe20003f4e868 */
[----:B------:R5:W1:Y:S01]  /*5e40*/  MUFU.TANH R43, R6 ;  /* 0x00000006002b7308 */ /* 0x000a620000002400 */
[----:B------:R-:W-:Y:S01]  /*5e50*/  PLOP3.LUT P1, PT, PT, PT, UP5, 0x40, 0x0 ;  /* 0x000000000000781c */ /* 0x000fe20003f2e858 */
[----:B------:R-:W-:Y:S01]  /*5e60*/  UP2UR UR37, UPR, URZ, 0x40 ;  /* 0x000000403f257883 */ /* 0x000fe20008000000 */
[C---:B------:R-:W-:Y:S01]  /*5e70*/  ISETP.GT.AND P0, PT, R3.reuse, 0x49, P0 ;  /* 0x000000490300780c */ /* 0x040fe20000704270 */
[----:B------:R-:W-:Y:S01]  /*5e80*/  UISETP.NE.AND UP6, UPT, UR34, URZ, UPT ;  /* 0x0000003f2200728c */ /* 0x000fe2000bfc5270 */
[C---:B------:R-:W-:Y:S01]  /*5e90*/  ISETP.GT.AND P6, PT, R3.reuse, 0x39, P6 ;  /* 0x000000390300780c */ /* 0x040fe200037c4270 */
[----:B------:R-:W-:Y:S01]  /*5ea0*/  UISETP.NE.AND UP1, UPT, UR38, URZ, UPT ;  /* 0x0000003f2600728c */ /* 0x000fe2000bf25270 */
[C---:B------:R-:W-:Y:S01]  /*5eb0*/  ISETP.GT.AND P5, PT, R3.reuse, 0x40, P5 ;  /* 0x000000400300780c */ /* 0x040fe20002fa4270 */
[----:B------:R-:W1:Y:S01]  /*5ec0*/  MUFU.TANH R58, R9 ;  /* 0x00000009003a7308 */ /* 0x000e620000002400 */
[----:B------:R-:W-:-:S02]  /*5ed0*/  ISETP.GT.AND P2, PT, R3, 0x41, P2 ;  /* 0x000000410300780c */ /* 0x000fc40001744270 */
[----:B------:R-:W-:Y:S02]  /*5ee0*/  ISETP.GT.AND P1, PT, R3, 0x48, P1 ;  /* 0x000000480300780c */ /* 0x000fe40000f24270 */
[C---:B------:R-:W-:Y:S02]  /*5ef0*/  ISETP.LT.OR P0, PT, R5.reuse, 0x4a, P0 ;  /* 0x0000004a0500780c */ /* 0x040fe40000701670 */
[----:B------:R-:W-:Y:S01]  /*5f00*/  ISETP.LT.OR P6, PT, R5, 0x3a, P6 ;  /* 0x0000003a0500780c */ /* 0x000fe200037c1670 */
[----:B-----5:R-:W-:Y:S01]  /*5f10*/  FMUL.FTZ R6, R175, c[0x0][0x320] ;  /* 0x0000c800af067a20 */ /* 0x020fe20000410000 */
[C---:B------:R-:W-:Y:S01]  /*5f20*/  ISETP.LT.OR P5, PT, R5.reuse, 0x41, P5 ;  /* 0x000000410500780c */ /* 0x040fe20002fa1670 */
[----:B------:R-:W1:Y:S01]  /*5f30*/  MUFU.TANH R9, R8 ;  /* 0x0000000800097308 */ /* 0x000e620000002400 */
[C---:B------:R-:W-:Y:S02]  /*5f40*/  ISETP.LT.OR P2, PT, R5.reuse, 0x42, P2 ;  /* 0x000000420500780c */ /* 0x040fe40001741670 */
[----:B------:R-:W-:-:S02]  /*5f50*/  ISETP.LT.OR P1, PT, R5, 0x49, P1 ;  /* 0x000000490500780c */ /* 0x000fc40000f21670 */
[----:B------:R-:W-:Y:S02]  /*5f60*/  FSEL R244, R53, -INF , !P0 ;  /* 0xff80000035f47808 */ /* 0x000fe40004000000 */
[----:B------:R-:W-:Y:S01]  /*5f70*/  PLOP3.LUT P0, PT, PT, PT, UP6, 0x40, 0x0 ;  /* 0x000000000000781c */ /* 0x000fe20003f0e868 */
[----:B------:R5:W1:Y:S01]  /*5f80*/  MUFU.TANH R27, R6 ;  /* 0x00000006001b7308 */ /* 0x000a620000002400 */
[----:B------:R-:W-:Y:S01]  /*5f90*/  FSEL R229, R62, -INF , !P6 ;  /* 0xff8000003ee57808 */ /* 0x000fe20007000000 */
[----:B------:R-:W-:Y:S01]  /*5fa0*/  UISETP.NE.AND UP6, UPT, UR37, URZ, UPT ;  /* 0x0000003f2500728c */ /* 0x000fe2000bfc5270 */
[----:B------:R-:W-:Y:S02]  /*5fb0*/  FSEL R245, R60, -INF , !P5 ;  /* 0xff8000003cf57808 */ /* 0x000fe40006800000 */
[----:B------:R-:W-:Y:S02]  /*5fc0*/  FSEL R247, R57, -INF , !P2 ;  /* 0xff80000039f77808 */ /* 0x000fe40005000000 */
[----:B------:R-:W-:Y:S01]  /*5fd0*/  FSEL R246, R49, -INF , !P1 ;  /* 0xff80000031f67808 */ /* 0x000fe20004800000 */
[----:B------:R-:W1:Y:S01]  /*5fe0*/  MUFU.TANH R8, R17 ;  /* 0x0000001100087308 */ /* 0x000e620000002400 */
[----:B------:R-:W-:-:S02]  /*5ff0*/  PLOP3.LUT P6, PT, PT, PT, UP3, 0x40, 0x0 ;  /* 0x000000000000781c */ /* 0x000fc40003fce838 */
[----:B------:R-:W-:Y:S02]  /*6000*/  PLOP3.LUT P5, PT, PT, PT, UP2, 0x40, 0x0 ;  /* 0x000000000000781c */ /* 0x000fe40003fae828 */
[----:B------:R-:W-:Y:S02]  /*6010*/  PLOP3.LUT P2, PT, PT, PT, UP1, 0x40, 0x0 ;  /* 0x000000000000781c */ /* 0x000fe40003f4e818 */
[----:B------:R-:W-:Y:S01]  /*6020*/  PLOP3.LUT P1, PT, PT, PT, UP0, 0x40, 0x0 ;  /* 0x000000000000781c */ /* 0x000fe20003f2e808 */
[----:B-----5:R-:W-:Y:S01]  /*6030*/  FMUL.FTZ R6, R167, c[0x0][0x320] ;  /* 0x0000c800a7067a20 */ /* 0x020fe20000410000 */
[C---:B------:R-:W-:Y:S02]  /*6040*/  ISETP.GT.AND P6, PT, R3.reuse, 0x50, P6 ;  /* 0x000000500300780c */ /* 0x040fe400037c4270 */
[C---:B------:R-:W-:Y:S01]  /*6050*/  ISETP.GT.AND P5, PT, R3.reuse, 0x51, P5 ;  /* 0x000000510300780c */ /* 0x040fe20002fa4270 */
[----:B------:R5:W1:Y:S01]  /*6060*/  MUFU.TANH R26, R6 ;  /* 0x00000006001a7308 */ /* 0x000a620000002400 */
[----:B------:R-:W-:-:S02]  /*6070*/  ISETP.GT.AND P2, PT, R3, 0x58, P2 ;  /* 0x000000580300780c */ /* 0x000fc40001744270 */
[----:B------:R-:W-:Y:S02]  /*6080*/  ISETP.GT.AND P1, PT, R3, 0x59, P1 ;  /* 0x000000590300780c */ /* 0x000fe40000f24270 */
[C---:B------:R-:W-:Y:S02]  /*6090*/  ISETP.LT.OR P6, PT, R5.reuse, 0x51, P6 ;  /* 0x000000510500780c */ /* 0x040fe400037c1670 */
[C---:B------:R-:W-:Y:S02]  /*60a0*/  ISETP.LT.OR P5, PT, R5.reuse, 0x52, P5 ;  /* 0x000000520500780c */ /* 0x040fe40002fa1670 */
[C---:B------:R-:W-:Y:S02]  /*60b0*/  ISETP.LT.OR P2, PT, R5.reuse, 0x59, P2 ;  /* 0x000000590500780c */ /* 0x040fe40001741670 */
[----:B------:R-:W-:Y:S02]  /*60c0*/  ISETP.LT.OR P1, PT, R5, 0x5a, P1 ;  /* 0x0000005a0500780c */ /* 0x000fe40000f21670 */
[----:B------:R-:W-:-:S02]  /*60d0*/  FSEL R243, R41, -INF , !P6 ;  /* 0xff80000029f37808 */ /* 0x000fc40007000000 */
[----:B------:R-:W-:Y:S01]  /*60e0*/  FSEL R242, R36, -INF , !P5 ;  /* 0xff80000024f27808 */ /* 0x000fe20006800000 */
[----:B-----5:R-:W-:Y:S01]  /*60f0*/  FMUL.FTZ R6, R159, c[0x0][0x320] ;  /* 0x0000c8009f067a20 */ /* 0x020fe20000410000 */
[----:B------:R-:W-:Y:S02]  /*6100*/  FSEL R249, R33, -INF , !P2 ;  /* 0xff80000021f97808 */ /* 0x000fe40005000000 */
[----:B------:R-:W-:Y:S01]  /*6110*/  FSEL R250, R35, -INF , !P1 ;  /* 0xff80000023fa7808 */ /* 0x000fe20004800000 */
[----:B------:R5:W1:Y:S02]  /*6120*/  MUFU.TANH R25, R6 ;  /* 0x0000000600197308 */ /* 0x000a640000002400 */
[----:B-----5:R-:W-:-:S06]  /*6130*/  FMUL.FTZ R6, R162, c[0x0][0x320] ;  /* 0x0000c800a2067a20 */ /* 0x020fcc0000410000 */
[----:B------:R5:W1:Y:S02]  /*6140*/  MUFU.TANH R24, R6 ;  /* 0x0000000600187308 */ /* 0x000a640000002400 */
[----:B-----5:R-:W-:-:S06]  /*6150*/  FMUL.FTZ R6, R163, c[0x0][0x320] ;  /* 0x0000c800a3067a20 */ /* 0x020fcc0000410000 */
[----:B------:R5:W1:Y:S02]  /*6160*/  MUFU.TANH R22, R6 ;  /* 0x0000000600167308 */ /* 0x000a640000002400 */
[----:B-----5:R-:W-:-:S06]  /*6170*/  FMUL.FTZ R6, R158, c[0x0][0x320] ;  /* 0x0000c8009e067a20 */ /* 0x020fcc0000410000 */
[----:B------:R5:W1:Y:S02]  /*6180*/  MUFU.TANH R11, R6 ;  /* 0x00000006000b7308 */ /* 0x000a640000002400 */
[----:B-----5:R-:W5:Y:S02]  /*6190*/  SHFL.IDX PT, R6, R18, 0x3, 0x1c1f ;  /* 0x007c1f0012067f89 */ /* 0x020f6400000e0000 */
[----:B-----5:R-:W-:-:S05]  /*61a0*/  IMAD.IADD R3, R19, 0x1, R6 ;  /* 0x0000000113037824 */ /* 0x020fca00078e0206 */
[----:B------:R-:W-:Y:S01]  /*61b0*/  IMNMX R5, R3, R20, PT ;  /* 0x0000001403057217 */ /* 0x000fe20003800200 */
[----:B------:R-:W-:Y:S01]  /*61c0*/  IMAD.IADD R3, R21, 0x1, R6 ;  /* 0x0000000115037824 */ /* 0x000fe200078e0206 */
        /* <DEDUP_REMOVED lines=13> */
.L_x_267:
[----:B------:R-:W-:-:S04]  /*62a0*/  MOV R7, c[0x0][0x32c] ;  /* 0x0000cb0000077a02 */ /* 0x000fc80000000f00 */
[----:B------:R-:W-:-:S13]  /*62b0*/  ISETP.NE.AND P0, PT, R7, 0x1, PT ;  /* 0x000000010700780c */ /* 0x000fda0003f05270 */
[----:B------:R-:W-:-:S05]  /*62c0*/  @P0 IMAD.HI.U32 R7, R6, c[0x0][0x330], RZ ;  /* 0x0000cc0006070a27 */ /* 0x000fca00078e00ff */
[----:B------:R-:W-:Y:S02]  /*62d0*/  @P0 SHF.R.U32.HI R6, RZ, c[0x0][0x334], R7 ;  /* 0x0000cd00ff060a19 */ /* 0x000fe40000011607 */
.L_x_268:
[----:B------:R-:W-:Y:S05]  /*62e0*/  BSYNC B0 ;  /* 0x0000000000007941 */ /* 0x000fea0003800000 */
.L_x_266:
[----:B------:R-:W-:-:S05]  /*62f0*/  IMAD R6, R6, c[0x0][0x32c], R23 ;  /* 0x0000cb0006067a24 */ /* 0x000fca00078e0217 */
[----:B------:R-:W-:Y:S02]  /*6300*/  IADD3 R7, R6, c[0x0][0x32c], RZ ;  /* 0x0000cb0006077a10 */ /* 0x000fe40007ffe0ff */
[----:B------:R-:W-:Y:S02]  /*6310*/  IMNMX R3, R3, R6, !PT ;  /* 0x0000000603037217 */ /* 0x000fe40007800200 */
[----:B------:R-:W-:Y:S02]  /*6320*/  IMNMX R5, R5, R7, PT ;  /* 0x0000000705057217 */ /* 0x000fe40003800200 */
.L_x_265:
        /* <DEDUP_REMOVED lines=31> */
[----:B------:R-:W-:Y:S01]  /*6520*/  STL [R1+0x40], R218 ;  /* 0x000040da01007387 */ /* 0x000fe20000100800 */
[----:B------:R-:W-:Y:S01]  /*6530*/  FMNMX.FTZ R72, R83, R72, !PT ;  /* 0x0000004853487209 */ /* 0x000fe20007810000 */
[--C-:B------:R-:W-:Y:S01]  /*6540*/  IMAD R210, R4, 0x2, R209.reuse ;  /* 0x0000000204d27824 */ /* 0x100fe200078e02d1 */
[----:B------:R-:W-:Y:S01]  /*6550*/  FMNMX.FTZ R6, R82, R6, !PT ;  /* 0x0000000652067209 */ /* 0x000fe20007810000 */
[----:B------:R-:W-:Y:S01]  /*6560*/  IMAD R212, R2, 0x2, R209 ;  /* 0x0000000202d47824 */ /* 0x000fe200078e02d1 */
[----:B------:R-:W-:Y:S01]  /*6570*/  FMNMX.FTZ R72, R117, R72, !PT ;  /* 0x0000004875487209 */ /* 0x000fe20007810000 */
[----:B------:R-:W-:Y:S01]  /*6580*/  STL [R1+0x3c], R217 ;  /* 0x00003cd901007387 */ /* 0x000fe20000100800 */
[----:B------:R-:W-:-:S02]  /*6590*/  FMNMX.FTZ R6, R112, R6, !PT ;  /* 0x0000000670067209 */ /* 0x000fc40007810000 */
[----:B------:R-:W-:Y:S01]  /*65a0*/  FMNMX.FTZ R72, R121, R72, !PT ;  /* 0x0000004879487209 */ /* 0x000fe20007810000 */
[----:B------:R-:W-:Y:S01]  /*65b0*/  STL [R1+0x38], R216 ;  /* 0x000038d801007387 */ /* 0x000fe20000100800 */
        /* <DEDUP_REMOVED lines=30> */
[----:B------:R-:W-:Y:S01]  /*67a0*/  PLOP3.LUT P5, PT, PT, PT, UP6, 0x40, 0x0 ;  /* 0x000000000000781c */ /* 0x000fe20003fae868 */
[----:B------:R-:W-:Y:S01]  /*67b0*/  UISETP.NE.AND UP6, UPT, UR37, URZ, UPT ;  /* 0x0000003f2500728c */ /* 0x000fe2000bfc5270 */
[----:B------:R-:W-:Y:S01]  /*67c0*/  FMNMX.FTZ R72, R248, R72, !PT ;  /* 0x00000048f8487209 */ /* 0x000fe20007810000 */
[----:B------:R-:W-:Y:S01]  /*67d0*/  STL [R1+0x28], R208 ;  /* 0x000028d001007387 */ /* 0x000fe20000100800 */
[----:B------:R-:W-:-:S02]  /*67e0*/  FMNMX.FTZ R6, R233, R6, !PT ;  /* 0x00000006e9067209 */ /* 0x000fc40007810000 */
[----:B------:R-:W-:Y:S02]  /*67f0*/  FMNMX.FTZ R72, R251, R72, !PT ;  /* 0x00000048fb487209 */ /* 0x000fe40007810000 */
[----:B------:R-:W-:Y:S02]  /*6800*/  ISETP.GT.AND P5, PT, R3, RZ, P5 ;  /* 0x000000ff0300720c */ /* 0x000fe40002fa4270 */
[----:B------:R-:W-:Y:S01]  /*6810*/  FMNMX.FTZ R6, R235, R6, !PT ;  /* 0x00000006eb067209 */ /* 0x000fe20007810000 */
[----:B------:R-:W1:Y:S01]  /*6820*/  SHFL.BFLY PT, R7, R72, 0x2, 0x1f ;  /* 0x0c401f0048077f89 */ /* 0x000e6200000e0000 */
[----:B------:R-:W-:Y:S02]  /*6830*/  ISETP.LT.OR P5, PT, R5, 0x1, P5 ;  /* 0x000000010500780c */ /* 0x000fe40002fa1670 */
[----:B------:R-:W-:Y:S02]  /*6840*/  FMNMX.FTZ R6, R236, R6, !PT ;  /* 0x00000006ec067209 */ /* 0x000fe40007810000 */
[----:B------:R-:W-:-:S02]  /*6850*/  FSEL R116, R8, -INF , !P5 ;  /* 0xff80000008747808 */ /* 0x000fc40006800000 */
[----:B------:R-:W-:Y:S01]  /*6860*/  PLOP3.LUT P6, PT, PT, PT, UP3, 0x40, 0x0 ;  /* 0x000000000000781c */ /* 0x000fe20003fce838 */
[----:B------:R-:W2:Y:S01]  /*6870*/  SHFL.BFLY PT, R8, R6, 0x2, 0x1f ;  /* 0x0c401f0006087f89 */ /* 0x000ea200000e0000 */
[----:B------:R-:W-:Y:S01]  /*6880*/  PLOP3.LUT P5, PT, PT, PT, UP2, 0x40, 0x0 ;  /* 0x000000000000781c */ /* 0x000fe20003fae828 */
[----:B------:R-:W-:Y:S01]  /*6890*/  UISETP.NE.AND UP2, UPT, UR24, URZ, UPT ;  /* 0x0000003f1800728c */ /* 0x000fe2000bf45270 */
[----:B------:R-:W-:Y:S01]  /*68a0*/  ISETP.GT.AND P6, PT, R3, 0x10, P6 ;  /* 0x000000100300780c */ /* 0x000fe200037c4270 */
[----:B------:R-:W-:Y:S01]  /*68b0*/  UISETP.NE.AND UP3, UPT, UR25, URZ, UPT ;  /* 0x0000003f1900728c */ /* 0x000fe2000bf65270 */
[----:B------:R-:W-:Y:S01]  /*68c0*/  PLOP3.LUT P2, PT, PT, PT, UP5, 0x40, 0x0 ;  /* 0x000000000000781c */ /* 0x000fe20003f4e858 */
[----:B------:R-:W-:Y:S01]  /*68d0*/  UISETP.NE.AND UP5, UPT, UR33, URZ, UPT ;  /* 0x0000003f2100728c */ /* 0x000fe2000bfa5270 */
[----:B------:R-:W-:Y:S02]  /*68e0*/  ISETP.LT.OR P6, PT, R5, 0x11, P6 ;  /* 0x000000110500780c */ /* 0x000fe400037c1670 */
[----:B------:R-:W-:Y:S01]  /*68f0*/  PLOP3.LUT P1, PT, PT, PT, UP0, 0x40, 0x0 ;  /* 0x000000000000781c */ /* 0x000fe20003f2e808 */
[----:B------:R-:W-:Y:S01]  /*6900*/  UISETP.NE.AND UP0, UPT, UR26, URZ, UPT ;  /* 0x0000003f1a00728c */ /* 0x000fe2000bf05270 */
[----:B------:R-:W-:-:S02]  /*6910*/  FSEL R118, R14, -INF , !P6 ;  /* 0xff8000000e767808 */ /* 0x000fc40007000000 */
[----:B------:R-:W-:Y:S01]  /*6920*/  PLOP3.LUT P6, PT, PT, PT, UP2, 0x40, 0x0 ;  /* 0x000000000000781c */ /* 0x000fe20003fce828 */
[----:B------:R-:W-:Y:S01]  /*6930*/  UISETP.NE.AND UP2, UPT, UR19, URZ, UPT ;  /* 0x0000003f1300728c */ /* 0x000fe2000bf45270 */
[----:B------:R-:W-:Y:S01]  /*6940*/  PLOP3.LUT P0, PT, PT, PT, UP1, 0x40, 0x0 ;  /* 0x000000000000781c */ /* 0x000fe20003f0e818 */
[----:B------:R-:W-:Y:S01]  /*6950*/  UISETP.NE.AND UP1, UPT, UR23, URZ, UPT ;  /* 0x0000003f1700728c */ /* 0x000fe2000bf25270 */
[----:B-1----:R-:W-:Y:S02]  /*6960*/  FMNMX.FTZ R72, R72, R7, !PT ;  /* 0x0000000748487209 */ /* 0x002fe40007810000 */
[C---:B------:R-:W-:Y:S02]  /*6970*/  ISETP.GT.AND P6, PT, R3.reuse, 0x21, P6 ;  /* 0x000000210300780c */ /* 0x040fe400037c4270 */
[----:B------:R-:W-:Y:S01]  /*6980*/  ISETP.GT.AND P2, PT, R3, 0x1, P2 ;  /* 0x000000010300780c */ /* 0x000fe20001744270 */
[----:B------:R-:W1:Y:S01]  /*6990*/  SHFL.BFLY PT, R7, R72, 0x1, 0x1f ;  /* 0x0c201f0048077f89 */ /* 0x000e6200000e0000 */
[----:B------:R-:W-:-:S02]  /*69a0*/  ISETP.LT.OR P6, PT, R5, 0x22, P6 ;  /* 0x000000220500780c */ /* 0x000fc400037c1670 */
[----:B--2---:R-:W-:Y:S02]  /*69b0*/  FMNMX.FTZ R6, R6, R8, !PT ;  /* 0x0000000806067209 */ /* 0x004fe40007810000 */
[----:B------:R-:W-:Y:S02]  /*69c0*/  FSEL R147, R31, -INF , !P6 ;  /* 0xff8000001f937808 */ /* 0x000fe40007000000 */
[----:B------:R-:W-:Y:S01]  /*69d0*/  PLOP3.LUT P6, PT, PT, PT, UP2, 0x40, 0x0 ;  /* 0x000000000000781c */ /* 0x000fe20003fce828 */
[----:B------:R-:W2:Y:S01]  /*69e0*/  SHFL.BFLY PT, R71, R6, 0x1, 0x1f ;  /* 0x0c201f0006477f89 */ /* 0x000ea200000e0000 */
[C---:B------:R-:W-:Y:S01]  /*69f0*/  ISETP.GT.AND P1, PT, R3.reuse, 0x8, P1 ;  /* 0x000000080300780c */ /* 0x040fe20000f24270 */
[----:B------:R-:W-:Y:S01]  /*6a00*/  UISETP.NE.AND UP2, UPT, UR29, URZ, UPT ;  /* 0x0000003f1d00728c */ /* 0x000fe2000bf45270 */
[C---:B------:R-:W-:Y:S02]  /*6a10*/  ISETP.GT.AND P6, PT, R3.reuse, 0x38, P6 ;  /* 0x000000380300780c */ /* 0x040fe400037c4270 */
[----:B------:R-:W-:-:S02]  /*6a20*/  ISETP.GT.AND P0, PT, R3, 0x9, P0 ;  /* 0x000000090300780c */ /* 0x000fc40000704270 */
[C---:B------:R-:W-:Y:S02]  /*6a30*/  ISETP.LT.OR P6, PT, R5.reuse, 0x39, P6 ;  /* 0x000000390500780c */ /* 0x040fe400037c1670 */
[----:B------:R-:W-:Y:S02]  /*6a40*/  ISETP.LT.OR P2, PT, R5, 0x2, P2 ;  /* 0x000000020500780c */ /* 0x000fe40001741670 */
[----:B------:R-:W-:Y:S02]  /*6a50*/  FSEL R197, R37, -INF , !P6 ;  /* 0xff80000025c57808 */ /* 0x000fe40007000000 */
[C---:B------:R-:W-:Y:S02]  /*6a60*/  ISETP.LT.OR P1, PT, R5.reuse, 0x9, P1 ;  /* 0x000000090500780c */ /* 0x040fe40000f21670 */
[----:B------:R-:W-:Y:S02]  /*6a70*/  ISETP.LT.OR P0, PT, R5, 0xa, P0 ;  /* 0x0000000a0500780c */ /* 0x000fe40000701670 */
[----:B-1----:R-:W-:-:S02]  /*6a80*/  FMNMX.FTZ R72, R72, R7, !PT ;  /* 0x0000000748487209 */ /* 0x002fc40007810000 */
[----:B------:R-:W-:Y:S02]  /*6a90*/  FSEL R115, R29, -INF , !P2 ;  /* 0xff8000001d737808 */ /* 0x000fe40005000000 */
[C---:B------:R-:W-:Y:S01]  /*6aa0*/  FSETP.NEU.FTZ.AND P6, PT, R72.reuse, -INF , PT ;  /* 0xff8000004800780b */ /* 0x040fe20003fdd000 */
[----:B------:R-:W-:Y:S01]  /*6ab0*/  FMUL.FTZ R7, R72, c[0x0][0x2d0] ;  /* 0x0000b40048077a20 */ /* 0x000fe20000410000 */
[----:B------:R-:W-:Y:S02]  /*6ac0*/  FSEL R114, R12, -INF , !P1 ;  /* 0xff8000000c727808 */ /* 0x000fe40004800000 */
[----:B--2---:R-:W-:Y:S02]  /*6ad0*/  FMNMX.FTZ R71, R6, R71, !PT ;  /* 0x0000004706477209 */ /* 0x004fe40007810000 */
[----:B------:R-:W-:Y:S02]  /*6ae0*/  FSEL R7, R7, RZ, P6 ;  /* 0x000000ff07077208 */ /* 0x000fe40003000000 */
[C---:B------:R-:W-:Y:S01]  /*6af0*/  FSETP.NEU.FTZ.AND P6, PT, R71.reuse, -INF , PT ;  /* 0xff8000004700780b */ /* 0x040fe20003fdd000 */
[----:B------:R-:W-:Y:S01]  /*6b00*/  FMUL.FTZ R6, R71, c[0x0][0x2d0] ;  /* 0x0000b40047067a20 */ /* 0x000fe20000410000 */
[----:B------:R-:W-:Y:S01]  /*6b10*/  FSEL R113, R27, -INF , !P0 ;  /* 0xff8000001b717808 */ /* 0x000fe20004000000 */
[----:B------:R-:W-:Y:S01]  /*6b20*/  FFMA.FTZ R8, R66, c[0x0][0x2d0], -R7 ;  /* 0x0000b40042087a23 */ /* 0x000fe20000010807 */
[----:B------:R-:W-:Y:S01]  /*6b30*/  PLOP3.LUT P2, PT, PT, PT, UP4, 0x40, 0x0 ;  /* 0x000000000000781c */ /* 0x000fe20003f4e848 */
[----:B------:R-:W-:Y:S01]  /*6b40*/  UISETP.NE.AND UP4, UPT, UR21, URZ, UPT ;  /* 0x0000003f1500728c */ /* 0x000fe2000bf85270 */
[----:B------:R-:W-:Y:S01]  /*6b50*/  FSEL R6, R6, RZ, P6 ;  /* 0x000000ff06067208 */ /* 0x000fe20003000000 */
[----:B------:R1:W2:Y:S01]  /*6b60*/  MUFU.EX2 R10, R8 ;  /* 0x00000008000a7308 */ /* 0x0002a20000000800 */
[----:B------:R-:W-:Y:S01]  /*6b70*/  PLOP3.LUT P1, PT, PT, PT, UP0, 0x40, 0x0 ;  /* 0x000000000000781c */ /* 0x000fe20003f2e808 */
[----:B------:R-:W-:Y:S01]  /*6b80*/  UISETP.NE.AND UP0, UPT, UR22, URZ, UPT ;  /* 0x0000003f1600728c */ /* 0x000fe2000bf05270 */
[----:B------:R-:W-:Y:S01]  /*6b90*/  PLOP3.LUT P0, PT, PT, PT, UP3, 0x40, 0x0 ;  /* 0x000000000000781c */ /* 0x000fe20003f0e838 */
[----:B------:R-:W-:Y:S01]  /*6ba0*/  FFMA.FTZ R0, R54, c[0x0][0x2d0], -R6 ;  /* 0x0000b40036007a23 */ /* 0x000fe20000010806 */
[C---:B------:R-:W-:Y:S01]  /*6bb0*/  ISETP.GT.AND P5, PT, R3.reuse, 0x11, P5 ;  /* 0x000000110300780c */ /* 0x040fe20002fa4270 */
[----:B------:R-:W-:Y:S01]  /*6bc0*/  UISETP.NE.AND UP3, UPT, UR20, URZ, UPT ;  /* 0x0000003f1400728c */ /* 0x000fe2000bf65270 */
[C---:B------:R-:W-:Y:S01]  /*6bd0*/  ISETP.GT.AND P2, PT, R3.reuse, 0x18, P2 ;  /* 0x000000180300780c */ /* 0x040fe20001744270 */
[----:B------:R3:W-:Y:S01]  /*6be0*/  MUFU.EX2 R151, R0 ;  /* 0x0000000000977308 */ /* 0x0007e20000000800 */
[----:B------:R-:W-:-:S02]  /*6bf0*/  ISETP.GT.AND P1, PT, R3, 0x19, P1 ;  /* 0x000000190300780c */ /* 0x000fc40000f24270 */
[----:B------:R-:W-:Y:S02]  /*6c00*/  ISETP.GT.AND P0, PT, R3, 0x20, P0 ;  /* 0x000000200300780c */ /* 0x000fe40000704270 */
[C---:B------:R-:W-:Y:S02]  /*6c10*/  ISETP.LT.OR P5, PT, R5.reuse, 0x12, P5 ;  /* 0x000000120500780c */ /* 0x040fe40002fa1670 */
[----:B------:R-:W-:Y:S01]  /*6c20*/  ISETP.LT.OR P2, PT, R5, 0x19, P2 ;  /* 0x000000190500780c */ /* 0x000fe20001741670 */
[----:B-1----:R-:W-:Y:S01]  /*6c30*/  FFMA.FTZ R8, R65, c[0x0][0x2d0], -R7 ;  /* 0x0000b40041087a23 */ /* 0x002fe20000010807 */
[C---:B------:R-:W-:Y:S02]  /*6c40*/  ISETP.LT.OR P1, PT, R5.reuse, 0x1a, P1 ;  /* 0x0000001a0500780c */ /* 0x040fe40000f21670 */
[----:B------:R-:W-:Y:S01]  /*6c50*/  ISETP.LT.OR P0, PT, R5, 0x21, P0 ;  /* 0x000000210500780c */ /* 0x000fe20000701670 */
[----:B------:R1:W4:Y:S01]  /*6c60*/  MUFU.EX2 R165, R8 ;  /* 0x0000000800a57308 */ /* 0x0003220000000800 */
[----:B------:R-:W-:-:S02]  /*6c70*/  FSEL R120, R9, -INF , !P5 ;  /* 0xff80000009787808 */ /* 0x000fc40006800000 */
[----:B------:R-:W-:Y:S01]  /*6c80*/  FSEL R123, R28, -INF , !P2 ;  /* 0xff8000001c7b7808 */ /* 0x000fe20005000000 */
[----:B---3--:R-:W-:Y:S01]  /*6c90*/  FFMA.FTZ R0, R56, c[0x0][0x2d0], -R6 ;  /* 0x0000b40038007a23 */ /* 0x008fe20000010806 */
[----:B------:R-:W-:Y:S02]  /*6ca0*/  FSEL R126, R26, -INF , !P1 ;  /* 0xff8000001a7e7808 */ /* 0x000fe40004800000 */
[----:B------:R-:W-:Y:S01]  /*6cb0*/  FSEL R146, R15, -INF , !P0 ;  /* 0xff8000000f927808 */ /* 0x000fe20004000000 */
[----:B------:R3:W-:Y:S01]  /*6cc0*/  MUFU.EX2 R154, R0 ;  /* 0x00000000009a7308 */ /* 0x0007e20000000800 */
[----:B------:R-:W-:Y:S01]  /*6cd0*/  PLOP3.LUT P5, PT, PT, PT, UP1, 0x40, 0x0 ;  /* 0x000000000000781c */ /* 0x000fe20003fae818 */
[----:B------:R-:W-:Y:S01]  /*6ce0*/  UISETP.NE.AND UP1, UPT, UR5, URZ, UPT ;  /* 0x0000003f0500728c */ /* 0x000fe2000bf25270 */
[----:B------:R-:W-:Y:S01]  /*6cf0*/  PLOP3.LUT P2, PT, PT, PT, UP0, 0x40, 0x0 ;  /* 0x000000000000781c */ /* 0x000fe20003f4e808 */
[----:B------:R-:W-:Y:S01]  /*6d00*/  UISETP.NE.AND UP0, UPT, UR4, URZ, UPT ;  /* 0x0000003f0400728c */ /* 0x000fe2000bf05270 */
[----:B------:R-:W-:Y:S01]  /*6d10*/  PLOP3.LUT P1, PT, PT, PT, UP4, 0x40, 0x0 ;  /* 0x000000000000781c */ /* 0x000fe20003f2e848 */
[----:B------:R-:W-:Y:S01]  /*6d20*/  UISETP.NE.AND UP4, UPT, UR32, URZ, UPT ;  /* 0x0000003f2000728c */ /* 0x000fe2000bf85270 */
[----:B------:R-:W-:Y:S01]  /*6d30*/  PLOP3.LUT P0, PT, PT, PT, UP3, 0x40, 0x0 ;  /* 0x000000000000781c */ /* 0x000fe20003f0e838 */
[--C-:B-1----:R-:W-:Y:S01]  /*6d40*/  FFMA.FTZ R8, R69, c[0x0][0x2d0], -R7.reuse ;  /* 0x0000b40045087a23 */ /* 0x102fe20000010807 */
[----:B------:R-:W-:Y:S01]  /*6d50*/  FMNMX.FTZ R4, R122, R124, !PT ;  /* 0x0000007c7a047209 */ /* 0x000fe20007810000 */
[----:B------:R-:W-:Y:S01]  /*6d60*/  UISETP.NE.AND UP3, UPT, UR27, URZ, UPT ;  /* 0x0000003f1b00728c */ /* 0x000fe2000bf65270 */
[C---:B------:R-:W-:Y:S01]  /*6d70*/  ISETP.GT.AND P5, PT, R3.reuse, 0x28, P5 ;  /* 0x000000280300780c */ /* 0x040fe20002fa4270 */
[----:B------:R1:W-:Y:S01]  /*6d80*/  MUFU.EX2 R214, R8 ;  /* 0x0000000800d67308 */ /* 0x0003e20000000800 */
[C---:B------:R-:W-:Y:S01]  /*6d90*/  ISETP.GT.AND P2, PT, R3.reuse, 0x29, P2 ;  /* 0x000000290300780c */ /* 0x040fe20001744270 */
[----:B------:R-:W-:Y:S01]  /*6da0*/  ULDC.64 UR4, c[0x0][0x2c8] ;  /* 0x0000b20000047ab9 */ /* 0x000fe20000000a00 */
[C---:B------:R-:W-:Y:S01]  /*6db0*/  ISETP.GT.AND P1, PT, R3.reuse, 0x30, P1 ;  /* 0x000000300300780c */ /* 0x040fe20000f24270 */
[----:B---3--:R-:W-:Y:S01]  /*6dc0*/  FFMA.FTZ R0, R70, c[0x0][0x2d0], -R7 ;  /* 0x0000b40046007a23 */ /* 0x008fe20000010807 */
[----:B------:R-:W-:-:S02]  /*6dd0*/  ISETP.GT.AND P0, PT, R3, 0x31, P0 ;  /* 0x000000310300780c */ /* 0x000fc40000704270 */
[----:B------:R-:W-:Y:S01]  /*6de0*/  LEA R211, R2, R210, 0x1 ;  /* 0x000000d202d37211 */ /* 0x000fe200078e08ff */
[----:B------:R3:W-:Y:S01]  /*6df0*/  MUFU.EX2 R69, R0 ;  /* 0x0000000000457308 */ /* 0x0007e20000000800 */
[----:B------:R-:W-:Y:S02]  /*6e00*/  FMNMX.FTZ R2, R127, R4, !PT ;  /* 0x000000047f027209 */ /* 0x000fe40007810000 */
[C---:B------:R-:W-:Y:S01]  /*6e10*/  ISETP.LT.OR P5, PT, R5.reuse, 0x29, P5 ;  /* 0x000000290500780c */ /* 0x040fe20002fa1670 */
[----:B------:R-:W4:Y:S01]  /*6e20*/  LDSM.16.MT88.4 R92, [R211+0x100] ;  /* 0x00010000d35c783b */ /* 0x000f220000004200 */
[C---:B------:R-:W-:Y:S02]  /*6e30*/  ISETP.LT.OR P2, PT, R5.reuse, 0x2a, P2 ;  /* 0x0000002a0500780c */ /* 0x040fe40001741670 */
[C---:B------:R-:W-:Y:S01]  /*6e40*/  ISETP.LT.OR P1, PT, R5.reuse, 0x31, P1 ;  /* 0x000000310500780c */ /* 0x040fe20000f21670 */
[--C-:B-1----:R-:W-:Y:S01]  /*6e50*/  FFMA.FTZ R8, R68, c[0x0][0x2d0], -R7.reuse ;  /* 0x0000b40044087a23 */ /* 0x102fe20000010807 */
[----:B------:R-:W-:Y:S01]  /*6e60*/  ISETP.LT.OR P0, PT, R5, 0x32, P0 ;  /* 0x000000320500780c */ /* 0x000fe20000701670 */
[----:B--2---:R-:W-:Y:S01]  /*6e70*/  IMAD.MOV.U32 R68, RZ, RZ, R10 ;  /* 0x000000ffff447224 */ /* 0x004fe200078e000a */
[----:B------:R-:W-:Y:S01]  /*6e80*/  FMNMX.FTZ R2, R128, R2, !PT ;  /* 0x0000000280027209 */ /* 0x000fe20007810000 */
[----:B------:R1:W2:Y:S01]  /*6e90*/  MUFU.EX2 R182, R8 ;  /* 0x0000000800b67308 */ /* 0x0002a20000000800 */
[----:B------:R-:W-:Y:S01]  /*6ea0*/  FSEL R180, R11, -INF , !P5 ;  /* 0xff8000000bb47808 */ /* 0x000fe20006800000 */
[----:B------:R-:W2:Y:S01]  /*6eb0*/  LDSM.16.MT88.4 R104, [R211+0x900] ;  /* 0x00090000d368783b */ /* 0x000ea20000004200 */
[----:B------:R-:W-:Y:S01]  /*6ec0*/  FSEL R181, R25, -INF , !P2 ;  /* 0xff80000019b57808 */ /* 0x000fe20005000000 */
[----:B---3--:R-:W-:Y:S01]  /*6ed0*/  FFMA.FTZ R0, R73, c[0x0][0x2d0], -R7 ;  /* 0x0000b40049007a23 */ /* 0x008fe20000010807 */
[----:B------:R-:W-:-:S02]  /*6ee0*/  FSEL R198, R24, -INF , !P1 ;  /* 0xff80000018c67808 */ /* 0x000fc40004800000 */
        /* <DEDUP_REMOVED lines=9> */
[----:B-1----:R-:W-:Y:S01]  /*6f80*/  FFMA.FTZ R8, R52, c[0x0][0x2d0], -R6 ;  /* 0x0000b40034087a23 */ /* 0x002fe20000010806 */
[----:B------:R-:W-:Y:S01]  /*6f90*/  FMNMX.FTZ R2, R132, R2, !PT ;  /* 0x0000000284027209 */ /* 0x000fe20007810000 */
[----:B------:R-:W-:Y:S01]  /*6fa0*/  UISETP.NE.AND UP5, UPT, UR35, URZ, UPT ;  /* 0x0000003f2300728c */ /* 0x000fe2000bfa5270 */
[C---:B------:R-:W-:Y:S01]  /*6fb0*/  ISETP.GT.AND P5, PT, R3.reuse, 0x39, P5 ;  /* 0x000000390300780c */ /* 0x040fe20002fa4270 */
[----:B------:R1:W-:Y:S01]  /*6fc0*/  MUFU.EX2 R217, R8 ;  /* 0x0000000800d97308 */ /* 0x0003e20000000800 */
[----:B------:R-:W-:-:S02]  /*6fd0*/  ISETP.GT.AND P2, PT, R3, 0x40, P2 ;  /* 0x000000400300780c */ /* 0x000fc40001744270 */
[C---:B------:R-:W-:Y:S01]  /*6fe0*/  ISETP.GT.AND P1, PT, R3.reuse, 0x41, P1 ;  /* 0x000000410300780c */ /* 0x040fe20000f24270 */
[----:B---3--:R-:W-:Y:S01]  /*6ff0*/  FFMA.FTZ R0, R74, c[0x0][0x2d0], -R7 ;  /* 0x0000b4004a007a23 */ /* 0x008fe20000010807 */
[----:B------:R-:W-:Y:S02]  /*7000*/  ISETP.GT.AND P0, PT, R3, 0x48, P0 ;  /* 0x000000480300780c */ /* 0x000fe40000704270 */
[C---:B------:R-:W-:Y:S01]  /*7010*/  ISETP.LT.OR P5, PT, R5.reuse, 0x3a, P5 ;  /* 0x0000003a0500780c */ /* 0x040fe20002fa1670 */
[----:B------:R3:W-:Y:S01]  /*7020*/  MUFU.EX2 R150, R0 ;  /* 0x0000000000967308 */ /* 0x0007e20000000800 */
[C---:B------:R-:W-:Y:S02]  /*7030*/  ISETP.LT.OR P2, PT, R5.reuse, 0x41, P2 ;  /* 0x000000410500780c */ /* 0x040fe40001741670 */
[C---:B------:R-:W-:Y:S02]  /*7040*/  ISETP.LT.OR P1, PT, R5.reuse, 0x42, P1 ;  /* 0x000000420500780c */ /* 0x040fe40000f21670 */
[----:B------:R-:W-:-:S02]  /*7050*/  ISETP.LT.OR P0, PT, R5, 0x49, P0 ;  /* 0x000000490500780c */ /* 0x000fc40000701670 */
[----:B------:R-:W-:Y:S01]  /*7060*/  FSEL R196, R43, -INF , !P5 ;  /* 0xff8000002bc47808 */ /* 0x000fe20006800000 */
[----:B-1----:R-:W-:Y:S01]  /*7070*/  FFMA.FTZ R8, R51, c[0x0][0x2d0], -R6 ;  /* 0x0000b40033087a23 */ /* 0x002fe20000010806 */
[----:B------:R-:W-:Y:S02]  /*7080*/  FSEL R201, R13, -INF , !P2 ;  /* 0xff8000000dc97808 */ /* 0x000fe40005000000 */
[----:B------:R-:W-:Y:S01]  /*7090*/  FSEL R199, R16, -INF , !P1 ;  /* 0xff80000010c77808 */ /* 0x000fe20004800000 */
[----:B------:R-:W1:Y:S01]  /*70a0*/  MUFU.EX2 R218, R8 ;  /* 0x0000000800da7308 */ /* 0x000e620000000800 */
[----:B------:R-:W-:Y:S02]  /*70b0*/  FSEL R200, R67, -INF , !P0 ;  /* 0xff80000043c87808 */ /* 0x000fe40004000000 */
[----:B------:R-:W-:Y:S01]  /*70c0*/  PLOP3.LUT P6, PT, PT, PT, UP4, 0x40, 0x0 ;  /* 0x000000000000781c */ /* 0x000fe20003fce848 */
[----:B---3--:R-:W-:Y:S01]  /*70d0*/  FFMA.FTZ R0, R75, c[0x0][0x2d0], -R7 ;  /* 0x0000b4004b007a23 */ /* 0x008fe20000010807 */
[----:B------:R-:W-:-:S02]  /*70e0*/  PLOP3.LUT P5, PT, PT, PT, UP3, 0x40, 0x0 ;  /* 0x000000000000781c */ /* 0x000fc40003fae838 */
[----:B------:R-:W-:Y:S01]  /*70f0*/  PLOP3.LUT P2, PT, PT, PT, UP2, 0x40, 0x0 ;  /* 0x000000000000781c */ /* 0x000fe20003f4e828 */
[----:B------:R3:W-:Y:S01]  /*7100*/  MUFU.EX2 R153, R0 ;  /* 0x0000000000997308 */ /* 0x0007e20000000800 */
[----:B------:R-:W-:Y:S02]  /*7110*/  PLOP3.LUT P1, PT, PT, PT, UP1, 0x40, 0x0 ;  /* 0x000000000000781c */ /* 0x000fe40003f2e818 */
[----:B------:R-:W-:Y:S02]  /*7120*/  PLOP3.LUT P0, PT, PT, PT, UP0, 0x40, 0x0 ;  /* 0x000000000000781c */ /* 0x000fe40003f0e808 */
[C---:B------:R-:W-:Y:S02]  /*7130*/  ISETP.GT.AND P6, PT, R3.reuse, 0x49, P6 ;  /* 0x000000490300780c */ /* 0x040fe400037c4270 */
[C---:B------:R-:W-:Y:S02]  /*7140*/  ISETP.GT.AND P5, PT, R3.reuse, 0x50, P5 ;  /* 0x000000500300780c */ /* 0x040fe40002fa4270 */
[----:B------:R-:W-:-:S02]  /*7150*/  ISETP.GT.AND P2, PT, R3, 0x51, P2 ;  /* 0x000000510300780c */ /* 0x000fc40001744270 */
[C---:B------:R-:W-:Y:S02]  /*7160*/  ISETP.GT.AND P1, PT, R3.reuse, 0x58, P1 ;  /* 0x000000580300780c */ /* 0x040fe40000f24270 */
[----:B------:R-:W-:Y:S02]  /*7170*/  ISETP.GT.AND P0, PT, R3, 0x59, P0 ;  /* 0x000000590300780c */ /* 0x000fe40000704270 */
[----:B------:R-:W-:Y:S02]  /*7180*/  FMNMX.FTZ R3, R116, R115, !PT ;  /* 0x0000007374037209 */ /* 0x000fe40007810000 */
[----:B---3--:R-:W-:Y:S01]  /*7190*/  FMNMX.FTZ R0, R133, R2, !PT ;  /* 0x0000000285007209 */ /* 0x008fe20007810000 */
[----:B------:R-:W-:Y:S01]  /*71a0*/  FFMA.FTZ R2, R63, c[0x0][0x2d0], -R6 ;  /* 0x0000b4003f027a23 */ /* 0x000fe20000010806 */
[----:B------:R-:W-:Y:S01]  /*71b0*/  FMNMX.FTZ R3, R114, R3, !PT ;  /* 0x0000000372037209 */ /* 0x000fe20007810000 */
[----:B------:R-:W-:Y:S01]  /*71c0*/  LDSM.16.MT88.4 R60, [R209+0x1100] ;  /* 0x00110000d13c783b */ /* 0x000fe20000004200 */
[----:B------:R-:W-:Y:S01]  /*71d0*/  FMNMX.FTZ R0, R144, R0, !PT ;  /* 0x0000000090007209 */ /* 0x000fe20007810000 */
[----:B------:R3:W-:Y:S01]  /*71e0*/  MUFU.EX2 R152, R2 ;  /* 0x0000000200987308 */ /* 0x0007e20000000800 */
[----:B------:R-:W-:-:S02]  /*71f0*/  FMNMX.FTZ R3, R113, R3, !PT ;  /* 0x0000000371037209 */ /* 0x000fc40007810000 */
[C---:B------:R-:W-:Y:S02]  /*7200*/  ISETP.LT.OR P6, PT, R5.reuse, 0x4a, P6 ;  /* 0x0000004a0500780c */ /* 0x040fe400037c1670 */
[----:B------:R-:W-:Y:S02]  /*7210*/  FMNMX.FTZ R3, R118, R3, !PT ;  /* 0x0000000376037209 */ /* 0x000fe40007810000 */
[----:B------:R-:W-:Y:S02]  /*7220*/  ISETP.LT.OR P5, PT, R5, 0x51, P5 ;  /* 0x000000510500780c */ /* 0x000fe40002fa1670 */
[----:B------:R-:W-:Y:S02]  /*7230*/  FMNMX.FTZ R3, R120, R3, !PT ;  /* 0x0000000378037209 */ /* 0x000fe40007810000 */
[----:B------:R-:W-:Y:S02]  /*7240*/  FSEL R191, R139, -INF , !P6 ;  /* 0xff8000008bbf7808 */ /* 0x000fe40007000000 */
[----:B------:R-:W-:-:S02]  /*7250*/  ISETP.LT.OR P2, PT, R5, 0x52, P2 ;  /* 0x000000520500780c */ /* 0x000fc40001741670 */
[----:B------:R-:W-:Y:S02]  /*7260*/  FSEL R193, R138, -INF , !P5 ;  /* 0xff8000008ac17808 */ /* 0x000fe40006800000 */
[----:B---3--:R-:W-:Y:S01]  /*7270*/  FMNMX.FTZ R2, R145, R0, !PT ;  /* 0x0000000091027209 */ /* 0x008fe20007810000 */
[----:B------:R-:W-:Y:S01]  /*7280*/  FFMA.FTZ R0, R64, c[0x0][0x2d0], -R6 ;  /* 0x0000b40040007a23 */ /* 0x000fe20000010806 */
[----:B------:R-:W-:Y:S01]  /*7290*/  ISETP.LT.OR P1, PT, R5, 0x59, P1 ;  /* 0x000000590500780c */ /* 0x000fe20000f21670 */
[----:B------:R-:W-:Y:S01]  /*72a0*/  LDSM.16.MT88.4 R64, [R210+0x1100] ;  /* 0x00110000d240783b */ /* 0x000fe20000004200 */
[----:B------:R-:W-:Y:S01]  /*72b0*/  FMNMX.FTZ R2, R190, R2, !PT ;  /* 0x00000002be027209 */ /* 0x000fe20007810000 */
[----:B------:R3:W3:Y:S01]  /*72c0*/  MUFU.EX2 R167, R0 ;  /* 0x0000000000a77308 */ /* 0x0006e20000000800 */
[----:B------:R-:W-:Y:S02]  /*72d0*/  FSEL R195, R140, -INF , !P2 ;  /* 0xff8000008cc37808 */ /* 0x000fe40005000000 */
[----:B----4-:R-:W-:Y:S01]  /*72e0*/  F2FP.PACK_AB R12, R165, R68 ;  /* 0x00000044a50c723e */ /* 0x010fe200000000ff */
[----:B------:R-:W-:Y:S01]  /*72f0*/  LDSM.16.MT88.4 R140, [R212+0x1900] ;  /* 0x00190000d48c783b */ /* 0x000fe20000004200 */
[----:B--2---:R-:W-:-:S02]  /*7300*/  F2FP.PACK_AB R14, R182, R214 ;  /* 0x000000d6b60e723e */ /* 0x004fc400000000ff */
[----:B-1----:R-:W-:Y:S02]  /*7310*/  F2FP.PACK_AB R13, R218, R217 ;  /* 0x000000d9da0d723e */ /* 0x002fe400000000ff */
[----:B------:R-:W-:Y:S02]  /*7320*/  F2FP.PACK_AB R15, R154, R151 ;  /* 0x000000979a0f723e */ /* 0x000fe400000000ff */
[----:B------:R-:W-:Y:S02]  /*7330*/  ISETP.LT.OR P0, PT, R5, 0x5a, P0 ;  /* 0x0000005a0500780c */ /* 0x000fe40000701670 */
[----:B------:R-:W-:Y:S02]  /*7340*/  FSEL R194, R59, -INF , !P1 ;  /* 0xff8000003bc27808 */ /* 0x000fe40004800000 */
[----:B------:R-:W-:Y:S01]  /*7350*/  FSEL R192, R58, -INF , !P0 ;  /* 0xff8000003ac07808 */ /* 0x000fe20004000000 */
[----:B------:R-:W-:Y:S01]  /*7360*/  HMMA.16816.F32 R16, R12, R76, RZ ;  /* 0x0000004c0c10723c */ /* 0x000fe200000018ff */
[----:B---3--:R-:W-:Y:S01]  /*7370*/  FMNMX.FTZ R0, R189, R2, !PT ;  /* 0x00000002bd007209 */ /* 0x008fe20007810000 */
[----:B------:R-:W-:Y:S01]  /*7380*/  FFMA.FTZ R2, R45, c[0x0][0x2d0], -R6 ;  /* 0x0000b4002d027a23 */ /* 0x000fe20000010806 */
[----:B------:R-:W-:-:S02]  /*7390*/  F2FP.PACK_AB R8, R157, R69 ;  /* 0x000000459d08723e */ /* 0x000fc400000000ff */
[----:B------:R-:W-:Y:S01]  /*73a0*/  FMNMX.FTZ R0, R188, R0, !PT ;  /* 0x00000000bc007209 */ /* 0x000fe20007810000 */
[----:B------:R1:W-:Y:S01]  /*73b0*/  MUFU.EX2 R149, R2 ;  /* 0x0000000200957308 */ /* 0x0003e20000000800 */
[----:B------:R-:W-:Y:S01]  /*73c0*/  F2FP.PACK_AB R9, R167, R152 ;  /* 0x00000098a709723e */ /* 0x000fe200000000ff */
[----:B------:R-:W-:Y:S01]  /*73d0*/  HMMA.16816.F32 R32, R12, R78, RZ ;  /* 0x0000004e0c20723c */ /* 0x000fe200000018ff */
[----:B------:R-:W-:Y:S02]  /*73e0*/  FMNMX.FTZ R0, R187, R0, !PT ;  /* 0x00000000bb007209 */ /* 0x000fe40007810000 */
[----:B------:R-:W-:Y:S02]  /*73f0*/  F2FP.PACK_AB R10, R153, R150 ;  /* 0x00000096990a723e */ /* 0x000fe400000000ff */
[----:B------:R-:W-:-:S03]  /*7400*/  FMNMX.FTZ R0, R203, R0, !PT ;  /* 0x00000000cb007209 */ /* 0x000fc60007810000 */
[----:B------:R-:W-:Y:S01]  /*7410*/  HMMA.16816.F32 R20, R12, R88, RZ ;  /* 0x000000580c14723c */ /* 0x000fe200000018ff */
[----:B------:R-:W-:-:S04]  /*7420*/  FMNMX.FTZ R0, R205, R0, !PT ;  /* 0x00000000cd007209 */ /* 0x000fc80007810000 */
[----:B------:R-:W-:Y:S01]  /*7430*/  FMNMX.FTZ R0, R206, R0, !PT ;  /* 0x00000000ce007209 */ /* 0x000fe20007810000 */
[----:B-1----:R-:W-:Y:S02]  /*7440*/  FFMA.FTZ R2, R44, c[0x0][0x2d0], -R6 ;  /* 0x0000b4002c027a23 */ /* 0x002fe40000010806 */
[----:B------:R-:W-:Y:S01]  /*7450*/  HMMA.16816.F32 R24, R12, R84, RZ ;  /* 0x000000540c18723c */ /* 0x000fe200000018ff */
[----:B------:R-:W-:Y:S01]  /*7460*/  FMNMX.FTZ R0, R229, R0, !PT ;  /* 0x00000000e5007209 */ /* 0x000fe20007810000 */
[----:B------:R1:W2:Y:S03]  /*7470*/  MUFU.EX2 R148, R2 ;  /* 0x0000000200947308 */ /* 0x0002a60000000800 */
[----:B------:R-:W-:-:S03]  /*7480*/  FMNMX.FTZ R0, R245, R0, !PT ;  /* 0x00000000f5007209 */ /* 0x000fc60007810000 */
[C---:B------:R-:W-:Y:S08]  /*7490*/  HMMA.16816.F32 R36, R12.reuse, R90, RZ ;  /* 0x0000005a0c24723c */ /* 0x040ff000000018ff */
[----:B------:R-:W-:Y:S01]  /*74a0*/  HMMA.16816.F32 R28, R12, R92, RZ ;  /* 0x0000005c0c1c723c */ /* 0x000fe200000018ff */
[----:B-1----:R-:W-:Y:S01]  /*74b0*/  FMNMX.FTZ R2, R123, R3, !PT ;  /* 0x000000037b027209 */ /* 0x002fe20007810000 */
[----:B------:R-:W-:Y:S01]  /*74c0*/  FFMA.FTZ R3, R81, c[0x0][0x2d0], -R7 ;  /* 0x0000b40051037a23 */ /* 0x000fe20000010807 */
[----:B--2---:R-:W-:-:S02]  /*74d0*/  F2FP.PACK_AB R11, R148, R149 ;  /* 0x00000095940b723e */ /* 0x004fc400000000ff */
[----:B------:R-:W-:Y:S01]  /*74e0*/  FMNMX.FTZ R2, R126, R2, !PT ;  /* 0x000000027e027209 */ /* 0x000fe20007810000 */
[----:B------:R1:W-:Y:S02]  /*74f0*/  MUFU.EX2 R155, R3 ;  /* 0x00000003009b7308 */ /* 0x0003e40000000800 */
[C---:B------:R-:W-:Y:S08]  /*7500*/  HMMA.16816.F32 R48, R12.reuse, R86, RZ ;  /* 0x000000560c30723c */ /* 0x040ff000000018ff */
[----:B------:R-:W-:Y:S01]  /*7510*/  HMMA.16816.F32 R44, R12, R94, RZ ;  /* 0x0000005e0c2c723c */ /* 0x000fe200000018ff */
[----:B-1----:R-:W-:Y:S01]  /*7520*/  FMNMX.FTZ R3, R146, R2, !PT ;  /* 0x0000000292037209 */ /* 0x002fe20007810000 */
[----:B------:R-:W-:-:S06]  /*7530*/  FFMA.FTZ R2, R83, c[0x0][0x2d0], -R7 ;  /* 0x0000b40053027a23 */ /* 0x000fcc0000010807 */
[C---:B------:R-:W-:Y:S01]  /*7540*/  HMMA.16816.F32 R52, R8.reuse, R100, R16 ;  /* 0x000000640834723c */ /* 0x040fe20000001810 */
[----:B------:R-:W-:Y:S01]  /*7550*/  FMNMX.FTZ R3, R147, R3, !PT ;  /* 0x0000000393037209 */ /* 0x000fe20007810000 */
[----:B------:R1:W2:Y:S06]  /*7560*/  MUFU.EX2 R156, R2 ;  /* 0x00000002009c7308 */ /* 0x0002ac0000000800 */
[C---:B------:R-:W-:Y:S08]  /*7570*/  HMMA.16816.F32 R16, R8.reuse, R102, R32 ;  /* 0x000000660810723c */ /* 0x040ff00000001820 */
[----:B------:R-:W-:Y:S01]  /*7580*/  HMMA.16816.F32 R40, R8, R96, R20 ;  /* 0x000000600828723c */ /* 0x000fe20000001814 */
[----:B-1----:R-:W-:Y:S01]  /*7590*/  FMNMX.FTZ R2, R247, R0, !PT ;  /* 0x00000000f7027209 */ /* 0x002fe20007810000 */
[----:B------:R-:W-:-:S04]  /*75a0*/  FFMA.FTZ R0, R117, c[0x0][0x2d0], -R7 ;  /* 0x0000b40075007a23 */ /* 0x000fc80000010807 */
[----:B------:R1:W-:Y:S02]  /*75b0*/  MUFU.EX2 R164, R0 ;  /* 0x0000000000a47308 */ /* 0x0003e40000000800 */
[C---:B------:R-:W-:Y:S08]  /*75c0*/  HMMA.16816.F32 R20, R8.reuse, R108, R24 ;  /* 0x0000006c0814723c */ /* 0x040ff00000001818 */
[----:B------:R-:W-:Y:S01]  /*75d0*/  HMMA.16816.F32 R36, R8, R98, R36 ;  /* 0x000000620824723c */ /* 0x000fe20000001824 */
[----:B-1----:R-:W-:-:S07]  /*75e0*/  FMNMX.FTZ R0, R246, R2, !PT ;  /* 0x00000002f6007209 */ /* 0x002fce0007810000 */
[C---:B------:R-:W-:Y:S01]  /*75f0*/  HMMA.16816.F32 R12, R8.reuse, R104, R28 ;  /* 0x00000068080c723c */ /* 0x040fe2000000181c */
[----:B------:R-:W-:Y:S01]  /*7600*/  FMNMX.FTZ R2, R180, R3, !PT ;  /* 0x00000003b4027209 */ /* 0x000fe20007810000 */
[----:B------:R-:W-:Y:S01]  /*7610*/  FFMA.FTZ R3, R121, c[0x0][0x2d0], -R7 ;  /* 0x0000b40079037a23 */ /* 0x000fe20000010807 */
[----:B------:R-:W-:Y:S02]  /*7620*/  FMNMX.FTZ R0, R244, R0, !PT ;  /* 0x00000000f4007209 */ /* 0x000fe40007810000 */
[----:B------:R-:W-:Y:S01]  /*7630*/  FMNMX.FTZ R2, R181, R2, !PT ;  /* 0x00000002b5027209 */ /* 0x000fe20007810000 */
[----:B------:R1:W-:Y:S01]  /*7640*/  MUFU.EX2 R57, R3 ;  /* 0x0000000300397308 */ /* 0x0003e20000000800 */
        /* <DEDUP_REMOVED lines=8> */
[----:B-1----:R-:W-:-:S03]  /*76d0*/  FFMA.FTZ R3, R125, c[0x0][0x2d0], -R7 ;  /* 0x0000b4007d037a23 */ /* 0x002fc60000010807 */
[----:B--2---:R-:W-:Y:S01]  /*76e0*/  F2FP.PACK_AB R8, R156, R155 ;  /* 0x0000009b9c08723e */ /* 0x004fe200000000ff */
[----:B------:R-:W1:Y:S01]  /*76f0*/  SHFL.BFLY PT, R4, R0, 0x2, 0x1f ;  /* 0x0c401f0000047f89 */ /* 0x000e6200000e0000 */
[----:B------:R2:W-:Y:S02]  /*7700*/  MUFU.EX2 R168, R3 ;  /* 0x0000000300a87308 */ /* 0x0005e40000000800 */
[----:B--2---:R-:W-:Y:S01]  /*7710*/  FMNMX.FTZ R3, R197, R2, !PT ;  /* 0x00000002c5037209 */ /* 0x004fe20007810000 */
[----:B------:R-:W-:-:S03]  /*7720*/  FFMA.FTZ R2, R80, c[0x0][0x2d0], -R6 ;  /* 0x0000b40050027a23 */ /* 0x000fc60000010806 */
[----:B------:R-:W-:Y:S02]  /*7730*/  FMNMX.FTZ R3, R196, R3, !PT ;  /* 0x00000003c4037209 */ /* 0x000fe40007810000 */
[----:B------:R2:W-:Y:S01]  /*7740*/  MUFU.EX2 R158, R2 ;  /* 0x00000002009e7308 */ /* 0x0005e20000000800 */
[----:B-1----:R-:W-:Y:S02]  /*7750*/  FMNMX.FTZ R0, R0, R4, !PT ;  /* 0x0000000400007209 */ /* 0x002fe40007810000 */
[----:B------:R-:W-:-:S03]  /*7760*/  FMNMX.FTZ R3, R201, R3, !PT ;  /* 0x00000003c9037209 */ /* 0x000fc60007810000 */
[----:B------:R-:W1:Y:S01]  /*7770*/  SHFL.BFLY PT, R5, R0, 0x1, 0x1f ;  /* 0x0c201f0000057f89 */ /* 0x000e6200000e0000 */
[----:B--2---:R-:W-:-:S03]  /*7780*/  FFMA.FTZ R2, R82, c[0x0][0x2d0], -R6 ;  /* 0x0000b40052027a23 */ /* 0x004fc60000010806 */
[----:B------:R-:W2:Y:S01]  /*7790*/  LDSM.16.MT88.4 R80, [R212+0x1100] ;  /* 0x00110000d450783b */ /* 0x000ea20000004200 */
        /* <DEDUP_REMOVED lines=10> */
[----:B------:R-:W-:Y:S01]  /*7840*/  FMNMX.FTZ R2, R200, R2, !PT ;  /* 0x00000002c8027209 */ /* 0x000fe20007810000 */
[----:B------:R-:W-:Y:S02]  /*7850*/  LDSM.16.MT88.4 R56, [R211+0x1100] ;  /* 0x00110000d338783b */ /* 0x000fe40000004200 */
[----:B------:R3:W-:Y:S01]  /*7860*/  MUFU.EX2 R125, R3 ;  /* 0x00000003007d7308 */ /* 0x0007e20000000800 */
[----:B------:R-:W-:Y:S02]  /*7870*/  FMNMX.FTZ R2, R191, R2, !PT ;  /* 0x00000002bf027209 */ /* 0x000fe40007810000 */
[----:B------:R-:W-:-:S02]  /*7880*/  F2FP.PACK_AB R10, R112, R164 ;  /* 0x000000a4700a723e */ /* 0x000fc400000000ff */
[----:B------:R-:W-:Y:S01]  /*7890*/  FMNMX.FTZ R2, R193, R2, !PT ;  /* 0x00000002c1027209 */ /* 0x000fe20007810000 */
[----:B-1----:R-:W-:-:S04]  /*78a0*/  FFMA.FTZ R0, R134, c[0x0][0x2d0], -R6 ;  /* 0x0000b40086007a23 */ /* 0x002fc80000010806 */
[----:B------:R-:W-:Y:S01]  /*78b0*/  MUFU.EX2 R117, R0 ;  /* 0x0000000000757308 */ /* 0x000fe20000000800 */
[----:B---3--:R-:W-:Y:S02]  /*78c0*/  FFMA.FTZ R3, R119, c[0x0][0x2d0], -R6 ;  /* 0x0000b40077037a23 */ /* 0x008fe40000010806 */
[----:B------:R-:W-:-:S05]  /*78d0*/  IMAD.MOV.U32 R119, RZ, RZ, R153 ;  /* 0x000000ffff777224 */ /* 0x000fca00078e0099 */
        /* <DEDUP_REMOVED lines=9> */
[----:B--2---:R-:W-:Y:S01]  /*7970*/  HMMA.16816.F32 R44, R8, R80, R40 ;  /* 0x00000050082c723c */ /* 0x004fe20000001828 */
[----:B-1----:R-:W-:-:S04]  /*7980*/  FFMA.FTZ R2, R136, c[0x0][0x2d0], -R7 ;  /* 0x0000b40088027a23 */ /* 0x002fc80000010807 */
[----:B------:R1:W-:Y:S03]  /*7990*/  MUFU.EX2 R213, R2 ;  /* 0x0000000200d57308 */ /* 0x0003e60000000800 */
[C---:B------:R-:W-:Y:S08]  /*79a0*/  HMMA.16816.F32 R40, R8.reuse, R64, R20 ;  /* 0x000000400828723c */ /* 0x040ff00000001814 */
[----:B------:R-:W-:Y:S01]  /*79b0*/  HMMA.16816.F32 R20, R8, R82, R36 ;  /* 0x000000520814723c */ /* 0x000fe20000001824 */
[----:B----4-:R-:W-:Y:S01]  /*79c0*/  FMNMX.FTZ R3, R3, R4, !PT ;  /* 0x0000000403037209 */ /* 0x010fe20007810000 */
[----:B-1----:R-:W-:-:S04]  /*79d0*/  FFMA.FTZ R2, R137, c[0x0][0x2d0], -R7 ;  /* 0x0000b40089027a23 */ /* 0x002fc80000010807 */
[----:B------:R-:W1:Y:S01]  /*79e0*/  SHFL.BFLY PT, R4, R3, 0x1, 0x1f ;  /* 0x0c201f0003047f89 */ /* 0x000e6200000e0000 */
[----:B------:R-:W-:Y:S01]  /*79f0*/  IMAD.MOV.U32 R38, RZ, RZ, R168 ;  /* 0x000000ffff267224 */ /* 0x000fe200078e00a8 */
[C---:B------:R-:W-:Y:S01]  /*7a00*/  HMMA.16816.F32 R48, R8.reuse, R60, R52 ;  /* 0x0000003c0830723c */ /* 0x040fe20000001834 */
[----:B------:R2:W4:Y:S01]  /*7a10*/  MUFU.EX2 R121, R2 ;  /* 0x0000000200797308 */ /* 0x0005220000000800 */
[----:B------:R-:W-:Y:S01]  /*7a20*/  IMAD.MOV.U32 R39, RZ, RZ, R159 ;  /* 0x000000ffff277224 */ /* 0x000fe200078e009f */
[----:B------:R-:W-:Y:S01]  /*7a30*/  LDSM.16.MT88.4 R168, [R211+0x1900] ;  /* 0x00190000d3a8783b */ /* 0x000fe20000004200 */
[----:B------:R-:W-:Y:S02]  /*7a40*/  IMAD.MOV.U32 R37, RZ, RZ, R157 ;  /* 0x000000ffff257224 */ /* 0x000fe400078e009d */
[----:B------:R-:W-:Y:S02]  /*7a50*/  IMAD.MOV.U32 R36, RZ, RZ, R156 ;  /* 0x000000ffff247224 */ /* 0x000fe400078e009c */
[C---:B------:R-:W-:Y:S08]  /*7a60*/  HMMA.16816.F32 R28, R8.reuse, R56, R12 ;  /* 0x00000038081c723c */ /* 0x040ff0000000180c */
[----:B------:R-:W-:Y:S01]  /*7a70*/  HMMA.16816.F32 R24, R8, R66, R24 ;  /* 0x000000420818723c */ /* 0x000fe20000001818 */
[----:B--2---:R-:W-:Y:S01]  /*7a80*/  FFMA.FTZ R2, R129, c[0x0][0x2d0], -R6 ;  /* 0x0000b40081027a23 */ /* 0x004fe20000010806 */
[----:B------:R-:W-:-:S03]  /*7a90*/  MOV R129, R139 ;  /* 0x0000008b00817202 */ /* 0x000fc60000000f00 */
[----:B------:R2:W-:Y:S01]  /*7aa0*/  MUFU.EX2 R74, R2 ;  /* 0x00000002004a7308 */ /* 0x0005e20000000800 */
[----:B-1----:R-:W-:Y:S02]  /*7ab0*/  FMNMX.FTZ R3, R4, R3, !PT ;  /* 0x0000000304037209 */ /* 0x002fe40007810000 */
[----:B------:R-:W-:Y:S07]  /*7ac0*/  HMMA.16816.F32 R12, R8, R58, R32 ;  /* 0x0000003a080c723c */ /* 0x000fee0000001820 */
[----:B---3--:R-:W-:-:S02]  /*7ad0*/  F2FP.PACK_AB R8, R75, R38 ;  /* 0x000000264b08723e */ /* 0x008fc400000000ff */
[----:B----4-:R-:W-:Y:S02]  /*7ae0*/  F2FP.PACK_AB R10, R121, R213 ;  /* 0x000000d5790a723e */ /* 0x010fe400000000ff */
[----:B------:R-:W-:Y:S01]  /*7af0*/  F2FP.PACK_AB R11, R117, R39 ;  /* 0x00000027750b723e */ /* 0x000fe200000000ff */
[----:B--2---:R-:W-:Y:S02]  /*7b00*/  FFMA.FTZ R2, R131, c[0x0][0x2d0], -R6 ;  /* 0x0000b40083027a23 */ /* 0x004fe40000010806 */
[----:B------:R-:W-:Y:S02]  /*7b10*/  IMAD.MOV.U32 R131, RZ, RZ, R149 ;  /* 0x000000ffff837224 */ /* 0x000fe400078e0095 */
[----:B------:R1:W2:Y:S02]  /*7b20*/  MUFU.EX2 R73, R2 ;  /* 0x0000000200497308 */ /* 0x0002a40000000800 */
[----:B-1----:R-:W-:Y:S01]  /*7b30*/  FMUL.FTZ R2, R70, c[0x0][0x2d0] ;  /* 0x0000b40046027a20 */ /* 0x002fe20000410000 */
[----:B--2---:R-:W-:-:S04]  /*7b40*/  F2FP.PACK_AB R9, R73, R74 ;  /* 0x0000004a4909723e */ /* 0x004fc800000000ff */
[----:B------:R-:W-:Y:S02]  /*7b50*/  FSEL R2, R2, RZ, P0 ;  /* 0x000000ff02027208 */ /* 0x000fe40000000000 */
[----:B------:R-:W-:Y:S01]  /*7b60*/  FSETP.NEU.FTZ.AND P0, PT, R3, -INF , PT ;  /* 0xff8000000300780b */ /* 0x000fe20003f1d000 */
[C---:B------:R-:W-:Y:S02]  /*7b70*/  HMMA.16816.F32 R172, R8.reuse, R162, R16 ;  /* 0x000000a208ac723c */ /* 0x040fe40000001810 */
[----:B------:R-:W-:Y:S02]  /*7b80*/  FFMA.FTZ R0, R122, c[0x0][0x2d0], -R2 ;  /* 0x0000b4007a007a23 */ /* 0x000fe40000010802 */
[----:B------:R-:W-:Y:S02]  /*7b90*/  IMAD.MOV.U32 R122, RZ, RZ, R158 ;  /* 0x000000ffff7a7224 */ /* 0x000fe400078e009e */
[----:B------:R1:W-:Y:S01]  /*7ba0*/  MUFU.EX2 R215, R0 ;  /* 0x0000000000d77308 */ /* 0x0003e20000000800 */
[----:B------:R-:W2:Y:S01]  /*7bb0*/  LDSM.16.MT88.4 R156, [R210+0x1900] ;  /* 0x00190000d29c783b */ /* 0x000ea20000004200 */
[----:B------:R-:W-:Y:S01]  /*7bc0*/  FFMA.FTZ R4, R133, c[0x0][0x2d0], -R2 ;  /* 0x0000b40085047a23 */ /* 0x000fe20000010802 */
[----:B------:R-:W-:Y:S05]  /*7bd0*/  HMMA.16816.F32 R176, R8, R160, R48 ;  /* 0x000000a008b0723c */ /* 0x000fea0000001830 */
[----:B------:R-:W-:Y:S02]  /*7be0*/  MUFU.EX2 R18, R4 ;  /* 0x0000000400127308 */ /* 0x000fe40000000800 */
[----:B------:R-:W-:Y:S01]  /*7bf0*/  IMAD.MOV.U32 R49, RZ, RZ, R125 ;  /* 0x000000ffff317224 */ /* 0x000fe200078e007d */
[----:B------:R-:W-:Y:S01]  /*7c00*/  MOV R51, R167 ;  /* 0x000000a700337202 */ /* 0x000fe20000000f00 */
[----:B------:R-:W-:Y:S01]  /*7c10*/  IMAD.MOV.U32 R50, RZ, RZ, R166 ;  /* 0x000000ffff327224 */ /* 0x000fe200078e00a6 */
[----:B------:R-:W-:Y:S01]  /*7c20*/  MOV R48, R164 ;  /* 0x000000a400307202 */ /* 0x000fe20000000f00 */
[----:B------:R-:W-:-:S02]  /*7c30*/  IMAD.MOV.U32 R125, RZ, RZ, R165 ;  /* 0x000000ffff7d7224 */ /* 0x000fc400078e00a5 */
[----:B-1----:R-:W-:Y:S01]  /*7c40*/  FFMA.FTZ R0, R124, c[0x0][0x2d0], -R2 ;  /* 0x0000b4007c007a23 */ /* 0x002fe20000010802 */
[----:B------:R-:W-:Y:S01]  /*7c50*/  HMMA.16816.F32 R164, R8, R140, R44 ;  /* 0x0000008c08a4723c */ /* 0x000fe2000000182c */
[----:B------:R-:W-:Y:S02]  /*7c60*/  IMAD.MOV.U32 R124, RZ, RZ, R152 ;  /* 0x000000ffff7c7224 */ /* 0x000fe400078e0098 */
[----:B------:R1:W-:Y:S04]  /*7c70*/  MUFU.EX2 R216, R0 ;  /* 0x0000000000d87308 */ /* 0x0003e80000000800 */
[----:B------:R-:W-:Y:S02]  /*7c80*/  IMAD.MOV.U32 R46, RZ, RZ, R117 ;  /* 0x000000ffff2e7224 */ /* 0x000fe400078e0075 */
[----:B------:R-:W-:-:S02]  /*7c90*/  IMAD.MOV.U32 R45, RZ, RZ, R148 ;  /* 0x000000ffff2d7224 */ /* 0x000fc400078e0094 */
[----:B------:R-:W-:Y:S02]  /*7ca0*/  IMAD.MOV.U32 R47, RZ, RZ, R182 ;  /* 0x000000ffff2f7224 */ /* 0x000fe400078e00b6 */
[--C-:B-1----:R-:W-:Y:S02]  /*7cb0*/  FFMA.FTZ R0, R127, c[0x0][0x2d0], -R2.reuse ;  /* 0x0000b4007f007a23 */ /* 0x102fe40000010802 */
[----:B------:R-:W-:Y:S02]  /*7cc0*/  IMAD.MOV.U32 R127, RZ, RZ, R155 ;  /* 0x000000ffff7f7224 */ /* 0x000fe400078e009b */
[----:B------:R1:W-:Y:S01]  /*7cd0*/  MUFU.EX2 R208, R0 ;  /* 0x0000000000d07308 */ /* 0x0003e20000000800 */
[----:B--2---:R-:W-:Y:S01]  /*7ce0*/  HMMA.16816.F32 R136, R8, R156, R40 ;  /* 0x0000009c0888723c */ /* 0x004fe20000001828 */
[----:B-1----:R-:W-:Y:S01]  /*7cf0*/  FFMA.FTZ R0, R128, c[0x0][0x2d0], -R2 ;  /* 0x0000b40080007a23 */ /* 0x002fe20000010802 */
[----:B------:R-:W-:-:S06]  /*7d00*/  MOV R128, R150 ;  /* 0x0000009600807202 */ /* 0x000fcc0000000f00 */
[----:B------:R-:W-:Y:S01]  /*7d10*/  HMMA.16816.F32 R148, R8, R158, R24 ;  /* 0x0000009e0894723c */ /* 0x000fe20000001818 */
[----:B------:R1:W-:Y:S02]  /*7d20*/  MUFU.EX2 R130, R0 ;  /* 0x0000000000827308 */ /* 0x0003e40000000800 */
[----:B-1----:R-:W-:-:S05]  /*7d30*/  FFMA.FTZ R0, R132, c[0x0][0x2d0], -R2 ;  /* 0x0000b40084007a23 */ /* 0x002fca0000010802 */
[----:B------:R-:W-:Y:S01]  /*7d40*/  HMMA.16816.F32 R132, R8, R142, R20 ;  /* 0x0000008e0884723c */ /* 0x000fe20000001814 */
[----:B------:R1:W2:Y:S02]  /*7d50*/  MUFU.EX2 R52, R0 ;  /* 0x0000000000347308 */ /* 0x0002a40000000800 */
[----:B-1----:R-:W-:Y:S02]  /*7d60*/  FMUL.FTZ R0, R3, c[0x0][0x2d0] ;  /* 0x0000b40003007a20 */ /* 0x002fe40000410000 */
[----:B--2---:R-:W-:-:S03]  /*7d70*/  IMAD.MOV.U32 R19, RZ, RZ, R52 ;  /* 0x000000ffff137224 */ /* 0x004fc600078e0034 */
[----:B------:R-:W-:Y:S01]  /*7d80*/  HMMA.16816.F32 R52, R8, R170, R12 ;  /* 0x000000aa0834723c */ /* 0x000fe2000000180c */
[----:B------:R-:W-:-:S05]  /*7d90*/  FSEL R0, R0, RZ, P0 ;  /* 0x000000ff00007208 */ /* 0x000fca0000000000 */
[----:B------:R-:W-:Y:S01]  /*7da0*/  FFMA.FTZ R4, R116, c[0x0][0x2d0], -R0 ;  /* 0x0000b40074047a23 */ /* 0x000fe20000010800 */
[----:B------:R-:W-:Y:S02]  /*7db0*/  MOV R116, R154 ;  /* 0x0000009a00747202 */ /* 0x000fe40000000f00 */
[----:B------:R-:W-:Y:S01]  /*7dc0*/  HMMA.16816.F32 R152, R8, R168, R28 ;  /* 0x000000a80898723c */ /* 0x000fe2000000181c */
[----:B------:R1:W-:Y:S06]  /*7dd0*/  MUFU.EX2 R186, R4 ;  /* 0x0000000400ba7308 */ /* 0x0003ec0000000800 */
[----:B------:R-:W-:-:S02]  /*7de0*/  F2FP.PACK_AB R8, R216, R215 ;  /* 0x000000d7d808723e */ /* 0x000fc400000000ff */
[----:B------:R-:W-:Y:S01]  /*7df0*/  F2FP.PACK_AB R10, R130, R208 ;  /* 0x000000d0820a723e */ /* 0x000fe200000000ff */
[----:B-1----:R-:W-:Y:S02]  /*7e00*/  FFMA.FTZ R4, R115, c[0x0][0x2d0], -R0 ;  /* 0x0000b40073047a23 */ /* 0x002fe40000010800 */
[----:B------:R-:W-:Y:S02]  /*7e10*/  IMAD.MOV.U32 R115, RZ, RZ, R46 ;  /* 0x000000ffff737224 */ /* 0x000fe400078e002e */
[----:B------:R1:W2:Y:S02]  /*7e20*/  MUFU.EX2 R184, R4 ;  /* 0x0000000400b87308 */ /* 0x0002a40000000800 */
[----:B-1----:R-:W-:Y:S01]  /*7e30*/  FFMA.FTZ R4, R114, c[0x0][0x2d0], -R0 ;  /* 0x0000b40072047a23 */ /* 0x002fe20000010800 */
[----:B--2---:R-:W-:Y:S02]  /*7e40*/  F2FP.PACK_AB R9, R184, R186 ;  /* 0x000000bab809723e */ /* 0x004fe400000000ff */
        /* <DEDUP_REMOVED lines=8> */
[----:B------:R1:W-:Y:S02]  /*7ed0*/  MUFU.EX2 R117, R4 ;  /* 0x0000000400757308 */ /* 0x0003e40000000800 */
[C---:B------:R-:W-:Y:S08]  /*7ee0*/  HMMA.16816.F32 R32, R8.reuse, R76, RZ ;  /* 0x0000004c0820723c */ /* 0x040ff000000018ff */
[----:B------:R-:W-:Y:S01]  /*7ef0*/  HMMA.16816.F32 R28, R8, R78, RZ ;  /* 0x0000004e081c723c */ /* 0x000fe200000018ff */
[----:B-1----:R-:W-:-:S02]  /*7f00*/  FFMA.FTZ R4, R145, c[0x0][0x2d0], -R2 ;  /* 0x0000b40091047a23 */ /* 0x002fc40000010802 */
[----:B------:R-:W-:Y:S02]  /*7f10*/  IMAD.MOV.U32 R145, RZ, RZ, R37 ;  /* 0x000000ffff917224 */ /* 0x000fe400078e0025 */
[----:B------:R1:W2:Y:S03]  /*7f20*/  MUFU.EX2 R252, R4 ;  /* 0x0000000400fc7308 */ /* 0x0002a60000000800 */
[C---:B------:R-:W-:Y:S07]  /*7f30*/  HMMA.16816.F32 R20, R8.reuse, R84, RZ ;  /* 0x000000540814723c */ /* 0x040fee00000018ff */
[----:B------:R-:W-:Y:S01]  /*7f40*/  IMAD.MOV.U32 R85, RZ, RZ, R19 ;  /* 0x000000ffff557224 */ /* 0x000fe200078e0013 */
[----:B------:R-:W-:Y:S01]  /*7f50*/  HMMA.16816.F32 R24, R8, R88, RZ ;  /* 0x000000580818723c */ /* 0x000fe200000018ff */
[----:B------:R-:W-:Y:S01]  /*7f60*/  MOV R84, R39 ;  /* 0x0000002700547202 */ /* 0x000fe20000000f00 */
[----:B-1----:R-:W-:-:S05]  /*7f70*/  FFMA.FTZ R4, R118, c[0x0][0x2d0], -R0 ;  /* 0x0000b40076047a23 */ /* 0x002fca0000010800 */
[----:B------:R-:W-:Y:S01]  /*7f80*/  MOV R89, R18 ;  /* 0x0000001200597202 */ /* 0x000fe20000000f00 */
[----:B------:R-:W-:Y:S01]  /*7f90*/  IMAD.MOV.U32 R88, RZ, RZ, R38 ;  /* 0x000000ffff587224 */ /* 0x000fe200078e0026 */
[----:B------:R-:W-:Y:S01]  /*7fa0*/  HMMA.16816.F32 R16, R8, R92, RZ ;  /* 0x0000005c0810723c */ /* 0x000fe200000018ff */
[----:B------:R1:W-:Y:S01]  /*7fb0*/  MUFU.EX2 R182, R4 ;  /* 0x0000000400b67308 */ /* 0x0003e20000000800 */
[----:B------:R-:W-:-:S05]  /*7fc0*/  IMAD.MOV.U32 R118, RZ, RZ, R50 ;  /* 0x000000ffff767224 */ /* 0x000fca00078e0032 */
[----:B------:R-:W-:Y:S01]  /*7fd0*/  IMAD.MOV.U32 R92, RZ, RZ, R73 ;  /* 0x000000ffff5c7224 */ /* 0x000fe200078e0049 */
[----:B------:R-:W-:Y:S01]  /*7fe0*/  HMMA.16816.F32 R12, R8, R90, RZ ;  /* 0x0000005a080c723c */ /* 0x000fe200000018ff */
[----:B------:R-:W-:-:S06]  /*7ff0*/  IMAD.MOV.U32 R93, RZ, RZ, R74 ;  /* 0x000000ffff5d7224 */ /* 0x000fcc00078e004a */
[----:B------:R-:W-:Y:S01]  /*8000*/  IMAD.MOV.U32 R90, RZ, RZ, R45 ;  /* 0x000000ffff5a7224 */ /* 0x000fe200078e002d */
[C---:B------:R-:W-:Y:S01]  /*8010*/  HMMA.16816.F32 R40, R8.reuse, R94, RZ ;  /* 0x0000005e0828723c */ /* 0x040fe200000018ff */
[----:B-1----:R-:W-:Y:S02]  /*8020*/  FFMA.FTZ R4, R120, c[0x0][0x2d0], -R0 ;  /* 0x0000b40078047a23 */ /* 0x002fe40000010800 */
[----:B------:R-:W-:Y:S02]  /*8030*/  IMAD.MOV.U32 R120, RZ, RZ, R36 ;  /* 0x000000ffff787224 */ /* 0x000fe400078e0024 */
[----:B------:R1:W3:Y:S01]  /*8040*/  MUFU.EX2 R77, R4 ;  /* 0x00000004004d7308 */ /* 0x0002e20000000800 */
[----:B------:R-:W-:Y:S01]  /*8050*/  IMAD.MOV.U32 R91, RZ, RZ, R93 ;  /* 0x000000ffff5b7224 */ /* 0x000fe200078e005d */
[----:B------:R-:W-:Y:S01]  /*8060*/  MOV R93, R114 ;  /* 0x00000072005d7202 */ /* 0x000fe20000000f00 */
[----:B------:R-:W-:Y:S07]  /*8070*/  HMMA.16816.F32 R36, R8, R86, RZ ;  /* 0x000000560824723c */ /* 0x000fee00000018ff */
[----:B------:R-:W-:-:S02]  /*8080*/  F2FP.PACK_AB R8, R89, R85 ;  /* 0x000000555908723e */ /* 0x000fc400000000ff */
[----:B--2---:R-:W-:Y:S01]  /*8090*/  F2FP.PACK_AB R10, R252, R117 ;  /* 0x00000075fc0a723e */ /* 0x004fe200000000ff */
[--C-:B-1----:R-:W-:Y:S01]  /*80a0*/  FFMA.FTZ R4, R123, c[0x0][0x2d0], -R0.reuse ;  /* 0x0000b4007b047a23 */ /* 0x102fe20000010800 */
[----:B---3--:R-:W-:Y:S02]  /*80b0*/  F2FP.PACK_AB R9, R77, R182 ;  /* 0x000000b64d09723e */ /* 0x008fe400000000ff */
[----:B------:R-:W-:Y:S01]  /*80c0*/  MOV R123, R51 ;  /* 0x00000033007b7202 */ /* 0x000fe20000000f00 */
[----:B------:R1:W-:Y:S02]  /*80d0*/  MUFU.EX2 R79, R4 ;  /* 0x00000004004f7308 */ /* 0x0003e40000000800 */
[----:B-1----:R-:W-:Y:S02]  /*80e0*/  FFMA.FTZ R4, R126, c[0x0][0x2d0], -R0 ;  /* 0x0000b4007e047a23 */ /* 0x002fe40000010800 */
[----:B------:R-:W-:-:S04]  /*80f0*/  IMAD.MOV.U32 R126, RZ, RZ, R75 ;  /* 0x000000ffff7e7224 */ /* 0x000fc800078e004b */
[----:B------:R1:W2:Y:S02]  /*8100*/  MUFU.EX2 R78, R4 ;  /* 0x00000004004e7308 */ /* 0x0002a40000000800 */
[----:B-1----:R-:W-:Y:S01]  /*8110*/  FFMA.FTZ R4, R232, c[0x0][0x2d0], -R7 ;  /* 0x0000b400e8047a23 */ /* 0x002fe20000010807 */
[----:B--2---:R-:W-:-:S05]  /*8120*/  F2FP.PACK_AB R11, R78, R79 ;  /* 0x0000004f4e0b723e */ /* 0x004fca00000000ff */
[----:B------:R1:W-:Y:S02]  /*8130*/  MUFU.EX2 R232, R4 ;  /* 0x0000000400e87308 */ /* 0x0003e40000000800 */
[C---:B------:R-:W-:Y:S08]  /*8140*/  HMMA.16816.F32 R48, R8.reuse, R100, R32 ;  /* 0x000000640830723c */ /* 0x040ff00000001820 */
[----:B------:R-:W-:Y:S01]  /*8150*/  HMMA.16816.F32 R28, R8, R102, R28 ;  /* 0x00000066081c723c */ /* 0x000fe2000000181c */
[----:B-1----:R-:W-:-:S02]  /*8160*/  FFMA.FTZ R4, R190, c[0x0][0x2d0], -R2 ;  /* 0x0000b400be047a23 */ /* 0x002fc40000010802 */
[----:B------:R-:W-:Y:S02]  /*8170*/  IMAD.MOV.U32 R190, RZ, RZ, R129 ;  /* 0x000000ffffbe7224 */ /* 0x000fe400078e0081 */
[----:B------:R1:W-:Y:S03]  /*8180*/  MUFU.EX2 R100, R4 ;  /* 0x0000000400647308 */ /* 0x0003e60000000800 */
[C---:B------:R-:W-:Y:S08]  /*8190*/  HMMA.16816.F32 R44, R8.reuse, R96, R24 ;  /* 0x00000060082c723c */ /* 0x040ff00000001818 */
[----:B------:R-:W-:Y:S01]  /*81a0*/  HMMA.16816.F32 R24, R8, R104, R16 ;  /* 0x000000680818723c */ /* 0x000fe20000001810 */
[----:B-1----:R-:W-:-:S07]  /*81b0*/  FFMA.FTZ R4, R189, c[0x0][0x2d0], -R2 ;  /* 0x0000b400bd047a23 */ /* 0x002fce0000010802 */
[C---:B------:R-:W-:Y:S01]  /*81c0*/  HMMA.16816.F32 R16, R8.reuse, R110, R36 ;  /* 0x0000006e0810723c */ /* 0x040fe20000001824 */
[----:B------:R-:W1:Y:S01]  /*81d0*/  LDSM.16.MT88.4 R36, [R209+0x2100] ;  /* 0x00210000d124783b */ /* 0x000e620000004200 */
[----:B------:R2:W3:Y:S06]  /*81e0*/  MUFU.EX2 R101, R4 ;  /* 0x0000000400657308 */ /* 0x0004ec0000000800 */
[C---:B------:R-:W-:Y:S08]  /*81f0*/  HMMA.16816.F32 R32, R8.reuse, R108, R20 ;  /* 0x0000006c0820723c */ /* 0x040ff00000001814 */
[----:B------:R-:W-:Y:S01]  /*8200*/  HMMA.16816.F32 R20, R8, R98, R12 ;  /* 0x000000620814723c */ /* 0x000fe2000000180c */
[----:B--2---:R-:W-:-:S04]  /*8210*/  FFMA.FTZ R4, R188, c[0x0][0x2d0], -R2 ;  /* 0x0000b400bc047a23 */ /* 0x004fc80000010802 */
[----:B------:R2:W-:Y:S03]  /*8220*/  MUFU.EX2 R103, R4 ;  /* 0x0000000400677308 */ /* 0x0005e60000000800 */
[----:B------:R-:W-:Y:S07]  /*8230*/  HMMA.16816.F32 R12, R8, R106, R40 ;  /* 0x0000006a080c723c */ /* 0x000fee0000001828 */
[----:B---3--:R-:W-:Y:S01]  /*8240*/  F2FP.PACK_AB R8, R101, R100 ;  /* 0x000000646508723e */ /* 0x008fe200000000ff */
[----:B--2---:R-:W-:-:S04]  /*8250*/  FFMA.FTZ R4, R187, c[0x0][0x2d0], -R2 ;  /* 0x0000b400bb047a23 */ /* 0x004fc80000010802 */
[----:B------:R2:W3:Y:S02]  /*8260*/  MUFU.EX2 R188, R4 ;  /* 0x0000000400bc7308 */ /* 0x0004e40000000800 */
[----:B--2---:R-:W-:Y:S01]  /*8270*/  FFMA.FTZ R4, R146, c[0x0][0x2d0], -R0 ;  /* 0x0000b40092047a23 */ /* 0x004fe20000010800 */
[----:B---3--:R-:W-:-:S05]  /*8280*/  F2FP.PACK_AB R10, R188, R103 ;  /* 0x00000067bc0a723e */ /* 0x008fca00000000ff */
[----:B------:R2:W-:Y:S02]  /*8290*/  MUFU.EX2 R73, R4 ;  /* 0x0000000400497308 */ /* 0x0005e40000000800 */
[----:B--2---:R-:W-:Y:S02]  /*82a0*/  FFMA.FTZ R4, R147, c[0x0][0x2d0], -R0 ;  /* 0x0000b40093047a23 */ /* 0x004fe40000010800 */
[----:B------:R-:W-:-:S04]  /*82b0*/  IMAD.MOV.U32 R147, RZ, RZ, R130 ;  /* 0x000000ffff937224 */ /* 0x000fc800078e0082 */
        /* <DEDUP_REMOVED lines=8> */
[----:B------:R2:W3:Y:S02]  /*8340*/  MUFU.EX2 R189, R4 ;  /* 0x0000000400bd7308 */ /* 0x0004e40000000800 */
[C---:B------:R-:W-:Y:S08]  /*8350*/  HMMA.16816.F32 R108, R8.reuse, R60, R48 ;  /* 0x0000003c086c723c */ /* 0x040ff00000001830 */
[----:B------:R-:W-:Y:S01]  /*8360*/  HMMA.16816.F32 R32, R8, R64, R32 ;  /* 0x000000400820723c */ /* 0x000fe20000001820 */
[----:B--2---:R-:W-:-:S02]  /*8370*/  FFMA.FTZ R4, R237, c[0x0][0x2d0], -R7 ;  /* 0x0000b400ed047a23 */ /* 0x004fc40000010807 */
[----:B------:R-:W-:Y:S02]  /*8380*/  IMAD.MOV.U32 R237, RZ, RZ, R84 ;  /* 0x000000ffffed7224 */ /* 0x000fe400078e0054 */
[----:B------:R2:W-:Y:S01]  /*8390*/  MUFU.EX2 R181, R4 ;  /* 0x0000000400b57308 */ /* 0x0005e20000000800 */
[----:B------:R-:W-:Y:S02]  /*83a0*/  IMAD.MOV.U32 R84, RZ, RZ, R144 ;  /* 0x000000ffff547224 */ /* 0x000fe400078e0090 */
[----:B------:R-:W-:Y:S01]  /*83b0*/  HMMA.16816.F32 R44, R8, R80, R44 ;  /* 0x00000050082c723c */ /* 0x000fe2000000182c */
[----:B------:R-:W-:Y:S02]  /*83c0*/  IMAD.MOV.U32 R144, RZ, RZ, R115 ;  /* 0x000000ffff907224 */ /* 0x000fe400078e0073 */
[----:B------:R-:W-:Y:S01]  /*83d0*/  IMAD.MOV.U32 R51, RZ, RZ, R84 ;  /* 0x000000ffff337224 */ /* 0x000fe200078e0054 */
[----:B------:R-:W-:-:S04]  /*83e0*/  MOV R84, R122 ;  /* 0x0000007a00547202 */ /* 0x000fc80000000f00 */
[----:B------:R-:W-:Y:S01]  /*83f0*/  HMMA.16816.F32 R40, R8, R82, R20 ;  /* 0x000000520828723c */ /* 0x000fe20000001814 */
[----:B------:R-:W-:Y:S01]  /*8400*/  LDSM.16.MT88.4 R20, [R211+0x2100] ;  /* 0x00210000d314783b */ /* 0x000fe20000004200 */
[----:B--2---:R-:W-:Y:S01]  /*8410*/  FFMA.FTZ R4, R239, c[0x0][0x2d0], -R7 ;  /* 0x0000b400ef047a23 */ /* 0x004fe20000010807 */
[----:B------:R-:W-:-:S05]  /*8420*/  MOV R239, R92 ;  /* 0x0000005c00ef7202 */ /* 0x000fca0000000f00 */
[----:B------:R-:W-:Y:S01]  /*8430*/  HMMA.16816.F32 R64, R8, R66, R16 ;  /* 0x000000420840723c */ /* 0x000fe20000001810 */
[----:B------:R-:W-:Y:S01]  /*8440*/  MOV R92, R88 ;  /* 0x00000058005c7202 */ /* 0x000fe20000000f00 */
[----:B------:R2:W4:Y:S01]  /*8450*/  MUFU.EX2 R187, R4 ;  /* 0x0000000400bb7308 */ /* 0x0005220000000800 */
[----:B------:R-:W-:Y:S01]  /*8460*/  IMAD.MOV.U32 R88, RZ, RZ, R118 ;  /* 0x000000ffff587224 */ /* 0x000fe200078e0076 */
[----:B------:R-:W-:Y:S01]  /*8470*/  LDSM.16.MT88.4 R16, [R209+0x2900] ;  /* 0x00290000d110783b */ /* 0x000fe20000004200 */
[----:B------:R-:W-:Y:S02]  /*8480*/  IMAD.MOV.U32 R118, RZ, RZ, R116 ;  /* 0x000000ffff767224 */ /* 0x000fe400078e0074 */
[----:B------:R-:W-:Y:S01]  /*8490*/  IMAD.MOV.U32 R116, RZ, RZ, R128 ;  /* 0x000000ffff747224 */ /* 0x000fe200078e0080 */
[----:B------:R-:W-:Y:S01]  /*84a0*/  MOV R128, R131 ;  /* 0x0000008300807202 */ /* 0x000fe20000000f00 */
[----:B------:R-:W-:Y:S02]  /*84b0*/  IMAD.MOV.U32 R131, RZ, RZ, R112 ;  /* 0x000000ffff837224 */ /* 0x000fe400078e0070 */
[----:B------:R-:W-:Y:S01]  /*84c0*/  IMAD.MOV.U32 R87, RZ, RZ, R116 ;  /* 0x000000ffff577224 */ /* 0x000fe200078e0074 */
[----:B------:R-:W-:Y:S01]  /*84d0*/  MOV R86, R128 ;  /* 0x0000008000567202 */ /* 0x000fe20000000f00 */
[----:B------:R-:W-:-:S02]  /*84e0*/  IMAD.MOV.U32 R146, RZ, RZ, R131 ;  /* 0x000000ffff927224 */ /* 0x000fc400078e0083 */
[----:B------:R-:W1:Y:S01]  /*84f0*/  LDSM.16.MT88.4 R128, [R212+0x2100] ;  /* 0x00210000d480783b */ /* 0x000e620000004200 */
[----:B------:R-:W-:Y:S02]  /*8500*/  IMAD.MOV.U32 R238, RZ, RZ, R88 ;  /* 0x000000ffffee7224 */ /* 0x000fe400078e0058 */
[----:B--2---:R-:W-:Y:S02]  /*8510*/  FFMA.FTZ R4, R240, c[0x0][0x2d0], -R7 ;  /* 0x0000b400f0047a23 */ /* 0x004fe40000010807 */
[----:B------:R-:W-:Y:S02]  /*8520*/  IMAD.MOV.U32 R240, RZ, RZ, R126 ;  /* 0x000000fffff07224 */ /* 0x000fe400078e007e */
[----:B------:R2:W-:Y:S01]  /*8530*/  MUFU.EX2 R180, R4 ;  /* 0x0000000400b47308 */ /* 0x0005e20000000800 */
[----:B------:R-:W-:Y:S02]  /*8540*/  IMAD.MOV.U32 R126, RZ, RZ, R113 ;  /* 0x000000ffff7e7224 */ /* 0x000fe400078e0071 */
[----:B------:R-:W-:Y:S01]  /*8550*/  HMMA.16816.F32 R112, R8, R62, R28 ;  /* 0x0000003e0870723c */ /* 0x000fe2000000181c */
[----:B------:R-:W1:Y:S01]  /*8560*/  LDSM.16.MT88.4 R28, [R210+0x2100] ;  /* 0x00210000d21c783b */ /* 0x000e620000004200 */
[----:B------:R-:W-:-:S02]  /*8570*/  IMAD.MOV.U32 R50, RZ, RZ, R126 ;  /* 0x000000ffff327224 */ /* 0x000fc400078e007e */
[----:B------:R-:W-:Y:S02]  /*8580*/  IMAD.MOV.U32 R126, RZ, RZ, R145 ;  /* 0x000000ffff7e7224 */ /* 0x000fe400078e0091 */
[----:B------:R-:W-:Y:S02]  /*8590*/  IMAD.MOV.U32 R145, RZ, RZ, R121 ;  /* 0x000000ffff917224 */ /* 0x000fe400078e0079 */
[----:B------:R-:W-:Y:S01]  /*85a0*/  HMMA.16816.F32 R60, R8, R56, R24 ;  /* 0x00000038083c723c */ /* 0x000fe20000001818 */
[----:B------:R-:W1:Y:S01]  /*85b0*/  LDSM.16.MT88.4 R24, [R212+0x2900] ;  /* 0x00290000d418783b */ /* 0x000e620000004200 */
[----:B--2---:R-:W-:Y:S02]  /*85c0*/  FFMA.FTZ R4, R241, c[0x0][0x2d0], -R7 ;  /* 0x0000b400f1047a23 */ /* 0x004fe40000010807 */
[----:B------:R-:W-:-:S04]  /*85d0*/  IMAD.MOV.U32 R241, RZ, RZ, R90 ;  /* 0x000000fffff17224 */ /* 0x000fc800078e005a */
[----:B------:R-:W-:Y:S01]  /*85e0*/  HMMA.16816.F32 R56, R8, R58, R12 ;  /* 0x0000003a0838723c */ /* 0x000fe2000000180c */
[----:B------:R2:W-:Y:S01]  /*85f0*/  MUFU.EX2 R102, R4 ;  /* 0x0000000400667308 */ /* 0x0005e20000000800 */
[----:B------:R-:W-:-:S05]  /*8600*/  IMAD.MOV.U32 R90, RZ, RZ, R118 ;  /* 0x000000ffff5a7224 */ /* 0x000fca00078e0076 */
[----:B---3--:R-:W-:Y:S02]  /*8610*/  F2FP.PACK_AB R8, R189, R232 ;  /* 0x000000e8bd08723e */ /* 0x008fe400000000ff */
[----:B----4-:R-:W-:Y:S01]  /*8620*/  F2FP.PACK_AB R10, R187, R181 ;  /* 0x000000b5bb0a723e */ /* 0x010fe200000000ff */
[----:B--2---:R-:W-:Y:S02]  /*8630*/  FFMA.FTZ R4, R204, c[0x0][0x2d0], -R6 ;  /* 0x0000b400cc047a23 */ /* 0x004fe40000010806 */
[----:B------:R-:W-:Y:S02]  /*8640*/  IMAD.MOV.U32 R204, RZ, RZ, R91 ;  /* 0x000000ffffcc7224 */ /* 0x000fe400078e005b */
[----:B------:R2:W-:Y:S01]  /*8650*/  MUFU.EX2 R99, R4 ;  /* 0x0000000400637308 */ /* 0x0005e20000000800 */
[----:B------:R-:W-:-:S05]  /*8660*/  IMAD.MOV.U32 R91, RZ, RZ, R93 ;  /* 0x000000ffff5b7224 */ /* 0x000fca00078e005d */
[----:B------:R-:W-:Y:S01]  /*8670*/  MOV R49, R91 ;  /* 0x0000005b00317202 */ /* 0x000fe20000000f00 */
[----:B--2---:R-:W-:Y:S01]  /*8680*/  FFMA.FTZ R4, R228, c[0x0][0x2d0], -R6 ;  /* 0x0000b400e4047a23 */ /* 0x004fe20000010806 */
[----:B------:R-:W-:-:S03]  /*8690*/  MOV R228, R92 ;  /* 0x0000005c00e47202 */ /* 0x000fc60000000f00 */
[----:B------:R2:W3:Y:S02]  /*86a0*/  MUFU.EX2 R98, R4 ;  /* 0x0000000400627308 */ /* 0x0004e40000000800 */
[----:B--2---:R-:W-:Y:S01]  /*86b0*/  FFMA.FTZ R4, R207, c[0x0][0x2d0], -R6 ;  /* 0x0000b400cf047a23 */ /* 0x004fe20000010806 */
[----:B---3--:R-:W-:Y:S02]  /*86c0*/  F2FP.PACK_AB R9, R98, R99 ;  /* 0x000000636209723e */ /* 0x008fe400000000ff */
[----:B------:R-:W-:-:S03]  /*86d0*/  MOV R207, R190 ;  /* 0x000000be00cf7202 */ /* 0x000fc60000000f00 */
[----:B------:R2:W-:Y:S01]  /*86e0*/  MUFU.EX2 R97, R4 ;  /* 0x0000000400617308 */ /* 0x0005e20000000800 */
[----:B------:R-:W-:Y:S02]  /*86f0*/  IMAD.MOV.U32 R190, RZ, RZ, R120 ;  /* 0x000000ffffbe7224 */ /* 0x000fe400078e0078 */
[----:B--2---:R-:W-:Y:S02]  /*8700*/  FFMA.FTZ R4, R230, c[0x0][0x2d0], -R6 ;  /* 0x0000b400e6047a23 */ /* 0x004fe40000010806 */
[----:B------:R-:W-:-:S03]  /*8710*/  IMAD.MOV.U32 R230, RZ, RZ, R146 ;  /* 0x000000ffffe67224 */ /* 0x000fc600078e0092 */
[----:B------:R2:W3:Y:S01]  /*8720*/  MUFU.EX2 R95, R4 ;  /* 0x00000004005f7308 */ /* 0x0004e20000000800 */
[----:B------:R-:W-:Y:S02]  /*8730*/  IMAD.MOV.U32 R146, RZ, RZ, R123 ;  /* 0x000000ffff927224 */ /* 0x000fe400078e007b */
[--C-:B--2---:R-:W-:Y:S01]  /*8740*/  FFMA.FTZ R4, R248, c[0x0][0x2d0], -R7.reuse ;  /* 0x0000b400f8047a23 */ /* 0x104fe20000010807 */
[----:B---3--:R-:W-:Y:S01]  /*8750*/  F2FP.PACK_AB R11, R95, R97 ;  /* 0x000000615f0b723e */ /* 0x008fe200000000ff */
[----:B------:R-:W-:Y:S01]  /*8760*/  FFMA.FTZ R7, R251, c[0x0][0x2d0], -R7 ;  /* 0x0000b400fb077a23 */ /* 0x000fe20000010807 */
[----:B------:R-:W-:Y:S02]  /*8770*/  MOV R251, R50 ;  /* 0x0000003200fb7202 */ /* 0x000fe40000000f00 */
[----:B------:R2:W-:Y:S01]  /*8780*/  MUFU.EX2 R96, R4 ;  /* 0x0000000400607308 */ /* 0x0005e20000000800 */
[----:B------:R-:W-:Y:S02]  /*8790*/  IMAD.MOV.U32 R248, RZ, RZ, R51 ;  /* 0x000000fffff87224 */ /* 0x000fe400078e0033 */
[C---:B-1----:R-:W-:Y:S05]  /*87a0*/  HMMA.16816.F32 R104, R8.reuse, R36, R176 ;  /* 0x000000240868723c */ /* 0x042fea00000018b0 */
[----:B------:R-:W1:Y:S02]  /*87b0*/  MUFU.EX2 R94, R7 ;  /* 0x00000007005e7308 */ /* 0x000e640000000800 */
[----:B------:R-:W-:Y:S01]  /*87c0*/  MOV R176, R119 ;  /* 0x0000007700b07202 */ /* 0x000fe20000000f00 */
[----:B------:R-:W-:Y:S01]  /*87d0*/  IMAD.MOV.U32 R179, RZ, RZ, R190 ;  /* 0x000000ffffb37224 */ /* 0x000fe200078e00be */
[----:B------:R-:W-:Y:S01]  /*87e0*/  HMMA.16816.F32 R120, R8, R128, R164 ;  /* 0x000000800878723c */ /* 0x000fe200000018a4 */
[----:B------:R-:W-:-:S02]  /*87f0*/  IMAD.MOV.U32 R190, RZ, RZ, R144 ;  /* 0x000000ffffbe7224 */ /* 0x000fc400078e0090 */
[----:B--2---:R-:W-:Y:S02]  /*8800*/  FFMA.FTZ R4, R231, c[0x0][0x2d0], -R6 ;  /* 0x0000b400e7047a23 */ /* 0x004fe40000010806 */
[----:B------:R-:W-:Y:S02]  /*8810*/  IMAD.MOV.U32 R231, RZ, RZ, R238 ;  /* 0x000000ffffe77224 */ /* 0x000fe400078e00ee */
[----:B------:R2:W-:Y:S01]  /*8820*/  MUFU.EX2 R93, R4 ;  /* 0x00000004005d7308 */ /* 0x0005e20000000800 */
[----:B------:R-:W-:Y:S01]  /*8830*/  IMAD.MOV.U32 R238, RZ, RZ, R145 ;  /* 0x000000ffffee7224 */ /* 0x000fe200078e0091 */
[----:B------:R-:W-:Y:S01]  /*8840*/  HMMA.16816.F32 R132, R8, R130, R132 ;  /* 0x000000820884723c */ /* 0x000fe20000001884 */
[----:B------:R-:W-:Y:S01]  /*8850*/  F2FP.PACK_AB R164, R102, R180 ;  /* 0x000000b466a4723e */ /* 0x000fe200000000ff */
[----:B------:R-:W-:Y:S01]  /*8860*/  IMAD.MOV.U32 R178, RZ, RZ, R84 ;  /* 0x000000ffffb27224 */ /* 0x000fe200078e0054 */
[----:B-1----:R-:W-:Y:S01]  /*8870*/  F2FP.PACK_AB R166, R94, R96 ;  /* 0x000000605ea6723e */ /* 0x002fe200000000ff */
[----:B------:R-:W-:-:S04]  /*8880*/  IMAD.MOV.U32 R177, RZ, RZ, R127 ;  /* 0x000000ffffb17224 */ /* 0x000fc800078e007f */
[----:B------:R-:W-:Y:S01]  /*8890*/  HMMA.16816.F32 R136, R8, R28, R136 ;  /* 0x0000001c0888723c */ /* 0x000fe20000001888 */
[----:B--2---:R-:W-:Y:S02]  /*88a0*/  FFMA.FTZ R4, R233, c[0x0][0x2d0], -R6 ;  /* 0x0000b400e9047a23 */ /* 0x004fe40000010806 */
[----:B------:R-:W-:-:S05]  /*88b0*/  IMAD.MOV.U32 R233, RZ, RZ, R117 ;  /* 0x000000ffffe97224 */ /* 0x000fca00078e0075 */
[C---:B------:R-:W-:Y:S01]  /*88c0*/  HMMA.16816.F32 R148, R8.reuse, R30, R148 ;  /* 0x0000001e0894723c */ /* 0x040fe20000001894 */
[----:B------:R1:W2:Y:S07]  /*88d0*/  MUFU.EX2 R92, R4 ;  /* 0x00000004005c7308 */ /* 0x0002ae0000000800 */
[C---:B------:R-:W-:Y:S07]  /*88e0*/  HMMA.16816.F32 R116, R8.reuse, R38, R172 ;  /* 0x000000260874723c */ /* 0x040fee00000018ac */
[----:B------:R-:W-:Y:S01]  /*88f0*/  IMAD.MOV.U32 R175, RZ, RZ, R147 ;  /* 0x000000ffffaf7224 */ /* 0x000fe200078e0093 */
[----:B------:R-:W-:Y:S01]  /*8900*/  MOV R147, R89 ;  /* 0x0000005900937202 */ /* 0x000fe20000000f00 */
[----:B-1----:R-:W-:Y:S01]  /*8910*/  FFMA.FTZ R4, R235, c[0x0][0x2d0], -R6 ;  /* 0x0000b400eb047a23 */ /* 0x002fe20000010806 */
[----:B------:R-:W-:Y:S01]  /*8920*/  MOV R235, R146 ;  /* 0x0000009200eb7202 */ /* 0x000fe20000000f00 */
[----:B------:R-:W-:Y:S01]  /*8930*/  IMAD.MOV.U32 R174, RZ, RZ, R86 ;  /* 0x000000ffffae7224 */ /* 0x000fe200078e0056 */
[----:B------:R-:W-:Y:S01]  /*8940*/  HMMA.16816.F32 R152, R8, R20, R152 ;  /* 0x000000140898723c */ /* 0x000fe20000001898 */
[----:B------:R1:W-:Y:S01]  /*8950*/  MUFU.EX2 R91, R4 ;  /* 0x00000004005b7308 */ /* 0x0003e20000000800 */
[----:B------:R-:W-:Y:S01]  /*8960*/  IMAD.MOV.U32 R173, RZ, RZ, R87 ;  /* 0x000000ffffad7224 */ /* 0x000fe200078e0057 */
[----:B--2---:R-:W-:Y:S01]  /*8970*/  F2FP.PACK_AB R165, R92, R93 ;  /* 0x0000005d5ca5723e */ /* 0x004fe200000000ff */
[----:B------:R-:W-:-:S02]  /*8980*/  IMAD.MOV.U32 R86, RZ, RZ, R90 ;  /* 0x000000ffff567224 */ /* 0x000fc400078e005a */
[----:B------:R-:W-:Y:S02]  /*8990*/  IMAD.MOV.U32 R172, RZ, RZ, R147 ;  /* 0x000000ffffac7224 */ /* 0x000fe400078e0093 */
[----:B------:R-:W2:Y:S01]  /*89a0*/  LDSM.16.MT88.4 R144, [R210+0x2900] ;  /* 0x00290000d290783b */ /* 0x000ea20000004200 */
[----:B------:R-:W-:Y:S01]  /*89b0*/  FFMA.FTZ R6, R236, c[0x0][0x2d0], -R6 ;  /* 0x0000b400ec067a23 */ /* 0x000fe20000010806 */
[----:B------:R-:W-:Y:S01]  /*89c0*/  HMMA.16816.F32 R8, R8, R22, R52 ;  /* 0x000000160808723c */ /* 0x000fe20000001834 */
[----:B------:R-:W-:Y:S02]  /*89d0*/  IMAD.MOV.U32 R236, RZ, RZ, R126 ;  /* 0x000000ffffec7224 */ /* 0x000fe400078e007e */
[----:B------:R-:W3:Y:S01]  /*89e0*/  MUFU.EX2 R90, R6 ;  /* 0x00000006005a7308 */ /* 0x000ee20000000800 */
[----:B-1----:R-:W-:Y:S01]  /*89f0*/  FFMA.FTZ R4, R203, c[0x0][0x2d0], -R2 ;  /* 0x0000b400cb047a23 */ /* 0x002fe20000010802 */
[----:B------:R-:W-:-:S06]  /*8a00*/  MOV R203, R85 ;  /* 0x0000005500cb7202 */ /* 0x000fcc0000000f00 */
[----:B------:R1:W-:Y:S01]  /*8a10*/  MUFU.EX2 R89, R4 ;  /* 0x0000000400597308 */ /* 0x0003e20000000800 */
[----:B---3--:R-:W-:-:S07]  /*8a20*/  F2FP.PACK_AB R167, R90, R91 ;  /* 0x0000005b5aa7723e */ /* 0x008fce00000000ff */
[----:B------:R-:W-:Y:S01]  /*8a30*/  HMMA.16816.F32 R104, R164, R16, R104 ;  /* 0x00000010a468723c */ /* 0x000fe20000001868 */
[----:B-1----:R-:W-:Y:S01]  /*8a40*/  FFMA.FTZ R4, R205, c[0x0][0x2d0], -R2 ;  /* 0x0000b400cd047a23 */ /* 0x002fe20000010802 */
[----:B------:R-:W-:-:S03]  /*8a50*/  MOV R205, R124 ;  /* 0x0000007c00cd7202 */ /* 0x000fc60000000f00 */
[----:B------:R1:W-:Y:S03]  /*8a60*/  MUFU.EX2 R88, R4 ;  /* 0x0000000400587308 */ /* 0x0003e60000000800 */
[C---:B------:R-:W-:Y:S08]  /*8a70*/  HMMA.16816.F32 R116, R164.reuse, R18, R116 ;  /* 0x00000012a474723c */ /* 0x040ff00000001874 */
[----:B------:R-:W-:Y:S01]  /*8a80*/  HMMA.16816.F32 R120, R164, R24, R120 ;  /* 0x00000018a478723c */ /* 0x000fe20000001878 */
[----:B-1----:R-:W-:-:S02]  /*8a90*/  FFMA.FTZ R4, R206, c[0x0][0x2d0], -R2 ;  /* 0x0000b400ce047a23 */ /* 0x002fc40000010802 */
[----:B------:R-:W-:-:S05]  /*8aa0*/  IMAD.MOV.U32 R206, RZ, RZ, R69 ;  /* 0x000000ffffce7224 */ /* 0x000fca00078e0045 */
[C---:B------:R-:W-:Y:S01]  /*8ab0*/  HMMA.16816.F32 R132, R164.reuse, R26, R132 ;  /* 0x0000001aa484723c */ /* 0x040fe20000001884 */
[----:B------:R1:W-:Y:S07]  /*8ac0*/  MUFU.EX2 R87, R4 ;  /* 0x0000000400577308 */ /* 0x0003ee0000000800 */
[C---:B--2---:R-:W-:Y:S08]  /*8ad0*/  HMMA.16816.F32 R136, R164.reuse, R144, R136 ;  /* 0x00000090a488723c */ /* 0x044ff00000001888 */
[----:B------:R-:W-:Y:S01]  /*8ae0*/  HMMA.16816.F32 R148, R164, R146, R148 ;  /* 0x00000092a494723c */ /* 0x000fe20000001894 */
[----:B-1----:R-:W-:-:S02]  /*8af0*/  FFMA.FTZ R4, R229, c[0x0][0x2d0], -R2 ;  /* 0x0000b400e5047a23 */ /* 0x002fc40000010802 */
[----:B------:R-:W-:Y:S02]  /*8b00*/  IMAD.MOV.U32 R229, RZ, RZ, R86 ;  /* 0x000000ffffe57224 */ /* 0x000fe400078e0056 */
[----:B------:R1:W2:Y:S02]  /*8b10*/  MUFU.EX2 R86, R4 ;  /* 0x0000000400567308 */ /* 0x0002a40000000800 */
[--C-:B-1----:R-:W-:Y:S01]  /*8b20*/  FFMA.FTZ R4, R198, c[0x0][0x2d0], -R0.reuse ;  /* 0x0000b400c6047a23 */ /* 0x102fe20000010800 */
[----:B--2---:R-:W-:Y:S01]  /*8b30*/  F2FP.PACK_AB R6, R86, R87 ;  /* 0x000000575606723e */ /* 0x004fe200000000ff */
[----:B------:R-:W-:Y:S02]  /*8b40*/  IMAD.MOV.U32 R198, RZ, RZ, R49 ;  /* 0x000000ffffc67224 */ /* 0x000fe400078e0031 */
[----:B------:R-:W1:Y:S02]  /*8b50*/  LDSM.16.MT88.4 R48, [R211+0x2900] ;  /* 0x00290000d330783b */ /* 0x000e640000004200 */
[----:B------:R2:W-:Y:S02]  /*8b60*/  MUFU.EX2 R54, R4 ;  /* 0x0000000400367308 */ /* 0x0005e40000000800 */
[----:B--2---:R-:W-:-:S02]  /*8b70*/  FFMA.FTZ R4, R202, c[0x0][0x2d0], -R0 ;  /* 0x0000b400ca047a23 */ /* 0x004fc40000010800 */
[----:B------:R-:W-:-:S04]  /*8b80*/  IMAD.MOV.U32 R202, RZ, RZ, R5 ;  /* 0x000000ffffca7224 */ /* 0x000fc800078e0005 */
[----:B------:R2:W3:Y:S02]  /*8b90*/  MUFU.EX2 R69, R4 ;  /* 0x0000000400457308 */ /* 0x0004e40000000800 */
[----:B--2---:R-:W-:Y:S01]  /*8ba0*/  FFMA.FTZ R4, R197, c[0x0][0x2d0], -R0 ;  /* 0x0000b400c5047a23 */ /* 0x004fe20000010800 */
[----:B---3--:R-:W-:Y:S01]  /*8bb0*/  F2FP.PACK_AB R5, R69, R54 ;  /* 0x000000364505723e */ /* 0x008fe200000000ff */
[----:B------:R-:W-:Y:S01]  /*8bc0*/  IMAD.MOV.U32 R197, RZ, RZ, R68 ;  /* 0x000000ffffc57224 */ /* 0x000fe200078e0044 */
[C---:B-1----:R-:W-:Y:S03]  /*8bd0*/  HMMA.16816.F32 R152, R164.reuse, R48, R152 ;  /* 0x00000030a498723c */ /* 0x042fe60000001898 */
[----:B------:R1:W-:Y:S05]  /*8be0*/  MUFU.EX2 R68, R4 ;  /* 0x0000000400447308 */ /* 0x0003ea0000000800 */
[----:B------:R-:W-:Y:S07]  /*8bf0*/  HMMA.16816.F32 R164, R164, R50, R8 ;  /* 0x00000032a4a4723c */ /* 0x000fee0000001808 */
[----:B------:R-:W-:-:S02]  /*8c00*/  FFMA.FTZ R8, R245, c[0x0][0x2d0], -R2 ;  /* 0x0000b400f5087a23 */ /* 0x000fc40000010802 */
[----:B-1----:R-:W-:Y:S01]  /*8c10*/  FFMA.FTZ R4, R196, c[0x0][0x2d0], -R0 ;  /* 0x0000b400c4047a23 */ /* 0x002fe20000010800 */
[----:B------:R-:W-:Y:S01]  /*8c20*/  MOV R196, R125 ;  /* 0x0000007d00c47202 */ /* 0x000fe20000000f00 */
[----:B------:R1:W-:Y:S08]  /*8c30*/  MUFU.EX2 R80, R8 ;  /* 0x0000000800507308 */ /* 0x0003f00000000800 */
[----:B------:R2:W3:Y:S01]  /*8c40*/  MUFU.EX2 R55, R4 ;  /* 0x0000000400377308 */ /* 0x0004e20000000800 */
[----:B-1----:R-:W-:-:S07]  /*8c50*/  FFMA.FTZ R8, R247, c[0x0][0x2d0], -R2 ;  /* 0x0000b400f7087a23 */ /* 0x002fce0000010802 */
[----:B------:R1:W-:Y:S01]  /*8c60*/  MUFU.EX2 R81, R8 ;  /* 0x0000000800517308 */ /* 0x0003e20000000800 */
[----:B--2---:R-:W-:Y:S02]  /*8c70*/  F2FP.PACK_AB R4, R88, R89 ;  /* 0x000000595804723e */ /* 0x004fe400000000ff */
[----:B---3--:R-:W-:-:S07]  /*8c80*/  F2FP.PACK_AB R7, R55, R68 ;  /* 0x000000443707723e */ /* 0x008fce00000000ff */
[----:B------:R-:W-:Y:S01]  /*8c90*/  HMMA.16816.F32 R124, R4, R140, R44 ;  /* 0x0000008c047c723c */ /* 0x000fe2000000182c */
[----:B-1----:R-:W-:-:S04]  /*8ca0*/  FFMA.FTZ R8, R246, c[0x0][0x2d0], -R2 ;  /* 0x0000b400f6087a23 */ /* 0x002fc80000010802 */
[----:B------:R1:W-:Y:S03]  /*8cb0*/  MUFU.EX2 R82, R8 ;  /* 0x0000000800527308 */ /* 0x0003e60000000800 */
        /* <DEDUP_REMOVED lines=9> */
[----:B------:R-:W-:Y:S01]  /*8d50*/  HMMA.16816.F32 R32, R4, R158, R64 ;  /* 0x0000009e0420723c */ /* 0x000fe20000001840 */
[----:B-1----:R-:W-:-:S04]  /*8d60*/  FFMA.FTZ R8, R242, c[0x0][0x2d0], -R2 ;  /* 0x0000b400f2087a23 */ /* 0x002fc80000010802 */
[----:B------:R1:W2:Y:S02]  /*8d70*/  MUFU.EX2 R85, R8 ;  /* 0x0000000800557308 */ /* 0x0002a40000000800 */
[----:B-1----:R-:W-:Y:S01]  /*8d80*/  FFMA.FTZ R8, R201, c[0x0][0x2d0], -R0 ;  /* 0x0000b400c9087a23 */ /* 0x002fe20000010800 */
[----:B------:R-:W-:Y:S01]  /*8d90*/  UIMAD.WIDE.U32 UR20, UR18, UR4, URZ ;  /* 0x00000004121472a5 */ /* 0x000fe2000f8e003f */
[----:B------:R-:W-:-:S04]  /*8da0*/  PLOP3.LUT P0, PT, PT, PT, UP6, 0x40, 0x0 ;  /* 0x000000000000781c */ /* 0x000fc80003f0e868 */
[----:B------:R1:W-:Y:S01]  /*8db0*/  MUFU.EX2 R45, R8 ;  /* 0x00000008002d7308 */ /* 0x0003e20000000800 */
[----:B--2---:R-:W-:Y:S01]  /*8dc0*/  F2FP.PACK_AB R160, R85, R84 ;  /* 0x0000005455a0723e */ /* 0x004fe200000000ff */
        /* <DEDUP_REMOVED lines=16> */
[----:B------:R-:W-:Y:S01]  /*8ed0*/  @UP5 UMOV UR19, UR21 ;  /* 0x0000001500135c82 */ /* 0x000fe20008000000 */
[----:B----4-:R-:W-:-:S04]  /*8ee0*/  F2FP.PACK_AB R162, R56, R60 ;  /* 0x0000003c38a2723e */ /* 0x010fc800000000ff */
        /* <DEDUP_REMOVED lines=17> */
[----:B------:R-:W-:Y:S02]  /*9000*/  IMAD.MOV.U32 R197, RZ, RZ, R202 ;  /* 0x000000ffffc57224 */ /* 0x000fe400078e00ca */
[----:B------:R-:W-:Y:S02]  /*9010*/  IMAD.MOV.U32 R202, RZ, RZ, R198 ;  /* 0x000000ffffca7224 */ /* 0x000fe400078e00c6 */
[----:B--2---:R-:W-:Y:S01]  /*9020*/  FADD.FTZ R0, R217, R218 ;  /* 0x000000dad9007221 */ /* 0x004fe20000010000 */
[----:B---3--:R-:W-:Y:S01]  /*9030*/  F2FP.PACK_AB R163, R36, R37 ;  /* 0x0000002524a3723e */ /* 0x008fe200000000ff */
[----:B------:R-:W-:Y:S01]  /*9040*/  FADD.FTZ R4, R215, R216 ;  /* 0x000000d8d7047221 */ /* 0x000fe20000010000 */
[----:B------:R1:W5:Y:S01]  /*9050*/  LDL.LU R218, [R1+0x40] ;  /* 0x0000400001da7983 */ /* 0x0003620000300800 */
[----:B------:R-:W-:Y:S02]  /*9060*/  FADD.FTZ R2, R214, R2 ;  /* 0x00000002d6027221 */ /* 0x000fe40000010000 */
[----:B------:R-:W-:-:S02]  /*9070*/  IMAD.MOV.U32 R198, RZ, RZ, R229 ;  /* 0x000000ffffc67224 */ /* 0x000fc400078e00e5 */
[----:B------:R-:W-:Y:S01]  /*9080*/  FADD.FTZ R0, R197, R0 ;  /* 0x00000000c5007221 */ /* 0x000fe20000010000 */
[----:B------:R-:W-:Y:S01]  /*9090*/  MOV R229, R175 ;  /* 0x000000af00e57202 */ /* 0x000fe20000000f00 */
        /* <DEDUP_REMOVED lines=8> */
[----:B------:R1:W5:Y:S01]  /*9120*/  LDL.LU R215, [R1+0x34] ;  /* 0x0000340001d77983 */ /* 0x0003620000300800 */
[----:B------:R-:W-:Y:S01]  /*9130*/  FADD.FTZ R2, R206, R2 ;  /* 0x00000002ce027221 */ /* 0x000fe20000010000 */
[----:B------:R-:W-:Y:S01]  /*9140*/  HMMA.16816.F32 R140, R160, R144, R140 ;  /* 0x00000090a08c723c */ /* 0x000fe2000000188c */
[----:B------:R-:W-:Y:S01]  /*9150*/  FADD.FTZ R0, R205, R0 ;  /* 0x00000000cd007221 */ /* 0x000fe20000010000 */
[----:B------:R1:W5:Y:S01]  /*9160*/  LDL.LU R214, [R1+0x30] ;  /* 0x0000300001d67983 */ /* 0x0003620000300800 */
[----:B------:R-:W-:-:S02]  /*9170*/  FADD.FTZ R4, R203, R4 ;  /* 0x00000004cb047221 */ /* 0x000fc40000010000 */
[----:B------:R-:W-:Y:S02]  /*9180*/  FADD.FTZ R2, R236, R2 ;  /* 0x00000002ec027221 */ /* 0x000fe40000010000 */
[----:B------:R-:W-:Y:S01]  /*9190*/  FADD.FTZ R0, R235, R0 ;  /* 0x00000000eb007221 */ /* 0x000fe20000010000 */
[C---:B------:R-:W-:Y:S01]  /*91a0*/  HMMA.16816.F32 R108, R160.reuse, R16, R108 ;  /* 0x00000010a06c723c */ /* 0x040fe2000000186c */
[----:B------:R-:W-:Y:S02]  /*91b0*/  IMAD.MOV.U32 R175, RZ, RZ, R233 ;  /* 0x000000ffffaf7224 */ /* 0x000fe400078e00e9 */
[----:B------:R-:W-:Y:S02]  /*91c0*/  IMAD.MOV.U32 R233, RZ, RZ, R176 ;  /* 0x000000ffffe97224 */ /* 0x000fe400078e00b0 */
[----:B------:R-:W-:Y:S02]  /*91d0*/  FADD.FTZ R6, R172, R4 ;  /* 0x00000004ac067221 */ /* 0x000fe40000010000 */
[----:B------:R-:W-:Y:S01]  /*91e0*/  IMAD.MOV.U32 R176, RZ, RZ, R241 ;  /* 0x000000ffffb07224 */ /* 0x000fe200078e00f1 */
        /* <DEDUP_REMOVED lines=25> */
[----:B------:R-:W-:Y:S01]  /*9380*/  MOV R241, R240 ;  /* 0x000000f000f17202 */ /* 0x000fe20000000f00 */
[----:B------:R-:W-:-:S02]  /*9390*/  FADD.FTZ R4, R188, R7 ;  /* 0x00000007bc047221 */ /* 0x000fc40000010000 */
[----:B------:R-:W-:Y:S02]  /*93a0*/  IMAD.MOV.U32 R240, RZ, RZ, R239 ;  /* 0x000000fffff07224 */ /* 0x000fe400078e00ef */
[----:B------:R-:W-:Y:S02]  /*93b0*/  FADD.FTZ R0, R228, R0 ;  /* 0x00000000e4007221 */ /* 0x000fe40000010000 */
[----:B------:R-:W-:Y:S02]  /*93c0*/  FADD.FTZ R2, R204, R2 ;  /* 0x00000002cc027221 */ /* 0x000fe40000010000 */
[----:B------:R-:W-:Y:S02]  /*93d0*/  FADD.FTZ R5, R74, R5 ;  /* 0x000000054a057221 */ /* 0x000fe40000010000 */
[----:B------:R-:W-:Y:S02]  /*93e0*/  FADD.FTZ R4, R89, R4 ;  /* 0x0000000459047221 */ /* 0x000fe40000010000 */
[----:B------:R-:W-:-:S02]  /*93f0*/  IMAD.MOV.U32 R239, RZ, RZ, R213 ;  /* 0x000000ffffef7224 */ /* 0x000fc400078e00d5 */
[----:B------:R-:W-:Y:S01]  /*9400*/  FADD.FTZ R0, R241, R0 ;  /* 0x00000000f1007221 */ /* 0x000fe20000010000 */
[----:B------:R1:W5:Y:S01]  /*9410*/  LDL.LU R213, [R1+0x2c] ;  /* 0x00002c0001d57983 */ /* 0x0003620000300800 */
[----:B------:R-:W-:Y:S02]  /*9420*/  FADD.FTZ R2, R240, R2 ;  /* 0x00000002f0027221 */ /* 0x000fe40000010000 */
[----:B------:R-:W-:Y:S01]  /*9430*/  FADD.FTZ R5, R75, R5 ;  /* 0x000000054b057221 */ /* 0x000fe20000010000 */
[----:B------:R1:W5:Y:S01]  /*9440*/  LDL.LU R208, [R1+0x28] ;  /* 0x0000280001d07983 */ /* 0x0003620000300800 */
        /* <DEDUP_REMOVED lines=30> */
[----:B------:R-:W-:-:S04]  /*9630*/  FADD.FTZ R0, R52, R2 ;  /* 0x0000000234007221 */ /* 0x000fc80000010000 */
[----:B------:R-:W-:-:S04]  /*9640*/  FADD.FTZ R0, R53, R0 ;  /* 0x0000000035007221 */ /* 0x000fc80000010000 */
        /* <DEDUP_REMOVED lines=18> */
[----:B------:R-:W-:-:S02]  /*9770*/  ULDC UR17, c[0x0][0x328] ;  /* 0x0000ca0000117ab9 */ /* 0x000fc40000000800 */
[----:B------:R-:W-:Y:S02]  /*9780*/  UIADD3 UR12, UR12, -0x2, URZ ;  /* 0xfffffffe0c0c7890 */ /* 0x000fe4000fffe03f */
[----:B------:R-:W-:Y:S02]  /*9790*/  UIADD3 UR17, UR4, UR17, URZ ;  /* 0x0000001104117290 */ /* 0x000fe4000fffe03f */
[C---:B------:R-:W-:Y:S08]  /*97a0*/  HMMA.16816.F32 R128, R160.reuse, R26, R128 ;  /* 0x0000001aa080723c */ /* 0x040ff00000001880 */
[C---:B------:R-:W-:Y:S08]  /*97b0*/  HMMA.16816.F32 R144, R160.reuse, R146, R32 ;  /* 0x00000092a090723c */ /* 0x040ff00000001820 */
[C---:B------:R-:W-:Y:S08]  /*97c0*/  HMMA.16816.F32 R156, R160.reuse, R48, R12 ;  /* 0x00000030a09c723c */ /* 0x040ff0000000180c */
[----:B------:R-:W-:Y:S01]  /*97d0*/  HMMA.16816.F32 R160, R160, R50, R8 ;  /* 0x00000032a0a0723c */ /* 0x000fe20000001808 */
[----:B------:R-:W-:Y:S07]  /*97e0*/  @P0 BRA `(.L_x_269) ;  /* 0x0000018000000947 */ /* 0x000fee0003800000 */
[----:B-1----:R-:W-:Y:S01]  /*97f0*/  ISETP.LT.AND P0, PT, RZ, UR4, PT ;  /* 0x00000004ff007c0c */ /* 0x002fe2000bf01270 */
[----:B------:R-:W-:-:S12]  /*9800*/  UIADD3 UR18, UR4, -0x1, URZ ;  /* 0xffffffff04127890 */ /* 0x000fd8000fffe03f */
[----:B------:R-:W-:Y:S05]  /*9810*/  @P0 BRA `(.L_x_270) ;  /* 0x000000a000000947 */ /* 0x000fea0003800000 */
[----:B------:R-:W-:Y:S02]  /*9820*/  UMOV UR18, 0x1 ;  /* 0x0000000100127882 */ /* 0x000fe40000000000 */
        /* <DEDUP_REMOVED lines=9> */
.L_x_270:
[----:B------:R-:W-:Y:S02]  /*98c0*/  UMOV UR5, 0x1 ;  /* 0x0000000100057882 */ /* 0x000fe40000000000 */
[----:B------:R-:W-:Y:S02]  /*98d0*/  ULDC UR4, c[0x0][0x32c] ;  /* 0x0000cb0000047ab9 */ /* 0x000fe40000000800 */
[----:B------:R-:W-:-:S03]  /*98e0*/  UISETP.NE.AND UP0, UPT, UR5, UR4, UPT ;  /* 0x000000040500728c */ /* 0x000fc6000bf05270 */
[----:B------:R-:W-:Y:S02]  /*98f0*/  ULDC.64 UR4, c[0x0][0x330] ;  /* 0x0000cc0000047ab9 */ /* 0x000fe40000000a00 */
[----:B------:R-:W-:-:S07]  /*9900*/  UIMAD.WIDE.U32 UR20, UR18, UR4, URZ ;  /* 0x00000004121472a5 */ /* 0x000fce000f8e003f */
[----:B------:R-:W-:Y:S02]  /*9910*/  @UP0 UMOV UR19, UR21 ;  /* 0x0000001500130c82 */ /* 0x000fe40008000000 */
[----:B------:R-:W-:Y:S02]  /*9920*/  @UP0 USHF.R.U32.HI UR18, URZ, UR5, UR19 ;  /* 0x000000053f120299 */ /* 0x000fe40008011613 */
.L_x_271:
[----:B------:R-:W-:Y:S02]  /*9930*/  ULDC UR4, c[0x0][0x32c] ;  /* 0x0000cb0000047ab9 */ /* 0x000fe40000000800 */
[----:B------:R-:W-:-:S04]  /*9940*/  UIMAD UR4, UR18, UR4, UR4 ;  /* 0x00000004120472a4 */ /* 0x000fc8000f8e0204 */
[----:B------:R-:W-:-:S04]  /*9950*/  UISETP.LT.AND UP0, UPT, UR17, UR4, UPT ;  /* 0x000000041100728c */ /* 0x000fc8000bf01270 */
[----:B------:R-:W-:-:S04]  /*9960*/  USEL UR17, UR17, UR4, UP0 ;  /* 0x0000000411117287 */ /* 0x000fc80008000000 */
.L_x_269:
[----:B-1----:R-:W-:-:S04]  /*9970*/  UIMAD.WIDE UR4, UR17, 0x2aaaaaab, URZ ;  /* 0x2aaaaaab110478a5 */ /* 0x002fc8000f8e023f */
[----:B------:R-:W-:-:S04]  /*9980*/  USHF.R.U32.HI UR4, URZ, 0x1f, UR5 ;  /* 0x0000001f3f047899 */ /* 0x000fc80008011605 */
[----:B------:R-:W-:-:S04]  /*9990*/  ULEA.HI.SX32 UR4, UR5, UR4, 0x1c ;  /* 0x0000000405047291 */ /* 0x000fc8000f8fe23f */
[----:B------:R-:W-:-:S04]  /*99a0*/  UISETP.LT.AND UP0, UPT, UR7, UR4, UPT ;  /* 0x000000040700728c */ /* 0x000fc8000bf01270 */
[----:B------:R-:W-:-:S04]  /*99b0*/  USEL UR5, UR7, UR4, !UP0 ;  /* 0x0000000407057287 */ /* 0x000fc8000c000000 */
[----:B------:R-:W-:-:S06]  /*99c0*/  UISETP.GE.AND UP0, UPT, UR12, UR5, UPT ;  /* 0x000000050c00728c */ /* 0x000fcc000bf06270 */
[----:B------:R-:W-:-:S13]  /*99d0*/  PLOP3.LUT P0, PT, PT, PT, UP0, 0x80, 0x0 ;  /* 0x000000000000781c */ /* 0x000fda0003f0f008 */
[----:B------:R-:W-:Y:S05]  /*99e0*/  @!P0 BRA `(.L_x_272) ;  /* 0x000073f000008947 */ /* 0x000fea0003800000 */
[----:B------:R-:W-:Y:S01]  /*99f0*/  IMAD.MOV.U32 R101, RZ, RZ, R71 ;  /* 0x000000ffff657224 */ /* 0x000fe200078e0047 */
[----:B------:R-:W-:Y:S01]  /*9a00*/  MOV R103, R3 ;  /* 0x0000000300677202 */ /* 0x000fe20000000f00 */
[----:B------:R-:W-:Y:S01]  /*9a10*/  IMAD.MOV.U32 R100, RZ, RZ, R72 ;  /* 0x000000ffff647224 */ /* 0x000fe200078e0048 */
[----:B------:R-:W-:Y:S02]  /*9a20*/  MOV R102, R70 ;  /* 0x0000004600667202 */ /* 0x000fe40000000f00 */
.L_x_291:
[----:B------:R-:W-:Y:S04]  /*9a30*/  DEPBAR.LE SB0, 0x0 ;  /* 0x000080000000791a */ /* 0x000fe80000000000 */
[----:B------:R-:W-:Y:S01]  /*9a40*/  BAR.SYNC.DEFER_BLOCKING 0x0 ;  /* 0x0000000000007b1d */ /* 0x000fe20000010000 */
[----:B------:R-:W-:Y:S06]  /*9a50*/  UISETP.GT.AND UP0, UPT, UR7, UR12, UPT ;  /* 0x0000000c0700728c */ /* 0x000fec000bf04270 */
[----:B------:R-:W-:Y:S01]  /*9a60*/  PLOP3.LUT P0, PT, PT, PT, UP0, 0x80, 0x0 ;  /* 0x000000000000781c */ /* 0x000fe20003f0f008 */
        /* <DEDUP_REMOVED lines=24> */
[----:B------:R-:W-:Y:S02]  /*9bf0*/  IMAD R4, R227, c[0x0][0x21c], R4 ;  /* 0x00008700e3047a24 */ /* 0x000fe400078e0204 */
        /* <DEDUP_REMOVED lines=36> */
.L_x_273:
[----:B--234-:R-:W-:Y:S01]  /*9e40*/  LDSM.16.M88.4 R204, [R214+0x5900] ;  /* 0x00590000d6cc783b */ /* 0x01cfe20000000200 */
[-C--:B------:R-:W-:Y:S01]  /*9e50*/  HMMA.16816.F32 R4, R96, R16.reuse, RZ ;  /* 0x000000106004723c */ /* 0x080fe200000018ff */
[----:B------:R-:W-:Y:S06]  /*9e60*/  UISETP.GT.AND UP0, UPT, UR12, UR7, UPT ;  /* 0x000000070c00728c */ /* 0x000fec000bf04270 */
[----:B------:R-:W0:Y:S01]  /*9e70*/  LDGDEPBAR ;  /* 0x00000000000079af */ /* 0x000e220000000000 */
[C---:B------:R-:W-:Y:S01]  /*9e80*/  HMMA.16816.F32 R8, R92.reuse, R16, RZ ;  /* 0x000000105c08723c */ /* 0x040fe200000018ff */
[----:B------:R-:W-:Y:S07]  /*9e90*/  PLOP3.LUT P0, PT, PT, PT, UP0, 0x80, 0x0 ;  /* 0x000000000000781c */ /* 0x000fee0003f0f008 */
        /* <DEDUP_REMOVED lines=110> */
[----:B--2---:R-:W-:Y:S09]  /*a580*/  STL [R1], R0 ;  /* 0x0000000001007387 */ /* 0x004ff20000100800 */
[----:B------:R2:W2:Y:S01]  /*a590*/  MUFU.TANH R203, R13 ;  /* 0x0000000d00cb7308 */ /* 0x0004a20000002400 */
[----:B---3--:R-:W3:Y:S01]  /*a5a0*/  LDSM.16.M88.4 R8, [R213+0x1000] ;  /* 0x00100000d508783b */ /* 0x008ee20000000200 */
[-C--:B-1----:R-:W-:Y:S08]  /*a5b0*/  HMMA.16816.F32 R20, R172, R4.reuse, R20 ;  /* 0x00000004ac14723c */ /* 0x082ff00000001814 */
[----:B------:R1:W1:Y:S01]  /*a5c0*/  MUFU.TANH R249, R14 ;  /* 0x0000000e00f97308 */ /* 0x0002620000002400 */
[C---:B------:R-:W-:Y:S09]  /*a5d0*/  HMMA.16816.F32 R24, R176.reuse, R4, R24 ;  /* 0x00000004b018723c */ /* 0x040ff20000001818 */
[----:B------:R1:W1:Y:S01]  /*a5e0*/  MUFU.TANH R248, R15 ;  /* 0x0000000f00f87308 */ /* 0x0002620000002400 */
[-C--:B------:R-:W-:Y:S08]  /*a5f0*/  HMMA.16816.F32 R28, R176, R6.reuse, R28 ;  /* 0x00000006b01c723c */ /* 0x080ff0000000181c */
[C---:B------:R-:W-:Y:S01]  /*a600*/  HMMA.16816.F32 R32, R172.reuse, R6, R32 ;  /* 0x00000006ac20723c */ /* 0x040fe20000001820 */
[----:B------:R1:W1:Y:S01]  /*a610*/  MUFU.TANH R171, R16 ;  /* 0x0000001000ab7308 */ /* 0x0002620000002400 */
[----:B------:R-:W5:Y:S02]  /*a620*/  LDSM.16.M88.4 R4, [R213+0x1800] ;  /* 0x00180000d504783b */ /* 0x000f640000000200 */
[----:B------:R-:W-:Y:S02]  /*a630*/  FMUL.FTZ R21, R21, c[0x0][0x320] ;  /* 0x0000c80015157a20 */ /* 0x000fe40000410000 */
[----:B------:R-:W-:Y:S02]  /*a640*/  FMUL.FTZ R20, R20, c[0x0][0x320] ;  /* 0x0000c80014147a20 */ /* 0x000fe40000410000 */
[----:B------:R-:W-:Y:S03]  /*a650*/  FMUL.FTZ R22, R22, c[0x0][0x320] ;  /* 0x0000c80016167a20 */ /* 0x000fe60000410000 */
[----:B------:R1:W1:Y:S01]  /*a660*/  MUFU.TANH R169, R17 ;  /* 0x0000001100a97308 */ /* 0x0002620000002400 */
[----:B------:R-:W-:Y:S02]  /*a670*/  FMUL.FTZ R23, R23, c[0x0][0x320] ;  /* 0x0000c80017177a20 */ /* 0x000fe40000410000 */
[----:B------:R-:W-:Y:S01]  /*a680*/  FMUL.FTZ R24, R24, c[0x0][0x320] ;  /* 0x0000c80018187a20 */ /* 0x000fe20000410000 */
[-C--:B---3--:R-:W-:Y:S03]  /*a690*/  HMMA.16816.F32 R36, R172, R8.reuse, R36 ;  /* 0x00000008ac24723c */ /* 0x088fe60000001824 */
[----:B------:R-:W-:Y:S02]  /*a6a0*/  FMUL.FTZ R29, R29, c[0x0][0x320] ;  /* 0x0000c8001d1d7a20 */ /* 0x000fe40000410000 */
[----:B------:R-:W-:Y:S01]  /*a6b0*/  FMUL.FTZ R30, R30, c[0x0][0x320] ;  /* 0x0000c8001e1e7a20 */ /* 0x000fe20000410000 */
[----:B------:R3:W1:Y:S01]  /*a6c0*/  MUFU.TANH R185, R18 ;  /* 0x0000001200b97308 */ /* 0x0006620000002400 */
        /* <DEDUP_REMOVED lines=10> */
[----:B------:R3:W1:Y:S01]  /*a770*/  MUFU.TANH R17, R20 ;  /* 0x0000001400117308 */ /* 0x0006620000002400 */
        /* <DEDUP_REMOVED lines=44> */
[----:B------:R-:W1:Y:S01]  /*aa40*/  MUFU.TANH R33, R33 ;  /* 0x0000002100217308 */ /* 0x000e620000002400 */
        /* <DEDUP_REMOVED lines=119> */
[----:B------:R-:W-:Y:S01]  /*b1c0*/  UISETP.NE.AND UP0, UPT, UR36, URZ, UPT ;  /* 0x0000003f2400728c */ /* 0x000fe2000bf05270 */
[----:B------:R-:W-:Y:S01]  /*b1d0*/  IMAD.MOV.U32 R227, RZ, RZ, RZ ;  /* 0x000000ffffe37224 */ /* 0x000fe200078e00ff */
[----:B------:R-:W-:Y:S01]  /*b1e0*/  UIMAD UR4, UR12, 0x60, UR14 ;  /* 0x000000600c0478a4 */ /* 0x000fe2000f8e020e */
[----:B------:R-:W3:Y:S03]  /*b1f0*/  LDL R18, [R1+0x4] ;  /* 0x0000040001127983 */ /* 0x000ee60000100800 */
[----:B------:R-:W-:Y:S02]  /*b200*/  PLOP3.LUT P1, PT, PT, PT, UP0, 0x80, 0x0 ;  /* 0x000000000000781c */ /* 0x000fe40003f2f008 */
[----:B------:R-:W-:Y:S01]  /*b210*/  IMAD.U32 R2, RZ, RZ, UR4 ;  /* 0x00000004ff027e24 */ /* 0x000fe2000f8e00ff */
[----:B------:R-:W-:Y:S04]  /*b220*/  PLOP3.LUT P0, PT, PT, PT, UP0, 0x80, 0x0 ;  /* 0x000000000000781c */ /* 0x000fe80003f0f008 */
        /* <DEDUP_REMOVED lines=24> */
[----:B------:R-:W2:Y:S04]  /*b3b0*/  SHFL.IDX PT, R4, R2, RZ, 0x181f ;  /* 0x00181fff02047589 */ /* 0x000ea800000e0000 */
[----:B------:R-:W4:Y:S04]  /*b3c0*/  SHFL.IDX PT, R3, R0, RZ, 0x181f ;  /* 0x00181fff00037589 */ /* 0x000f2800000e0000 */
[----:B------:R-:W5:Y:S04]  /*b3d0*/  SHFL.IDX PT, R10, R2, 0x1, 0x181f ;  /* 0x00381f00020a7f89 */ /* 0x000f6800000e0000 */
[----:B------:R-:W1:Y:S04]  /*b3e0*/  SHFL.IDX PT, R8, R2, 0x2, 0x181f ;  /* 0x00581f0002087f89 */ /* 0x000e6800000e0000 */
[----:B------:R-:W1:Y:S04]  /*b3f0*/  SHFL.IDX PT, R7, R0, 0x1, 0x181f ;  /* 0x00381f0000077f89 */ /* 0x000e6800000e0000 */
[----:B------:R-:W1:Y:S04]  /*b400*/  SHFL.IDX PT, R6, R2, 0x3, 0x181f ;  /* 0x00781f0002067f89 */ /* 0x000e6800000e0000 */
[----:B------:R-:W-:Y:S01]  /*b410*/  SHFL.IDX PT, R9, R2, 0x4, 0x181f ;  /* 0x00981f0002097f89 */ /* 0x000fe200000e0000 */
[-C--:B--2---:R-:W-:Y:S03]  /*b420*/  IADD3 R4, P0, R4, R226.reuse, RZ ;  /* 0x000000e204047210 */ /* 0x084fe60007f1e0ff */
[----:B------:R-:W-:Y:S02]  /*b430*/  SHFL.IDX PT, R14, R0, 0x2, 0x181f ;  /* 0x00581f00000e7f89 */ /* 0x000fe400000e0000 */
[--C-:B----4-:R-:W-:Y:S02]  /*b440*/  IMAD.X R5, R3, 0x1, R225.reuse, P0 ;  /* 0x0000000103057824 */ /* 0x110fe400000e06e1 */
[----:B------:R-:W2:Y:S01]  /*b450*/  SHFL.IDX PT, R13, R0, 0x3, 0x181f ;  /* 0x00781f00000d7f89 */ /* 0x000ea200000e0000 */
[-C--:B-----5:R-:W-:Y:S03]  /*b460*/  IADD3 R10, P0, R10, R226.reuse, RZ ;  /* 0x000000e20a0a7210 */ /* 0x0a0fe60007f1e0ff */
[----:B---3--:R3:W-:Y:S01]  /*b470*/  LDGSTS.E.BYPASS.LTC128B.128 [R18+0x3100], [R4.64], !P4 ;  /* 0x0310000004127fae */ /* 0x0087e2000e101d72 */
        /* <DEDUP_REMOVED lines=17> */
.L_x_274:
[----:B-1234-:R-:W2:Y:S01]  /*b590*/  LDL R2, [R1+0x24] ;  /* 0x0000240001027983 */ /* 0x01eea20000100800 */
[----:B------:R-:W-:Y:S01]  /*b5a0*/  UISETP.NE.AND UP1, UPT, UR35, URZ, UPT ;  /* 0x0000003f2300728c */ /* 0x000fe2000bf25270 */
[----:B------:R-:W-:Y:S01]  /*b5b0*/  IMAD.U32 R6, RZ, RZ, UR15 ;  /* 0x0000000fff067e24 */ /* 0x000fe2000f8e00ff */
[----:B------:R-:W-:Y:S01]  /*b5c0*/  UIMAD UR4, UR12, -0x60, URZ ;  /* 0xffffffa00c0478a4 */ /* 0x000fe2000f8e023f */
[----:B------:R-:W3:Y:S01]  /*b5d0*/  LDL R10, [R1+0x10] ;  /* 0x00001000010a7983 */ /* 0x000ee20000100800 */
[----:B------:R-:W-:Y:S02]  /*b5e0*/  UISETP.NE.AND UP0, UPT, UR34, URZ, UPT ;  /* 0x0000003f2200728c */ /* 0x000fe4000bf05270 */
[----:B------:R-:W-:Y:S01]  /*b5f0*/  PLOP3.LUT P1, PT, PT, PT, UP1, 0x80, 0x0 ;  /* 0x000000000000781c */ /* 0x000fe20003f2f018 */
[----:B------:R-:W0:Y:S01]  /*b600*/  LDGDEPBAR ;  /* 0x00000000000079af */ /* 0x000e220000000000 */
[----:B------:R-:W-:Y:S11]  /*b610*/  PLOP3.LUT P0, PT, PT, PT, UP1, 0x80, 0x0 ;  /* 0x000000000000781c */ /* 0x000ff60003f0f018 */
[----:B--2---:R-:W-:Y:S04]  /*b620*/  @P1 IMAD.HI.U32 R0, R2, c[0x0][0x2c8], RZ ;  /* 0x0000b20002001a27 */ /* 0x004fe800078e00ff */
[----:B------:R-:W-:Y:S01]  /*b630*/  IMAD.MOV.U32 R4, RZ, RZ, R2 ;  /* 0x000000ffff047224 */ /* 0x000fe200078e0002 */
[----:B------:R-:W-:Y:S01]  /*b640*/  @P0 SHF.R.U32.HI R4, RZ, c[0x0][0x2cc], R0 ;  /* 0x0000b300ff040a19 */ /* 0x000fe20000011600 */
[----:B------:R-:W-:Y:S01]  /*b650*/  IMAD.U32 R0, RZ, RZ, UR4 ;  /* 0x00000004ff007e24 */ /* 0x000fe2000f8e00ff */
[----:B------:R-:W-:Y:S03]  /*b660*/  PLOP3.LUT P0, PT, PT, PT, UP0, 0x40, 0x0 ;  /* 0x000000000000781c */ /* 0x000fe60003f0e808 */
[----:B------:R-:W1:Y:S01]  /*b670*/  SHFL.IDX PT, R3, R4, RZ, 0x1c1f ;  /* 0x001c1fff04037589 */ /* 0x000e6200000e0000 */
[----:B---3--:R-:W-:Y:S04]  /*b680*/  IADD3 R0, -R10, 0x1, R0 ;  /* 0x000000010a007810 */ /* 0x008fe80007ffe100 */
[----:B------:R-:W-:Y:S04]  /*b690*/  IADD3 R6, -R6, UR8, R0 ;  /* 0x0000000806067c10 */ /* 0x000fe8000fffe100 */
[C---:B------:R-:W-:Y:S02]  /*b6a0*/  IADD3 R5, R6.reuse, c[0x0][0x328], RZ ;  /* 0x0000ca0006057a10 */ /* 0x040fe40007ffe0ff */
[----:B------:R-:W-:Y:S03]  /*b6b0*/  IADD3 R6, R6, UR13, RZ ;  /* 0x0000000d06067c10 */ /* 0x000fe6000fffe0ff */
[--C-:B-1----:R-:W-:Y:S02]  /*b6c0*/  IMAD.IADD R2, R5, 0x1, R3.reuse ;  /* 0x0000000105027824 */ /* 0x102fe400078e0203 */
[----:B------:R-:W-:Y:S01]  /*b6d0*/  IMAD.IADD R0, R6, 0x1, R3 ;  /* 0x0000000106007824 */ /* 0x000fe200078e0203 */
[----:B------:R-:W-:-:S05]  /*b6e0*/  @P0 BRA `(.L_x_275) ;  /* 0x0000019000000947 */ /* 0x000fca0003800000 */
[----:B------:R-:W-:Y:S01]  /*b6f0*/  IMAD.U32 R7, RZ, RZ, UR15 ;  /* 0x0000000fff077e24 */ /* 0x000fe2000f8e00ff */
[----:B------:R-:W-:Y:S04]  /*b700*/  BSSY B0, `(.L_x_276) ;  /* 0x0000012000007945 */ /* 0x000fe80003800000 */
[----:B------:R-:W-:Y:S04]  /*b710*/  IADD3 R3, -R7, UR8, R3 ;  /* 0x0000000807037c10 */ /* 0x000fe8000fffe103 */
        /* <DEDUP_REMOVED lines=11> */
.L_x_277:
[----:B------:R-:W-:Y:S04]  /*b7d0*/  MOV R7, c[0x0][0x32c] ;  /* 0x0000cb0000077a02 */ /* 0x000fe80000000f00 */
[----:B------:R-:W-:Y:S11]  /*b7e0*/  ISETP.NE.AND P0, PT, R7, 0x1, PT ;  /* 0x000000010700780c */ /* 0x000ff60003f05270 */
[----:B------:R-:W-:Y:S02]  /*b7f0*/  @!UPT UIADD3 URZ, URZ, URZ, URZ ;  /* 0x0000003f3f3ff290 */ /* 0x000fe4000fffe03f */
[----:B------:R-:W-:Y:S05]  /*b800*/  @P0 IMAD.HI.U32 R7, R3, c[0x0][0x330], RZ ;  /* 0x0000cc0003070a27 */ /* 0x000fea00078e00ff */
[----:B------:R-:W-:Y:S02]  /*b810*/  @P0 SHF.R.U32.HI R3, RZ, c[0x0][0x334], R7 ;  /* 0x0000cd00ff030a19 */ /* 0x000fe40000011607 */
.L_x_278:
[----:B------:R-:W-:Y:S05]  /*b820*/  BSYNC B0 ;  /* 0x0000000000007941 */ /* 0x000fea0003800000 */
.L_x_276:
[----:B------:R-:W-:Y:S05]  /*b830*/  IADD3 R7, -R10, UR4, RZ ;  /* 0x000000040a077c10 */ /* 0x000fea000fffe1ff */
[----:B------:R-:W-:Y:S05]  /*b840*/  IMAD R3, R3, c[0x0][0x32c], R7 ;  /* 0x0000cb0003037a24 */ /* 0x000fea00078e0207 */
[----:B------:R-:W-:Y:S02]  /*b850*/  IADD3 R7, R3, c[0x0][0x32c], RZ ;  /* 0x0000cb0003077a10 */ /* 0x000fe40007ffe0ff */
[----:B------:R-:W-:Y:S02]  /*b860*/  IMNMX R0, R0, R3, !PT ;  /* 0x0000000300007217 */ /* 0x000fe40007800200 */
[----:B------:R-:W-:Y:S02]  /*b870*/  IMNMX R2, R2, R7, PT ;  /* 0x0000000702027217 */ /* 0x000fe40003800200 */
.L_x_275:
[----:B------:R-:W-:Y:S01]  /*b880*/  UISETP.GE.AND UP3, UPT, UR4, 0x1, UPT ;  /* 0x000000010400788c */ /* 0x000fe2000bf66270 */
[----:B------:R-:W1:Y:S01]  /*b890*/  SHFL.IDX PT, R3, R4, 0x1, 0x1c1f ;  /* 0x003c1f0004037f89 */ /* 0x000e6200000e0000 */
[----:B------:R-:W-:Y:S02]  /*b8a0*/  UISETP.GE.AND UP0, UPT, UR4, 0xa, UPT ;  /* 0x0000000a0400788c */ /* 0x000fe4000bf06270 */
[----:B------:R-:W-:Y:S02]  /*b8b0*/  UISETP.GE.AND UP2, UPT, UR4, 0x2, UPT ;  /* 0x000000020400788c */ /* 0x000fe4000bf46270 */
[----:B------:R-:W-:Y:S01]  /*b8c0*/  PLOP3.LUT P6, PT, PT, PT, UP3, 0x40, 0x0 ;  /* 0x000000000000781c */ /* 0x000fe20003fce838 */
[----:B------:R-:W-:Y:S01]  /*b8d0*/  UP2UR UR30, UPR, URZ, 0x1 ;  /* 0x000000013f1e7883 */ /* 0x000fe20008000000 */
[----:B------:R-:W-:Y:S01]  /*b8e0*/  PLOP3.LUT P1, PT, PT, PT, UP0, 0x40, 0x0 ;  /* 0x000000000000781c */ /* 0x000fe20003f2e808 */
[----:B------:R-:W-:Y:S01]  /*b8f0*/  UISETP.GE.AND UP0, UPT, UR4, 0x11, UPT ;  /* 0x000000110400788c */ /* 0x000fe2000bf06270 */
[----:B------:R-:W-:Y:S01]  /*b900*/  ISETP.GT.AND P6, PT, R0, RZ, P6 ;  /* 0x000000ff0000720c */ /* 0x000fe200037c4270 */
[----:B------:R-:W-:Y:S01]  /*b910*/  UISETP.GE.AND UP1, UPT, UR4, 0x9, UPT ;  /* 0x000000090400788c */ /* 0x000fe2000bf26270 */
[----:B------:R-:W-:Y:S01]  /*b920*/  PLOP3.LUT P5, PT, PT, PT, UP2, 0x40, 0x0 ;  /* 0x000000000000781c */ /* 0x000fe20003fae828 */
[----:B------:R-:W-:Y:S01]  /*b930*/  UP2UR UR29, UPR, URZ, 0x1 ;  /* 0x000000013f1d7883 */ /* 0x000fe20008000000 */
[----:B------:R-:W-:Y:S01]  /*b940*/  ISETP.LT.OR P6, PT, R2, 0x1, P6 ;  /* 0x000000010200780c */ /* 0x000fe200037c1670 */
[----:B------:R-:W-:Y:S01]  /*b950*/  UISETP.GE.AND UP4, UPT, UR4, 0x4a, UPT ;  /* 0x0000004a0400788c */ /* 0x000fe2000bf86270 */
[----:B------:R-:W-:Y:S01]  /*b960*/  PLOP3.LUT P0, PT, PT, PT, UP0, 0x40, 0x0 ;  /* 0x000000000000781c */ /* 0x000fe20003f0e808 */
[----:B------:R-:W-:Y:S01]  /*b970*/  UISETP.GE.AND UP0, UPT, UR4, 0x12, UPT ;  /* 0x000000120400788c */ /* 0x000fe2000bf06270 */
[----:B------:R-:W-:Y:S01]  /*b980*/  ISETP.GT.AND P5, PT, R0, 0x1, P5 ;  /* 0x000000010000780c */ /* 0x000fe20002fa4270 */
[----:B------:R-:W-:Y:S01]  /*b990*/  UISETP.GE.AND UP6, UPT, UR4, 0x42, UPT ;  /* 0x000000420400788c */ /* 0x000fe2000bfc6270 */
[----:B------:R-:W-:Y:S01]  /*b9a0*/  PLOP3.LUT P2, PT, PT, PT, UP1, 0x40, 0x0 ;  /* 0x000000000000781c */ /* 0x000fe20003f4e818 */
[----:B------:R-:W-:Y:S01]  /*b9b0*/  UP2UR UR28, UPR, URZ, 0x1 ;  /* 0x000000013f1c7883 */ /* 0x000fe20008000000 */
[----:B------:R-:W-:Y:S01]  /*b9c0*/  FSEL R12, R190, -INF , !P6 ;  /* 0xff800000be0c7808 */ /* 0x000fe20007000000 */
[----:B------:R-:W-:Y:S01]  /*b9d0*/  UISETP.GE.AND UP5, UPT, UR4, 0x49, UPT ;  /* 0x000000490400788c */ /* 0x000fe2000bfa6270 */
[----:B------:R-:W-:Y:S01]  /*b9e0*/  PLOP3.LUT P6, PT, PT, PT, UP0, 0x40, 0x0 ;  /* 0x000000000000781c */ /* 0x000fe20003fce808 */
[----:B------:R-:W-:Y:S01]  /*b9f0*/  UISETP.GE.AND UP0, UPT, UR4, 0x19, UPT ;  /* 0x000000190400788c */ /* 0x000fe2000bf06270 */
[----:B------:R-:W-:Y:S01]  /*ba00*/  ISETP.LT.OR P5, PT, R2, 0x2, P5 ;  /* 0x000000020200780c */ /* 0x000fe20002fa1670 */
[----:B------:R-:W-:Y:S01]  /*ba10*/  UP2UR UR37, UPR, URZ, 0x40 ;  /* 0x000000403f257883 */ /* 0x000fe20008000000 */
[----:B------:R-:W-:Y:S01]  /*ba20*/  ISETP.GT.AND P2, PT, R0, 0x8, P2 ;  /* 0x000000080000780c */ /* 0x000fe20001744270 */
[----:B------:R-:W-:Y:S01]  /*ba30*/  UP2UR UR27, UPR, URZ, 0x1 ;  /* 0x000000013f1b7883 */ /* 0x000fe20008000000 */
[----:B------:R-:W-:Y:S01]  /*ba40*/  FSEL R20, R189, -INF , !P5 ;  /* 0xff800000bd147808 */ /* 0x000fe20006800000 */
[----:B------:R-:W-:Y:S01]  /*ba50*/  UP2UR UR33, UPR, URZ, 0x8 ;  /* 0x000000083f217883 */ /* 0x000fe20008000000 */
        /* <DEDUP_REMOVED lines=11> */
[----:B------:R-:W-:Y:S01]  /*bb10*/  UISETP.GE.AND UP3, UPT, UR4, 0x51, UPT ;  /* 0x000000510400788c */ /* 0x000fe2000bf66270 */
[----:B------:R-:W-:Y:S01]  /*bb20*/  ISETP.GT.AND P0, PT, R0, 0x10, P0 ;  /* 0x000000100000780c */ /* 0x000fe20000704270 */
[----:B------:R-:W-:Y:S01]  /*bb30*/  UP2UR UR25, UPR, URZ, 0x1 ;  /* 0x000000013f197883 */ /* 0x000fe20008000000 */
[----:B------:R-:W-:Y:S01]  /*bb40*/  FSEL R24, R169, -INF , !P1 ;  /* 0xff800000a9187808 */ /* 0x000fe20004800000 */
[----:B------:R-:W-:Y:S01]  /*bb50*/  UISETP.GE.AND UP2, UPT, UR4, 0x52, UPT ;  /* 0x000000520400788c */ /* 0x000fe2000bf46270 */
[----:B------:R-:W-:Y:S01]  /*bb60*/  PLOP3.LUT P1, PT, PT, PT, UP0, 0x40, 0x0 ;  /* 0x000000000000781c */ /* 0x000fe20003f2e808 */
[----:B------:R-:W-:Y:S01]  /*bb70*/  UISETP.GE.AND UP0, UPT, UR4, 0x22, UPT ;  /* 0x000000220400788c */ /* 0x000fe2000bf06270 */
[----:B------:R-:W-:Y:S01]  /*bb80*/  ISETP.LT.OR P0, PT, R2, 0x11, P0 ;  /* 0x000000110200780c */ /* 0x000fe20000701670 */
[----:B------:R-:W-:Y:S01]  /*bb90*/  UISETP.GE.AND UP1, UPT, UR4, 0x59, UPT ;  /* 0x000000590400788c */ /* 0x000fe2000bf26270 */
[----:B------:R-:W-:Y:S01]  /*bba0*/  ISETP.GT.AND P6, PT, R0, 0x11, P6 ;  /* 0x000000110000780c */ /* 0x000fe200037c4270 */
[----:B------:R-:W-:Y:S01]  /*bbb0*/  UP2UR UR24, UPR, URZ, 0x1 ;  /* 0x000000013f187883 */ /* 0x000fe20008000000 */
[----:B------:R-:W-:Y:S02]  /*bbc0*/  FSEL R25, R17, -INF , !P0 ;  /* 0xff80000011197808 */ /* 0x000fe40004000000 */
[----:B------:R-:W-:Y:S01]  /*bbd0*/  PLOP3.LUT P0, PT, PT, PT, UP0, 0x40, 0x0 ;  /* 0x000000000000781c */ /* 0x000fe20003f0e808 */
[----:B------:R-:W-:Y:S01]  /*bbe0*/  UISETP.GE.AND UP0, UPT, UR4, 0x29, UPT ;  /* 0x000000290400788c */ /* 0x000fe2000bf06270 */
[----:B------:R-:W-:Y:S02]  /*bbf0*/  ISETP.LT.OR P6, PT, R2, 0x12, P6 ;  /* 0x000000120200780c */ /* 0x000fe400037c1670 */
        /* <DEDUP_REMOVED lines=30> */
[C---:B------:R-:W-:Y:S01]  /*bde0*/  ISETP.GT.AND P0, PT, R0.reuse, 0x38, P0 ;  /* 0x000000380000780c */ /* 0x040fe20000704270 */
[----:B------:R-:W-:Y:S01]  /*bdf0*/  UP2UR UR18, UPR, URZ, 0x1 ;  /* 0x000000013f127883 */ /* 0x000fe20008000000 */
[C---:B------:R-:W-:Y:S02]  /*be00*/  ISETP.GT.AND P5, PT, R0.reuse, 0x29, P5 ;  /* 0x000000290000780c */ /* 0x040fe40002fa4270 */
[C---:B------:R-:W-:Y:S02]  /*be10*/  ISETP.GT.AND P2, PT, R0.reuse, 0x30, P2 ;  /* 0x000000300000780c */ /* 0x040fe40001744270 */
[----:B------:R-:W-:Y:S02]  /*be20*/  ISETP.GT.AND P1, PT, R0, 0x31, P1 ;  /* 0x000000310000780c */ /* 0x000fe40000f24270 */
[C---:B------:R-:W-:Y:S02]  /*be30*/  ISETP.LT.OR P0, PT, R2.reuse, 0x39, P0 ;  /* 0x000000390200780c */ /* 0x040fe40000701670 */
[----:B------:R-:W-:Y:S02]  /*be40*/  FSEL R176, R15, -INF , !P6 ;  /* 0xff8000000fb07808 */ /* 0x000fe40007000000 */
[----:B------:R-:W-:Y:S01]  /*be50*/  PLOP3.LUT P6, PT, PT, PT, UP0, 0x40, 0x0 ;  /* 0x000000000000781c */ /* 0x000fe20003fce808 */
[----:B------:R-:W-:Y:S01]  /*be60*/  UISETP.GE.AND UP0, UPT, UR4, 0x41, UPT ;  /* 0x000000410400788c */ /* 0x000fe2000bf06270 */
[C---:B------:R-:W-:Y:S02]  /*be70*/  ISETP.LT.OR P5, PT, R2.reuse, 0x2a, P5 ;  /* 0x0000002a0200780c */ /* 0x040fe40002fa1670 */
[C---:B------:R-:W-:Y:S01]  /*be80*/  ISETP.LT.OR P2, PT, R2.reuse, 0x31, P2 ;  /* 0x000000310200780c */ /* 0x040fe20001741670 */
[----:B------:R-:W-:Y:S01]  /*be90*/  UP2UR UR17, UPR, URZ, 0x1 ;  /* 0x000000013f117883 */ /* 0x000fe20008000000 */
[----:B------:R-:W-:Y:S02]  /*bea0*/  ISETP.LT.OR P1, PT, R2, 0x32, P1 ;  /* 0x000000320200780c */ /* 0x000fe40000f21670 */
[----:B------:R-:W-:Y:S02]  /*beb0*/  FSEL R196, R64, -INF , !P0 ;  /* 0xff80000040c47808 */ /* 0x000fe40004000000 */
[----:B------:R-:W-:Y:S02]  /*bec0*/  PLOP3.LUT P0, PT, PT, PT, UP4, 0x40, 0x0 ;  /* 0x000000000000781c */ /* 0x000fe40003f0e848 */
[----:B------:R-:W-:Y:S02]  /*bed0*/  FSEL R177, R49, -INF , !P5 ;  /* 0xff80000031b17808 */ /* 0x000fe40006800000 */
[----:B------:R-:W-:Y:S01]  /*bee0*/  PLOP3.LUT P5, PT, PT, PT, UP0, 0x40, 0x0 ;  /* 0x000000000000781c */ /* 0x000fe20003fae808 */
[----:B------:R-:W-:Y:S01]  /*bef0*/  UISETP.GE.AND UP0, UPT, UR4, 0x5a, UPT ;  /* 0x0000005a0400788c */ /* 0x000fe2000bf06270 */
[----:B------:R-:W-:Y:S02]  /*bf00*/  FSEL R179, R52, -INF , !P2 ;  /* 0xff80000034b37808 */ /* 0x000fe40005000000 */
[----:B------:R-:W-:Y:S01]  /*bf10*/  PLOP3.LUT P2, PT, PT, PT, UP6, 0x40, 0x0 ;  /* 0x000000000000781c */ /* 0x000fe20003f4e868 */
[----:B------:R-:W-:Y:S01]  /*bf20*/  UISETP.NE.AND UP6, UPT, UR34, URZ, UPT ;  /* 0x0000003f2200728c */ /* 0x000fe2000bfc5270 */
[----:B------:R-:W-:Y:S02]  /*bf30*/  FSEL R189, R53, -INF , !P1 ;  /* 0xff80000035bd7808 */ /* 0x000fe40004800000 */
[----:B------:R-:W-:Y:S02]  /*bf40*/  PLOP3.LUT P1, PT, PT, PT, UP5, 0x40, 0x0 ;  /* 0x000000000000781c */ /* 0x000fe40003f2e858 */
[C---:B------:R-:W-:Y:S02]  /*bf50*/  ISETP.GT.AND P0, PT, R0.reuse, 0x49, P0 ;  /* 0x000000490000780c */ /* 0x040fe40000704270 */
[C---:B------:R-:W-:Y:S02]  /*bf60*/  ISETP.GT.AND P6, PT, R0.reuse, 0x39, P6 ;  /* 0x000000390000780c */ /* 0x040fe400037c4270 */
[C---:B------:R-:W-:Y:S02]  /*bf70*/  ISETP.GT.AND P5, PT, R0.reuse, 0x40, P5 ;  /* 0x000000400000780c */ /* 0x040fe40002fa4270 */
[C---:B------:R-:W-:Y:S02]  /*bf80*/  ISETP.GT.AND P2, PT, R0.reuse, 0x41, P2 ;  /* 0x000000410000780c */ /* 0x040fe40001744270 */
[----:B------:R-:W-:Y:S02]  /*bf90*/  ISETP.GT.AND P1, PT, R0, 0x48, P1 ;  /* 0x000000480000780c */ /* 0x000fe40000f24270 */
[C---:B------:R-:W-:Y:S02]  /*bfa0*/  ISETP.LT.OR P0, PT, R2.reuse, 0x4a, P0 ;  /* 0x0000004a0200780c */ /* 0x040fe40000701670 */
[C---:B------:R-:W-:Y:S02]  /*bfb0*/  ISETP.LT.OR P6, PT, R2.reuse, 0x3a, P6 ;  /* 0x0000003a0200780c */ /* 0x040fe400037c1670 */
[C---:B------:R-:W-:Y:S02]  /*bfc0*/  ISETP.LT.OR P5, PT, R2.reuse, 0x41, P5 ;  /* 0x000000410200780c */ /* 0x040fe40002fa1670 */
[C---:B------:R-:W-:Y:S02]  /*bfd0*/  ISETP.LT.OR P2, PT, R2.reuse, 0x42, P2 ;  /* 0x000000420200780c */ /* 0x040fe40001741670 */
[----:B------:R-:W-:Y:S02]  /*bfe0*/  ISETP.LT.OR P1, PT, R2, 0x49, P1 ;  /* 0x000000490200780c */ /* 0x000fe40000f21670 */
[----:B------:R-:W-:Y:S02]  /*bff0*/  FSEL R237, R81, -INF , !P0 ;  /* 0xff80000051ed7808 */ /* 0x000fe40004000000 */
[----:B------:R-:W-:Y:S01]  /*c000*/  PLOP3.LUT P0, PT, PT, PT, UP6, 0x40, 0x0 ;  /* 0x000000000000781c */ /* 0x000fe20003f0e868 */
[----:B------:R-:W-:Y:S01]  /*c010*/  UISETP.NE.AND UP6, UPT, UR37, URZ, UPT ;  /* 0x0000003f2500728c */ /* 0x000fe2000bfc5270 */
[----:B------:R-:W-:Y:S02]  /*c020*/  FSEL R197, R65, -INF , !P6 ;  /* 0xff80000041c57808 */ /* 0x000fe40007000000 */
[----:B------:R-:W-:Y:S02]  /*c030*/  PLOP3.LUT P6, PT, PT, PT, UP3, 0x40, 0x0 ;  /* 0x000000000000781c */ /* 0x000fe40003fce838 */
[----:B------:R-:W-:Y:S02]  /*c040*/  FSEL R198, R68, -INF , !P5 ;  /* 0xff80000044c67808 */ /* 0x000fe40006800000 */
[----:B------:R-:W-:Y:S02]  /*c050*/  PLOP3.LUT P5, PT, PT, PT, UP2, 0x40, 0x0 ;  /* 0x000000000000781c */ /* 0x000fe40003fae828 */
[----:B------:R-:W-:Y:S02]  /*c060*/  FSEL R233, R69, -INF , !P2 ;  /* 0xff80000045e97808 */ /* 0x000fe40005000000 */
[----:B------:R-:W-:Y:S02]  /*c070*/  PLOP3.LUT P2, PT, PT, PT, UP1, 0x40, 0x0 ;  /* 0x000000000000781c */ /* 0x000fe40003f4e818 */
[----:B------:R-:W-:Y:S02]  /*c080*/  FSEL R236, R80, -INF , !P1 ;  /* 0xff80000050ec7808 */ /* 0x000fe40004800000 */
[----:B------:R-:W-:Y:S02]  /*c090*/  PLOP3.LUT P1, PT, PT, PT, UP0, 0x40, 0x0 ;  /* 0x000000000000781c */ /* 0x000fe40003f2e808 */
[C---:B------:R-:W-:Y:S02]  /*c0a0*/  ISETP.GT.AND P6, PT, R0.reuse, 0x50, P6 ;  /* 0x000000500000780c */ /* 0x040fe400037c4270 */
[C---:B------:R-:W-:Y:S02]  /*c0b0*/  ISETP.GT.AND P5, PT, R0.reuse, 0x51, P5 ;  /* 0x000000510000780c */ /* 0x040fe40002fa4270 */
[C---:B------:R-:W-:Y:S02]  /*c0c0*/  ISETP.GT.AND P2, PT, R0.reuse, 0x58, P2 ;  /* 0x000000580000780c */ /* 0x040fe40001744270 */
[----:B------:R-:W-:Y:S01]  /*c0d0*/  ISETP.GT.AND P1, PT, R0, 0x59, P1 ;  /* 0x000000590000780c */ /* 0x000fe20000f24270 */
[--C-:B-1----:R-:W-:Y:S01]  /*c0e0*/  IMAD.IADD R0, R6, 0x1, R3.reuse ;  /* 0x0000000106007824 */ /* 0x102fe200078e0203 */
[C---:B------:R-:W-:Y:S02]  /*c0f0*/  ISETP.LT.OR P6, PT, R2.reuse, 0x51, P6 ;  /* 0x000000510200780c */ /* 0x040fe400037c1670 */
[C---:B------:R-:W-:Y:S02]  /*c100*/  ISETP.LT.OR P5, PT, R2.reuse, 0x52, P5 ;  /* 0x000000520200780c */ /* 0x040fe40002fa1670 */
[C---:B------:R-:W-:Y:S02]  /*c110*/  ISETP.LT.OR P2, PT, R2.reuse, 0x59, P2 ;  /* 0x000000590200780c */ /* 0x040fe40001741670 */
[----:B------:R-:W-:Y:S01]  /*c120*/  ISETP.LT.OR P1, PT, R2, 0x5a, P1 ;  /* 0x0000005a0200780c */ /* 0x000fe20000f21670 */
[----:B------:R-:W-:Y:S01]  /*c130*/  IMAD.IADD R2, R5, 0x1, R3 ;  /* 0x0000000105027824 */ /* 0x000fe200078e0203 */
[----:B------:R-:W-:Y:S02]  /*c140*/  FSEL R240, R84, -INF , !P6 ;  /* 0xff80000054f07808 */ /* 0x000fe40007000000 */
[----:B------:R-:W-:Y:S02]  /*c150*/  FSEL R246, R85, -INF , !P5 ;  /* 0xff80000055f67808 */ /* 0x000fe40006800000 */
[----:B------:R-:W-:Y:S02]  /*c160*/  FSEL R250, R96, -INF , !P2 ;  /* 0xff80000060fa7808 */ /* 0x000fe40005000000 */
[----:B------:R-:W-:Y:S01]  /*c170*/  FSEL R252, R97, -INF , !P1 ;  /* 0xff80000061fc7808 */ /* 0x000fe20004800000 */
        /* <DEDUP_REMOVED lines=15> */
.L_x_281:
[----:B------:R-:W-:Y:S04]  /*c270*/  MOV R2, c[0x0][0x32c] ;  /* 0x0000cb0000027a02 */ /* 0x000fe80000000f00 */
[----:B------:R-:W-:Y:S11]  /*c280*/  ISETP.NE.AND P0, PT, R2, 0x1, PT ;  /* 0x000000010200780c */ /* 0x000ff60003f05270 */
[----:B------:R-:W-:Y:S02]  /*c290*/  @!UPT UIADD3 URZ, URZ, URZ, URZ ;  /* 0x0000003f3f3ff290 */ /* 0x000fe4000fffe03f */
[----:B------:R-:W-:Y:S05]  /*c2a0*/  @P0 IMAD.HI.U32 R2, R0, c[0x0][0x330], RZ ;  /* 0x0000cc0000020a27 */ /* 0x000fea00078e00ff */
[----:B------:R-:W-:Y:S02]  /*c2b0*/  @P0 SHF.R.U32.HI R0, RZ, c[0x0][0x334], R2 ;  /* 0x0000cd00ff000a19 */ /* 0x000fe40000011602 */
.L_x_282:
[----:B------:R-:W-:Y:S05]  /*c2c0*/  BSYNC B0 ;  /* 0x0000000000007941 */ /* 0x000fea0003800000 */
.L_x_280:
[----:B------:R-:W-:Y:S02]  /*c2d0*/  IMAD.U32 R2, RZ, RZ, UR4 ;  /* 0x00000004ff027e24 */ /* 0x000fe4000f8e00ff */
[----:B------:R-:W-:Y:S03]  /*c2e0*/  IMAD.U32 R7, RZ, RZ, UR15 ;  /* 0x0000000fff077e24 */ /* 0x000fe6000f8e00ff */
[----:B------:R-:W-:Y:S04]  /*c2f0*/  IADD3 R2, -R10, 0x1, R2 ;  /* 0x000000010a027810 */ /* 0x000fe80007ffe102 */
[----:B------:R-:W-:Y:S02]  /*c300*/  IADD3 R8, R2, -0x1, RZ ;  /* 0xffffffff02087810 */ /* 0x000fe40007ffe0ff */
[----:B------:R-:W-:Y:S03]  /*c310*/  IADD3 R2, -R7, UR8, R2 ;  /* 0x0000000807027c10 */ /* 0x000fe6000fffe102 */
[----:B------:R-:W-:Y:S01]  /*c320*/  IMAD R0, R0, c[0x0][0x32c], R8 ;  /* 0x0000cb0000007a24 */ /* 0x000fe200078e0208 */
[C-C-:B------:R-:W-:Y:S02]  /*c330*/  IADD3 R7, R3.reuse, UR13, R2.reuse ;  /* 0x0000000d03077c10 */ /* 0x140fe4000fffe002 */
[----:B------:R-:W-:Y:S02]  /*c340*/  IADD3 R3, R3, c[0x0][0x328], R2 ;  /* 0x0000ca0003037a10 */ /* 0x000fe40007ffe002 */
[----:B------:R-:W-:Y:S02]  /*c350*/  IADD3 R2, R0, c[0x0][0x32c], RZ ;  /* 0x0000cb0000027a10 */ /* 0x000fe40007ffe0ff */
[----:B------:R-:W-:Y:S02]  /*c360*/  IMNMX R0, R7, R0, !PT ;  /* 0x0000000007007217 */ /* 0x000fe40007800200 */
[----:B------:R-:W-:Y:S02]  /*c370*/  IMNMX R2, R3, R2, PT ;  /* 0x0000000203027217 */ /* 0x000fe40003800200 */
.L_x_279:
[----:B------:R-:W-:Y:S01]  /*c380*/  UP2UR UR40, UPR, URZ, 0x8 ;  /* 0x000000083f287883 */ /* 0x000fe20008000000 */
[----:B------:R-:W1:Y:S01]  /*c390*/  SHFL.IDX PT, R3, R4, 0x2, 0x1c1f ;  /* 0x005c1f0004037f89 */ /* 0x000e6200000e0000 */
[----:B------:R-:W-:Y:S01]  /*c3a0*/  UISETP.NE.AND UP3, UPT, UR29, URZ, UPT ;  /* 0x0000003f1d00728c */ /* 0x000fe2000bf65270 */
[----:B------:R-:W-:Y:S01]  /*c3b0*/  IMAD.U32 R7, RZ, RZ, UR4 ;  /* 0x00000004ff077e24 */ /* 0x000fe2000f8e00ff */
[----:B------:R-:W-:Y:S01]  /*c3c0*/  UP2UR UR42, UPR, URZ, 0x20 ;  /* 0x000000203f2a7883 */ /* 0x000fe20008000000 */
[----:B------:R-:W-:Y:S01]  /*c3d0*/  IMAD.U32 R8, RZ, RZ, UR15 ;  /* 0x0000000fff087e24 */ /* 0x000fe2000f8e00ff */
[----:B------:R-:W-:Y:S02]  /*c3e0*/  UISETP.NE.AND UP5, UPT, UR33, URZ, UPT ;  /* 0x0000003f2100728c */ /* 0x000fe4000bfa5270 */
[----:B------:R-:W-:Y:S01]  /*c3f0*/  PLOP3.LUT P0, PT, PT, PT, UP3, 0x40, 0x0 ;  /* 0x000000000000781c */ /* 0x000fe20003f0e838 */
[----:B------:R-:W-:Y:S01]  /*c400*/  UP2UR UR39, UPR, URZ, 0x4 ;  /* 0x000000043f277883 */ /* 0x000fe20008000000 */
[----:B------:R-:W-:Y:S01]  /*c410*/  IADD3 R7, -R10, 0x1, R7 ;  /* 0x000000010a077810 */ /* 0x000fe20007ffe107 */
[----:B------:R-:W-:Y:S01]  /*c420*/  UISETP.NE.AND UP2, UPT, UR30, URZ, UPT ;  /* 0x0000003f1e00728c */ /* 0x000fe2000bf45270 */
[----:B------:R-:W-:Y:S01]  /*c430*/  PLOP3.LUT P6, PT, PT, PT, UP5, 0x40, 0x0 ;  /* 0x000000000000781c */ /* 0x000fe20003fce858 */
[----:B------:R-:W-:Y:S01]  /*c440*/  UP2UR UR38, UPR, URZ, 0x2 ;  /* 0x000000023f267883 */ /* 0x000fe20008000000 */
[C---:B------:R-:W-:Y:S01]  /*c450*/  ISETP.GT.AND P0, PT, R0.reuse, 0x10, P0 ;  /* 0x000000100000780c */ /* 0x040fe20000704270 */
[----:B------:R-:W-:Y:S01]  /*c460*/  UISETP.NE.AND UP1, UPT, UR32, URZ, UPT ;  /* 0x0000003f2000728c */ /* 0x000fe2000bf25270 */
[----:B------:R-:W-:Y:S01]  /*c470*/  ISETP.GT.AND P6, PT, R0, RZ, P6 ;  /* 0x000000ff0000720c */ /* 0x000fe200037c4270 */
[----:B------:R-:W-:Y:S01]  /*c480*/  UP2UR UR37, UPR, URZ, 0x1 ;  /* 0x000000013f257883 */ /* 0x000fe20008000000 */
[----:B------:R-:W-:Y:S01]  /*c490*/  PLOP3.LUT P1, PT, PT, PT, UP2, 0x40, 0x0 ;  /* 0x000000000000781c */ /* 0x000fe20003f2e828 */
[----:B------:R-:W-:Y:S01]  /*c4a0*/  UISETP.NE.AND UP0, UPT, UR31, URZ, UPT ;  /* 0x0000003f1f00728c */ /* 0x000fe2000bf05270 */
[----:B------:R-:W-:Y:S01]  /*c4b0*/  ISETP.LT.OR P0, PT, R2, 0x11, P0 ;  /* 0x000000110200780c */ /* 0x000fe20000701670 */
[----:B------:R-:W-:Y:S01]  /*c4c0*/  UISETP.NE.AND UP2, UPT, UR24, URZ, UPT ;  /* 0x0000003f1800728c */ /* 0x000fe2000bf45270 */
[----:B------:R-:W-:Y:S01]  /*c4d0*/  PLOP3.LUT P5, PT, PT, PT, UP1, 0x40, 0x0 ;  /* 0x000000000000781c */ /* 0x000fe20003fae818 */
[----:B------:R-:W-:Y:S01]  /*c4e0*/  UP2UR UR41, UPR, URZ, 0x10 ;  /* 0x000000103f297883 */ /* 0x000fe20008000000 */
[C---:B------:R-:W-:Y:S01]  /*c4f0*/  ISETP.GT.AND P1, PT, R0.reuse, 0x9, P1 ;  /* 0x000000090000780c */ /* 0x040fe20000f24270 */
[----:B------:R-:W-:Y:S01]  /*c500*/  UISETP.NE.AND UP4, UPT, UR28, URZ, UPT ;  /* 0x0000003f1c00728c */ /* 0x000fe2000bf85270 */
[----:B------:R-:W-:Y:S01]  /*c510*/  PLOP3.LUT P2, PT, PT, PT, UP0, 0x40, 0x0 ;  /* 0x000000000000781c */ /* 0x000fe20003f4e808 */
[----:B------:R-:W-:Y:S01]  /*c520*/  UISETP.NE.AND UP1, UPT, UR27, URZ, UPT ;  /* 0x0000003f1b00728c */ /* 0x000fe2000bf25270 */
[C---:B------:R-:W-:Y:S01]  /*c530*/  ISETP.GT.AND P5, PT, R0.reuse, 0x1, P5 ;  /* 0x000000010000780c */ /* 0x040fe20002fa4270 */
[----:B------:R-:W-:Y:S01]  /*c540*/  UISETP.NE.AND UP0, UPT, UR26, URZ, UPT ;  /* 0x0000003f1a00728c */ /* 0x000fe2000bf05270 */
[----:B------:R-:W-:Y:S01]  /*c550*/  ISETP.GT.AND P2, PT, R0, 0x8, P2 ;  /* 0x000000080000780c */ /* 0x000fe20001744270 */
[----:B------:R-:W-:Y:S01]  /*c560*/  UISETP.NE.AND UP3, UPT, UR25, URZ, UPT ;  /* 0x0000003f1900728c */ /* 0x000fe2000bf65270 */
[C---:B------:R-:W-:Y:S01]  /*c570*/  ISETP.LT.OR P6, PT, R2.reuse, 0x1, P6 ;  /* 0x000000010200780c */ /* 0x040fe200037c1670 */
[----:B------:R-:W-:Y:S01]  /*c580*/  UISETP.NE.AND UP5, UPT, UR42, URZ, UPT ;  /* 0x0000003f2a00728c */ /* 0x000fe2000bfa5270 */
[C---:B------:R-:W-:Y:S02]  /*c590*/  ISETP.LT.OR P5, PT, R2.reuse, 0x2, P5 ;  /* 0x000000020200780c */ /* 0x040fe40002fa1670 */
[C---:B------:R-:W-:Y:S02]  /*c5a0*/  ISETP.LT.OR P2, PT, R2.reuse, 0x9, P2 ;  /* 0x000000090200780c */ /* 0x040fe40001741670 */
[----:B------:R-:W-:Y:S02]  /*c5b0*/  ISETP.LT.OR P1, PT, R2, 0xa, P1 ;  /* 0x0000000a0200780c */ /* 0x000fe40000f21670 */
[----:B------:R-:W-:Y:S02]  /*c5c0*/  FSEL R26, R182, -INF , !P0 ;  /* 0xff800000b61a7808 */ /* 0x000fe40004000000 */
[----:B------:R-:W-:Y:S01]  /*c5d0*/  PLOP3.LUT P0, PT, PT, PT, UP2, 0x40, 0x0 ;  /* 0x000000000000781c */ /* 0x000fe20003f0e828 */
[----:B------:R-:W-:Y:S01]  /*c5e0*/  UISETP.NE.AND UP2, UPT, UR19, URZ, UPT ;  /* 0x0000003f1300728c */ /* 0x000fe2000bf45270 */
        /* <DEDUP_REMOVED lines=48> */
[----:B------:R-:W-:Y:S02]  /*c8f0*/  PLOP3.LUT P0, PT, PT, PT, UP4, 0x40, 0x0 ;  /* 0x000000000000781c */ /* 0x000fe40003f0e848 */
[----:B------:R-:W-:Y:S02]  /*c900*/  FSEL R174, R50, -INF , !P6 ;  /* 0xff80000032ae7808 */ /* 0x000fe40007000000 */
[----:B------:R-:W-:Y:S01]  /*c910*/  PLOP3.LUT P6, PT, PT, PT, UP1, 0x40, 0x0 ;  /* 0x000000000000781c */ /* 0x000fe20003fce818 */
[----:B------:R-:W-:Y:S01]  /*c920*/  UISETP.NE.AND UP1, UPT, UR38, URZ, UPT ;  /* 0x0000003f2600728c */ /* 0x000fe2000bf25270 */
[----:B------:R-:W-:Y:S02]  /*c930*/  FSEL R175, R51, -INF , !P5 ;  /* 0xff80000033af7808 */ /* 0x000fe40006800000 */
[----:B------:R-:W-:Y:S01]  /*c940*/  PLOP3.LUT P5, PT, PT, PT, UP0, 0x40, 0x0 ;  /* 0x000000000000781c */ /* 0x000fe20003fae808 */
[----:B------:R-:W-:Y:S01]  /*c950*/  UISETP.NE.AND UP0, UPT, UR37, URZ, UPT ;  /* 0x0000003f2500728c */ /* 0x000fe2000bf05270 */
[----:B------:R-:W-:Y:S01]  /*c960*/  FSEL R180, R54, -INF , !P2 ;  /* 0xff80000036b47808 */ /* 0x000fe20005000000 */
[----:B------:R-:W-:Y:S01]  /*c970*/  UP2UR UR37, UPR, URZ, 0x40 ;  /* 0x000000403f257883 */ /* 0x000fe20008000000 */
        /* <DEDUP_REMOVED lines=28> */
[----:B------:R-:W-:Y:S02]  /*cb40*/  ISETP.GT.AND P1, PT, R0, 0x59, P1 ;  /* 0x000000590000780c */ /* 0x000fe40000f24270 */
[----:B------:R-:W-:Y:S02]  /*cb50*/  IADD3 R0, -R8, UR8, R7 ;  /* 0x0000000808007c10 */ /* 0x000fe4000fffe107 */
[C---:B------:R-:W-:Y:S02]  /*cb60*/  ISETP.LT.OR P6, PT, R2.reuse, 0x51, P6 ;  /* 0x000000510200780c */ /* 0x040fe400037c1670 */
[C---:B------:R-:W-:Y:S02]  /*cb70*/  ISETP.LT.OR P5, PT, R2.reuse, 0x52, P5 ;  /* 0x000000520200780c */ /* 0x040fe40002fa1670 */
[C---:B------:R-:W-:Y:S02]  /*cb80*/  ISETP.LT.OR P2, PT, R2.reuse, 0x59, P2 ;  /* 0x000000590200780c */ /* 0x040fe40001741670 */
[----:B------:R-:W-:Y:S02]  /*cb90*/  ISETP.LT.OR P1, PT, R2, 0x5a, P1 ;  /* 0x0000005a0200780c */ /* 0x000fe40000f21670 */
[C---:B------:R-:W-:Y:S02]  /*cba0*/  IADD3 R2, R0.reuse, c[0x0][0x328], RZ ;  /* 0x0000ca0000027a10 */ /* 0x040fe40007ffe0ff */
[----:B------:R-:W-:Y:S02]  /*cbb0*/  IADD3 R0, R0, UR13, RZ ;  /* 0x0000000d00007c10 */ /* 0x000fe4000fffe0ff */
[----:B------:R-:W-:Y:S01]  /*cbc0*/  FSEL R238, R86, -INF , !P6 ;  /* 0xff80000056ee7808 */ /* 0x000fe20007000000 */
[--C-:B-1----:R-:W-:Y:S01]  /*cbd0*/  IMAD.IADD R2, R2, 0x1, R3.reuse ;  /* 0x0000000102027824 */ /* 0x102fe200078e0203 */
[----:B------:R-:W-:Y:S01]  /*cbe0*/  FSEL R242, R87, -INF , !P5 ;  /* 0xff80000057f27808 */ /* 0x000fe20006800000 */
[----:B------:R-:W-:Y:S01]  /*cbf0*/  IMAD.IADD R0, R0, 0x1, R3 ;  /* 0x0000000100007824 */ /* 0x000fe200078e0203 */
        /* <DEDUP_REMOVED lines=17> */
.L_x_285:
[----:B------:R-:W-:Y:S04]  /*cd10*/  MOV R7, c[0x0][0x32c] ;  /* 0x0000cb0000077a02 */ /* 0x000fe80000000f00 */
[----:B------:R-:W-:Y:S11]  /*cd20*/  ISETP.NE.AND P0, PT, R7, 0x1, PT ;  /* 0x000000010700780c */ /* 0x000ff60003f05270 */
[----:B------:R-:W-:Y:S02]  /*cd30*/  @!UPT UIADD3 URZ, URZ, URZ, URZ ;  /* 0x0000003f3f3ff290 */ /* 0x000fe4000fffe03f */
[----:B------:R-:W-:Y:S05]  /*cd40*/  @P0 IMAD.HI.U32 R7, R3, c[0x0][0x330], RZ ;  /* 0x0000cc0003070a27 */ /* 0x000fea00078e00ff */
[----:B------:R-:W-:Y:S02]  /*cd50*/  @P0 SHF.R.U32.HI R3, RZ, c[0x0][0x334], R7 ;  /* 0x0000cd00ff030a19 */ /* 0x000fe40000011607 */
.L_x_286:
[----:B------:R-:W-:Y:S05]  /*cd60*/  BSYNC B0 ;  /* 0x0000000000007941 */ /* 0x000fea0003800000 */
.L_x_284:
[----:B------:R-:W-:Y:S05]  /*cd70*/  MOV R7, UR12 ;  /* 0x0000000c00077c02 */ /* 0x000fea0008000f00 */
[----:B------:R-:W-:Y:S04]  /*cd80*/  IMAD R7, R7, -0x60, -R10 ;  /* 0xffffffa007077824 */ /* 0x000fe800078e0a0a */
[----:B------:R-:W-:Y:S05]  /*cd90*/  IMAD R3, R3, c[0x0][0x32c], R7 ;  /* 0x0000cb0003037a24 */ /* 0x000fea00078e0207 */
[----:B------:R-:W-:Y:S02]  /*cda0*/  IADD3 R7, R3, c[0x0][0x32c], RZ ;  /* 0x0000cb0003077a10 */ /* 0x000fe40007ffe0ff */
[----:B------:R-:W-:Y:S02]  /*cdb0*/  IMNMX R0, R0, R3, !PT ;  /* 0x0000000300007217 */ /* 0x000fe40007800200 */
[----:B------:R-:W-:Y:S02]  /*cdc0*/  IMNMX R2, R2, R7, PT ;  /* 0x0000000702027217 */ /* 0x000fe40003800200 */
.L_x_283:
[----:B------:R-:W-:Y:S01]  /*cdd0*/  UP2UR UR40, UPR, URZ, 0x8 ;  /* 0x000000083f287883 */ /* 0x000fe20008000000 */
[----:B------:R-:W1:Y:S01]  /*cde0*/  SHFL.IDX PT, R3, R4, 0x3, 0x1c1f ;  /* 0x007c1f0004037f89 */ /* 0x000e6200000e0000 */
[----:B------:R-:W-:Y:S02]  /*cdf0*/  UISETP.NE.AND UP3, UPT, UR29, URZ, UPT ;  /* 0x0000003f1d00728c */ /* 0x000fe4000bf65270 */
[----:B------:R-:W-:Y:S02]  /*ce00*/  UP2UR UR42, UPR, URZ, 0x20 ;  /* 0x000000203f2a7883 */ /* 0x000fe40008000000 */
[----:B------:R-:W-:Y:S02]  /*ce10*/  UISETP.NE.AND UP5, UPT, UR33, URZ, UPT ;  /* 0x0000003f2100728c */ /* 0x000fe4000bfa5270 */
[----:B------:R-:W-:Y:S01]  /*ce20*/  PLOP3.LUT P0, PT, PT, PT, UP3, 0x40, 0x0 ;  /* 0x000000000000781c */ /* 0x000fe20003f0e838 */
[----:B------:R-:W-:Y:S02]  /*ce30*/  UP2UR UR39, UPR, URZ, 0x4 ;  /* 0x000000043f277883 */ /* 0x000fe40008000000 */
        /* <DEDUP_REMOVED lines=140> */
.L_x_289:
[----:B------:R-:W-:Y:S04]  /*d700*/  MOV R2, c[0x0][0x32c] ;  /* 0x0000cb0000027a02 */ /* 0x000fe80000000f00 */
[----:B------:R-:W-:Y:S11]  /*d710*/  ISETP.NE.AND P0, PT, R2, 0x1, PT ;  /* 0x000000010200780c */ /* 0x000ff60003f05270 */
[----:B------:R-:W-:Y:S02]  /*d720*/  @!UPT UIADD3 URZ, URZ, URZ, URZ ;  /* 0x0000003f3f3ff290 */ /* 0x000fe4000fffe03f */
[----:B------:R-:W-:Y:S05]  /*d730*/  @P0 IMAD.HI.U32 R2, R0, c[0x0][0x330], RZ ;  /* 0x0000cc0000020a27 */ /* 0x000fea00078e00ff */
[----:B------:R-:W-:Y:S02]  /*d740*/  @P0 SHF.R.U32.HI R0, RZ, c[0x0][0x334], R2 ;  /* 0x0000cd00ff000a19 */ /* 0x000fe40000011602 */
.L_x_290:
[----:B------:R-:W-:Y:S05]  /*d750*/  BSYNC B0 ;  /* 0x0000000000007941 */ /* 0x000fea0003800000 */
.L_x_288:
        /* <DEDUP_REMOVED lines=11> */
.L_x_287:
[----:B------:R-:W2:Y:S01]  /*d810*/  LDL.LU R3, [R1] ;  /* 0x0000000001037983 */ /* 0x000ea20000300800 */
        /* <DEDUP_REMOVED lines=10> */
[----:B------:R-:W-:Y:S01]  /*d8c0*/  PLOP3.LUT P2, PT, PT, PT, UP6, 0x40, 0x0 ;  /* 0x000000000000781c */ /* 0x000fe20003f4e868 */
[----:B------:R-:W-:Y:S01]  /*d8d0*/  UISETP.NE.AND UP4, UPT, UR27, URZ, UPT ;  /* 0x0000003f1b00728c */ /* 0x000fe2000bf85270 */
[----:B------:R-:W-:Y:S01]  /*d8e0*/  FMNMX.FTZ R72, R24, R72, !PT ;  /* 0x0000004818487209 */ /* 0x000fe20007810000 */
[----:B------:R-:W-:Y:S01]  /*d8f0*/  UP2UR UR27, UPR, URZ, 0x8 ;  /* 0x000000083f1b7883 */ /* 0x000fe20008000000 */
[----:B------:R-:W-:Y:S01]  /*d900*/  ISETP.GT.AND P2, PT, R0, RZ, P2 ;  /* 0x000000ff0000720c */ /* 0x000fe20001744270 */
[----:B------:R-:W-:Y:S01]  /*d910*/  UISETP.NE.AND UP3, UPT, UR29, URZ, UPT ;  /* 0x0000003f1d00728c */ /* 0x000fe2000bf65270 */
[----:B------:R-:W-:Y:S01]  /*d920*/  FMNMX.FTZ R72, R25, R72, !PT ;  /* 0x0000004819487209 */ /* 0x000fe20007810000 */
[----:B------:R-:W-:Y:S01]  /*d930*/  UP2UR UR29, UPR, URZ, 0x4 ;  /* 0x000000043f1d7883 */ /* 0x000fe20008000000 */
[----:B------:R-:W-:Y:S01]  /*d940*/  ISETP.LT.OR P2, PT, R2, 0x1, P2 ;  /* 0x000000010200780c */ /* 0x000fe20001741670 */
[----:B------:R-:W-:Y:S01]  /*d950*/  UISETP.NE.AND UP2, UPT, UR28, URZ, UPT ;  /* 0x0000003f1c00728c */ /* 0x000fe2000bf45270 */
[----:B------:R-:W-:Y:S01]  /*d960*/  FMNMX.FTZ R72, R27, R72, !PT ;  /* 0x000000481b487209 */ /* 0x000fe20007810000 */
[----:B------:R-:W-:Y:S01]  /*d970*/  UP2UR UR28, UPR, URZ, 0x2 ;  /* 0x000000023f1c7883 */ /* 0x000fe20008000000 */
[----:B------:R-:W-:Y:S01]  /*d980*/  PLOP3.LUT P0, PT, PT, PT, UP5, 0x40, 0x0 ;  /* 0x000000000000781c */ /* 0x000fe20003f0e858 */
[----:B------:R-:W-:Y:S01]  /*d990*/  UISETP.NE.AND UP1, UPT, UR30, URZ, UPT ;  /* 0x0000003f1e00728c */ /* 0x000fe2000bf25270 */
[----:B------:R-:W-:Y:S01]  /*d9a0*/  FMNMX.FTZ R72, R30, R72, !PT ;  /* 0x000000481e487209 */ /* 0x000fe20007810000 */
[----:B------:R-:W-:Y:S01]  /*d9b0*/  UP2UR UR30, UPR, URZ, 0x1 ;  /* 0x000000013f1e7883 */ /* 0x000fe20008000000 */
[----:B------:R-:W-:Y:S01]  /*d9c0*/  ISETP.GT.AND P0, PT, R0, 0x1, P0 ;  /* 0x000000010000780c */ /* 0x000fe20000704270 */
[----:B------:R-:W-:Y:S01]  /*d9d0*/  UISETP.NE.AND UP0, UPT, UR31, URZ, UPT ;  /* 0x0000003f1f00728c */ /* 0x000fe2000bf05270 */
[----:B------:R-:W-:Y:S01]  /*d9e0*/  FMNMX.FTZ R72, R33, R72, !PT ;  /* 0x0000004821487209 */ /* 0x000fe20007810000 */
[----:B------:R-:W-:Y:S01]  /*d9f0*/  UISETP.NE.AND UP6, UPT, UR4, URZ, UPT ;  /* 0x0000003f0400728c */ /* 0x000fe2000bfc5270 */
[----:B------:R-:W-:Y:S01]  /*da00*/  PLOP3.LUT P1, PT, PT, PT, UP1, 0x40, 0x0 ;  /* 0x000000000000781c */ /* 0x000fe20003f2e818 */
[----:B------:R-:W-:Y:S01]  /*da10*/  UISETP.NE.AND UP1, UPT, UR23, URZ, UPT ;  /* 0x0000003f1700728c */ /* 0x000fe2000bf25270 */
[----:B------:R-:W-:Y:S01]  /*da20*/  FMNMX.FTZ R72, R48, R72, !PT ;  /* 0x0000004830487209 */ /* 0x000fe20007810000 */
[----:B------:R-:W-:Y:S01]  /*da30*/  UISETP.NE.AND UP5, UPT, UR33, URZ, UPT ;  /* 0x0000003f2100728c */ /* 0x000fe2000bfa5270 */
[----:B------:R-:W-:Y:S01]  /*da40*/  PLOP3.LUT P6, PT, PT, PT, UP0, 0x40, 0x0 ;  /* 0x000000000000781c */ /* 0x000fe20003fce808 */
[----:B------:R-:W-:Y:S01]  /*da50*/  UISETP.NE.AND UP0, UPT, UR26, URZ, UPT ;  /* 0x0000003f1a00728c */ /* 0x000fe2000bf05270 */
[----:B------:R-:W-:Y:S01]  /*da60*/  FMNMX.FTZ R72, R90, R72, !PT ;  /* 0x000000485a487209 */ /* 0x000fe20007810000 */
[----:B------:R-:W-:Y:S01]  /*da70*/  LDSM.16.MT88.4 R52, [R210+0x100] ;  /* 0x00010000d234783b */ /* 0x000fe20000004200 */
[----:B------:R-:W-:Y:S02]  /*da80*/  ISETP.LT.OR P0, PT, R2, 0x2, P0 ;  /* 0x000000020200780c */ /* 0x000fe40000701670 */
[----:B------:R-:W-:Y:S02]  /*da90*/  FMNMX.FTZ R72, R176, R72, !PT ;  /* 0x00000048b0487209 */ /* 0x000fe40007810000 */
[----:B------:R-:W-:Y:S02]  /*daa0*/  ISETP.GT.AND P6, PT, R0, 0x8, P6 ;  /* 0x000000080000780c */ /* 0x000fe400037c4270 */
[----:B------:R-:W-:Y:S01]  /*dab0*/  FMNMX.FTZ R72, R177, R72, !PT ;  /* 0x00000048b1487209 */ /* 0x000fe20007810000 */
[----:B------:R-:W-:Y:S01]  /*dac0*/  LDSM.16.MT88.4 R80, [R211+0x100] ;  /* 0x00010000d350783b */ /* 0x000fe20000004200 */
[----:B------:R-:W-:Y:S02]  /*dad0*/  ISETP.LT.OR P6, PT, R2, 0x9, P6 ;  /* 0x000000090200780c */ /* 0x000fe400037c1670 */
[----:B------:R-:W-:Y:S02]  /*dae0*/  FMNMX.FTZ R72, R179, R72, !PT ;  /* 0x00000048b3487209 */ /* 0x000fe40007810000 */
[----:B------:R-:W-:Y:S02]  /*daf0*/  FSEL R15, R251, -INF , !P0 ;  /* 0xff800000fb0f7808 */ /* 0x000fe40004000000 */
[----:B------:R-:W-:Y:S02]  /*db00*/  FMNMX.FTZ R72, R189, R72, !PT ;  /* 0x00000048bd487209 */ /* 0x000fe40007810000 */
[----:B------:R-:W-:Y:S02]  /*db10*/  ISETP.GT.AND P1, PT, R0, 0x9, P1 ;  /* 0x000000090000780c */ /* 0x000fe40000f24270 */
[----:B------:R-:W-:Y:S02]  /*db20*/  FMNMX.FTZ R72, R196, R72, !PT ;  /* 0x00000048c4487209 */ /* 0x000fe40007810000 */
[----:B------:R-:W-:Y:S01]  /*db30*/  PLOP3.LUT P5, PT, PT, PT, UP3, 0x40, 0x0 ;  /* 0x000000000000781c */ /* 0x000fe20003fae838 */
[----:B------:R-:W-:Y:S01]  /*db40*/  UISETP.NE.AND UP3, UPT, UR25, URZ, UPT ;  /* 0x0000003f1900728c */ /* 0x000fe2000bf65270 */
[----:B------:R-:W-:Y:S02]  /*db50*/  FMNMX.FTZ R72, R197, R72, !PT ;  /* 0x00000048c5487209 */ /* 0x000fe40007810000 */
[----:B------:R-:W-:Y:S02]  /*db60*/  ISETP.LT.OR P1, PT, R2, 0xa, P1 ;  /* 0x0000000a0200780c */ /* 0x000fe40000f21670 */
[----:B------:R-:W-:Y:S02]  /*db70*/  FMNMX.FTZ R72, R198, R72, !PT ;  /* 0x00000048c6487209 */ /* 0x000fe40007810000 */
[----:B------:R-:W-:Y:S02]  /*db80*/  FSEL R17, R249, -INF , !P6 ;  /* 0xff800000f9117808 */ /* 0x000fe40007000000 */
[----:B------:R-:W-:Y:S02]  /*db90*/  FMNMX.FTZ R72, R233, R72, !PT ;  /* 0x00000048e9487209 */ /* 0x000fe40007810000 */
[----:B------:R-:W-:Y:S02]  /*dba0*/  ISETP.GT.AND P5, PT, R0, 0x10, P5 ;  /* 0x000000100000780c */ /* 0x000fe40002fa4270 */
[----:B------:R-:W-:Y:S02]  /*dbb0*/  FMNMX.FTZ R72, R236, R72, !PT ;  /* 0x00000048ec487209 */ /* 0x000fe40007810000 */
[----:B------:R-:W-:Y:S02]  /*dbc0*/  ISETP.LT.OR P5, PT, R2, 0x11, P5 ;  /* 0x000000110200780c */ /* 0x000fe40002fa1670 */
[----:B------:R-:W-:Y:S02]  /*dbd0*/  FMNMX.FTZ R72, R237, R72, !PT ;  /* 0x00000048ed487209 */ /* 0x000fe40007810000 */
[----:B------:R-:W-:Y:S02]  /*dbe0*/  FSEL R19, R248, -INF , !P1 ;  /* 0xff800000f8137808 */ /* 0x000fe40004800000 */
[----:B------:R-:W-:Y:S02]  /*dbf0*/  FMNMX.FTZ R72, R240, R72, !PT ;  /* 0x00000048f0487209 */ /* 0x000fe40007810000 */
[----:B------:R-:W-:Y:S01]  /*dc00*/  PLOP3.LUT P0, PT, PT, PT, UP4, 0x40, 0x0 ;  /* 0x000000000000781c */ /* 0x000fe20003f0e848 */
[----:B------:R-:W-:Y:S01]  /*dc10*/  UISETP.NE.AND UP4, UPT, UR21, URZ, UPT ;  /* 0x0000003f1500728c */ /* 0x000fe2000bf85270 */
[----:B------:R-:W-:Y:S02]  /*dc20*/  FMNMX.FTZ R72, R246, R72, !PT ;  /* 0x00000048f6487209 */ /* 0x000fe40007810000 */
[----:B------:R-:W-:Y:S02]  /*dc30*/  FSEL R56, R204, -INF , !P5 ;  /* 0xff800000cc387808 */ /* 0x000fe40006800000 */
[----:B------:R-:W-:Y:S02]  /*dc40*/  FMNMX.FTZ R72, R250, R72, !PT ;  /* 0x00000048fa487209 */ /* 0x000fe40007810000 */
[----:B------:R-:W-:Y:S02]  /*dc50*/  ISETP.GT.AND P0, PT, R0, 0x18, P0 ;  /* 0x000000180000780c */ /* 0x000fe40000704270 */
[----:B------:R-:W-:Y:S02]  /*dc60*/  FMNMX.FTZ R72, R252, R72, !PT ;  /* 0x00000048fc487209 */ /* 0x000fe40007810000 */
[----:B------:R-:W-:Y:S01]  /*dc70*/  PLOP3.LUT P6, PT, PT, PT, UP0, 0x40, 0x0 ;  /* 0x000000000000781c */ /* 0x000fe20003fce808 */
[----:B------:R-:W-:Y:S01]  /*dc80*/  UISETP.NE.AND UP0, UPT, UR22, URZ, UPT ;  /* 0x0000003f1600728c */ /* 0x000fe2000bf05270 */
[----:B------:R-:W-:Y:S01]  /*dc90*/  ISETP.LT.OR P0, PT, R2, 0x19, P0 ;  /* 0x000000190200780c */ /* 0x000fe20000701670 */
[----:B------:R-:W1:Y:S01]  /*dca0*/  SHFL.BFLY PT, R5, R72, 0x2, 0x1f ;  /* 0x0c401f0048057f89 */ /* 0x000e6200000e0000 */
[----:B------:R-:W-:Y:S02]  /*dcb0*/  ISETP.GT.AND P6, PT, R0, 0x19, P6 ;  /* 0x000000190000780c */ /* 0x000fe400037c4270 */
[----:B------:R-:W-:Y:S02]  /*dcc0*/  FSEL R62, R200, -INF , !P0 ;  /* 0xff800000c83e7808 */ /* 0x000fe40004000000 */
[----:B------:R-:W-:Y:S02]  /*dcd0*/  ISETP.LT.OR P6, PT, R2, 0x1a, P6 ;  /* 0x0000001a0200780c */ /* 0x000fe400037c1670 */
[----:B------:R-:W-:Y:S02]  /*dce0*/  FMNMX.FTZ R4, R14, R4, !PT ;  /* 0x000000040e047209 */ /* 0x000fe40007810000 */
[----:B------:R-:W-:Y:S02]  /*dcf0*/  FSEL R88, R199, -INF , !P6 ;  /* 0xff800000c7587808 */ /* 0x000fe40007000000 */
[----:B------:R-:W-:Y:S02]  /*dd00*/  FMNMX.FTZ R4, R16, R4, !PT ;  /* 0x0000000410047209 */ /* 0x000fe40007810000 */
[----:B------:R-:W-:Y:S01]  /*dd10*/  PLOP3.LUT P1, PT, PT, PT, UP3, 0x40, 0x0 ;  /* 0x000000000000781c */ /* 0x000fe20003f2e838 */
[----:B------:R-:W-:Y:S01]  /*dd20*/  UISETP.NE.AND UP3, UPT, UR20, URZ, UPT ;  /* 0x0000003f1400728c */ /* 0x000fe2000bf65270 */
        /* <DEDUP_REMOVED lines=17> */
[----:B------:R-:W-:Y:S02]  /*de40*/  ISETP.GT.AND P6, PT, R0, 0x30, P6 ;  /* 0x000000300000780c */ /* 0x000fe400037c4270 */
[----:B------:R-:W-:Y:S02]  /*de50*/  FMNMX.FTZ R4, R182, R4, !PT ;  /* 0x00000004b6047209 */ /* 0x000fe40007810000 */
[----:B------:R-:W-:Y:S01]  /*de60*/  PLOP3.LUT P1, PT, PT, PT, UP3, 0x40, 0x0 ;  /* 0x000000000000781c */ /* 0x000fe20003f2e838 */
[----:B------:R-:W-:Y:S01]  /*de70*/  UISETP.NE.AND UP3, UPT, UR27, URZ, UPT ;  /* 0x0000003f1b00728c */ /* 0x000fe2000bf65270 */
[----:B------:R-:W-:Y:S02]  /*de80*/  FMNMX.FTZ R4, R185, R4, !PT ;  /* 0x00000004b9047209 */ /* 0x000fe40007810000 */
[----:B------:R-:W-:Y:S02]  /*de90*/  FSEL R173, R47, -INF , !P0 ;  /* 0xff8000002fad7808 */ /* 0x000fe40004000000 */
[----:B------:R-:W-:Y:S02]  /*dea0*/  ISETP.LT.OR P6, PT, R2, 0x31, P6 ;  /* 0x000000310200780c */ /* 0x000fe400037c1670 */
[----:B------:R-:W-:Y:S02]  /*deb0*/  ISETP.GT.AND P1, PT, R0, 0x31, P1 ;  /* 0x000000310000780c */ /* 0x000fe40000f24270 */
[----:B------:R-:W-:Y:S02]  /*dec0*/  FMNMX.FTZ R4, R188, R4, !PT ;  /* 0x00000004bc047209 */ /* 0x000fe40007810000 */
        /* <DEDUP_REMOVED lines=10> */
[----:B------:R-:W-:Y:S02]  /*df70*/  PLOP3.LUT P6, PT, PT, PT, UP6, 0x40, 0x0 ;  /* 0x000000000000781c */ /* 0x000fe40003fce868 */
[----:B------:R-:W-:Y:S02]  /*df80*/  FMNMX.FTZ R4, R231, R4, !PT ;  /* 0x00000004e7047209 */ /* 0x000fe40007810000 */
[----:B------:R-:W-:Y:S02]  /*df90*/  PLOP3.LUT P1, PT, PT, PT, UP5, 0x40, 0x0 ;  /* 0x000000000000781c */ /* 0x000fe40003f2e858 */
[----:B------:R-:W-:Y:S02]  /*dfa0*/  FMNMX.FTZ R4, R239, R4, !PT ;  /* 0x00000004ef047209 */ /* 0x000fe40007810000 */
[----:B------:R-:W-:Y:S02]  /*dfb0*/  ISETP.LT.OR P0, PT, R2, 0x41, P0 ;  /* 0x000000410200780c */ /* 0x000fe40000701670 */
[----:B------:R-:W-:Y:S02]  /*dfc0*/  FMNMX.FTZ R4, R241, R4, !PT ;  /* 0x00000004f1047209 */ /* 0x000fe40007810000 */
[C---:B------:R-:W-:Y:S02]  /*dfd0*/  ISETP.GT.AND P6, PT, R0.reuse, 0x41, P6 ;  /* 0x000000410000780c */ /* 0x040fe400037c4270 */
[----:B------:R-:W-:Y:S02]  /*dfe0*/  FMNMX.FTZ R4, R243, R4, !PT ;  /* 0x00000004f3047209 */ /* 0x000fe40007810000 */
[----:B------:R-:W-:Y:S02]  /*dff0*/  ISETP.GT.AND P1, PT, R0, 0x48, P1 ;  /* 0x000000480000780c */ /* 0x000fe40000f24270 */
[----:B------:R-:W-:Y:S02]  /*e000*/  FMNMX.FTZ R4, R244, R4, !PT ;  /* 0x00000004f4047209 */ /* 0x000fe40007810000 */
[C---:B------:R-:W-:Y:S02]  /*e010*/  ISETP.LT.OR P6, PT, R2.reuse, 0x42, P6 ;  /* 0x000000420200780c */ /* 0x040fe400037c1670 */
[----:B------:R-:W-:Y:S01]  /*e020*/  FSEL R187, R187, -INF , !P0 ;  /* 0xff800000bbbb7808 */ /* 0x000fe20004000000 */
[----:B------:R-:W-:Y:S01]  /*e030*/  SHFL.BFLY PT, R8, R4, 0x2, 0x1f ;  /* 0x0c401f0004087f89 */ /* 0x000fe200000e0000 */
[----:B------:R-:W-:Y:S02]  /*e040*/  PLOP3.LUT P0, PT, PT, PT, UP3, 0x40, 0x0 ;  /* 0x000000000000781c */ /* 0x000fe40003f0e838 */
[----:B------:R-:W-:Y:S02]  /*e050*/  ISETP.LT.OR P1, PT, R2, 0x49, P1 ;  /* 0x000000490200780c */ /* 0x000fe40000f21670 */
[----:B------:R-:W-:Y:S02]  /*e060*/  FSEL R192, R75, -INF , !P6 ;  /* 0xff8000004bc07808 */ /* 0x000fe40007000000 */
[----:B------:R-:W-:Y:S02]  /*e070*/  ISETP.GT.AND P0, PT, R0, 0x50, P0 ;  /* 0x000000500000780c */ /* 0x000fe40000704270 */
[----:B------:R-:W-:Y:S02]  /*e080*/  FSEL R191, R78, -INF , !P1 ;  /* 0xff8000004ebf7808 */ /* 0x000fe40004800000 */
[----:B------:R-:W-:Y:S04]  /*e090*/  ISETP.LT.OR P0, PT, R2, 0x51, P0 ;  /* 0x000000510200780c */ /* 0x000fe80000701670 */
[----:B------:R-:W-:Y:S02]  /*e0a0*/  FSEL R199, R42, -INF , !P0 ;  /* 0xff8000002ac77808 */ /* 0x000fe40004000000 */
[----:B------:R-:W-:Y:S01]  /*e0b0*/  PLOP3.LUT P0, PT, PT, PT, UP0, 0x40, 0x0 ;  /* 0x000000000000781c */ /* 0x000fe20003f0e808 */
[----:B------:R-:W-:Y:S02]  /*e0c0*/  UISETP.GT.AND UP0, UPT, UR12, UR5, UPT ;  /* 0x000000050c00728c */ /* 0x000fe4000bf04270 */
[----:B------:R-:W-:Y:S01]  /*e0d0*/  UIADD3 UR12, UR12, -0x1, URZ ;  /* 0xffffffff0c0c7890 */ /* 0x000fe2000fffe03f */
[----:B------:R-:W-:Y:S04]  /*e0e0*/  ISETP.GT.AND P0, PT, R0, 0x59, P0 ;  /* 0x000000590000780c */ /* 0x000fe80000704270 */
[----:B------:R-:W-:Y:S04]  /*e0f0*/  ISETP.LT.OR P0, PT, R2, 0x5a, P0 ;  /* 0x0000005a0200780c */ /* 0x000fe80000701670 */
[----:B------:R-:W-:Y:S02]  /*e100*/  FSEL R73, R35, -INF , !P0 ;  /* 0xff80000023497808 */ /* 0x000fe40004000000 */
[----:B--2---:R-:W-:Y:S02]  /*e110*/  FSEL R10, R3, -INF , !P2 ;  /* 0xff800000030a7808 */ /* 0x004fe40005000000 */
[----:B------:R-:W-:Y:S02]  /*e120*/  FMNMX.FTZ R3, R11, R101, !PT ;  /* 0x000000650b037209 */ /* 0x000fe40007810000 */
[----:B------:R-:W-:Y:S01]  /*e130*/  PLOP3.LUT P2, PT, PT, PT, UP2, 0x40, 0x0 ;  /* 0x000000000000781c */ /* 0x000fe20003f4e828 */
[----:B------:R-:W-:Y:S01]  /*e140*/  UISETP.NE.AND UP2, UPT, UR24, URZ, UPT ;  /* 0x0000003f1800728c */ /* 0x000fe2000bf45270 */
[----:B------:R-:W-:Y:S02]  /*e150*/  FMNMX.FTZ R3, R18, R3, !PT ;  /* 0x0000000312037209 */ /* 0x000fe40007810000 */
[----:B-1----:R-:W-:Y:S02]  /*e160*/  FMNMX.FTZ R72, R72, R5, !PT ;  /* 0x0000000548487209 */ /* 0x002fe40007810000 */
[----:B------:R-:W-:Y:S02]  /*e170*/  FMNMX.FTZ R3, R21, R3, !PT ;  /* 0x0000000315037209 */ /* 0x000fe40007810000 */
[----:B------:R-:W-:Y:S01]  /*e180*/  ISETP.GT.AND P2, PT, R0, 0x11, P2 ;  /* 0x000000110000780c */ /* 0x000fe20001744270 */
[----:B------:R-:W1:Y:S01]  /*e190*/  SHFL.BFLY PT, R7, R72, 0x1, 0x1f ;  /* 0x0c201f0048077f89 */ /* 0x000e6200000e0000 */
        /* <DEDUP_REMOVED lines=10> */
[----:B------:R-:W-:Y:S02]  /*e240*/  FMNMX.FTZ R5, R10, R103, !PT ;  /* 0x000000670a057209 */ /* 0x000fe40007810000 */
[----:B------:R-:W-:Y:S02]  /*e250*/  FMNMX.FTZ R3, R94, R3, !PT ;  /* 0x000000035e037209 */ /* 0x000fe40007810000 */
[----:B------:R-:W-:Y:S02]  /*e260*/  ISETP.LT.OR P2, PT, R2, 0x29, P2 ;  /* 0x000000290200780c */ /* 0x000fe40001741670 */
[----:B------:R-:W-:Y:S02]  /*e270*/  FMNMX.FTZ R3, R95, R3, !PT ;  /* 0x000000035f037209 */ /* 0x000fe40007810000 */
[----:B------:R-:W-:Y:S02]  /*e280*/  FMNMX.FTZ R5, R15, R5, !PT ;  /* 0x000000050f057209 */ /* 0x000fe40007810000 */
[----:B------:R-:W-:Y:S02]  /*e290*/  FMNMX.FTZ R3, R174, R3, !PT ;  /* 0x00000003ae037209 */ /* 0x000fe40007810000 */
[----:B------:R-:W-:Y:S02]  /*e2a0*/  FSEL R171, R46, -INF , !P2 ;  /* 0xff8000002eab7808 */ /* 0x000fe40005000000 */
[----:B------:R-:W-:Y:S02]  /*e2b0*/  FMNMX.FTZ R3, R175, R3, !PT ;  /* 0x00000003af037209 */ /* 0x000fe40007810000 */
[----:B------:R-:W-:Y:S01]  /*e2c0*/  PLOP3.LUT P2, PT, PT, PT, UP1, 0x40, 0x0 ;  /* 0x000000000000781c */ /* 0x000fe20003f4e818 */
[----:B------:R-:W-:Y:S01]  /*e2d0*/  UISETP.NE.AND UP1, UPT, UR28, URZ, UPT ;  /* 0x0000003f1c00728c */ /* 0x000fe2000bf25270 */
[----:B------:R-:W-:Y:S02]  /*e2e0*/  FMNMX.FTZ R3, R180, R3, !PT ;  /* 0x00000003b4037209 */ /* 0x000fe40007810000 */
[----:B------:R-:W-:Y:S02]  /*e2f0*/  FMNMX.FTZ R5, R17, R5, !PT ;  /* 0x0000000511057209 */ /* 0x000fe40007810000 */
[----:B------:R-:W-:Y:S02]  /*e300*/  FMNMX.FTZ R3, R183, R3, !PT ;  /* 0x00000003b7037209 */ /* 0x000fe40007810000 */
[----:B------:R-:W-:Y:S02]  /*e310*/  ISETP.GT.AND P2, PT, R0, 0x39, P2 ;  /* 0x000000390000780c */ /* 0x000fe40001744270 */
[----:B------:R-:W-:Y:S02]  /*e320*/  FMNMX.FTZ R3, R193, R3, !PT ;  /* 0x00000003c1037209 */ /* 0x000fe40007810000 */
[----:B------:R-:W-:Y:S02]  /*e330*/  FMNMX.FTZ R5, R19, R5, !PT ;  /* 0x0000000513057209 */ /* 0x000fe40007810000 */
[----:B------:R-:W-:Y:S02]  /*e340*/  FMNMX.FTZ R3, R195, R3, !PT ;  /* 0x00000003c3037209 */ /* 0x000fe40007810000 */
[----:B-1----:R-:W-:Y:S02]  /*e350*/  FMNMX.FTZ R72, R72, R7, !PT ;  /* 0x0000000748487209 */ /* 0x002fe40007810000 */
[----:B------:R-:W-:Y:S02]  /*e360*/  FMNMX.FTZ R3, R202, R3, !PT ;  /* 0x00000003ca037209 */ /* 0x000fe40007810000 */
[----:B------:R-:W-:Y:S01]  /*e370*/  ISETP.LT.OR P2, PT, R2, 0x3a, P2 ;  /* 0x0000003a0200780c */ /* 0x000fe20001741670 */
[----:B------:R-:W-:Y:S01]  /*e380*/  FMUL.FTZ R74, R72, c[0x0][0x2d0] ;  /* 0x0000b400484a7a20 */ /* 0x000fe20000410000 */
[----:B------:R-:W-:Y:S02]  /*e390*/  FMNMX.FTZ R3, R229, R3, !PT ;  /* 0x00000003e5037209 */ /* 0x000fe40007810000 */
[----:B------:R-:W-:Y:S02]  /*e3a0*/  FMNMX.FTZ R5, R56, R5, !PT ;  /* 0x0000000538057209 */ /* 0x000fe40007810000 */
[----:B------:R-:W-:Y:S02]  /*e3b0*/  FMNMX.FTZ R3, R235, R3, !PT ;  /* 0x00000003eb037209 */ /* 0x000fe40007810000 */
[----:B------:R-:W-:Y:S02]  /*e3c0*/  FSEL R178, R63, -INF , !P2 ;  /* 0xff8000003fb27808 */ /* 0x000fe40005000000 */
[----:B------:R-:W-:Y:S02]  /*e3d0*/  FMNMX.FTZ R3, R232, R3, !PT ;  /* 0x00000003e8037209 */ /* 0x000fe40007810000 */
[----:B------:R-:W-:Y:S02]  /*e3e0*/  FSETP.NEU.FTZ.AND P2, PT, R72, -INF , PT ;  /* 0xff8000004800780b */ /* 0x000fe40003f5d000 */
[----:B------:R-:W-:Y:S02]  /*e3f0*/  FMNMX.FTZ R3, R238, R3, !PT ;  /* 0x00000003ee037209 */ /* 0x000fe40007810000 */
[----:B------:R-:W-:Y:S02]  /*e400*/  FMNMX.FTZ R5, R58, R5, !PT ;  /* 0x000000053a057209 */ /* 0x000fe40007810000 */
[----:B------:R-:W-:Y:S02]  /*e410*/  FMNMX.FTZ R3, R242, R3, !PT ;  /* 0x00000003f2037209 */ /* 0x000fe40007810000 */
[----:B------:R-:W-:Y:S02]  /*e420*/  FSEL R74, R74, RZ, P2 ;  /* 0x000000ff4a4a7208 */ /* 0x000fe40001000000 */
[----:B------:R-:W-:Y:S02]  /*e430*/  FMNMX.FTZ R3, R245, R3, !PT ;  /* 0x00000003f5037209 */ /* 0x000fe40007810000 */
[----:B------:R-:W-:Y:S01]  /*e440*/  FMNMX.FTZ R5, R62, R5, !PT ;  /* 0x000000053e057209 */ /* 0x000fe20007810000 */
[--C-:B------:R-:W-:Y:S01]  /*e450*/  FFMA.FTZ R48, R48, c[0x0][0x2d0], -R74.reuse ;  /* 0x0000b40030307a23 */ /* 0x100fe2000001084a */
[----:B------:R-:W-:Y:S02]  /*e460*/  FMNMX.FTZ R3, R247, R3, !PT ;  /* 0x00000003f7037209 */ /* 0x000fe40007810000 */
[----:B------:R-:W-:Y:S01]  /*e470*/  PLOP3.LUT P5, PT, PT, PT, UP2, 0x40, 0x0 ;  /* 0x000000000000781c */ /* 0x000fe20003fae828 */
[----:B------:R-:W-:Y:S01]  /*e480*/  UISETP.NE.AND UP2, UPT, UR19, URZ, UPT ;  /* 0x0000003f1300728c */ /* 0x000fe2000bf45270 */
[----:B------:R-:W-:Y:S01]  /*e490*/  FMNMX.FTZ R4, R4, R8, !PT ;  /* 0x0000000804047209 */ /* 0x000fe20007810000 */
[----:B------:R-:W1:Y:S01]  /*e4a0*/  SHFL.BFLY PT, R6, R3, 0x2, 0x1f ;  /* 0x0c401f0003067f89 */ /* 0x000e6200000e0000 */
[----:B------:R-:W-:Y:S04]  /*e4b0*/  ISETP.GT.AND P5, PT, R0, 0x21, P5 ;  /* 0x000000210000780c */ /* 0x000fe80002fa4270 */
[----:B------:R-:W-:Y:S03]  /*e4c0*/  ISETP.LT.OR P5, PT, R2, 0x22, P5 ;  /* 0x000000220200780c */ /* 0x000fe60002fa1670 */
[----:B------:R-:W2:Y:S01]  /*e4d0*/  SHFL.BFLY PT, R70, R4, 0x1, 0x1f ;  /* 0x0c201f0004467f89 */ /* 0x000ea200000e0000 */
[----:B------:R-:W-:Y:S02]  /*e4e0*/  FSEL R169, R43, -INF , !P5 ;  /* 0xff8000002ba97808 */ /* 0x000fe40006800000 */
[----:B------:R-:W-:Y:S01]  /*e4f0*/  PLOP3.LUT P5, PT, PT, PT, UP2, 0x40, 0x0 ;  /* 0x000000000000781c */ /* 0x000fe20003fae828 */
[----:B------:R-:W-:Y:S03]  /*e500*/  UISETP.NE.AND UP2, UPT, UR29, URZ, UPT ;  /* 0x0000003f1d00728c */ /* 0x000fe6000bf45270 */
[----:B------:R-:W-:Y:S03]  /*e510*/  ISETP.GT.AND P5, PT, R0, 0x38, P5 ;  /* 0x000000380000780c */ /* 0x000fe60002fa4270 */
[----:B------:R-:W-:Y:S02]  /*e520*/  PLOP3.LUT P6, PT, PT, PT, UP2, 0x40, 0x0 ;  /* 0x000000000000781c */ /* 0x000fe40003fce828 */
[----:B------:R-:W-:Y:S02]  /*e530*/  ISETP.LT.OR P5, PT, R2, 0x39, P5 ;  /* 0x000000390200780c */ /* 0x000fe40002fa1670 */
[----:B------:R-:W-:Y:S02]  /*e540*/  ISETP.GT.AND P6, PT, R0, 0x51, P6 ;  /* 0x000000510000780c */ /* 0x000fe400037c4270 */
[----:B-1----:R-:W-:Y:S02]  /*e550*/  FMNMX.FTZ R3, R3, R6, !PT ;  /* 0x0000000603037209 */ /* 0x002fe40007810000 */
[----:B------:R-:W-:Y:S01]  /*e560*/  FMNMX.FTZ R6, R88, R5, !PT ;  /* 0x0000000558067209 */ /* 0x000fe20007810000 */
[--C-:B------:R-:W-:Y:S01]  /*e570*/  FFMA.FTZ R5, R12, c[0x0][0x2d0], -R74.reuse ;  /* 0x0000b4000c057a23 */ /* 0x100fe2000001084a */
[----:B------:R-:W-:Y:S01]  /*e580*/  ISETP.LT.OR P6, PT, R2, 0x52, P6 ;  /* 0x000000520200780c */ /* 0x000fe200037c1670 */
[----:B------:R-:W1:Y:S01]  /*e590*/  SHFL.BFLY PT, R71, R3, 0x1, 0x1f ;  /* 0x0c201f0003477f89 */ /* 0x000e6200000e0000 */
[----:B------:R-:W-:Y:S01]  /*e5a0*/  FMNMX.FTZ R6, R99, R6, !PT ;  /* 0x0000000663067209 */ /* 0x000fe20007810000 */
[----:B------:R3:W-:Y:S01]  /*e5b0*/  MUFU.EX2 R49, R5 ;  /* 0x0000000500317308 */ /* 0x0007e20000000800 */
[----:B------:R-:W-:Y:S02]  /*e5c0*/  FSEL R186, R34, -INF , !P5 ;  /* 0xff80000022ba7808 */ /* 0x000fe40006800000 */
[----:B------:R-:W-:Y:S02]  /*e5d0*/  PLOP3.LUT P5, PT, PT, PT, UP4, 0x40, 0x0 ;  /* 0x000000000000781c */ /* 0x000fe40003fae848 */
[----:B--2---:R-:W-:Y:S02]  /*e5e0*/  FMNMX.FTZ R70, R4, R70, !PT ;  /* 0x0000004604467209 */ /* 0x004fe40007810000 */
[----:B------:R-:W-:Y:S02]  /*e5f0*/  ISETP.GT.AND P5, PT, R0, 0x49, P5 ;  /* 0x000000490000780c */ /* 0x000fe40002fa4270 */
[C---:B------:R-:W-:Y:S01]  /*e600*/  FSETP.NEU.FTZ.AND P0, PT, R70.reuse, -INF , PT ;  /* 0xff8000004600780b */ /* 0x040fe20003f1d000 */
[----:B------:R-:W-:Y:S01]  /*e610*/  FMUL.FTZ R96, R70, c[0x0][0x2d0] ;  /* 0x0000b40046607a20 */ /* 0x000fe20000410000 */
[----:B------:R-:W-:Y:S02]  /*e620*/  ISETP.LT.OR P5, PT, R2, 0x4a, P5 ;  /* 0x0000004a0200780c */ /* 0x000fe40002fa1670 */
[----:B------:R-:W-:Y:S02]  /*e630*/  FSEL R200, R91, -INF , !P6 ;  /* 0xff8000005bc87808 */ /* 0x000fe40007000000 */
[----:B------:R-:W-:Y:S02]  /*e640*/  FSEL R194, R79, -INF , !P5 ;  /* 0xff8000004fc27808 */ /* 0x000fe40006800000 */
[----:B------:R-:W-:Y:S02]  /*e650*/  PLOP3.LUT P5, PT, PT, PT, UP1, 0x40, 0x0 ;  /* 0x000000000000781c */ /* 0x000fe40003fae818 */
[----:B------:R-:W-:Y:S02]  /*e660*/  FSEL R96, R96, RZ, P0 ;  /* 0x000000ff60607208 */ /* 0x000fe40000000000 */
[----:B------:R-:W-:Y:S02]  /*e670*/  ISETP.GT.AND P5, PT, R0, 0x58, P5 ;  /* 0x000000580000780c */ /* 0x000fe40002fa4270 */
[----:B-1----:R-:W-:Y:S01]  /*e680*/  FMNMX.FTZ R71, R3, R71, !PT ;  /* 0x0000004703477209 */ /* 0x002fe20007810000 */
[----:B---3--:R-:W-:Y:S01]  /*e690*/  FFMA.FTZ R5, R20, c[0x0][0x2d0], -R74 ;  /* 0x0000b40014057a23 */ /* 0x008fe2000001084a */
[----:B------:R-:W-:Y:S01]  /*e6a0*/  ISETP.LT.OR P5, PT, R2, 0x59, P5 ;  /* 0x000000590200780c */ /* 0x000fe20002fa1670 */
[--C-:B------:R-:W-:Y:S01]  /*e6b0*/  FFMA.FTZ R4, R16, c[0x0][0x2d0], -R96.reuse ;  /* 0x0000b40010047a23 */ /* 0x100fe20000010860 */
[----:B------:R-:W-:Y:S01]  /*e6c0*/  FMNMX.FTZ R3, R169, R6, !PT ;  /* 0x00000006a9037209 */ /* 0x000fe20007810000 */
[----:B------:R1:W-:Y:S01]  /*e6d0*/  MUFU.EX2 R57, R5 ;  /* 0x0000000500397308 */ /* 0x0003e20000000800 */
[C---:B------:R-:W-:Y:S01]  /*e6e0*/  FMUL.FTZ R75, R71.reuse, c[0x0][0x2d0] ;  /* 0x0000b400474b7a20 */ /* 0x040fe20000410000 */
[----:B------:R-:W-:Y:S01]  /*e6f0*/  FSETP.NEU.FTZ.AND P1, PT, R71, -INF , PT ;  /* 0xff8000004700780b */ /* 0x000fe20003f3d000 */
[----:B------:R-:W-:Y:S01]  /*e700*/  FFMA.FTZ R32, R32, c[0x0][0x2d0], -R96 ;  /* 0x0000b40020207a23 */ /* 0x000fe20000010860 */
[----:B------:R-:W-:Y:S01]  /*e710*/  FMNMX.FTZ R3, R171, R3, !PT ;  /* 0x00000003ab037209 */ /* 0x000fe20007810000 */
[----:B------:R-:W-:Y:S01]  /*e720*/  FFMA.FTZ R16, R30, c[0x0][0x2d0], -R74 ;  /* 0x0000b4001e107a23 */ /* 0x000fe2000001084a */
[----:B------:R-:W-:Y:S01]  /*e730*/  FSEL R75, R75, RZ, P1 ;  /* 0x000000ff4b4b7208 */ /* 0x000fe20000800000 */
[----:B------:R-:W-:Y:S01]  /*e740*/  FFMA.FTZ R44, R44, c[0x0][0x2d0], -R96 ;  /* 0x0000b4002c2c7a23 */ /* 0x000fe20000010860 */
[----:B------:R-:W-:Y:S02]  /*e750*/  FMNMX.FTZ R3, R173, R3, !PT ;  /* 0x00000003ad037209 */ /* 0x000fe40007810000 */
[----:B------:R-:W-:Y:S01]  /*e760*/  MUFU.EX2 R36, R4 ;  /* 0x0000000400247308 */ /* 0x000fe20000000800 */
[--C-:B------:R-:W-:Y:S01]  /*e770*/  FFMA.FTZ R2, R21, c[0x0][0x2d0], -R75.reuse ;  /* 0x0000b40015027a23 */ /* 0x100fe2000001084b */
[----:B------:R-:W-:Y:S01]  /*e780*/  FMNMX.FTZ R3, R181, R3, !PT ;  /* 0x00000003b5037209 */ /* 0x000fe20007810000 */
[--C-:B------:R-:W-:Y:S01]  /*e790*/  FFMA.FTZ R92, R95, c[0x0][0x2d0], -R75.reuse ;  /* 0x0000b4005f5c7a23 */ /* 0x100fe2000001084b */
[----:B------:R-:W-:Y:S01]  /*e7a0*/  FSEL R201, R38, -INF , !P5 ;  /* 0xff80000026c97808 */ /* 0x000fe20006800000 */
[--C-:B------:R-:W-:Y:S01]  /*e7b0*/  FFMA.FTZ R8, R26, c[0x0][0x2d0], -R75.reuse ;  /* 0x0000b4001a087a23 */ /* 0x100fe2000001084b */
[----:B------:R-:W-:Y:S01]  /*e7c0*/  FMNMX.FTZ R3, R184, R3, !PT ;  /* 0x00000003b8037209 */ /* 0x000fe20007810000 */
[--C-:B------:R-:W-:Y:S02]  /*e7d0*/  FFMA.FTZ R12, R28, c[0x0][0x2d0], -R75.reuse ;  /* 0x0000b4001c0c7a23 */ /* 0x100fe4000001084b */
[--C-:B------:R-:W-:Y:S01]  /*e7e0*/  FFMA.FTZ R28, R31, c[0x0][0x2d0], -R75.reuse ;  /* 0x0000b4001f1c7a23 */ /* 0x100fe2000001084b */
[----:B------:R-:W-:Y:S01]  /*e7f0*/  MUFU.EX2 R61, R2 ;  /* 0x00000002003d7308 */ /* 0x000fe20000000800 */
[--C-:B-1----:R-:W-:Y:S09]  /*e800*/  FFMA.FTZ R5, R22, c[0x0][0x2d0], -R74.reuse ;  /* 0x0000b40016057a23 */ /* 0x102ff2000001084a */
[----:B------:R1:W-:Y:S10]  /*e810*/  MUFU.EX2 R60, R5 ;  /* 0x00000005003c7308 */ /* 0x0003f40000000800 */
[----:B------:R-:W-:Y:S10]  /*e820*/  MUFU.EX2 R59, R8 ;  /* 0x00000008003b7308 */ /* 0x000ff40000000800 */
[----:B------:R-:W-:Y:S01]  /*e830*/  MUFU.EX2 R50, R12 ;  /* 0x0000000c00327308 */ /* 0x000fe20000000800 */
[----:B-1----:R-:W-:Y:S01]  /*e840*/  FMNMX.FTZ R5, R186, R3, !PT ;  /* 0x00000003ba057209 */ /* 0x002fe20007810000 */
[----:B------:R-:W-:Y:S02]  /*e850*/  FFMA.FTZ R3, R24, c[0x0][0x2d0], -R74 ;  /* 0x0000b40018037a23 */ /* 0x000fe4000001084a */
[--C-:B------:R-:W-:Y:S01]  /*e860*/  FFMA.FTZ R24, R29, c[0x0][0x2d0], -R75.reuse ;  /* 0x0000b4001d187a23 */ /* 0x100fe2000001084b */
[----:B------:R-:W-:Y:S05]  /*e870*/  FMNMX.FTZ R5, R178, R5, !PT ;  /* 0x00000005b2057209 */ /* 0x000fea0007810000 */
[----:B------:R1:W2:Y:S10]  /*e880*/  MUFU.EX2 R85, R3 ;  /* 0x0000000300557308 */ /* 0x0002b40000000800 */
[----:B------:R-:W-:Y:S10]  /*e890*/  MUFU.EX2 R34, R16 ;  /* 0x0000001000227308 */ /* 0x000ff40000000800 */
[----:B------:R-:W-:Y:S01]  /*e8a0*/  MUFU.EX2 R35, R24 ;  /* 0x0000001800237308 */ /* 0x000fe20000000800 */
[----:B-1----:R-:W-:Y:S01]  /*e8b0*/  FMNMX.FTZ R3, R187, R5, !PT ;  /* 0x00000005bb037209 */ /* 0x002fe20007810000 */
[--C-:B------:R-:W-:Y:S01]  /*e8c0*/  FFMA.FTZ R5, R11, c[0x0][0x2d0], -R75.reuse ;  /* 0x0000b4000b057a23 */ /* 0x100fe2000001084b */
[----:B--2---:R-:W-:Y:S02]  /*e8d0*/  F2FP.PACK_AB R78, R85, R60 ;  /* 0x0000003c554e723e */ /* 0x004fe400000000ff */
[----:B------:R-:W-:Y:S05]  /*e8e0*/  FMNMX.FTZ R3, R192, R3, !PT ;  /* 0x00000003c0037209 */ /* 0x000fea0007810000 */
[----:B------:R-:W-:Y:S01]  /*e8f0*/  MUFU.EX2 R37, R5 ;  /* 0x0000000500257308 */ /* 0x000fe20000000800 */
[----:B------:R-:W-:Y:S04]  /*e900*/  FMNMX.FTZ R3, R191, R3, !PT ;  /* 0x00000003bf037209 */ /* 0x000fe80007810000 */
[----:B------:R-:W-:Y:S01]  /*e910*/  FMNMX.FTZ R0, R194, R3, !PT ;  /* 0x00000003c2007209 */ /* 0x000fe20007810000 */
[--C-:B------:R-:W-:Y:S03]  /*e920*/  FFMA.FTZ R3, R18, c[0x0][0x2d0], -R75.reuse ;  /* 0x0000b40012037a23 */ /* 0x100fe6000001084b */
[----:B------:R-:W-:Y:S01]  /*e930*/  FMNMX.FTZ R0, R199, R0, !PT ;  /* 0x00000000c7007209 */ /* 0x000fe20007810000 */
[----:B------:R1:W-:Y:S03]  /*e940*/  MUFU.EX2 R51, R3 ;  /* 0x0000000300337308 */ /* 0x0003e60000000800 */
[----:B------:R-:W-:Y:S04]  /*e950*/  FMNMX.FTZ R0, R200, R0, !PT ;  /* 0x00000000c8007209 */ /* 0x000fe80007810000 */
[----:B------:R-:W-:Y:S04]  /*e960*/  FMNMX.FTZ R0, R201, R0, !PT ;  /* 0x00000000c9007209 */ /* 0x000fe80007810000 */
[----:B------:R-:W-:Y:S05]  /*e970*/  FMNMX.FTZ R0, R73, R0, !PT ;  /* 0x0000000049007209 */ /* 0x000fea0007810000 */
[----:B------:R-:W2:Y:S01]  /*e980*/  SHFL.BFLY PT, R2, R0, 0x2, 0x1f ;  /* 0x0c401f0000027f89 */ /* 0x000ea200000e0000 */
[----:B-1----:R-:W-:Y:S07]  /*e990*/  FFMA.FTZ R3, R23, c[0x0][0x2d0], -R75 ;  /* 0x0000b40017037a23 */ /* 0x002fee000001084b */
[----:B------:R-:W-:Y:S01]  /*e9a0*/  LDSM.16.MT88.4 R20, [R209+0x100] ;  /* 0x00010000d114783b */ /* 0x000fe20000004200 */
[----:B------:R1:W3:Y:S02]  /*e9b0*/  MUFU.EX2 R86, R3 ;  /* 0x0000000300567308 */ /* 0x0002e40000000800 */
[--C-:B-1----:R-:W-:Y:S01]  /*e9c0*/  FFMA.FTZ R3, R9, c[0x0][0x2d0], -R96.reuse ;  /* 0x0000b40009037a23 */ /* 0x102fe20000010860 */
[----:B---3--:R-:W-:Y:S07]  /*e9d0*/  F2FP.PACK_AB R79, R86, R61 ;  /* 0x0000003d564f723e */ /* 0x008fee00000000ff */
[----:B------:R1:W-:Y:S02]  /*e9e0*/  MUFU.EX2 R39, R3 ;  /* 0x0000000300277308 */ /* 0x0003e40000000800 */
[--C-:B-1----:R-:W-:Y:S08]  /*e9f0*/  FFMA.FTZ R3, R13, c[0x0][0x2d0], -R96.reuse ;  /* 0x0000b4000d037a23 */ /* 0x102ff00000010860 */
[----:B------:R1:W-:Y:S02]  /*ea00*/  MUFU.EX2 R45, R3 ;  /* 0x00000003002d7308 */ /* 0x0003e40000000800 */
[----:B-1----:R-:W-:Y:S08]  /*ea10*/  FFMA.FTZ R3, R14, c[0x0][0x2d0], -R96 ;  /* 0x0000b4000e037a23 */ /* 0x002ff00000010860 */
[----:B------:R2:W-:Y:S02]  /*ea20*/  MUFU.EX2 R84, R3 ;  /* 0x0000000300547308 */ /* 0x0005e40000000800 */
[----:B--2---:R-:W-:Y:S01]  /*ea30*/  FMNMX.FTZ R3, R0, R2, !PT ;  /* 0x0000000200037209 */ /* 0x004fe20007810000 */
[----:B------:R-:W-:Y:S01]  /*ea40*/  FFMA.FTZ R2, R25, c[0x0][0x2d0], -R74 ;  /* 0x0000b40019027a23 */ /* 0x000fe2000001084a */
[----:B------:R-:W-:Y:S06]  /*ea50*/  FSEL R0, R72, RZ, P2 ;  /* 0x000000ff48007208 */ /* 0x000fec0001000000 */
[----:B------:R1:W-:Y:S01]  /*ea60*/  MUFU.EX2 R87, R2 ;  /* 0x0000000200577308 */ /* 0x0003e20000000800 */
[----:B------:R-:W2:Y:S01]  /*ea70*/  SHFL.BFLY PT, R4, R3, 0x1, 0x1f ;  /* 0x0c201f0003047f89 */ /* 0x000ea200000e0000 */
[----:B------:R-:W-:Y:S01]  /*ea80*/  FADD.FTZ R0, -R0, R100 ;  /* 0x0000006400007221 */ /* 0x000fe20000010100 */
[----:B------:R-:W-:Y:S03]  /*ea90*/  MOV R100, R49 ;  /* 0x0000003100647202 */ /* 0x000fe60000000f00 */
[----:B------:R-:W-:Y:S01]  /*eaa0*/  FMUL.FTZ R0, R0, c[0x0][0x2d0] ;  /* 0x0000b40000007a20 */ /* 0x000fe20000410000 */
[----:B------:R-:W-:Y:S03]  /*eab0*/  F2FP.PACK_AB R76, R57, R100 ;  /* 0x00000064394c723e */ /* 0x000fe600000000ff */
[----:B------:R3:W4:Y:S01]  /*eac0*/  MUFU.EX2 R69, R0 ;  /* 0x0000000000457308 */ /* 0x0007220000000800 */
[----:B-1----:R-:W-:Y:S02]  /*ead0*/  FSEL R2, R71, RZ, P1 ;  /* 0x000000ff47027208 */ /* 0x002fe40000800000 */
[----:B--2---:R-:W-:Y:S03]  /*eae0*/  FMNMX.FTZ R3, R4, R3, !PT ;  /* 0x0000000304037209 */ /* 0x004fe60007810000 */
[----:B------:R-:W-:Y:S02]  /*eaf0*/  FADD.FTZ R2, -R2, R101 ;  /* 0x0000006502027221 */ /* 0x000fe40000010100 */
[----:B------:R-:W-:Y:S02]  /*eb00*/  FMUL.FTZ R97, R3, c[0x0][0x2d0] ;  /* 0x0000b40003617a20 */ /* 0x000fe40000410000 */
[----:B------:R-:W-:Y:S01]  /*eb10*/  FMUL.FTZ R2, R2, c[0x0][0x2d0] ;  /* 0x0000b40002027a20 */ /* 0x000fe20000410000 */
[----:B---3--:R-:W-:Y:S01]  /*eb20*/  FSEL R0, R70, RZ, P0 ;  /* 0x000000ff46007208 */ /* 0x008fe20000000000 */
[----:B----4-:R-:W-:Y:S01]  /*eb30*/  FMUL.FTZ R5, R69, R105 ;  /* 0x0000006945057220 */ /* 0x010fe20000410000 */
[----:B------:R-:W-:Y:S01]  /*eb40*/  MOV R105, R36 ;  /* 0x0000002400697202 */ /* 0x000fe20000000f00 */
[----:B------:R-:W1:Y:S01]  /*eb50*/  MUFU.EX2 R68, R2 ;  /* 0x0000000200447308 */ /* 0x000e620000000800 */
[----:B------:R-:W-:Y:S01]  /*eb60*/  FSETP.NEU.FTZ.AND P0, PT, R3, -INF , PT ;  /* 0xff8000000300780b */ /* 0x000fe20003f1d000 */
[----:B------:R-:W-:Y:S01]  /*eb70*/  FADD.FTZ R0, -R0, R102 ;  /* 0x0000006600007221 */ /* 0x000fe20000010100 */
[----:B------:R-:W-:Y:S01]  /*eb80*/  MOV R102, R39 ;  /* 0x0000002700667202 */ /* 0x000fe20000000f00 */
[----:B------:R-:W-:Y:S01]  /*eb90*/  IMAD.MOV.U32 R101, RZ, RZ, R45 ;  /* 0x000000ffff657224 */ /* 0x000fe200078e002d */
[----:B------:R-:W-:Y:S01]  /*eba0*/  FSEL R97, R97, RZ, P0 ;  /* 0x000000ff61617208 */ /* 0x000fe20000000000 */
[----:B------:R-:W-:Y:S01]  /*ebb0*/  FMUL.FTZ R0, R0, c[0x0][0x2d0] ;  /* 0x0000b40000007a20 */ /* 0x000fe20000410000 */
[----:B------:R-:W-:Y:S01]  /*ebc0*/  F2FP.PACK_AB R66, R105, R84 ;  /* 0x000000546942723e */ /* 0x000fe200000000ff */
[----:B------:R-:W-:Y:S01]  /*ebd0*/  FMUL.FTZ R16, R69, R116 ;  /* 0x0000007445107220 */ /* 0x000fe20000410000 */
[----:B------:R-:W-:Y:S01]  /*ebe0*/  F2FP.PACK_AB R64, R101, R102 ;  /* 0x000000666540723e */ /* 0x000fe200000000ff */
[----:B------:R2:W3:Y:S01]  /*ebf0*/  MUFU.EX2 R2, R0 ;  /* 0x0000000000027308 */ /* 0x0004e20000000800 */
[--C-:B------:R-:W-:Y:S02]  /*ec00*/  FFMA.FTZ R4, R17, c[0x0][0x2d0], -R97.reuse ;  /* 0x0000b40011047a23 */ /* 0x100fe40000010861 */
[----:B------:R-:W-:Y:S02]  /*ec10*/  IMAD.MOV.U32 R116, RZ, RZ, R60 ;  /* 0x000000ffff747224 */ /* 0x000fe400078e003c */
[C---:B------:R-:W-:Y:S01]  /*ec20*/  FMUL.FTZ R17, R69.reuse, R117 ;  /* 0x0000007545117220 */ /* 0x040fe20000410000 */
[----:B------:R-:W-:Y:S01]  /*ec30*/  MOV R117, R61 ;  /* 0x0000003d00757202 */ /* 0x000fe20000000f00 */
[--C-:B------:R-:W-:Y:S02]  /*ec40*/  FFMA.FTZ R58, R58, c[0x0][0x2d0], -R97.reuse ;  /* 0x0000b4003a3a7a23 */ /* 0x100fe40000010861 */
[----:B------:R-:W-:Y:S01]  /*ec50*/  FMUL.FTZ R49, R69, R149 ;  /* 0x0000009545317220 */ /* 0x000fe20000410000 */
[----:B------:R4:W-:Y:S01]  /*ec60*/  MUFU.EX2 R206, R4 ;  /* 0x0000000400ce7308 */ /* 0x0009e20000000800 */
[----:B------:R-:W-:Y:S02]  /*ec70*/  IMAD.MOV.U32 R149, RZ, RZ, R50 ;  /* 0x000000ffff957224 */ /* 0x000fe400078e0032 */
[--C-:B------:R-:W-:Y:S02]  /*ec80*/  FFMA.FTZ R62, R62, c[0x0][0x2d0], -R97.reuse ;  /* 0x0000b4003e3e7a23 */ /* 0x100fe40000010861 */
[C---:B-1----:R-:W-:Y:S02]  /*ec90*/  FMUL.FTZ R6, R68.reuse, R106 ;  /* 0x0000006a44067220 */ /* 0x042fe40000410000 */
[C---:B------:R-:W-:Y:S02]  /*eca0*/  FMUL.FTZ R7, R68.reuse, R107 ;  /* 0x0000006b44077220 */ /* 0x040fe40000410000 */
[C---:B------:R-:W-:Y:S01]  /*ecb0*/  FMUL.FTZ R18, R68.reuse, R118 ;  /* 0x0000007644127220 */ /* 0x040fe20000410000 */
[----:B------:R-:W-:Y:S01]  /*ecc0*/  MOV R118, R57 ;  /* 0x0000003900767202 */ /* 0x000fe20000000f00 */
[----:B------:R-:W-:Y:S02]  /*ecd0*/  FMUL.FTZ R50, R68, R150 ;  /* 0x0000009644327220 */ /* 0x000fe40000410000 */
[----:B------:R-:W-:Y:S02]  /*ece0*/  IMAD.MOV.U32 R107, RZ, RZ, R86 ;  /* 0x000000ffff6b7224 */ /* 0x000fe400078e0056 */
[--C-:B--2---:R-:W-:Y:S02]  /*ecf0*/  FFMA.FTZ R0, R10, c[0x0][0x2d0], -R97.reuse ;  /* 0x0000b4000a007a23 */ /* 0x104fe40000010861 */
[C---:B---3--:R-:W-:Y:S02]  /*ed00*/  FMUL.FTZ R8, R2.reuse, R108 ;  /* 0x0000006c02087220 */ /* 0x048fe40000410000 */
[----:B------:R1:W-:Y:S01]  /*ed10*/  MUFU.EX2 R204, R0 ;  /* 0x0000000000cc7308 */ /* 0x0003e20000000800 */
[C---:B------:R-:W-:Y:S02]  /*ed20*/  FMUL.FTZ R9, R2.reuse, R109 ;  /* 0x0000006d02097220 */ /* 0x040fe40000410000 */
[C---:B------:R-:W-:Y:S01]  /*ed30*/  FMUL.FTZ R12, R2.reuse, R112 ;  /* 0x00000070020c7220 */ /* 0x040fe20000410000 */
[----:B------:R-:W-:Y:S01]  /*ed40*/  MOV R112, R59 ;  /* 0x0000003b00707202 */ /* 0x000fe20000000f00 */
[----:B----4-:R-:W-:Y:S02]  /*ed50*/  FFMA.FTZ R4, R19, c[0x0][0x2d0], -R97 ;  /* 0x0000b40013047a23 */ /* 0x010fe40000010861 */
[----:B------:R-:W-:Y:S02]  /*ed60*/  IMAD.MOV.U32 R109, RZ, RZ, R87 ;  /* 0x000000ffff6d7224 */ /* 0x000fe400078e0057 */
[----:B------:R-:W-:Y:S01]  /*ed70*/  FMUL.FTZ R13, R2, R113 ;  /* 0x00000071020d7220 */ /* 0x000fe20000410000 */
[----:B------:R2:W3:Y:S01]  /*ed80*/  MUFU.EX2 R207, R4 ;  /* 0x0000000400cf7308 */ /* 0x0004e20000000800 */
[----:B------:R-:W-:Y:S02]  /*ed90*/  FMUL.FTZ R19, R68, R119 ;  /* 0x0000007744137220 */ /* 0x000fe40000410000 */
[C---:B------:R-:W-:Y:S02]  /*eda0*/  FMUL.FTZ R24, R2.reuse, R124 ;  /* 0x0000007c02187220 */ /* 0x040fe40000410000 */
[C---:B------:R-:W-:Y:S02]  /*edb0*/  FMUL.FTZ R25, R2.reuse, R125 ;  /* 0x0000007d02197220 */ /* 0x040fe40000410000 */
[C---:B------:R-:W-:Y:S02]  /*edc0*/  FMUL.FTZ R29, R2.reuse, R129 ;  /* 0x00000081021d7220 */ /* 0x040fe40000410000 */
[C---:B------:R-:W-:Y:S01]  /*edd0*/  FMUL.FTZ R45, R2.reuse, R145 ;  /* 0x00000091022d7220 */ /* 0x040fe20000410000 */
[----:B------:R4:W-:Y:S01]  /*ede0*/  MUFU.EX2 R113, R28 ;  /* 0x0000001c00717308 */ /* 0x0009e20000000800 */
[----:B------:R-:W-:Y:S02]  /*edf0*/  IMAD.MOV.U32 R119, RZ, RZ, R51 ;  /* 0x000000ffff777224 */ /* 0x000fe400078e0033 */
[C---:B------:R-:W-:Y:S02]  /*ee00*/  FMUL.FTZ R57, R2.reuse, R157 ;  /* 0x0000009d02397220 */ /* 0x040fe40000410000 */
[----:B-1----:R-:W-:Y:S02]  /*ee10*/  FFMA.FTZ R0, R15, c[0x0][0x2d0], -R97 ;  /* 0x0000b4000f007a23 */ /* 0x002fe40000010861 */
[C---:B------:R-:W-:Y:S01]  /*ee20*/  FMUL.FTZ R60, R2.reuse, R160 ;  /* 0x000000a0023c7220 */ /* 0x040fe20000410000 */
[----:B------:R-:W-:Y:S01]  /*ee30*/  MOV R160, R116 ;  /* 0x0000007400a07202 */ /* 0x000fe20000000f00 */
[C---:B------:R-:W-:Y:S01]  /*ee40*/  FMUL.FTZ R61, R2.reuse, R161 ;  /* 0x000000a1023d7220 */ /* 0x040fe20000410000 */
[----:B------:R1:W5:Y:S01]  /*ee50*/  MUFU.EX2 R205, R0 ;  /* 0x0000000000cd7308 */ /* 0x0003620000000800 */
[----:B------:R-:W-:Y:S02]  /*ee60*/  IMAD.MOV.U32 R161, RZ, RZ, R101 ;  /* 0x000000ffffa17224 */ /* 0x000fe400078e0065 */
[----:B--2---:R-:W-:Y:S01]  /*ee70*/  FFMA.FTZ R4, R27, c[0x0][0x2d0], -R74 ;  /* 0x0000b4001b047a23 */ /* 0x004fe2000001084a */
[----:B---3--:R-:W-:Y:S06]  /*ee80*/  F2FP.PACK_AB R67, R207, R206 ;  /* 0x000000cecf43723e */ /* 0x008fec00000000ff */
[----:B------:R2:W3:Y:S01]  /*ee90*/  MUFU.EX2 R63, R4 ;  /* 0x00000004003f7308 */ /* 0x0004e20000000800 */
[----:B----4-:R-:W-:Y:S09]  /*eea0*/  FMUL.FTZ R28, R2, R128 ;  /* 0x00000080021c7220 */ /* 0x010ff20000410000 */
[----:B------:R4:W-:Y:S01]  /*eeb0*/  MUFU.EX2 R124, R32 ;  /* 0x00000020007c7308 */ /* 0x0009e20000000800 */
[----:B-1----:R-:W-:Y:S02]  /*eec0*/  FSEL R0, R3, RZ, P0 ;  /* 0x000000ff03007208 */ /* 0x002fe40000000000 */
[----:B-----5:R-:W-:Y:S02]  /*eed0*/  F2FP.PACK_AB R65, R205, R204 ;  /* 0x000000cccd41723e */ /* 0x020fe400000000ff */
[----:B------:R-:W-:Y:S01]  /*eee0*/  PLOP3.LUT P0, PT, PT, PT, UP0, 0x80, 0x0 ;  /* 0x000000000000781c */ /* 0x000fe20003f0f008 */
[----:B------:R-:W-:Y:S04]  /*eef0*/  FADD.FTZ R0, -R0, R103 ;  /* 0x0000006700007221 */ /* 0x000fe80000010100 */
[----:B------:R-:W-:Y:S01]  /*ef00*/  MUFU.EX2 R108, R92 ;  /* 0x0000005c006c7308 */ /* 0x000fe20000000800 */
[----:B------:R-:W-:Y:S02]  /*ef10*/  IMAD.MOV.U32 R103, RZ, RZ, R37 ;  /* 0x000000ffff677224 */ /* 0x000fe400078e0025 */
[----:B------:R-:W-:Y:S01]  /*ef20*/  FMUL.FTZ R0, R0, c[0x0][0x2d0] ;  /* 0x0000b40000007a20 */ /* 0x000fe20000410000 */
[----:B------:R-:W1:Y:S01]  /*ef30*/  LDSM.16.MT88.4 R36, [R212+0x100] ;  /* 0x00010000d424783b */ /* 0x000e620000004200 */
[----:B--2---:R-:W-:Y:S01]  /*ef40*/  FMUL.FTZ R4, R69, R104 ;  /* 0x0000006845047220 */ /* 0x004fe20000410000 */
[----:B------:R-:W-:Y:S01]  /*ef50*/  F2FP.PACK_AB R77, R51, R103 ;  /* 0x00000067334d723e */ /* 0x000fe200000000ff */
[----:B------:R-:W-:Y:S01]  /*ef60*/  FMUL.FTZ R51, R68, R151 ;  /* 0x0000009744337220 */ /* 0x000fe20000410000 */
[----:B---3--:R-:W-:Y:S02]  /*ef70*/  MOV R150, R63 ;  /* 0x0000003f00967202 */ /* 0x008fe40000000f00 */
[----:B------:R-:W2:Y:S01]  /*ef80*/  MUFU.EX2 R0, R0 ;  /* 0x0000000000007308 */ /* 0x000ea20000000800 */
[----:B------:R-:W-:Y:S01]  /*ef90*/  MOV R151, R118 ;  /* 0x0000007600977202 */ /* 0x000fe20000000f00 */
[----:B------:R-:W-:Y:S01]  /*efa0*/  IMAD.MOV.U32 R118, RZ, RZ, R103 ;  /* 0x000000ffff767224 */ /* 0x000fe200078e0067 */
[-C--:B------:R-:W-:Y:S01]  /*efb0*/  HMMA.16816.F32 R4, R76, R20.reuse, R4 ;  /* 0x000000144c04723c */ /* 0x080fe20000001804 */
[----:B----4-:R-:W-:Y:S02]  /*efc0*/  FMUL.FTZ R32, R69, R132 ;  /* 0x0000008445207220 */ /* 0x010fe40000410000 */
[C---:B--2---:R-:W-:Y:S01]  /*efd0*/  FMUL.FTZ R11, R0.reuse, R111 ;  /* 0x0000006f000b7220 */ /* 0x044fe20000410000 */
[----:B------:R-:W-:Y:S01]  /*efe0*/  MOV R111, R85 ;  /* 0x00000055006f7202 */ /* 0x000fe20000000f00 */
[C---:B------:R-:W-:Y:S02]  /*eff0*/  FMUL.FTZ R10, R0.reuse, R110 ;  /* 0x0000006e000a7220 */ /* 0x040fe40000410000 */
[C---:B------:R-:W-:Y:S02]  /*f000*/  FMUL.FTZ R15, R0.reuse, R115 ;  /* 0x00000073000f7220 */ /* 0x040fe40000410000 */
[----:B------:R-:W-:Y:S02]  /*f010*/  IMAD.MOV.U32 R115, RZ, RZ, R84 ;  /* 0x000000ffff737224 */ /* 0x000fe400078e0054 */
[----:B------:R-:W2:Y:S01]  /*f020*/  LDSM.16.MT88.4 R84, [R209+0x900] ;  /* 0x00090000d154783b */ /* 0x000ea20000004200 */
[C---:B------:R-:W-:Y:S01]  /*f030*/  HMMA.16816.F32 R8, R64.reuse, R20, R8 ;  /* 0x000000144008723c */ /* 0x040fe20000001808 */
[C---:B------:R-:W-:Y:S02]  /*f040*/  FMUL.FTZ R14, R0.reuse, R114 ;  /* 0x00000072000e7220 */ /* 0x040fe40000410000 */
[C---:B------:R-:W-:Y:S02]  /*f050*/  FMUL.FTZ R47, R0.reuse, R147 ;  /* 0x00000093002f7220 */ /* 0x040fe40000410000 */
[C---:B------:R-:W-:Y:S02]  /*f060*/  FMUL.FTZ R26, R0.reuse, R126 ;  /* 0x0000007e001a7220 */ /* 0x040fe40000410000 */
[----:B------:R-:W-:Y:S01]  /*f070*/  FFMA.FTZ R20, R33, c[0x0][0x2d0], -R74 ;  /* 0x0000b40021147a23 */ /* 0x000fe2000001084a */
[-C--:B------:R-:W-:Y:S01]  /*f080*/  HMMA.16816.F32 R12, R64, R22.reuse, R12 ;  /* 0x00000016400c723c */ /* 0x080fe2000000180c */
[C---:B------:R-:W-:Y:S02]  /*f090*/  FMUL.FTZ R33, R69.reuse, R133 ;  /* 0x0000008545217220 */ /* 0x040fe40000410000 */
[----:B------:R3:W-:Y:S01]  /*f0a0*/  MUFU.EX2 R114, R20 ;  /* 0x0000001400727308 */ /* 0x0007e20000000800 */
[C---:B------:R-:W-:Y:S02]  /*f0b0*/  FMUL.FTZ R21, R69.reuse, R121 ;  /* 0x0000007945157220 */ /* 0x040fe40000410000 */
[C---:B------:R-:W-:Y:S02]  /*f0c0*/  FMUL.FTZ R27, R0.reuse, R127 ;  /* 0x0000007f001b7220 */ /* 0x040fe40000410000 */
[C---:B------:R-:W-:Y:S01]  /*f0d0*/  HMMA.16816.F32 R16, R76.reuse, R22, R16 ;  /* 0x000000164c10723c */ /* 0x040fe20000001810 */
[C---:B------:R-:W-:Y:S03]  /*f0e0*/  FMUL.FTZ R30, R0.reuse, R130 ;  /* 0x00000082001e7220 */ /* 0x040fe60000410000 */
[----:B------:R-:W-:Y:S01]  /*f0f0*/  FMUL.FTZ R31, R0, R131 ;  /* 0x00000083001f7220 */ /* 0x000fe20000410000 */
[----:B------:R-:W-:Y:S01]  /*f100*/  MOV R131, R34 ;  /* 0x0000002200837202 */ /* 0x000fe20000000f00 */
[C---:B------:R-:W-:Y:S01]  /*f110*/  FMUL.FTZ R34, R68.reuse, R134 ;  /* 0x0000008644227220 */ /* 0x040fe20000410000 */
[----:B------:R4:W-:Y:S01]  /*f120*/  MUFU.EX2 R121, R48 ;  /* 0x0000003000797308 */ /* 0x0009e20000000800 */
[C---:B------:R-:W-:Y:S04]  /*f130*/  FMUL.FTZ R22, R68.reuse, R122 ;  /* 0x0000007a44167220 */ /* 0x040fe80000410000 */
[C---:B------:R-:W-:Y:S02]  /*f140*/  FMUL.FTZ R23, R68.reuse, R123 ;  /* 0x0000007b44177220 */ /* 0x040fe40000410000 */
[----:B------:R-:W-:Y:S02]  /*f150*/  IMAD.MOV.U32 R130, RZ, RZ, R35 ;  /* 0x000000ffff827224 */ /* 0x000fe400078e0023 */
[----:B------:R-:W-:Y:S01]  /*f160*/  FMUL.FTZ R35, R68, R135 ;  /* 0x0000008744237220 */ /* 0x000fe20000410000 */
[----:B------:R5:W-:Y:S01]  /*f170*/  MUFU.EX2 R123, R44 ;  /* 0x0000002c007b7308 */ /* 0x000be20000000800 */
[C---:B------:R-:W-:Y:S01]  /*f180*/  FMUL.FTZ R42, R0.reuse, R142 ;  /* 0x0000008e002a7220 */ /* 0x040fe20000410000 */
[----:B------:R-:W-:Y:S01]  /*f190*/  LDSM.16.MT88.4 R132, [R212+0x2900] ;  /* 0x00290000d484783b */ /* 0x000fe20000004200 */
[C---:B---3--:R-:W-:Y:S02]  /*f1a0*/  FMUL.FTZ R20, R69.reuse, R120 ;  /* 0x0000007845147220 */ /* 0x048fe40000410000 */
[C---:B------:R-:W-:Y:S02]  /*f1b0*/  FMUL.FTZ R43, R0.reuse, R143 ;  /* 0x0000008f002b7220 */ /* 0x040fe40000410000 */
[C---:B------:R-:W-:Y:S02]  /*f1c0*/  FMUL.FTZ R46, R0.reuse, R146 ;  /* 0x00000092002e7220 */ /* 0x040fe40000410000 */
[C---:B------:R-:W-:Y:S01]  /*f1d0*/  FMUL.FTZ R59, R0.reuse, R159 ;  /* 0x0000009f003b7220 */ /* 0x040fe20000410000 */
[-C--:B-1----:R-:W-:Y:S01]  /*f1e0*/  HMMA.16816.F32 R20, R76, R36.reuse, R20 ;  /* 0x000000244c14723c */ /* 0x082fe20000001814 */
[----:B------:R-:W-:Y:S01]  /*f1f0*/  FMUL.FTZ R63, R0, R163 ;  /* 0x000000a3003f7220 */ /* 0x000fe20000410000 */
[----:B------:R-:W-:Y:S01]  /*f200*/  MOV R163, R100 ;  /* 0x0000006400a37202 */ /* 0x000fe20000000f00 */
[----:B----4-:R-:W-:Y:S02]  /*f210*/  FMUL.FTZ R48, R69, R148 ;  /* 0x0000009445307220 */ /* 0x010fe40000410000 */
[----:B------:R-:W-:Y:S01]  /*f220*/  IMAD.MOV.U32 R148, RZ, RZ, R119 ;  /* 0x000000ffff947224 */ /* 0x000fe200078e0077 */
[----:B------:R-:W-:Y:S02]  /*f230*/  MOV R119, R102 ;  /* 0x0000006600777202 */ /* 0x000fe40000000f00 */
[C---:B------:R-:W-:Y:S01]  /*f240*/  HMMA.16816.F32 R24, R64.reuse, R36, R24 ;  /* 0x000000244018723c */ /* 0x040fe20000001818 */
[----:B-----5:R-:W-:Y:S07]  /*f250*/  FMUL.FTZ R44, R2, R144 ;  /* 0x00000090022c7220 */ /* 0x020fee0000410000 */
[-C--:B------:R-:W-:Y:S01]  /*f260*/  HMMA.16816.F32 R28, R64, R38.reuse, R28 ;  /* 0x00000026401c723c */ /* 0x080fe2000000181c */
[--C-:B------:R-:W-:Y:S03]  /*f270*/  FFMA.FTZ R36, R40, c[0x0][0x2d0], -R96.reuse ;  /* 0x0000b40028247a23 */ /* 0x100fe60000010860 */
[----:B------:R-:W-:Y:S01]  /*f280*/  FFMA.FTZ R40, R41, c[0x0][0x2d0], -R96 ;  /* 0x0000b40029287a23 */ /* 0x000fe20000010860 */
[----:B------:R1:W-:Y:S01]  /*f290*/  MUFU.EX2 R129, R36 ;  /* 0x0000002400817308 */ /* 0x0003e20000000800 */
[----:B------:R-:W-:Y:S02]  /*f2a0*/  FMUL.FTZ R41, R2, R141 ;  /* 0x0000008d02297220 */ /* 0x000fe40000410000 */
[C---:B------:R-:W-:Y:S01]  /*f2b0*/  HMMA.16816.F32 R32, R76.reuse, R38, R32 ;  /* 0x000000264c20723c */ /* 0x040fe20000001820 */
[C---:B------:R-:W-:Y:S06]  /*f2c0*/  FMUL.FTZ R37, R69.reuse, R137 ;  /* 0x0000008945257220 */ /* 0x040fec0000410000 */
[----:B------:R3:W-:Y:S01]  /*f2d0*/  MUFU.EX2 R128, R40 ;  /* 0x0000002800807308 */ /* 0x0007e20000000800 */
[C---:B------:R-:W-:Y:S04]  /*f2e0*/  FMUL.FTZ R38, R68.reuse, R138 ;  /* 0x0000008a44267220 */ /* 0x040fe80000410000 */
[----:B------:R-:W-:Y:S05]  /*f2f0*/  FMUL.FTZ R39, R68, R139 ;  /* 0x0000008b44277220 */ /* 0x000fea0000410000 */
[----:B------:R4:W-:Y:S01]  /*f300*/  MUFU.EX2 R137, R58 ;  /* 0x0000003a00897308 */ /* 0x0009e20000000800 */
[C---:B-1----:R-:W-:Y:S09]  /*f310*/  FMUL.FTZ R36, R69.reuse, R136 ;  /* 0x0000008845247220 */ /* 0x042ff20000410000 */
[----:B------:R1:W-:Y:S01]  /*f320*/  MUFU.EX2 R136, R62 ;  /* 0x0000003e00887308 */ /* 0x0003e20000000800 */
[-C--:B------:R-:W-:Y:S01]  /*f330*/  HMMA.16816.F32 R36, R76, R52.reuse, R36 ;  /* 0x000000344c24723c */ /* 0x080fe20000001824 */
[----:B---3--:R-:W-:Y:S07]  /*f340*/  FMUL.FTZ R40, R2, R140 ;  /* 0x0000008c02287220 */ /* 0x008fee0000410000 */
[C---:B------:R-:W-:Y:S01]  /*f350*/  HMMA.16816.F32 R40, R64.reuse, R52, R40 ;  /* 0x000000344028723c */ /* 0x040fe20000001828 */
[----:B----4-:R-:W-:Y:S06]  /*f360*/  FMUL.FTZ R58, R0, R158 ;  /* 0x0000009e003a7220 */ /* 0x010fec0000410000 */
[--C-:B------:R-:W-:Y:S01]  /*f370*/  FFMA.FTZ R52, R56, c[0x0][0x2d0], -R97.reuse ;  /* 0x0000b40038347a23 */ /* 0x100fe20000010861 */
[-C--:B------:R-:W-:Y:S01]  /*f380*/  HMMA.16816.F32 R44, R64, R54.reuse, R44 ;  /* 0x00000036402c723c */ /* 0x080fe2000000182c */
[C---:B------:R-:W-:Y:S02]  /*f390*/  FMUL.FTZ R53, R69.reuse, R153 ;  /* 0x0000009945357220 */ /* 0x040fe40000410000 */
[----:B------:R3:W4:Y:S01]  /*f3a0*/  MUFU.EX2 R138, R52 ;  /* 0x00000034008a7308 */ /* 0x0007220000000800 */
[----:B------:R-:W-:Y:S02]  /*f3b0*/  FMUL.FTZ R56, R2, R156 ;  /* 0x0000009c02387220 */ /* 0x000fe40000410000 */
[----:B-1----:R-:W-:Y:S02]  /*f3c0*/  FMUL.FTZ R62, R0, R162 ;  /* 0x000000a2003e7220 */ /* 0x002fe40000410000 */
[C---:B------:R-:W-:Y:S07]  /*f3d0*/  HMMA.16816.F32 R48, R76.reuse, R54, R48 ;  /* 0x000000364c30723c */ /* 0x040fee0000001830 */
[C---:B------:R-:W-:Y:S02]  /*f3e0*/  FMUL.FTZ R54, R68.reuse, R154 ;  /* 0x0000009a44367220 */ /* 0x040fe40000410000 */
[----:B------:R-:W-:Y:S03]  /*f3f0*/  FMUL.FTZ R55, R68, R155 ;  /* 0x0000009b44377220 */ /* 0x000fe60000410000 */
[----:B---3--:R-:W-:Y:S07]  /*f400*/  FMUL.FTZ R52, R69, R152 ;  /* 0x0000009845347220 */ /* 0x008fee0000410000 */
[-C--:B------:R-:W-:Y:S08]  /*f410*/  HMMA.16816.F32 R52, R76, R80.reuse, R52 ;  /* 0x000000504c34723c */ /* 0x080ff00000001834 */
[C---:B------:R-:W-:Y:S07]  /*f420*/  HMMA.16816.F32 R56, R64.reuse, R80, R56 ;  /* 0x000000504038723c */ /* 0x040fee0000001838 */
[----:B------:R-:W-:Y:S01]  /*f430*/  FFMA.FTZ R80, R88, c[0x0][0x2d0], -R97 ;  /* 0x0000b40058507a23 */ /* 0x000fe20000010861 */
[-C--:B------:R-:W-:Y:S01]  /*f440*/  HMMA.16816.F32 R60, R64, R82.reuse, R60 ;  /* 0x00000052403c723c */ /* 0x080fe2000000183c */
[----:B----4-:R-:W-:Y:S02]  /*f450*/  F2FP.PACK_AB R81, R137, R138 ;  /* 0x0000008a8951723e */ /* 0x010fe400000000ff */
[----:B------:R1:W3:Y:S04]  /*f460*/  MUFU.EX2 R141, R80 ;  /* 0x00000050008d7308 */ /* 0x0002e80000000800 */
        /* <DEDUP_REMOVED lines=13> */
[----:B---3--:R-:W-:Y:S03]  /*f540*/  F2FP.PACK_AB R83, R141, R136 ;  /* 0x000000888d53723e */ /* 0x008fe600000000ff */
[-C--:B--2---:R-:W-:Y:S01]  /*f550*/  HMMA.16816.F32 R4, R76, R84.reuse, R4 ;  /* 0x000000544c04723c */ /* 0x084fe20000001804 */
[--C-:B----4-:R-:W-:Y:S02]  /*f560*/  FFMA.FTZ R80, R94, c[0x0][0x2d0], -R75.reuse ;  /* 0x0000b4005e507a23 */ /* 0x110fe4000001084b */
        /* <DEDUP_REMOVED lines=60> */
[----:B---3--:R-:W-:Y:S04]  /*f930*/  FFMA.FTZ R80, R180, c[0x0][0x2d0], -R75 ;  /* 0x0000b400b4507a23 */ /* 0x008fe8000001084b */
        /* <DEDUP_REMOVED lines=9> */
[----:B-1----:R-:W-:Y:S03]  /*f9d0*/  FFMA.FTZ R88, R197, c[0x0][0x2d0], -R74 ;  /* 0x0000b400c5587a23 */ /* 0x002fe6000001084a */
[----:B------:R-:W-:Y:S01]  /*f9e0*/  MOV R197, R122 ;  /* 0x0000007a00c57202 */ /* 0x000fe20000000f00 */
[----:B------:R-:W-:Y:S03]  /*f9f0*/  IMAD.MOV.U32 R122, RZ, RZ, R117 ;  /* 0x000000ffff7a7224 */ /* 0x000fe600078e0075 */
[-C--:B------:R-:W-:Y:S01]  /*fa00*/  HMMA.16816.F32 R28, R80, R86.reuse, R28 ;  /* 0x00000056501c723c */ /* 0x080fe2000000181c */
[--C-:B------:R-:W-:Y:S01]  /*fa10*/  FFMA.FTZ R84, R182, c[0x0][0x2d0], -R96.reuse ;  /* 0x0000b400b6547a23 */ /* 0x100fe20000010860 */
[----:B------:R1:W-:Y:S06]  /*fa20*/  MUFU.EX2 R196, R88 ;  /* 0x0000005800c47308 */ /* 0x0003ec0000000800 */
[C---:B------:R-:W-:Y:S04]  /*fa30*/  HMMA.16816.F32 R32, R76.reuse, R86, R32 ;  /* 0x000000564c20723c */ /* 0x040fe80000001820 */
[----:B------:R2:W-:Y:S04]  /*fa40*/  MUFU.EX2 R146, R84 ;  /* 0x0000005400927308 */ /* 0x0005e80000000800 */
[-C--:B------:R-:W-:Y:S08]  /*fa50*/  HMMA.16816.F32 R36, R76, R92.reuse, R36 ;  /* 0x0000005c4c24723c */ /* 0x080ff00000001824 */
[C---:B------:R-:W-:Y:S01]  /*fa60*/  HMMA.16816.F32 R40, R80.reuse, R92, R40 ;  /* 0x0000005c5028723c */ /* 0x040fe20000001828 */
[----:B-1----:R-:W-:Y:S06]  /*fa70*/  FFMA.FTZ R88, R193, c[0x0][0x2d0], -R75 ;  /* 0x0000b400c1587a23 */ /* 0x002fec000001084b */
[----:B------:R-:W-:Y:S01]  /*fa80*/  FFMA.FTZ R92, R184, c[0x0][0x2d0], -R97 ;  /* 0x0000b400b85c7a23 */ /* 0x000fe20000010861 */
[-C--:B------:R-:W-:Y:S01]  /*fa90*/  HMMA.16816.F32 R44, R80, R94.reuse, R44 ;  /* 0x0000005e502c723c */ /* 0x080fe2000000182c */
[----:B------:R1:W-:Y:S03]  /*faa0*/  MUFU.EX2 R193, R88 ;  /* 0x0000005800c17308 */ /* 0x0003e60000000800 */
[--C-:B--2---:R-:W-:Y:S01]  /*fab0*/  FFMA.FTZ R84, R185, c[0x0][0x2d0], -R96.reuse ;  /* 0x0000b400b9547a23 */ /* 0x104fe20000010860 */
[----:B------:R-:W-:Y:S03]  /*fac0*/  MOV R184, R109 ;  /* 0x0000006d00b87202 */ /* 0x000fe60000000f00 */
[C---:B------:R-:W-:Y:S03]  /*fad0*/  HMMA.16816.F32 R48, R76.reuse, R94, R48 ;  /* 0x0000005e4c30723c */ /* 0x040fe60000001830 */
[----:B------:R2:W-:Y:S10]  /*fae0*/  MUFU.EX2 R189, R84 ;  /* 0x0000005400bd7308 */ /* 0x0005f40000000800 */
[----:B------:R3:W-:Y:S01]  /*faf0*/  MUFU.EX2 R152, R92 ;  /* 0x0000005c00987308 */ /* 0x0007e20000000800 */
[----:B-1----:R-:W-:Y:S09]  /*fb00*/  FFMA.FTZ R88, R195, c[0x0][0x2d0], -R75 ;  /* 0x0000b400c3587a23 */ /* 0x002ff2000001084b */
[----:B------:R1:W-:Y:S01]  /*fb10*/  MUFU.EX2 R195, R88 ;  /* 0x0000005800c37308 */ /* 0x0003e20000000800 */
[----:B--2---:R-:W-:Y:S09]  /*fb20*/  FFMA.FTZ R84, R188, c[0x0][0x2d0], -R96 ;  /* 0x0000b400bc547a23 */ /* 0x004ff20000010860 */
[----:B------:R2:W-:Y:S01]  /*fb30*/  MUFU.EX2 R185, R84 ;  /* 0x0000005400b97308 */ /* 0x0005e20000000800 */
[----:B---3--:R-:W-:Y:S02]  /*fb40*/  FFMA.FTZ R92, R186, c[0x0][0x2d0], -R97 ;  /* 0x0000b400ba5c7a23 */ /* 0x008fe40000010861 */
[----:B------:R-:W-:Y:S07]  /*fb50*/  IMAD.MOV.U32 R186, RZ, RZ, R108 ;  /* 0x000000ffffba7224 */ /* 0x000fee00078e006c */
[----:B------:R3:W-:Y:S01]  /*fb60*/  MUFU.EX2 R103, R92 ;  /* 0x0000005c00677308 */ /* 0x0007e20000000800 */
[----:B-1----:R-:W1:Y:S01]  /*fb70*/  LDSM.16.MT88.4 R88, [R211+0x1100] ;  /* 0x00110000d358783b */ /* 0x002e620000004200 */
[----:B--2---:R-:W-:Y:S02]  /*fb80*/  FFMA.FTZ R84, R190, c[0x0][0x2d0], -R96 ;  /* 0x0000b400be547a23 */ /* 0x004fe40000010860 */
[----:B------:R-:W-:Y:S06]  /*fb90*/  IMAD.MOV.U32 R190, RZ, RZ, R112 ;  /* 0x000000ffffbe7224 */ /* 0x000fec00078e0070 */
[----:B------:R2:W4:Y:S01]  /*fba0*/  MUFU.EX2 R188, R84 ;  /* 0x0000005400bc7308 */ /* 0x0005220000000800 */
[----:B---3--:R-:W-:Y:S02]  /*fbb0*/  FFMA.FTZ R92, R229, c[0x0][0x2d0], -R75 ;  /* 0x0000b400e55c7a23 */ /* 0x008fe4000001084b */
[----:B------:R-:W-:Y:S02]  /*fbc0*/  IMAD.MOV.U32 R229, RZ, RZ, R106 ;  /* 0x000000ffffe57224 */ /* 0x000fe400078e006a */
[----:B--2---:R-:W-:Y:S01]  /*fbd0*/  FFMA.FTZ R84, R198, c[0x0][0x2d0], -R74 ;  /* 0x0000b400c6547a23 */ /* 0x004fe2000001084a */
[-C--:B-1----:R-:W-:Y:S01]  /*fbe0*/  HMMA.16816.F32 R52, R76, R88.reuse, R52 ;  /* 0x000000584c34723c */ /* 0x082fe20000001834 */
[----:B------:R-:W-:Y:S03]  /*fbf0*/  IMAD.MOV.U32 R198, RZ, RZ, R110 ;  /* 0x000000ffffc67224 */ /* 0x000fe600078e006e */
[----:B------:R1:W-:Y:S04]  /*fc00*/  MUFU.EX2 R183, R84 ;  /* 0x0000005400b77308 */ /* 0x0003e80000000800 */
[C---:B------:R-:W-:Y:S07]  /*fc10*/  HMMA.16816.F32 R56, R80.reuse, R88, R56 ;  /* 0x000000585038723c */ /* 0x040fee0000001838 */
[--C-:B------:R-:W-:Y:S01]  /*fc20*/  FFMA.FTZ R88, R178, c[0x0][0x2d0], -R97.reuse ;  /* 0x0000b400b2587a23 */ /* 0x100fe20000010861 */
[-C--:B------:R-:W-:Y:S03]  /*fc30*/  HMMA.16816.F32 R60, R80, R90.reuse, R60 ;  /* 0x0000005a503c723c */ /* 0x080fe6000000183c */
[----:B------:R-:W2:Y:S04]  /*fc40*/  MUFU.EX2 R102, R88 ;  /* 0x0000005800667308 */ /* 0x000ea80000000800 */
[----:B------:R-:W-:Y:S01]  /*fc50*/  FFMA.FTZ R80, R233, c[0x0][0x2d0], -R74 ;  /* 0x0000b400e9507a23 */ /* 0x000fe2000001084a */
[----:B------:R-:W-:Y:S01]  /*fc60*/  HMMA.16816.F32 R64, R76, R90, R64 ;  /* 0x0000005a4c40723c */ /* 0x000fe20000001840 */
[----:B----4-:R-:W-:Y:S03]  /*fc70*/  F2FP.PACK_AB R82, R188, R185 ;  /* 0x000000b9bc52723e */ /* 0x010fe600000000ff */
[----:B-1----:R-:W-:Y:S01]  /*fc80*/  FFMA.FTZ R84, R181, c[0x0][0x2d0], -R97 ;  /* 0x0000b400b5547a23 */ /* 0x002fe20000010861 */
[----:B------:R1:W-:Y:S01]  /*fc90*/  MUFU.EX2 R182, R80 ;  /* 0x0000005000b67308 */ /* 0x0003e20000000800 */
[----:B------:R-:W-:Y:S01]  /*fca0*/  IMAD.MOV.U32 R233, RZ, RZ, R104 ;  /* 0x000000ffffe97224 */ /* 0x000fe200078e0068 */
[----:B------:R-:W-:Y:S02]  /*fcb0*/  F2FP.PACK_AB R76, R251, R197 ;  /* 0x000000c5fb4c723e */ /* 0x000fe400000000ff */
[----:B------:R-:W-:Y:S03]  /*fcc0*/  F2FP.PACK_AB R77, R147, R249 ;  /* 0x000000f9934d723e */ /* 0x000fe600000000ff */
[----:B------:R-:W-:Y:S02]  /*fcd0*/  F2FP.PACK_AB R78, R196, R248 ;  /* 0x000000f8c44e723e */ /* 0x000fe400000000ff */
[----:B------:R-:W-:Y:S01]  /*fce0*/  F2FP.PACK_AB R79, R195, R193 ;  /* 0x000000c1c34f723e */ /* 0x000fe200000000ff */
[----:B------:R3:W4:Y:S01]  /*fcf0*/  MUFU.EX2 R153, R84 ;  /* 0x0000005400997308 */ /* 0x0007220000000800 */
[----:B--2---:R-:W-:Y:S01]  /*fd00*/  F2FP.PACK_AB R83, R102, R103 ;  /* 0x000000676653723e */ /* 0x004fe200000000ff */
[----:B------:R-:W-:Y:S08]  /*fd10*/  LDSM.16.MT88.4 R88, [R212+0x1900] ;  /* 0x00190000d458783b */ /* 0x000ff00000004200 */
[----:B------:R2:W-:Y:S01]  /*fd20*/  MUFU.EX2 R181, R92 ;  /* 0x0000005c00b57308 */ /* 0x0005e20000000800 */
[----:B-1----:R-:W-:Y:S01]  /*fd30*/  FFMA.FTZ R80, R202, c[0x0][0x2d0], -R75 ;  /* 0x0000b400ca507a23 */ /* 0x002fe2000001084b */
[----:B------:R-:W-:Y:S08]  /*fd40*/  MOV R202, R105 ;  /* 0x0000006900ca7202 */ /* 0x000ff00000000f00 */
[----:B------:R1:W-:Y:S01]  /*fd50*/  MUFU.EX2 R159, R80 ;  /* 0x00000050009f7308 */ /* 0x0003e20000000800 */
[----:B---3--:R-:W3:Y:S01]  /*fd60*/  LDSM.16.MT88.4 R84, [R209+0x1900] ;  /* 0x00190000d154783b */ /* 0x008ee20000004200 */
[----:B----4-:R-:W-:Y:S07]  /*fd70*/  F2FP.PACK_AB R81, R152, R153 ;  /* 0x000000999851723e */ /* 0x010fee00000000ff */
[----:B--2---:R-:W2:Y:S01]  /*fd80*/  LDSM.16.MT88.4 R92, [R210+0x1900] ;  /* 0x00190000d25c783b */ /* 0x004ea20000004200 */
[----:B-1----:R-:W-:Y:S01]  /*fd90*/  F2FP.PACK_AB R80, R189, R146 ;  /* 0x00000092bd50723e */ /* 0x002fe200000000ff */
[-C--:B---3--:R-:W-:Y:S08]  /*fda0*/  HMMA.16816.F32 R4, R76, R84.reuse, R4 ;  /* 0x000000544c04723c */ /* 0x088ff00000001804 */
        /* <DEDUP_REMOVED lines=9> */
[----:B------:R-:W-:Y:S04]  /*fe40*/  IMAD.MOV.U32 R237, RZ, RZ, R114 ;  /* 0x000000ffffed7224 */ /* 0x000fe800078e0072 */
[-C--:B------:R-:W-:Y:S01]  /*fe50*/  HMMA.16816.F32 R28, R80, R90.reuse, R28 ;  /* 0x0000005a501c723c */ /* 0x080fe2000000181c */
[----:B------:R1:W-:Y:S03]  /*fe60*/  MUFU.EX2 R180, R84 ;  /* 0x0000005400b47308 */ /* 0x0003e60000000800 */
[--C-:B------:R-:W-:Y:S02]  /*fe70*/  FFMA.FTZ R88, R228, c[0x0][0x2d0], -R96.reuse ;  /* 0x0000b400e4587a23 */ /* 0x100fe40000010860 */
[----:B------:R-:W-:Y:S02]  /*fe80*/  IMAD.MOV.U32 R228, RZ, RZ, R119 ;  /* 0x000000ffffe47224 */ /* 0x000fe400078e0077 */
[C---:B------:R-:W-:Y:S03]  /*fe90*/  HMMA.16816.F32 R32, R76.reuse, R90, R32 ;  /* 0x0000005a4c20723c */ /* 0x040fe60000001820 */
[----:B------:R3:W-:Y:S05]  /*fea0*/  MUFU.EX2 R156, R88 ;  /* 0x00000058009c7308 */ /* 0x0007ea0000000800 */
[-C--:B--2---:R-:W-:Y:S08]  /*feb0*/  HMMA.16816.F32 R36, R76, R92.reuse, R36 ;  /* 0x0000005c4c24723c */ /* 0x084ff00000001824 */
[C---:B------:R-:W-:Y:S01]  /*fec0*/  HMMA.16816.F32 R40, R80.reuse, R92, R40 ;  /* 0x0000005c5028723c */ /* 0x040fe20000001828 */
[----:B-1----:R-:W-:Y:S03]  /*fed0*/  FFMA.FTZ R84, R235, c[0x0][0x2d0], -R75 ;  /* 0x0000b400eb547a23 */ /* 0x002fe6000001084b */
[----:B------:R-:W-:Y:S01]  /*fee0*/  MOV R235, R115 ;  /* 0x0000007300eb7202 */ /* 0x000fe20000000f00 */
[----:B------:R1:W-:Y:S02]  /*fef0*/  MUFU.EX2 R157, R84 ;  /* 0x00000054009d7308 */ /* 0x0003e40000000800 */
[----:B------:R-:W-:Y:S01]  /*ff00*/  FFMA.FTZ R92, R192, c[0x0][0x2d0], -R97 ;  /* 0x0000b400c05c7a23 */ /* 0x000fe20000010861 */
[-C--:B------:R-:W-:Y:S01]  /*ff10*/  HMMA.16816.F32 R44, R80, R94.reuse, R44 ;  /* 0x0000005e502c723c */ /* 0x080fe2000000182c */
[----:B---3--:R-:W-:Y:S02]  /*ff20*/  FFMA.FTZ R88, R230, c[0x0][0x2d0], -R96 ;  /* 0x0000b400e6587a23 */ /* 0x008fe40000010860 */
[----:B------:R-:W2:Y:S04]  /*ff30*/  LDL.LU R230, [R1+0x18] ;  /* 0x0000180001e67983 */ /* 0x000ea80000300800 */
[----:B------:R3:W-:Y:S01]  /*ff40*/  MUFU.EX2 R100, R92 ;  /* 0x0000005c00647308 */ /* 0x0007e20000000800 */
[C---:B------:R-:W-:Y:S01]  /*ff50*/  HMMA.16816.F32 R48, R76.reuse, R94, R48 ;  /* 0x0000005e4c30723c */ /* 0x040fe20000001830 */
[----:B------:R-:W4:Y:S08]  /*ff60*/  LDL.LU R162, [R1+0x14] ;  /* 0x0000140001a27983 */ /* 0x000f300000300800 */
[----:B------:R5:W-:Y:S03]  /*ff70*/  MUFU.EX2 R178, R88 ;  /* 0x0000005800b27308 */ /* 0x000be60000000800 */
[----:B-1----:R-:W-:Y:S02]  /*ff80*/  FFMA.FTZ R84, R232, c[0x0][0x2d0], -R75 ;  /* 0x0000b400e8547a23 */ /* 0x002fe4000001084b */
[----:B------:R-:W-:Y:S01]  /*ff90*/  IMAD.MOV.U32 R232, RZ, RZ, R122 ;  /* 0x000000ffffe87224 */ /* 0x000fe200078e007a */
[----:B------:R-:W-:Y:S04]  /*ffa0*/  MOV R122, R111 ;  /* 0x0000006f007a7202 */ /* 0x000fe80000000f00 */
[----:B------:R1:W-:Y:S01]  /*ffb0*/  MUFU.EX2 R179, R84 ;  /* 0x0000005400b37308 */ /* 0x0003e20000000800 */
[----:B---3--:R-:W-:Y:S09]  /*ffc0*/  FFMA.FTZ R92, R191, c[0x0][0x2d0], -R97 ;  /* 0x0000b400bf5c7a23 */ /* 0x008ff20000010861 */
[----:B------:R3:W-:Y:S01]  /*ffd0*/  MUFU.EX2 R99, R92 ;  /* 0x0000005c00637308 */ /* 0x0007e20000000800 */
[--C-:B-----5:R-:W-:Y:S01]  /*ffe0*/  FFMA.FTZ R88, R231, c[0x0][0x2d0], -R96.reuse ;  /* 0x0000b400e7587a23 */ /* 0x120fe20000010860 */
[----:B------:R-:W-:Y:S08]  /*fff0*/  MOV R231, R107 ;  /* 0x0000006b00e77202 */ /* 0x000ff00000000f00 */
[----:B------:R5:W5:Y:S01]  /*10000*/  MUFU.EX2 R177, R88 ;  /* 0x0000005800b17308 */ /* 0x000b620000000800 */
[----:B-1----:R-:W-:Y:S01]  /*10010*/  FFMA.FTZ R84, R203, c[0x0][0x2d0], -R96 ;  /* 0x0000b400cb547a23 */ /* 0x002fe20000010860 */
[----:B------:R-:W-:Y:S08]  /*10020*/  MOV R203, R160 ;  /* 0x000000a000cb7202 */ /* 0x000ff00000000f00 */
[----:B------:R1:W-:Y:S01]  /*10030*/  MUFU.EX2 R155, R84 ;  /* 0x00000054009b7308 */ /* 0x0003e20000000800 */
[----:B---3--:R-:W-:Y:S09]  /*10040*/  FFMA.FTZ R92, R242, c[0x0][0x2d0], -R75 ;  /* 0x0000b400f25c7a23 */ /* 0x008ff2000001084b */
[----:B------:R3:W-:Y:S01]  /*10050*/  MUFU.EX2 R172, R92 ;  /* 0x0000005c00ac7308 */ /* 0x0007e20000000800 */
[--C-:B-----5:R-:W-:Y:S02]  /*10060*/  FFMA.FTZ R88, R240, c[0x0][0x2d0], -R74.reuse ;  /* 0x0000b400f0587a23 */ /* 0x120fe4000001084a */
[----:B------:R-:W-:Y:S07]  /*10070*/  IMAD.MOV.U32 R240, RZ, RZ, R161 ;  /* 0x000000fffff07224 */ /* 0x000fee00078e00a1 */
[----:B------:R5:W-:Y:S01]  /*10080*/  MUFU.EX2 R176, R88 ;  /* 0x0000005800b07308 */ /* 0x000be20000000800 */
[----:B-1----:R-:W1:Y:S08]  /*10090*/  LDSM.16.MT88.4 R84, [R211+0x1900] ;  /* 0x00190000d354783b */ /* 0x002e700000004200 */
[----:B---3--:R-:W-:Y:S01]  /*100a0*/  LDSM.16.MT88.4 R92, [R210+0x2100] ;  /* 0x00210000d25c783b */ /* 0x008fe20000004200 */
[--C-:B-----5:R-:W-:Y:S01]  /*100b0*/  FFMA.FTZ R88, R187, c[0x0][0x2d0], -R97.reuse ;  /* 0x0000b400bb587a23 */ /* 0x120fe20000010861 */
[----:B------:R-:W-:Y:S06]  /*100c0*/  MOV R187, R118 ;  /* 0x0000007600bb7202 */ /* 0x000fec0000000f00 */
[----:B------:R-:W-:Y:S01]  /*100d0*/  LDSM.16.MT88.4 R116, [R209+0x2900] ;  /* 0x00290000d174783b */ /* 0x000fe20000004200 */
[----:B------:R3:W5:Y:S01]  /*100e0*/  MUFU.EX2 R101, R88 ;  /* 0x0000005800657308 */ /* 0x0007620000000800 */
[-C--:B-1----:R-:W-:Y:S08]  /*100f0*/  HMMA.16816.F32 R52, R76, R84.reuse, R52 ;  /* 0x000000544c34723c */ /* 0x082ff00000001834 */
[C---:B------:R-:W-:Y:S01]  /*10100*/  HMMA.16816.F32 R56, R80.reuse, R84, R56 ;  /* 0x000000545038723c */ /* 0x040fe20000001838 */
[----:B---3--:R-:W1:Y:S06]  /*10110*/  LDSM.16.MT88.4 R88, [R209+0x2100] ;  /* 0x00210000d158783b */ /* 0x008e6c0000004200 */
        /* <DEDUP_REMOVED lines=12> */
[----:B---3--:R-:W3:Y:S01]  /*101e0*/  LDSM.16.MT88.4 R84, [R212+0x2100] ;  /* 0x00210000d454783b */ /* 0x008ee20000004200 */
[----:B------:R-:W-:Y:S05]  /*101f0*/  F2FP.PACK_AB R83, R98, R99 ;  /* 0x000000636253723e */ /* 0x000fea00000000ff */
[-C--:B-1----:R-:W-:Y:S01]  /*10200*/  HMMA.16816.F32 R4, R76, R88.reuse, R4 ;  /* 0x000000584c04723c */ /* 0x082fe20000001804 */
[--C-:B-----5:R-:W-:Y:S01]  /*10210*/  FFMA.FTZ R80, R238, c[0x0][0x2d0], -R75.reuse ;  /* 0x0000b400ee507a23 */ /* 0x120fe2000001084b */
[----:B------:R-:W-:Y:S03]  /*10220*/  F2FP.PACK_AB R164, R175, R176 ;  /* 0x000000b0afa4723e */ /* 0x000fe600000000ff */
[----:B------:R1:W5:Y:S02]  /*10230*/  MUFU.EX2 R174, R80 ;  /* 0x0000005000ae7308 */ /* 0x0003640000000800 */
[----:B-1----:R-:W-:Y:S02]  /*10240*/  F2FP.PACK_AB R80, R156, R155 ;  /* 0x0000009b9c50723e */ /* 0x002fe400000000ff */
[----:B-----5:R-:W-:Y:S05]  /*10250*/  F2FP.PACK_AB R165, R172, R174 ;  /* 0x000000aeaca5723e */ /* 0x020fea00000000ff */
[C---:B------:R-:W-:Y:S07]  /*10260*/  HMMA.16816.F32 R8, R80.reuse, R88, R8 ;  /* 0x000000585008723c */ /* 0x040fee0000001808 */
[--C-:B------:R-:W-:Y:S01]  /*10270*/  FFMA.FTZ R88, R250, c[0x0][0x2d0], -R74.reuse ;  /* 0x0000b400fa587a23 */ /* 0x100fe2000001084a */
[-C--:B------:R-:W-:Y:S01]  /*10280*/  HMMA.16816.F32 R12, R80, R90.reuse, R12 ;  /* 0x0000005a500c723c */ /* 0x080fe2000000180c */
[----:B------:R-:W-:Y:S02]  /*10290*/  FFMA.FTZ R74, R252, c[0x0][0x2d0], -R74 ;  /* 0x0000b400fc4a7a23 */ /* 0x000fe4000001084a */
[----:B------:R1:W-:Y:S05]  /*102a0*/  MUFU.EX2 R173, R88 ;  /* 0x0000005800ad7308 */ /* 0x0003ea0000000800 */
[C---:B------:R-:W-:Y:S05]  /*102b0*/  HMMA.16816.F32 R16, R76.reuse, R90, R16 ;  /* 0x0000005a4c10723c */ /* 0x040fea0000001810 */
[----:B------:R5:W5:Y:S03]  /*102c0*/  MUFU.EX2 R171, R74 ;  /* 0x0000004a00ab7308 */ /* 0x000b660000000800 */
[-C--:B---3--:R-:W-:Y:S08]  /*102d0*/  HMMA.16816.F32 R20, R76, R84.reuse, R20 ;  /* 0x000000544c14723c */ /* 0x088ff00000001814 */
[C---:B------:R-:W-:Y:S01]  /*102e0*/  HMMA.16816.F32 R24, R80.reuse, R84, R24 ;  /* 0x000000545018723c */ /* 0x040fe20000001818 */
[----:B-1----:R-:W1:Y:S07]  /*102f0*/  LDSM.16.MT88.4 R88, [R211+0x2100] ;  /* 0x00210000d358783b */ /* 0x002e6e0000004200 */
[-C--:B------:R-:W-:Y:S01]  /*10300*/  HMMA.16816.F32 R28, R80, R86.reuse, R28 ;  /* 0x00000056501c723c */ /* 0x080fe2000000181c */
[--C-:B-----5:R-:W-:Y:S03]  /*10310*/  FFMA.FTZ R74, R245, c[0x0][0x2d0], -R75.reuse ;  /* 0x0000b400f54a7a23 */ /* 0x120fe6000001084b */
[----:B------:R-:W-:Y:S01]  /*10320*/  F2FP.PACK_AB R166, R171, R173 ;  /* 0x000000adaba6723e */ /* 0x000fe200000000ff */
[----:B------:R-:W-:Y:S03]  /*10330*/  FFMA.FTZ R75, R247, c[0x0][0x2d0], -R75 ;  /* 0x0000b400f74b7a23 */ /* 0x000fe6000001084b */
[C---:B------:R-:W-:Y:S01]  /*10340*/  HMMA.16816.F32 R32, R76.reuse, R86, R32 ;  /* 0x000000564c20723c */ /* 0x040fe20000001820 */
[----:B------:R3:W-:Y:S07]  /*10350*/  MUFU.EX2 R170, R74 ;  /* 0x0000004a00aa7308 */ /* 0x0007ee0000000800 */
[-C--:B------:R-:W-:Y:S03]  /*10360*/  HMMA.16816.F32 R36, R76, R92.reuse, R36 ;  /* 0x0000005c4c24723c */ /* 0x080fe60000001824 */
[----:B------:R-:W5:Y:S05]  /*10370*/  MUFU.EX2 R169, R75 ;  /* 0x0000004b00a97308 */ /* 0x000f6a0000000800 */
[C---:B------:R-:W-:Y:S08]  /*10380*/  HMMA.16816.F32 R40, R80.reuse, R92, R40 ;  /* 0x0000005c5028723c */ /* 0x040ff00000001828 */
[-C--:B------:R-:W-:Y:S01]  /*10390*/  HMMA.16816.F32 R44, R80, R94.reuse, R44 ;  /* 0x0000005e502c723c */ /* 0x080fe2000000182c */
[--C-:B---3--:R-:W-:Y:S04]  /*103a0*/  FFMA.FTZ R74, R239, c[0x0][0x2d0], -R96.reuse ;  /* 0x0000b400ef4a7a23 */ /* 0x108fe80000010860 */
[----:B------:R3:W-:Y:S03]  /*103b0*/  MUFU.EX2 R168, R74 ;  /* 0x0000004a00a87308 */ /* 0x0007e60000000800 */
[C---:B------:R-:W-:Y:S01]  /*103c0*/  HMMA.16816.F32 R48, R76.reuse, R94, R48 ;  /* 0x0000005e4c30723c */ /* 0x040fe20000001830 */
[----:B-----5:R-:W-:Y:S07]  /*103d0*/  F2FP.PACK_AB R167, R169, R170 ;  /* 0x000000aaa9a7723e */ /* 0x020fee00000000ff */
[-C--:B-1----:R-:W-:Y:S08]  /*103e0*/  HMMA.16816.F32 R52, R76, R88.reuse, R52 ;  /* 0x000000584c34723c */ /* 0x082ff00000001834 */
[C---:B------:R-:W-:Y:S01]  /*103f0*/  HMMA.16816.F32 R56, R80.reuse, R88, R56 ;  /* 0x000000585038723c */ /* 0x040fe20000001838 */
[----:B--2---:R-:W-:Y:S03]  /*10400*/  FFMA.FTZ R68, R68, R230, R187 ;  /* 0x000000e644447223 */ /* 0x004fe600000100bb */
[----:B------:R-:W-:Y:S01]  /*10410*/  MOV R230, R150 ;  /* 0x0000009600e67202 */ /* 0x000fe20000000f00 */
[----:B---3--:R-:W-:Y:S02]  /*10420*/  FFMA.FTZ R74, R241, c[0x0][0x2d0], -R96 ;  /* 0x0000b400f14a7a23 */ /* 0x008fe40000010860 */
[----:B----4-:R-:W-:Y:S01]  /*10430*/  FFMA.FTZ R69, R69, R162, R163 ;  /* 0x000000a245457223 */ /* 0x010fe200000100a3 */
        /* <DEDUP_REMOVED lines=10> */
[----:B------:R-:W-:Y:S02]  /*104e0*/  MOV R232, R236 ;  /* 0x000000ec00e87202 */ /* 0x000fe40000000f00 */
[----:B--2---:R-:W-:Y:S02]  /*104f0*/  F2FP.PACK_AB R160, R85, R168 ;  /* 0x000000a855a0723e */ /* 0x004fe400000000ff */
[----:B------:R-:W-:Y:S04]  /*10500*/  MOV R236, R120 ;  /* 0x0000007800ec7202 */ /* 0x000fe80000000f00 */
[----:B------:R-:W2:Y:S01]  /*10510*/  MUFU.EX2 R96, R96 ;  /* 0x0000006000607308 */ /* 0x000ea20000000800 */
[--C-:B-1----:R-:W-:Y:S09]  /*10520*/  FFMA.FTZ R74, R199, c[0x0][0x2d0], -R97.reuse ;  /* 0x0000b400c74a7a23 */ /* 0x102ff20000010861 */
        /* <DEDUP_REMOVED lines=15> */
[----:B------:R-:W-:Y:S01]  /*10620*/  MOV R228, R149 ;  /* 0x0000009500e47202 */ /* 0x000fe20000000f00 */
[----:B------:R-:W-:Y:S02]  /*10630*/  FADD.FTZ R2, R151, R69 ;  /* 0x0000004597027221 */ /* 0x000fe40000010000 */
[----:B------:R-:W-:Y:S01]  /*10640*/  FADD.FTZ R4, R240, R4 ;  /* 0x00000004f0047221 */ /* 0x000fe20000010000 */
[----:B------:R-:W1:Y:S01]  /*10650*/  LDSM.16.MT88.4 R148, [R210+0x2900] ;  /* 0x00290000d294783b */ /* 0x000e620000004200 */
[----:B------:R-:W-:Y:S03]  /*10660*/  FADD.FTZ R2, R203, R2 ;  /* 0x00000002cb027221 */ /* 0x000fe60000010000 */
[----:B------:R-:W-:Y:S01]  /*10670*/  FADD.FTZ R5, R235, R4 ;  /* 0x00000004eb057221 */ /* 0x000fe20000010000 */
[----:B------:R-:W-:Y:S01]  /*10680*/  MOV R235, R123 ;  /* 0x0000007b00eb7202 */ /* 0x000fe20000000f00 */
[----:B------:R-:W-:Y:S02]  /*10690*/  IMAD.MOV.U32 R203, RZ, RZ, R237 ;  /* 0x000000ffffcb7224 */ /* 0x000fe400078e00ed */
[----:B------:R-:W-:Y:S02]  /*106a0*/  FADD.FTZ R7, R122, R2 ;  /* 0x000000027a077221 */ /* 0x000fe40000010000 */
[----:B------:R-:W-:Y:S02]  /*106b0*/  FADD.FTZ R4, R231, R6 ;  /* 0x00000006e7047221 */ /* 0x000fe40000010000 */
[----:B------:R-:W-:Y:S01]  /*106c0*/  FADD.FTZ R2, R202, R5 ;  /* 0x00000005ca027221 */ /* 0x000fe20000010000 */
[----:B------:R-:W-:Y:S01]  /*106d0*/  MOV R202, R233 ;  /* 0x000000e900ca7202 */ /* 0x000fe20000000f00 */
[----:B------:R-:W-:Y:S01]  /*106e0*/  FADD.FTZ R7, R184, R7 ;  /* 0x00000007b8077221 */ /* 0x000fe20000010000 */
[----:B------:R-:W-:Y:S01]  /*106f0*/  MOV R184, R127 ;  /* 0x0000007f00b87202 */ /* 0x000fe20000000f00 */
[----:B------:R-:W-:Y:S02]  /*10700*/  FADD.FTZ R6, R190, R4 ;  /* 0x00000004be067221 */ /* 0x000fe40000010000 */
[----:B------:R-:W-:Y:S02]  /*10710*/  FADD.FTZ R5, R124, R2 ;  /* 0x000000027c057221 */ /* 0x000fe40000010000 */
[----:B------:R-:W-:Y:S02]  /*10720*/  FADD.FTZ R4, R230, R7 ;  /* 0x00000007e6047221 */ /* 0x000fe40000010000 */
[----:B------:R-:W-:Y:S02]  /*10730*/  FADD.FTZ R2, R228, R6 ;  /* 0x00000006e4027221 */ /* 0x000fe40000010000 */
[----:B------:R-:W-:Y:S02]  /*10740*/  FADD.FTZ R7, R131, R4 ;  /* 0x0000000483077221 */ /* 0x000fe40000010000 */
[----:B------:R-:W-:Y:S02]  /*10750*/  FADD.FTZ R6, R130, R2 ;  /* 0x0000000282067221 */ /* 0x000fe40000010000 */
[----:B------:R-:W-:Y:S02]  /*10760*/  FADD.FTZ R2, R203, R7 ;  /* 0x00000007cb027221 */ /* 0x000fe40000010000 */
[----:B------:R-:W-:Y:S02]  /*10770*/  IMAD.MOV.U32 R237, RZ, RZ, R121 ;  /* 0x000000ffffed7224 */ /* 0x000fe400078e0079 */
[----:B------:R-:W-:Y:S01]  /*10780*/  IMAD.MOV.U32 R233, RZ, RZ, R186 ;  /* 0x000000ffffe97224 */ /* 0x000fe200078e00ba */
[-C--:B------:R-:W-:Y:S01]  /*10790*/  HMMA.16816.F32 R120, R164, R132.reuse, R20 ;  /* 0x00000084a478723c */ /* 0x080fe20000001814 */
[----:B------:R-:W-:Y:S01]  /*107a0*/  IMAD.MOV.U32 R190, RZ, RZ, R126 ;  /* 0x000000ffffbe7224 */ /* 0x000fe200078e007e */
[----:B------:R-:W-:Y:S01]  /*107b0*/  MOV R186, R198 ;  /* 0x000000c600ba7202 */ /* 0x000fe20000000f00 */
[----:B------:R-:W-:Y:S01]  /*107c0*/  FADD.FTZ R9, R237, R2 ;  /* 0x00000002ed097221 */ /* 0x000fe20000010000 */
[----:B------:R-:W-:Y:S04]  /*107d0*/  MOV R198, R125 ;  /* 0x0000007d00c67202 */ /* 0x000fe80000000f00 */
[C---:B------:R-:W-:Y:S01]  /*107e0*/  HMMA.16816.F32 R124, R160.reuse, R132, R24 ;  /* 0x00000084a07c723c */ /* 0x040fe20000001818 */
[----:B--2---:R-:W-:Y:S04]  /*107f0*/  FFMA.FTZ R0, R0, R73, R204 ;  /* 0x0000004900007223 */ /* 0x004fe800000100cc */
[----:B------:R-:W-:Y:S02]  /*10800*/  FADD.FTZ R8, R205, R0 ;  /* 0x00000000cd087221 */ /* 0x000fe40000010000 */
[----:B------:R-:W-:Y:S02]  /*10810*/  FADD.FTZ R0, R129, R5 ;  /* 0x0000000581007221 */ /* 0x000fe40000010000 */
[----:B------:R-:W-:Y:S03]  /*10820*/  FADD.FTZ R8, R206, R8 ;  /* 0x00000008ce087221 */ /* 0x000fe60000010000 */
[----:B------:R-:W-:Y:S02]  /*10830*/  FADD.FTZ R5, R128, R0 ;  /* 0x0000000080057221 */ /* 0x000fe40000010000 */
[----:B------:R-:W-:Y:S01]  /*10840*/  FADD.FTZ R4, R207, R8 ;  /* 0x00000008cf047221 */ /* 0x000fe20000010000 */
[-C--:B------:R-:W-:Y:S01]  /*10850*/  HMMA.16816.F32 R128, R160, R134.reuse, R28 ;  /* 0x00000086a080723c */ /* 0x080fe2000000181c */
[----:B------:R-:W-:Y:S02]  /*10860*/  FADD.FTZ R0, R232, R6 ;  /* 0x00000006e8007221 */ /* 0x000fe40000010000 */
[----:B------:R-:W-:Y:S02]  /*10870*/  FADD.FTZ R8, R235, R5 ;  /* 0x00000005eb087221 */ /* 0x000fe40000010000 */
[----:B------:R-:W-:Y:S02]  /*10880*/  FADD.FTZ R11, R138, R4 ;  /* 0x000000048a0b7221 */ /* 0x000fe40000010000 */
[----:B------:R-:W-:Y:S01]  /*10890*/  FADD.FTZ R10, R236, R0 ;  /* 0x00000000ec0a7221 */ /* 0x000fe20000010000 */
[----:B------:R-:W2:Y:S01]  /*108a0*/  LDSM.16.MT88.4 R4, [R211+0x2900] ;  /* 0x00290000d304783b */ /* 0x000ea20000004200 */
[----:B------:R-:W-:Y:S01]  /*108b0*/  FADD.FTZ R2, R229, R8 ;  /* 0x00000008e5027221 */ /* 0x000fe20000010000 */
[C---:B------:R-:W-:Y:S02]  /*108c0*/  HMMA.16816.F32 R132, R164.reuse, R134, R32 ;  /* 0x00000086a484723c */ /* 0x040fe40000001820 */
[----:B------:R-:W-:Y:S02]  /*108d0*/  FADD.FTZ R8, R137, R11 ;  /* 0x0000000b89087221 */ /* 0x000fe40000010000 */
[----:B------:R-:W-:Y:S02]  /*108e0*/  FADD.FTZ R0, R202, R9 ;  /* 0x00000009ca007221 */ /* 0x000fe40000010000 */
[----:B------:R-:W-:Y:S02]  /*108f0*/  FADD.FTZ R10, R233, R10 ;  /* 0x0000000ae90a7221 */ /* 0x000fe40000010000 */
[----:B------:R-:W-:Y:S04]  /*10900*/  FADD.FTZ R11, R139, R2 ;  /* 0x000000028b0b7221 */ /* 0x000fe80000010000 */
[----:B------:R-:W-:Y:S02]  /*10910*/  FADD.FTZ R8, R136, R8 ;  /* 0x0000000888087221 */ /* 0x000fe40000010000 */
[----:B------:R-:W-:Y:S01]  /*10920*/  FADD.FTZ R9, R186, R0 ;  /* 0x00000000ba097221 */ /* 0x000fe20000010000 */
[-C--:B-1----:R-:W-:Y:S01]  /*10930*/  HMMA.16816.F32 R136, R164, R148.reuse, R36 ;  /* 0x00000094a488723c */ /* 0x082fe20000001824 */
        /* <DEDUP_REMOVED lines=8> */
[----:B------:R-:W-:Y:S02]  /*109c0*/  FADD.FTZ R8, R145, R8 ;  /* 0x0000000891087221 */ /* 0x000fe40000010000 */
[----:B------:R-:W-:Y:S02]  /*109d0*/  FADD.FTZ R0, R249, R11 ;  /* 0x0000000bf9007221 */ /* 0x000fe40000010000 */
        /* <DEDUP_REMOVED lines=23> */
[----:B------:R-:W-:Y:S01]  /*10b50*/  FADD.FTZ R8, R103, R8 ;  /* 0x0000000867087221 */ /* 0x000fe20000010000 */
[----:B------:R-:W-:Y:S01]  /*10b60*/  MOV R103, R3 ;  /* 0x0000000300677202 */ /* 0x000fe20000000f00 */
[----:B------:R-:W-:Y:S02]  /*10b70*/  FADD.FTZ R10, R156, R9 ;  /* 0x000000099c0a7221 */ /* 0x000fe40000010000 */
[----:B------:R-:W-:Y:S02]  /*10b80*/  FADD.FTZ R11, R158, R2 ;  /* 0x000000029e0b7221 */ /* 0x000fe40000010000 */
[----:B------:R-:W-:Y:S02]  /*10b90*/  FADD.FTZ R9, R157, R0 ;  /* 0x000000009d097221 */ /* 0x000fe40000010000 */
[C---:B------:R-:W-:Y:S01]  /*10ba0*/  HMMA.16816.F32 R156, R160.reuse, R4, R56 ;  /* 0x00000004a09c723c */ /* 0x040fe20000001838 */
[----:B------:R-:W-:Y:S01]  /*10bb0*/  FADD.FTZ R8, R102, R8 ;  /* 0x0000000866087221 */ /* 0x000fe20000010000 */
[----:B------:R-:W-:Y:S01]  /*10bc0*/  MOV R102, R70 ;  /* 0x0000004600667202 */ /* 0x000fe20000000f00 */
[----:B------:R-:W-:Y:S02]  /*10bd0*/  FADD.FTZ R0, R180, R11 ;  /* 0x0000000bb4007221 */ /* 0x000fe40000010000 */
[----:B------:R-:W-:Y:S01]  /*10be0*/  FADD.FTZ R8, R101, R8 ;  /* 0x0000000865087221 */ /* 0x000fe20000010000 */
[----:B------:R-:W-:Y:S01]  /*10bf0*/  MOV R101, R71 ;  /* 0x0000004700657202 */ /* 0x000fe20000000f00 */
        /* <DEDUP_REMOVED lines=20> */
[----:B------:R1:W-:Y:S01]  /*10d40*/  STL [R1+0x14], R5 ;  /* 0x0000140501007387 */ /* 0x0003e20000100800 */
[----:B------:R-:W-:Y:S02]  /*10d50*/  FADD.FTZ R4, R169, R4 ;  /* 0x00000004a9047221 */ /* 0x000fe40000010000 */
[----:B------:R-:W-:Y:S02]  /*10d60*/  FADD.FTZ R2, R96, R2 ;  /* 0x0000000260027221 */ /* 0x000fe40000010000 */
[----:B------:R-:W-:Y:S01]  /*10d70*/  FADD.FTZ R0, R74, R0 ;  /* 0x000000004a007221 */ /* 0x000fe20000010000 */
[----:B------:R1:W-:Y:S01]  /*10d80*/  STL [R1+0x18], R4 ;  /* 0x0000180401007387 */ /* 0x0003e20000100800 */
[----:B------:R-:W-:Y:S02]  /*10d90*/  IMAD.MOV.U32 R100, RZ, RZ, R72 ;  /* 0x000000ffff647224 */ /* 0x000fe400078e0048 */
[----:B------:R-:W-:Y:S01]  /*10da0*/  FADD.FTZ R0, R97, R0 ;  /* 0x0000000061007221 */ /* 0x000fe20000010000 */
[----:B------:R1:W-:Y:S04]  /*10db0*/  STL [R1+0x1c], R2 ;  /* 0x00001c0201007387 */ /* 0x0003e80000100800 */
[----:B------:R1:W-:Y:S01]  /*10dc0*/  STL [R1+0x20], R0 ;  /* 0x0000200001007387 */ /* 0x0003e20000100800 */
[----:B------:R-:W-:-:S05]  /*10dd0*/  @P0 BRA `(.L_x_291) ;  /* 0xffff8c5000000947 */ /* 0x000fca000383ffff */
.L_x_272:
[----:B------:R-:W2:Y:S01]  /*10de0*/  S2UR UR17, SR_CTAID.X ;  /* 0x00000000001179c3 */ /* 0x000ea20000002500 */
[----:B------:R-:W-:-:S02]  /*10df0*/  UISETP.NE.AND UP1, UPT, UR35, URZ, UPT ;  /* 0x0000003f2300728c */ /* 0x000fc4000bf25270 */
[----:B------:R-:W-:Y:S02]  /*10e00*/  ULDC.64 UR4, c[0x0][0x2c8] ;  /* 0x0000b20000047ab9 */ /* 0x000fe40000000a00 */
[----:B------:R-:W-:-:S06]  /*10e10*/  UISETP.NE.AND UP0, UPT, UR34, URZ, UPT ;  /* 0x0000003f2200728c */ /* 0x000fcc000bf05270 */
[----:B------:R-:W-:Y:S01]  /*10e20*/  PLOP3.LUT P0, PT, PT, PT, UP0, 0x40, 0x0 ;  /* 0x000000000000781c */ /* 0x000fe20003f0e808 */
[----:B--2---:R-:W-:-:S04]  /*10e30*/  ULEA UR17, UR17, 0x7f, 0x7 ;  /* 0x0000007f11117891 */ /* 0x004fc8000f8e383f */
[----:B------:R-:W-:Y:S02]  /*10e40*/  UIMAD.WIDE.U32 UR20, UR17, UR4, URZ ;  /* 0x00000004111472a5 */ /* 0x000fe4000f8e003f */
[----:B------:R-:W-:Y:S02]  /*10e50*/  UIADD3 UR4, UR8, 0x1, -UR15 ;  /* 0x0000000108047890 */ /* 0x000fe4000fffe80f */
[----:B------:R-:W-:-:S03]  /*10e60*/  UMOV UR18, UR17 ;  /* 0x0000001100127c82 */ /* 0x000fc60008000000 */
[----:B------:R-:W-:Y:S02]  /*10e70*/  @UP1 UMOV UR17, UR21 ;  /* 0x0000001500111c82 */ /* 0x000fe40008000000 */
[----:B------:R-:W-:-:S03]  /*10e80*/  @UP1 USHF.R.U32.HI UR18, URZ, UR5, UR17 ;  /* 0x000000053f121299 */ /* 0x000fc60008011611 */
[----:B------:R-:W-:Y:S02]  /*10e90*/  ULDC UR17, c[0x0][0x324] ;  /* 0x0000c90000117ab9 */ /* 0x000fe40000000800 */
[----:B------:R-:W-:-:S04]  /*10ea0*/  UIADD3 UR18, UR4, UR18, URZ ;  /* 0x0000001204127290 */ /* 0x000fc8000fffe03f */
[----:B------:R-:W-:Y:S01]  /*10eb0*/  UIADD3 UR17, UR18, -UR17, URZ ;  /* 0x8000001112117290 */ /* 0x000fe2000fffe03f */
[----:B------:R-:W-:Y:S05]  /*10ec0*/  @P0 BRA `(.L_x_292) ;  /* 0x0000018000000947 */ /* 0x000fea0003800000 */
[----:B------:R-:W-:-:S06]  /*10ed0*/  UISETP.GT.AND UP0, UPT, UR18, -0x1, UPT ;  /* 0xffffffff1200788c */ /* 0x000fcc000bf04270 */
[----:B------:R-:W-:-:S13]  /*10ee0*/  PLOP3.LUT P0, PT, PT, PT, UP0, 0x80, 0x0 ;  /* 0x000000000000781c */ /* 0x000fda0003f0f008 */
[----:B------:R-:W-:Y:S05]  /*10ef0*/  @P0 BRA `(.L_x_293) ;  /* 0x000000a000000947 */ /* 0x000fea0003800000 */
[----:B------:R-:W-:Y:S02]  /*10f00*/  UMOV UR5, 0x1 ;  /* 0x0000000100057882 */ /* 0x000fe40000000000 */
[----:B------:R-:W-:Y:S02]  /*10f10*/  ULDC UR4, c[0x0][0x32c] ;  /* 0x0000cb0000047ab9 */ /* 0x000fe40000000800 */
[----:B------:R-:W-:Y:S02]  /*10f20*/  UISETP.NE.AND UP0, UPT, UR5, UR4, UPT ;  /* 0x000000040500728c */ /* 0x000fe4000bf05270 */
[----:B------:R-:W-:Y:S02]  /*10f30*/  ULOP3.LUT UR18, URZ, UR18, URZ, 0x33, !UPT ;  /* 0x000000123f127292 */ /* 0x000fe4000f8e333f */
[----:B------:R-:W-:Y:S02]  /*10f40*/  ULDC.64 UR4, c[0x0][0x330] ;  /* 0x0000cc0000047ab9 */ /* 0x000fe40000000a00 */
[----:B------:R-:W-:-:S07]  /*10f50*/  UIMAD.WIDE.U32 UR20, UR18, UR4, URZ ;  /* 0x00000004121472a5 */ /* 0x000fce000f8e003f */
[----:B------:R-:W-:Y:S02]  /*10f60*/  @UP0 UMOV UR19, UR21 ;  /* 0x0000001500130c82 */ /* 0x000fe40008000000 */
[----:B------:R-:W-:-:S04]  /*10f70*/  @UP0 USHF.R.U32.HI UR18, URZ, UR5, UR19 ;  /* 0x000000053f120299 */ /* 0x000fc80008011613 */
[----:B------:R-:W-:Y:S01]  /*10f80*/  ULOP3.LUT UR18, URZ, UR18, URZ, 0x33, !UPT ;  /* 0x000000123f127292 */ /* 0x000fe2000f8e333f */
[----:B------:R-:W-:Y:S05]  /*10f90*/  BRA `(.L_x_294) ;  /* 0x0000007000007947 */ /* 0x000fea0003800000 */
.L_x_293:
[----:B------:R-:W-:Y:S02]  /*10fa0*/  UMOV UR5, 0x1 ;  /* 0x0000000100057882 */ /* 0x000fe40000000000 */
[----:B------:R-:W-:Y:S02]  /*10fb0*/  ULDC UR4, c[0x0][0x32c] ;  /* 0x0000cb0000047ab9 */ /* 0x000fe40000000800 */
[----:B------:R-:W-:-:S03]  /*10fc0*/  UISETP.NE.AND UP0, UPT, UR5, UR4, UPT ;  /* 0x000000040500728c */ /* 0x000fc6000bf05270 */
[----:B------:R-:W-:Y:S02]  /*10fd0*/  ULDC.64 UR4, c[0x0][0x330] ;  /* 0x0000cc0000047ab9 */ /* 0x000fe40000000a00 */
[----:B------:R-:W-:-:S07]  /*10fe0*/  UIMAD.WIDE.U32 UR20, UR18, UR4, URZ ;  /* 0x00000004121472a5 */ /* 0x000fce000f8e003f */
[----:B------:R-:W-:Y:S02]  /*10ff0*/  @UP0 UMOV UR19, UR21 ;  /* 0x0000001500130c82 */ /* 0x000fe40008000000 */
[----:B------:R-:W-:Y:S02]  /*11000*/  @UP0 USHF.R.U32.HI UR18, URZ, UR5, UR19 ;  /* 0x000000053f120299 */ /* 0x000fe40008011613 */
.L_x_294:
[----:B------:R-:W-:Y:S02]  /*11010*/  ULDC UR4, c[0x0][0x32c] ;  /* 0x0000cb0000047ab9 */ /* 0x000fe40000000800 */
[----:B------:R-:W-:-:S04]  /*11020*/  UIMAD UR4, UR18, UR4, URZ ;  /* 0x00000004120472a4 */ /* 0x000fc8000f8e023f */
[----:B------:R-:W-:-:S04]  /*11030*/  UISETP.LT.AND UP0, UPT, UR17, UR4, UPT ;  /* 0x000000041100728c */ /* 0x000fc8000bf01270 */
[----:B------:R-:W-:-:S04]  /*11040*/  USEL UR17, UR17, UR4, !UP0 ;  /* 0x0000000411117287 */ /* 0x000fc8000c000000 */
.L_x_292:
[----:B------:R-:W-:-:S04]  /*11050*/  UIADD3 UR17, UR17, 0x5f, URZ ;  /* 0x0000005f11117890 */ /* 0x000fc8000fffe03f */
[----:B------:R-:W-:-:S04]  /*11060*/  UIMAD.WIDE UR4, UR17, 0x2aaaaaab, URZ ;  /* 0x2aaaaaab110478a5 */ /* 0x000fc8000f8e023f */
        /* <DEDUP_REMOVED lines=9> */
[----:B-1----:R-:W-:Y:S01]  /*11100*/  IMAD.MOV.U32 R2, RZ, RZ, R72 ;  /* 0x000000ffff027224 */ /* 0x002fe200078e0048 */
[----:B------:R-:W-:Y:S02]  /*11110*/  MOV R101, R70 ;  /* 0x0000004600657202 */ /* 0x000fe40000000f00 */
.L_x_298:
[----:B------:R-:W-:Y:S04]  /*11120*/  DEPBAR.LE SB0, 0x0 ;  /* 0x000080000000791a */ /* 0x000fe80000000000 */
[----:B------:R-:W-:Y:S01]  /*11130*/  BAR.SYNC.DEFER_BLOCKING 0x0 ;  /* 0x0000000000007b1d */ /* 0x000fe20000010000 */
[----:B------:R-:W-:Y:S06]  /*11140*/  UISETP.GT.AND UP0, UPT, UR7, UR12, UPT ;  /* 0x0000000c0700728c */ /* 0x000fec000bf04270 */
[----:B------:R-:W-:Y:S01]  /*11150*/  PLOP3.LUT P0, PT, PT, PT, UP0, 0x80, 0x0 ;  /* 0x000000000000781c */ /* 0x000fe20003f0f008 */
        /* <DEDUP_REMOVED lines=61> */
.L_x_296:
        /* <DEDUP_REMOVED lines=311> */
[----:B------:R-:W-:Y:S01]  /*128a0*/  UISETP.NE.AND UP0, UPT, UR36, URZ, UPT ;  /* 0x0000003f2400728c */ /* 0x000fe2000bf05270 */
[----:B------:R-:W-:Y:S01]  /*128b0*/  IMAD.MOV.U32 R227, RZ, RZ, RZ ;  /* 0x000000ffffe37224 */ /* 0x000fe200078e00ff */
[----:B------:R-:W-:Y:S01]  /*128c0*/  UIMAD UR5, UR12, 0x60, UR14 ;  /* 0x000000600c0578a4 */ /* 0x000fe2000f8e020e */
[----:B-1----:R-:W3:Y:S03]  /*128d0*/  LDL R38, [R1+0x4] ;  /* 0x0000040001267983 */ /* 0x002ee60000100800 */
[----:B------:R-:W-:Y:S02]  /*128e0*/  PLOP3.LUT P1, PT, PT, PT, UP0, 0x80, 0x0 ;  /* 0x000000000000781c */ /* 0x000fe40003f2f008 */
[----:B------:R-:W-:Y:S01]  /*128f0*/  IMAD.U32 R3, RZ, RZ, UR5 ;  /* 0x00000005ff037e24 */ /* 0x000fe2000f8e00ff */
[----:B------:R-:W-:Y:S04]  /*12900*/  PLOP3.LUT P0, PT, PT, PT, UP0, 0x80, 0x0 ;  /* 0x000000000000781c */ /* 0x000fe80003f0f008 */
[----:B--2---:R-:W-:Y:S06]  /*12910*/  IADD3 R3, R3, -0x60, R12 ;  /* 0xffffffa003037810 */ /* 0x004fec0007ffe00c */
        /* <DEDUP_REMOVED lines=26> */
[----:B------:R-:W4:Y:S04]  /*12ac0*/  SHFL.IDX PT, R10, R3, 0x2, 0x181f ;  /* 0x00581f00030a7f89 */ /* 0x000f2800000e0000 */
        /* <DEDUP_REMOVED lines=9> */
[-C--:B----4-:R-:W-:Y:S03]  /*12b60*/  IADD3 R10, P5, R10, R226.reuse, RZ ;  /* 0x000000e20a0a7210 */ /* 0x090fe60007fbe0ff */
[----:B---3--:R2:W-:Y:S01]  /*12b70*/  LDGSTS.E.BYPASS.LTC128B.128 [R38+0x3100], [R4.64], !P4 ;  /* 0x0310000004267fae */ /* 0x0085e2000e101d72 */
        /* <DEDUP_REMOVED lines=15> */
.L_x_297:
[----:B-1234-:R-:W-:Y:S01]  /*12c70*/  FMNMX.FTZ R72, R168, R2, !PT ;  /* 0x00000002a8487209 */ /* 0x01efe20007810000 */
[----:B------:R-:W-:Y:S01]  /*12c80*/  LDSM.16.MT88.4 R52, [R210+0x100] ;  /* 0x00010000d234783b */ /* 0x000fe20000004200 */
[----:B------:R-:W-:Y:S01]  /*12c90*/  FMNMX.FTZ R0, R183, R101, !PT ;  /* 0x00000065b7007209 */ /* 0x000fe20007810000 */
[----:B------:R-:W-:Y:S01]  /*12ca0*/  UISETP.GT.AND UP0, UPT, UR12, UR4, UPT ;  /* 0x000000040c00728c */ /* 0x000fe2000bf04270 */
[----:B------:R-:W-:Y:S01]  /*12cb0*/  FMNMX.FTZ R72, R184, R72, !PT ;  /* 0x00000048b8487209 */ /* 0x000fe20007810000 */
[----:B------:R-:W-:Y:S01]  /*12cc0*/  UIADD3 UR12, UR12, -0x1, URZ ;  /* 0xffffffff0c0c7890 */ /* 0x000fe2000fffe03f */
        /* <DEDUP_REMOVED lines=88> */
[----:B------:R-:W2:Y:S01]  /*13250*/  SHFL.BFLY PT, R70, R0, 0x2, 0x1f ;  /* 0x0c401f0000467f89 */ /* 0x000ea200000e0000 */
[----:B------:R-:W-:Y:S02]  /*13260*/  FMNMX.FTZ R4, R237, R4, !PT ;  /* 0x00000004ed047209 */ /* 0x000fe40007810000 */
[----:B------:R-:W-:Y:S02]  /*13270*/  FMNMX.FTZ R3, R99, R3, !PT ;  /* 0x0000000363037209 */ /* 0x000fe40007810000 */
[----:B------:R-:W-:Y:S02]  /*13280*/  FMNMX.FTZ R4, R244, R4, !PT ;  /* 0x00000004f4047209 */ /* 0x000fe40007810000 */
[----:B------:R-:W-:Y:S01]  /*13290*/  MOV R93, R22 ;  /* 0x00000016005d7202 */ /* 0x000fe20000000f00 */
[----:B------:R-:W3:Y:S01]  /*132a0*/  SHFL.BFLY PT, R5, R3, 0x2, 0x1f ;  /* 0x0c401f0003057f89 */ /* 0x000ee200000e0000 */
[----:B------:R-:W-:Y:S02]  /*132b0*/  FMNMX.FTZ R4, R247, R4, !PT ;  /* 0x00000004f7047209 */ /* 0x000fe40007810000 */
[----:B------:R-:W-:Y:S02]  /*132c0*/  MOV R85, R36 ;  /* 0x0000002400557202 */ /* 0x000fe40000000f00 */
[----:B------:R-:W-:Y:S02]  /*132d0*/  FMNMX.FTZ R4, R250, R4, !PT ;  /* 0x00000004fa047209 */ /* 0x000fe40007810000 */
[----:B------:R-:W-:Y:S02]  /*132e0*/  MOV R88, R29 ;  /* 0x0000001d00587202 */ /* 0x000fe40000000f00 */
[----:B------:R-:W-:Y:S02]  /*132f0*/  FMNMX.FTZ R4, R93, R4, !PT ;  /* 0x000000045d047209 */ /* 0x000fe40007810000 */
[----:B------:R-:W-:Y:S02]  /*13300*/  MOV R84, R37 ;  /* 0x0000002500547202 */ /* 0x000fe40000000f00 */
[----:B------:R-:W-:Y:S01]  /*13310*/  FMNMX.FTZ R4, R85, R4, !PT ;  /* 0x0000000455047209 */ /* 0x000fe20007810000 */
[----:B------:R-:W-:Y:S01]  /*13320*/  LDSM.16.MT88.4 R36, [R212+0x100] ;  /* 0x00010000d424783b */ /* 0x000fe20000004200 */
[----:B------:R-:W-:Y:S02]  /*13330*/  PLOP3.LUT P0, PT, PT, PT, UP0, 0x80, 0x0 ;  /* 0x000000000000781c */ /* 0x000fe40003f0f008 */
[----:B-1----:R-:W-:Y:S02]  /*13340*/  FMNMX.FTZ R72, R72, R6, !PT ;  /* 0x0000000648487209 */ /* 0x002fe40007810000 */
[----:B--2---:R-:W-:Y:S02]  /*13350*/  FMNMX.FTZ R70, R0, R70, !PT ;  /* 0x0000004600467209 */ /* 0x004fe40007810000 */
[----:B------:R-:W-:Y:S01]  /*13360*/  FMNMX.FTZ R0, R88, R4, !PT ;  /* 0x0000000458007209 */ /* 0x000fe20007810000 */
[----:B------:R-:W1:Y:S01]  /*13370*/  SHFL.BFLY PT, R6, R72, 0x1, 0x1f ;  /* 0x0c201f0048067f89 */ /* 0x000e6200000e0000 */
[----:B---3--:R-:W-:Y:S02]  /*13380*/  FMNMX.FTZ R3, R3, R5, !PT ;  /* 0x0000000503037209 */ /* 0x008fe40007810000 */
[----:B------:R-:W-:Y:S04]  /*13390*/  FMNMX.FTZ R0, R57, R0, !PT ;  /* 0x0000000039007209 */ /* 0x000fe80007810000 */
[----:B------:R-:W-:Y:S01]  /*133a0*/  FMNMX.FTZ R4, R84, R0, !PT ;  /* 0x0000000054047209 */ /* 0x000fe20007810000 */
[----:B------:R-:W2:Y:S03]  /*133b0*/  SHFL.BFLY PT, R71, R3, 0x1, 0x1f ;  /* 0x0c201f0003477f89 */ /* 0x000ea600000e0000 */
[----:B------:R-:W-:Y:S05]  /*133c0*/  FMNMX.FTZ R4, R178, R4, !PT ;  /* 0x00000004b2047209 */ /* 0x000fea0007810000 */
[----:B------:R-:W3:Y:S01]  /*133d0*/  SHFL.BFLY PT, R5, R70, 0x1, 0x1f ;  /* 0x0c201f0046057f89 */ /* 0x000ee200000e0000 */
[----:B-1----:R-:W-:Y:S05]  /*133e0*/  FMNMX.FTZ R72, R72, R6, !PT ;  /* 0x0000000648487209 */ /* 0x002fea0007810000 */
[C---:B------:R-:W-:Y:S02]  /*133f0*/  FADD.FTZ R0, -R72.reuse, R2 ;  /* 0x0000000248007221 */ /* 0x040fe40000010100 */
[----:B------:R-:W-:Y:S02]  /*13400*/  FMUL.FTZ R96, R72, c[0x0][0x2d0] ;  /* 0x0000b40048607a20 */ /* 0x000fe40000410000 */
[----:B------:R-:W-:Y:S01]  /*13410*/  FMUL.FTZ R2, R0, c[0x0][0x2d0] ;  /* 0x0000b40000027a20 */ /* 0x000fe20000410000 */
[----:B--2---:R-:W-:Y:S02]  /*13420*/  FMNMX.FTZ R71, R3, R71, !PT ;  /* 0x0000004703477209 */ /* 0x004fe40007810000 */
[----:B------:R-:W-:Y:S01]  /*13430*/  FMNMX.FTZ R0, R179, R4, !PT ;  /* 0x00000004b3007209 */ /* 0x000fe20007810000 */
[----:B------:R1:W2:Y:S01]  /*13440*/  MUFU.EX2 R73, R2 ;  /* 0x0000000200497308 */ /* 0x0002a20000000800 */
[--C-:B------:R-:W-:Y:S02]  /*13450*/  FFMA.FTZ R4, R168, c[0x0][0x2d0], -R96.reuse ;  /* 0x0000b400a8047a23 */ /* 0x100fe40000010860 */
[----:B------:R-:W-:Y:S01]  /*13460*/  FMNMX.FTZ R0, R74, R0, !PT ;  /* 0x000000004a007209 */ /* 0x000fe20007810000 */
[----:B------:R-:W-:Y:S01]  /*13470*/  FMUL.FTZ R97, R71, c[0x0][0x2d0] ;  /* 0x0000b40047617a20 */ /* 0x000fe20000410000 */
[----:B---3--:R-:W-:Y:S01]  /*13480*/  FMNMX.FTZ R70, R70, R5, !PT ;  /* 0x0000000546467209 */ /* 0x008fe20007810000 */
[----:B------:R-:W-:Y:S01]  /*13490*/  FFMA.FTZ R5, R20, c[0x0][0x2d0], -R96 ;  /* 0x0000b40014057a23 */ /* 0x000fe20000010860 */
[----:B------:R-:W-:Y:S03]  /*134a0*/  FMNMX.FTZ R0, R75, R0, !PT ;  /* 0x000000004b007209 */ /* 0x000fe60007810000 */
[----:B------:R2:W-:Y:S01]  /*134b0*/  MUFU.EX2 R40, R5 ;  /* 0x0000000500287308 */ /* 0x0005e20000000800 */
[----:B------:R-:W-:Y:S01]  /*134c0*/  FMUL.FTZ R98, R70, c[0x0][0x2d0] ;  /* 0x0000b40046627a20 */ /* 0x000fe20000410000 */
[----:B------:R-:W3:Y:S01]  /*134d0*/  SHFL.BFLY PT, R3, R0, 0x2, 0x1f ;  /* 0x0c401f0000037f89 */ /* 0x000ee200000e0000 */
[----:B-1----:R-:W-:Y:S07]  /*134e0*/  FADD.FTZ R2, -R71, R100 ;  /* 0x0000006447027221 */ /* 0x002fee0000010100 */
[----:B------:R-:W-:Y:S01]  /*134f0*/  MUFU.EX2 R100, R4 ;  /* 0x0000000400647308 */ /* 0x000fe20000000800 */
[----:B------:R-:W-:Y:S02]  /*13500*/  FMUL.FTZ R2, R2, c[0x0][0x2d0] ;  /* 0x0000b40002027a20 */ /* 0x000fe40000410000 */
[----:B--2---:R-:W-:Y:S07]  /*13510*/  FMUL.FTZ R5, R73, R105 ;  /* 0x0000006949057220 */ /* 0x004fee0000410000 */
[----:B------:R1:W-:Y:S01]  /*13520*/  MUFU.EX2 R69, R2 ;  /* 0x0000000200457308 */ /* 0x0003e20000000800 */
[----:B---3--:R-:W-:Y:S01]  /*13530*/  FMNMX.FTZ R0, R0, R3, !PT ;  /* 0x0000000300007209 */ /* 0x008fe20007810000 */
[--C-:B------:R-:W-:Y:S02]  /*13540*/  FFMA.FTZ R3, R17, c[0x0][0x2d0], -R96.reuse ;  /* 0x0000b40011037a23 */ /* 0x100fe40000010860 */
[----:B------:R-:W-:Y:S01]  /*13550*/  FMUL.FTZ R17, R73, R117 ;  /* 0x0000007549117220 */ /* 0x000fe20000410000 */
[----:B------:R-:W-:Y:S05]  /*13560*/  MOV R117, R88 ;  /* 0x0000005800757202 */ /* 0x000fea0000000f00 */
[----:B------:R2:W3:Y:S01]  /*13570*/  MUFU.EX2 R11, R3 ;  /* 0x00000003000b7308 */ /* 0x0004e20000000800 */
[----:B-1----:R-:W-:Y:S04]  /*13580*/  FADD.FTZ R2, -R70, R101 ;  /* 0x0000006546027221 */ /* 0x002fe80000010100 */
[----:B------:R-:W-:Y:S05]  /*13590*/  FMUL.FTZ R2, R2, c[0x0][0x2d0] ;  /* 0x0000b40002027a20 */ /* 0x000fea0000410000 */
[----:B------:R1:W4:Y:S01]  /*135a0*/  MUFU.EX2 R68, R2 ;  /* 0x0000000200447308 */ /* 0x0003220000000800 */
[--C-:B--2---:R-:W-:Y:S01]  /*135b0*/  FFMA.FTZ R3, R169, c[0x0][0x2d0], -R97.reuse ;  /* 0x0000b400a9037a23 */ /* 0x104fe20000010861 */
[----:B------:R-:W-:Y:S02]  /*135c0*/  MOV R169, R87 ;  /* 0x0000005700a97202 */ /* 0x000fe40000000f00 */
[----:B---3--:R-:W-:Y:S06]  /*135d0*/  MOV R105, R11 ;  /* 0x0000000b00697202 */ /* 0x008fec0000000f00 */
[----:B------:R2:W-:Y:S01]  /*135e0*/  MUFU.EX2 R7, R3 ;  /* 0x0000000300077308 */ /* 0x0005e20000000800 */
[--C-:B-1----:R-:W-:Y:S02]  /*135f0*/  FFMA.FTZ R2, R184, c[0x0][0x2d0], -R96.reuse ;  /* 0x0000b400b8027a23 */ /* 0x102fe40000010860 */
[C---:B----4-:R-:W-:Y:S07]  /*13600*/  FMUL.FTZ R29, R68.reuse, R129 ;  /* 0x00000081441d7220 */ /* 0x050fee0000410000 */
[----:B------:R1:W3:Y:S01]  /*13610*/  MUFU.EX2 R59, R2 ;  /* 0x00000002003b7308 */ /* 0x0002e20000000800 */
[----:B------:R-:W-:Y:S02]  /*13620*/  FMUL.FTZ R45, R68, R145 ;  /* 0x00000091442d7220 */ /* 0x000fe40000410000 */
[--C-:B--2---:R-:W-:Y:S07]  /*13630*/  FFMA.FTZ R3, R185, c[0x0][0x2d0], -R97.reuse ;  /* 0x0000b400b9037a23 */ /* 0x104fee0000010861 */
[----:B------:R2:W-:Y:S01]  /*13640*/  MUFU.EX2 R58, R3 ;  /* 0x00000003003a7308 */ /* 0x0005e20000000800 */
[----:B-1----:R-:W-:Y:S01]  /*13650*/  FFMA.FTZ R2, R16, c[0x0][0x2d0], -R96 ;  /* 0x0000b40010027a23 */ /* 0x002fe20000010860 */
[----:B---3--:R-:W-:Y:S01]  /*13660*/  F2FP.PACK_AB R76, R59, R100 ;  /* 0x000000643b4c723e */ /* 0x008fe200000000ff */
[--C-:B------:R-:W-:Y:S07]  /*13670*/  FFMA.FTZ R16, R35, c[0x0][0x2d0], -R97.reuse ;  /* 0x0000b40023107a23 */ /* 0x100fee0000010861 */
[----:B------:R1:W3:Y:S01]  /*13680*/  MUFU.EX2 R8, R2 ;  /* 0x0000000200087308 */ /* 0x0002e20000000800 */
[C---:B------:R-:W-:Y:S02]  /*13690*/  FMUL.FTZ R35, R69.reuse, R135 ;  /* 0x0000008745237220 */ /* 0x040fe40000410000 */
[--C-:B--2---:R-:W-:Y:S02]  /*136a0*/  FFMA.FTZ R3, R18, c[0x0][0x2d0], -R97.reuse ;  /* 0x0000b40012037a23 */ /* 0x104fe40000010861 */
[----:B------:R-:W-:Y:S01]  /*136b0*/  FMUL.FTZ R18, R69, R118 ;  /* 0x0000007645127220 */ /* 0x000fe20000410000 */
[----:B------:R-:W-:Y:S04]  /*136c0*/  MOV R118, R92 ;  /* 0x0000005c00767202 */ /* 0x000fe80000000f00 */
[----:B------:R-:W-:Y:S01]  /*136d0*/  MUFU.EX2 R61, R3 ;  /* 0x00000003003d7308 */ /* 0x000fe20000000800 */
[--C-:B------:R-:W-:Y:S09]  /*136e0*/  FFMA.FTZ R92, R199, c[0x0][0x2d0], -R97.reuse ;  /* 0x0000b400c75c7a23 */ /* 0x100ff20000010861 */
[----:B------:R2:W-:Y:S01]  /*136f0*/  MUFU.EX2 R95, R16 ;  /* 0x00000010005f7308 */ /* 0x0005e20000000800 */
[----:B-1----:R-:W1:Y:S01]  /*13700*/  SHFL.BFLY PT, R2, R0, 0x1, 0x1f ;  /* 0x0c201f0000027f89 */ /* 0x002e6200000e0000 */
[----:B---3--:R-:W-:Y:S04]  /*13710*/  MOV R185, R8 ;  /* 0x0000000800b97202 */ /* 0x008fe80000000f00 */
[----:B------:R-:W-:Y:S01]  /*13720*/  F2FP.PACK_AB R78, R105, R185 ;  /* 0x000000b9694e723e */ /* 0x000fe200000000ff */
[----:B--2---:R-:W-:Y:S01]  /*13730*/  FMUL.FTZ R16, R73, R116 ;  /* 0x0000007449107220 */ /* 0x004fe20000410000 */
[----:B------:R-:W-:Y:S02]  /*13740*/  MOV R116, R85 ;  /* 0x0000005500747202 */ /* 0x000fe40000000f00 */
[----:B-1----:R-:W-:Y:S01]  /*13750*/  FMNMX.FTZ R3, R2, R0, !PT ;  /* 0x0000000002037209 */ /* 0x002fe20007810000 */
[----:B------:R-:W-:Y:S01]  /*13760*/  FFMA.FTZ R2, R183, c[0x0][0x2d0], -R98 ;  /* 0x0000b400b7027a23 */ /* 0x000fe20000010862 */
[----:B------:R-:W-:Y:S01]  /*13770*/  MOV R183, R56 ;  /* 0x0000003800b77202 */ /* 0x000fe20000000f00 */
[--C-:B------:R-:W-:Y:S02]  /*13780*/  FFMA.FTZ R0, R19, c[0x0][0x2d0], -R97.reuse ;  /* 0x0000b40013007a23 */ /* 0x100fe40000010861 */
[----:B------:R1:W2:Y:S01]  /*13790*/  MUFU.EX2 R13, R2 ;  /* 0x00000002000d7308 */ /* 0x0002a20000000800 */
[----:B------:R-:W-:Y:S01]  /*137a0*/  FMUL.FTZ R19, R69, R119 ;  /* 0x0000007745137220 */ /* 0x000fe20000410000 */
[----:B------:R-:W-:Y:S01]  /*137b0*/  MOV R119, R93 ;  /* 0x0000005d00777202 */ /* 0x000fe20000000f00 */
[----:B------:R-:W-:Y:S07]  /*137c0*/  FFMA.FTZ R56, R193, c[0x0][0x2d0], -R96 ;  /* 0x0000b400c1387a23 */ /* 0x000fee0000010860 */
[----:B------:R3:W-:Y:S01]  /*137d0*/  MUFU.EX2 R6, R0 ;  /* 0x0000000000067308 */ /* 0x0007e20000000800 */
[----:B-1----:R-:W-:Y:S01]  /*137e0*/  FFMA.FTZ R2, R186, c[0x0][0x2d0], -R98 ;  /* 0x0000b400ba027a23 */ /* 0x002fe20000010862 */
[----:B------:R-:W-:Y:S01]  /*137f0*/  MOV R186, R7 ;  /* 0x0000000700ba7202 */ /* 0x000fe20000000f00 */
[--C-:B------:R-:W-:Y:S01]  /*13800*/  FFMA.FTZ R7, R103, c[0x0][0x2d0], -R97.reuse ;  /* 0x0000b40067077a23 */ /* 0x100fe20000010861 */
[----:B--2---:R-:W-:Y:S06]  /*13810*/  MOV R103, R13 ;  /* 0x0000000d00677202 */ /* 0x004fec0000000f00 */
[----:B------:R1:W2:Y:S01]  /*13820*/  MUFU.EX2 R184, R2 ;  /* 0x0000000200b87308 */ /* 0x0002a20000000800 */
[----:B------:R-:W-:Y:S01]  /*13830*/  F2FP.PACK_AB R77, R58, R186 ;  /* 0x000000ba3a4d723e */ /* 0x000fe200000000ff */
[----:B------:R-:W-:Y:S02]  /*13840*/  FMUL.FTZ R13, R68, R113 ;  /* 0x00000071440d7220 */ /* 0x000fe40000410000 */
[----:B---3--:R-:W-:Y:S06]  /*13850*/  FADD.FTZ R0, -R3, R102 ;  /* 0x0000006603007221 */ /* 0x008fec0000010100 */
[----:B------:R3:W-:Y:S01]  /*13860*/  MUFU.EX2 R168, R7 ;  /* 0x0000000700a87308 */ /* 0x0007e20000000800 */
[----:B------:R-:W-:Y:S09]  /*13870*/  FMUL.FTZ R0, R0, c[0x0][0x2d0] ;  /* 0x0000b40000007a20 */ /* 0x000ff20000410000 */
[----:B------:R-:W4:Y:S01]  /*13880*/  MUFU.EX2 R0, R0 ;  /* 0x0000000000007308 */ /* 0x000f220000000800 */
[--C-:B-1----:R-:W-:Y:S01]  /*13890*/  FFMA.FTZ R2, R180, c[0x0][0x2d0], -R98.reuse ;  /* 0x0000b400b4027a23 */ /* 0x102fe20000010862 */
[----:B--2---:R-:W-:Y:S08]  /*138a0*/  F2FP.PACK_AB R64, R184, R103 ;  /* 0x00000067b840723e */ /* 0x004ff000000000ff */
[----:B------:R1:W2:Y:S01]  /*138b0*/  MUFU.EX2 R8, R2 ;  /* 0x0000000200087308 */ /* 0x0002a20000000800 */
[----:B---3--:R-:W-:Y:S02]  /*138c0*/  FMUL.FTZ R7, R69, R107 ;  /* 0x0000006b45077220 */ /* 0x008fe40000410000 */
[C---:B----4-:R-:W-:Y:S02]  /*138d0*/  FMUL.FTZ R11, R0.reuse, R111 ;  /* 0x0000006f000b7220 */ /* 0x050fe40000410000 */
[C---:B------:R-:W-:Y:S01]  /*138e0*/  FMUL.FTZ R14, R0.reuse, R114 ;  /* 0x00000072000e7220 */ /* 0x040fe20000410000 */
[----:B------:R-:W-:Y:S01]  /*138f0*/  MOV R114, R60 ;  /* 0x0000003c00727202 */ /* 0x000fe20000000f00 */
[C---:B------:R-:W-:Y:S01]  /*13900*/  FMUL.FTZ R26, R0.reuse, R126 ;  /* 0x0000007e001a7220 */ /* 0x040fe20000410000 */
[----:B------:R-:W-:Y:S01]  /*13910*/  MOV R126, R95 ;  /* 0x0000005f007e7202 */ /* 0x000fe20000000f00 */
[C---:B------:R-:W-:Y:S02]  /*13920*/  FMUL.FTZ R27, R0.reuse, R127 ;  /* 0x0000007f001b7220 */ /* 0x040fe40000410000 */
[----:B------:R-:W-:Y:S02]  /*13930*/  FMUL.FTZ R42, R0, R142 ;  /* 0x0000008e002a7220 */ /* 0x000fe40000410000 */
[----:B-1----:R-:W-:Y:S01]  /*13940*/  FFMA.FTZ R2, R170, c[0x0][0x2d0], -R98 ;  /* 0x0000b400aa027a23 */ /* 0x002fe20000010862 */
[----:B------:R-:W-:Y:S01]  /*13950*/  MOV R170, R86 ;  /* 0x0000005600aa7202 */ /* 0x000fe20000000f00 */
[----:B------:R-:W-:Y:S01]  /*13960*/  FMUL.FTZ R46, R0, R146 ;  /* 0x00000092002e7220 */ /* 0x000fe20000410000 */
[----:B--2---:R-:W-:Y:S01]  /*13970*/  MOV R107, R8 ;  /* 0x00000008006b7202 */ /* 0x004fe20000000f00 */
[----:B------:R1:W2:Y:S01]  /*13980*/  MUFU.EX2 R9, R2 ;  /* 0x0000000200097308 */ /* 0x0002a20000000800 */
[----:B------:R-:W-:Y:S02]  /*13990*/  FMUL.FTZ R8, R68, R108 ;  /* 0x0000006c44087220 */ /* 0x000fe40000410000 */
[C---:B------:R-:W-:Y:S02]  /*139a0*/  FMUL.FTZ R43, R0.reuse, R143 ;  /* 0x0000008f002b7220 */ /* 0x040fe40000410000 */
[----:B------:R-:W-:Y:S02]  /*139b0*/  FMUL.FTZ R47, R0, R147 ;  /* 0x00000093002f7220 */ /* 0x000fe40000410000 */
[--C-:B------:R-:W-:Y:S02]  /*139c0*/  FFMA.FTZ R60, R198, c[0x0][0x2d0], -R97.reuse ;  /* 0x0000b400c63c7a23 */ /* 0x100fe40000010861 */
[----:B-1----:R-:W-:Y:S01]  /*139d0*/  FMUL.FTZ R2, R3, c[0x0][0x2d0] ;  /* 0x0000b40003027a20 */ /* 0x002fe20000410000 */
[----:B--2---:R-:W-:Y:S01]  /*139e0*/  MOV R108, R9 ;  /* 0x00000009006c7202 */ /* 0x004fe20000000f00 */
[----:B------:R-:W-:Y:S02]  /*139f0*/  FMUL.FTZ R9, R68, R109 ;  /* 0x0000006d44097220 */ /* 0x000fe40000410000 */
[--C-:B------:R-:W-:Y:S01]  /*13a00*/  FFMA.FTZ R4, R181, c[0x0][0x2d0], -R2.reuse ;  /* 0x0000b400b5047a23 */ /* 0x100fe20000010802 */
[----:B------:R-:W-:Y:S01]  /*13a10*/  MOV R181, R91 ;  /* 0x0000005b00b57202 */ /* 0x000fe20000000f00 */
[--C-:B------:R-:W-:Y:S01]  /*13a20*/  FFMA.FTZ R28, R188, c[0x0][0x2d0], -R2.reuse ;  /* 0x0000b400bc1c7a23 */ /* 0x100fe20000010802 */
[----:B------:R-:W-:Y:S01]  /*13a30*/  F2FP.PACK_AB R66, R108, R107 ;  /* 0x0000006b6c42723e */ /* 0x000fe200000000ff */
[----:B------:R1:W-:Y:S01]  /*13a40*/  MUFU.EX2 R102, R4 ;  /* 0x0000000400667308 */ /* 0x0003e20000000800 */
[--C-:B------:R-:W-:Y:S02]  /*13a50*/  FFMA.FTZ R44, R194, c[0x0][0x2d0], -R2.reuse ;  /* 0x0000b400c22c7a23 */ /* 0x100fe40000010802 */
[--C-:B------:R-:W-:Y:S02]  /*13a60*/  FFMA.FTZ R48, R196, c[0x0][0x2d0], -R2.reuse ;  /* 0x0000b400c4307a23 */ /* 0x100fe40000010802 */
[--C-:B------:R-:W-:Y:S05]  /*13a70*/  FFMA.FTZ R74, R74, c[0x0][0x2d0], -R2.reuse ;  /* 0x0000b4004a4a7a23 */ /* 0x100fea0000010802 */
[----:B------:R2:W-:Y:S10]  /*13a80*/  MUFU.EX2 R50, R44 ;  /* 0x0000002c00327308 */ /* 0x0005f40000000800 */
[----:B------:R3:W-:Y:S01]  /*13a90*/  MUFU.EX2 R113, R48 ;  /* 0x0000003000717308 */ /* 0x0007e20000000800 */
[--C-:B-1----:R-:W-:Y:S01]  /*13aa0*/  FFMA.FTZ R4, R187, c[0x0][0x2d0], -R2.reuse ;  /* 0x0000b400bb047a23 */ /* 0x102fe20000010802 */
[----:B------:R-:W-:Y:S01]  /*13ab0*/  MOV R187, R57 ;  /* 0x0000003900bb7202 */ /* 0x000fe20000000f00 */
[C---:B------:R-:W-:Y:S07]  /*13ac0*/  FMUL.FTZ R57, R68.reuse, R157 ;  /* 0x0000009d44397220 */ /* 0x040fee0000410000 */
[----:B------:R1:W4:Y:S01]  /*13ad0*/  MUFU.EX2 R12, R4 ;  /* 0x00000004000c7308 */ /* 0x0003220000000800 */
[----:B--2---:R-:W-:Y:S02]  /*13ae0*/  FMUL.FTZ R44, R68, R144 ;  /* 0x00000090442c7220 */ /* 0x004fe40000410000 */
[----:B---3--:R-:W-:Y:S02]  /*13af0*/  FMUL.FTZ R48, R73, R148 ;  /* 0x0000009449307220 */ /* 0x008fe40000410000 */
[--C-:B-1----:R-:W-:Y:S01]  /*13b00*/  FFMA.FTZ R4, R182, c[0x0][0x2d0], -R2.reuse ;  /* 0x0000b400b6047a23 */ /* 0x102fe20000010802 */
[----:B------:R-:W-:Y:S02]  /*13b10*/  MOV R182, R90 ;  /* 0x0000005a00b67202 */ /* 0x000fe40000000f00 */
[----:B----4-:R-:W-:Y:S02]  /*13b20*/  MOV R111, R12 ;  /* 0x0000000c006f7202 */ /* 0x010fe40000000f00 */
[----:B------:R1:W-:Y:S01]  /*13b30*/  MUFU.EX2 R10, R4 ;  /* 0x00000004000a7308 */ /* 0x0003e20000000800 */
[--C-:B------:R-:W-:Y:S01]  /*13b40*/  FFMA.FTZ R12, R34, c[0x0][0x2d0], -R97.reuse ;  /* 0x0000b400220c7a23 */ /* 0x100fe20000010861 */
[----:B------:R-:W-:Y:S01]  /*13b50*/  F2FP.PACK_AB R65, R111, R102 ;  /* 0x000000666f41723e */ /* 0x000fe200000000ff */
[----:B------:R-:W-:Y:S07]  /*13b60*/  FMUL.FTZ R34, R69, R134 ;  /* 0x0000008645227220 */ /* 0x000fee0000410000 */
[----:B------:R2:W-:Y:S10]  /*13b70*/  MUFU.EX2 R109, R12 ;  /* 0x0000000c006d7308 */ /* 0x0005f40000000800 */
[----:B------:R-:W-:Y:S01]  /*13b80*/  MUFU.EX2 R134, R92 ;  /* 0x0000005c00867308 */ /* 0x000fe20000000800 */
[----:B-1----:R-:W-:Y:S01]  /*13b90*/  FFMA.FTZ R4, R171, c[0x0][0x2d0], -R2 ;  /* 0x0000b400ab047a23 */ /* 0x002fe20000010802 */
[----:B------:R-:W-:Y:S02]  /*13ba0*/  MOV R171, R84 ;  /* 0x0000005400ab7202 */ /* 0x000fe40000000f00 */
[----:B------:R-:W-:Y:S06]  /*13bb0*/  LDSM.16.MT88.4 R84, [R209+0x900] ;  /* 0x00090000d154783b */ /* 0x000fec0000004200 */
[----:B------:R1:W-:Y:S01]  /*13bc0*/  MUFU.EX2 R180, R4 ;  /* 0x0000000400b47308 */ /* 0x0003e20000000800 */
[----:B--2---:R-:W-:Y:S01]  /*13bd0*/  FMUL.FTZ R12, R68, R112 ;  /* 0x00000070440c7220 */ /* 0x004fe20000410000 */
[----:B------:R-:W-:Y:S01]  /*13be0*/  MOV R112, R59 ;  /* 0x0000003b00707202 */ /* 0x000fe20000000f00 */
[C---:B------:R-:W-:Y:S02]  /*13bf0*/  FMUL.FTZ R59, R0.reuse, R159 ;  /* 0x0000009f003b7220 */ /* 0x040fe40000410000 */
[--C-:B-1----:R-:W-:Y:S02]  /*13c00*/  FFMA.FTZ R4, R21, c[0x0][0x2d0], -R96.reuse ;  /* 0x0000b40015047a23 */ /* 0x102fe40000010860 */
[----:B------:R-:W1:Y:S03]  /*13c10*/  LDSM.16.MT88.4 R20, [R209+0x100] ;  /* 0x00010000d114783b */ /* 0x000e660000004200 */
[----:B------:R2:W-:Y:S02]  /*13c20*/  MUFU.EX2 R41, R4 ;  /* 0x0000000400297308 */ /* 0x0005e40000000800 */
[--C-:B--2---:R-:W-:Y:S02]  /*13c30*/  FFMA.FTZ R4, R15, c[0x0][0x2d0], -R97.reuse ;  /* 0x0000b4000f047a23 */ /* 0x104fe40000010861 */
[C---:B------:R-:W-:Y:S01]  /*13c40*/  FMUL.FTZ R15, R0.reuse, R115 ;  /* 0x00000073000f7220 */ /* 0x040fe20000410000 */
[----:B------:R-:W-:Y:S05]  /*13c50*/  MOV R115, R62 ;  /* 0x0000003e00737202 */ /* 0x000fea0000000f00 */
[----:B------:R2:W-:Y:S01]  /*13c60*/  MUFU.EX2 R31, R4 ;  /* 0x00000004001f7308 */ /* 0x0005e20000000800 */
[----:B------:R-:W-:Y:S02]  /*13c70*/  FMUL.FTZ R62, R0, R162 ;  /* 0x000000a2003e7220 */ /* 0x000fe40000410000 */
[----:B--2---:R-:W-:Y:S02]  /*13c80*/  FFMA.FTZ R4, R32, c[0x0][0x2d0], -R96 ;  /* 0x0000b40020047a23 */ /* 0x004fe40000010860 */
[----:B------:R-:W-:Y:S05]  /*13c90*/  FFMA.FTZ R32, R189, c[0x0][0x2d0], -R2 ;  /* 0x0000b400bd207a23 */ /* 0x000fea0000010802 */
[----:B------:R2:W3:Y:S02]  /*13ca0*/  MUFU.EX2 R94, R4 ;  /* 0x00000004005e7308 */ /* 0x0004e40000000800 */
[----:B--2---:R-:W-:Y:S01]  /*13cb0*/  FFMA.FTZ R4, R33, c[0x0][0x2d0], -R96 ;  /* 0x0000b40021047a23 */ /* 0x004fe20000010860 */
[----:B---3--:R-:W-:Y:S01]  /*13cc0*/  MOV R127, R94 ;  /* 0x0000005e007f7202 */ /* 0x008fe20000000f00 */
[C---:B------:R-:W-:Y:S01]  /*13cd0*/  FMUL.FTZ R33, R73.reuse, R133 ;  /* 0x0000008549217220 */ /* 0x040fe20000410000 */
[----:B------:R-:W-:Y:S05]  /*13ce0*/  LDSM.16.MT88.4 R92, [R210+0x900] ;  /* 0x00090000d25c783b */ /* 0x000fea0000004200 */
[----:B------:R2:W3:Y:S02]  /*13cf0*/  MUFU.EX2 R49, R4 ;  /* 0x0000000400317308 */ /* 0x0004e40000000800 */
[----:B--2---:R-:W-:Y:S01]  /*13d00*/  FMUL.FTZ R4, R73, R104 ;  /* 0x0000006849047220 */ /* 0x004fe20000410000 */
[----:B------:R-:W-:Y:S01]  /*13d10*/  MOV R104, R6 ;  /* 0x0000000600687202 */ /* 0x000fe20000000f00 */
[----:B------:R-:W-:Y:S01]  /*13d20*/  FMUL.FTZ R6, R69, R106 ;  /* 0x0000006a45067220 */ /* 0x000fe20000410000 */
[----:B------:R-:W-:Y:S01]  /*13d30*/  MOV R106, R10 ;  /* 0x0000000a006a7202 */ /* 0x000fe20000000f00 */
[----:B------:R-:W-:Y:S01]  /*13d40*/  FMUL.FTZ R10, R0, R110 ;  /* 0x0000006e000a7220 */ /* 0x000fe20000410000 */
[----:B------:R-:W-:Y:S02]  /*13d50*/  F2FP.PACK_AB R79, R104, R61 ;  /* 0x0000003d684f723e */ /* 0x000fe400000000ff */
[----:B---3--:R-:W-:Y:S01]  /*13d60*/  MOV R148, R49 ;  /* 0x0000003100947202 */ /* 0x008fe20000000f00 */
[----:B------:R-:W-:Y:S01]  /*13d70*/  FMUL.FTZ R49, R73, R149 ;  /* 0x0000009549317220 */ /* 0x000fe20000410000 */
[----:B------:R-:W-:Y:S01]  /*13d80*/  MOV R149, R50 ;  /* 0x0000003200957202 */ /* 0x000fe20000000f00 */
[----:B------:R-:W-:Y:S01]  /*13d90*/  FMUL.FTZ R50, R69, R150 ;  /* 0x0000009645327220 */ /* 0x000fe20000410000 */
[----:B------:R-:W-:Y:S01]  /*13da0*/  F2FP.PACK_AB R67, R180, R106 ;  /* 0x0000006ab443723e */ /* 0x000fe200000000ff */
[-C--:B-1----:R-:W-:Y:S05]  /*13db0*/  HMMA.16816.F32 R4, R76, R20.reuse, R4 ;  /* 0x000000144c04723c */ /* 0x082fea0000001804 */
[----:B------:R-:W-:Y:S01]  /*13dc0*/  MOV R110, R58 ;  /* 0x0000003a006e7202 */ /* 0x000fe20000000f00 */
[----:B------:R-:W-:Y:S02]  /*13dd0*/  FMUL.FTZ R58, R0, R158 ;  /* 0x0000009e003a7220 */ /* 0x000fe40000410000 */
[C---:B------:R-:W-:Y:S07]  /*13de0*/  HMMA.16816.F32 R8, R64.reuse, R20, R8 ;  /* 0x000000144008723c */ /* 0x040fee0000001808 */
[----:B------:R-:W-:Y:S01]  /*13df0*/  FMUL.FTZ R21, R73, R121 ;  /* 0x0000007949157220 */ /* 0x000fe20000410000 */
[-C--:B------:R-:W-:Y:S04]  /*13e00*/  HMMA.16816.F32 R12, R64, R22.reuse, R12 ;  /* 0x00000016400c723c */ /* 0x080fe8000000180c */
[--C-:B------:R-:W-:Y:S01]  /*13e10*/  FFMA.FTZ R20, R24, c[0x0][0x2d0], -R98.reuse ;  /* 0x0000b40018147a23 */ /* 0x100fe20000010862 */
[----:B------:R-:W-:Y:S01]  /*13e20*/  MOV R121, R168 ;  /* 0x000000a800797202 */ /* 0x000fe20000000f00 */
[--C-:B------:R-:W-:Y:S01]  /*13e30*/  FFMA.FTZ R24, R25, c[0x0][0x2d0], -R98.reuse ;  /* 0x0000b40019187a23 */ /* 0x100fe20000010862 */
[----:B------:R-:W-:Y:S01]  /*13e40*/  MOV R168, R89 ;  /* 0x0000005900a87202 */ /* 0x000fe20000000f00 */
[C---:B------:R-:W-:Y:S01]  /*13e50*/  HMMA.16816.F32 R16, R76.reuse, R22, R16 ;  /* 0x000000164c10723c */ /* 0x040fe20000001810 */
[----:B------:R1:W2:Y:S01]  /*13e60*/  MUFU.EX2 R101, R20 ;  /* 0x0000001400657308 */ /* 0x0002a20000000800 */
[----:B------:R-:W3:Y:S02]  /*13e70*/  LDSM.16.MT88.4 R88, [R212+0x900] ;  /* 0x00090000d458783b */ /* 0x000ee40000004200 */
[----:B------:R-:W-:Y:S03]  /*13e80*/  FMUL.FTZ R25, R68, R125 ;  /* 0x0000007d44197220 */ /* 0x000fe60000410000 */
[C---:B------:R-:W-:Y:S02]  /*13e90*/  FMUL.FTZ R23, R69.reuse, R123 ;  /* 0x0000007b45177220 */ /* 0x040fe40000410000 */
[----:B------:R-:W-:Y:S02]  /*13ea0*/  FMUL.FTZ R22, R69, R122 ;  /* 0x0000007a45167220 */ /* 0x000fe40000410000 */
[----:B------:R4:W5:Y:S10]  /*13eb0*/  MUFU.EX2 R30, R24 ;  /* 0x00000018001e7308 */ /* 0x0009740000000800 */
[----:B------:R3:W-:Y:S01]  /*13ec0*/  MUFU.EX2 R123, R28 ;  /* 0x0000001c007b7308 */ /* 0x0007e20000000800 */
[----:B-1----:R-:W-:Y:S01]  /*13ed0*/  FMUL.FTZ R20, R73, R120 ;  /* 0x0000007849147220 */ /* 0x002fe20000410000 */
[----:B--2---:R-:W-:Y:S02]  /*13ee0*/  MOV R122, R101 ;  /* 0x00000065007a7202 */ /* 0x004fe40000000f00 */
[----:B------:R-:W-:Y:S01]  /*13ef0*/  MOV R101, R63 ;  /* 0x0000003f00657202 */ /* 0x000fe20000000f00 */
[----:B------:R-:W-:Y:S03]  /*13f00*/  FMUL.FTZ R63, R0, R163 ;  /* 0x000000a3003f7220 */ /* 0x000fe60000410000 */
[-C--:B------:R-:W-:Y:S03]  /*13f10*/  HMMA.16816.F32 R20, R76, R36.reuse, R20 ;  /* 0x000000244c14723c */ /* 0x080fe60000001814 */
[----:B----4-:R-:W-:Y:S01]  /*13f20*/  FMUL.FTZ R24, R68, R124 ;  /* 0x0000007c44187220 */ /* 0x010fe20000410000 */
[----:B-----5:R-:W-:Y:S01]  /*13f30*/  MOV R129, R30 ;  /* 0x0000001e00817202 */ /* 0x020fe20000000f00 */
[C---:B------:R-:W-:Y:S01]  /*13f40*/  FMUL.FTZ R30, R0.reuse, R130 ;  /* 0x00000082001e7220 */ /* 0x040fe20000410000 */
[----:B------:R-:W-:Y:S01]  /*13f50*/  MOV R130, R31 ;  /* 0x0000001f00827202 */ /* 0x000fe20000000f00 */
[----:B------:R-:W-:Y:S01]  /*13f60*/  FMUL.FTZ R31, R0, R131 ;  /* 0x00000083001f7220 */ /* 0x000fe20000410000 */
[----:B------:R-:W-:Y:S01]  /*13f70*/  MOV R124, R40 ;  /* 0x00000028007c7202 */ /* 0x000fe20000000f00 */
[--C-:B------:R-:W-:Y:S01]  /*13f80*/  FFMA.FTZ R40, R191, c[0x0][0x2d0], -R98.reuse ;  /* 0x0000b400bf287a23 */ /* 0x100fe20000010862 */
[C---:B------:R-:W-:Y:S03]  /*13f90*/  HMMA.16816.F32 R24, R64.reuse, R36, R24 ;  /* 0x000000244018723c */ /* 0x040fe60000001818 */
[----:B------:R1:W-:Y:S01]  /*13fa0*/  MUFU.EX2 R120, R40 ;  /* 0x0000002800787308 */ /* 0x0003e20000000800 */
[C---:B---3--:R-:W-:Y:S01]  /*13fb0*/  FMUL.FTZ R28, R68.reuse, R128 ;  /* 0x00000080441c7220 */ /* 0x048fe20000410000 */
[----:B------:R-:W-:Y:S01]  /*13fc0*/  MOV R131, R41 ;  /* 0x0000002900837202 */ /* 0x000fe20000000f00 */
[----:B------:R-:W-:Y:S02]  /*13fd0*/  FMUL.FTZ R41, R68, R141 ;  /* 0x0000008d44297220 */ /* 0x000fe40000410000 */
[----:B------:R-:W-:Y:S03]  /*13fe0*/  FFMA.FTZ R36, R190, c[0x0][0x2d0], -R98 ;  /* 0x0000b400be247a23 */ /* 0x000fe60000010862 */
[-C--:B------:R-:W-:Y:S02]  /*13ff0*/  HMMA.16816.F32 R28, R64, R38.reuse, R28 ;  /* 0x00000026401c723c */ /* 0x080fe4000000181c */
[----:B------:R2:W-:Y:S01]  /*14000*/  MUFU.EX2 R128, R32 ;  /* 0x0000002000807308 */ /* 0x0005e20000000800 */
[C---:B------:R-:W-:Y:S09]  /*14010*/  FMUL.FTZ R37, R73.reuse, R137 ;  /* 0x0000008949257220 */ /* 0x040ff20000410000 */
[----:B------:R3:W4:Y:S01]  /*14020*/  MUFU.EX2 R51, R36 ;  /* 0x0000002400337308 */ /* 0x0007220000000800 */
[C---:B-1----:R-:W-:Y:S02]  /*14030*/  FMUL.FTZ R40, R68.reuse, R140 ;  /* 0x0000008c44287220 */ /* 0x042fe40000410000 */
[C---:B--2---:R-:W-:Y:S07]  /*14040*/  FMUL.FTZ R32, R73.reuse, R132 ;  /* 0x0000008449207220 */ /* 0x044fee0000410000 */
[----:B------:R1:W-:Y:S01]  /*14050*/  MUFU.EX2 R132, R56 ;  /* 0x0000003800847308 */ /* 0x0003e20000000800 */
[C---:B------:R-:W-:Y:S04]  /*14060*/  HMMA.16816.F32 R32, R76.reuse, R38, R32 ;  /* 0x000000264c20723c */ /* 0x040fe80000001820 */
[----:B---3--:R-:W-:Y:S01]  /*14070*/  FMUL.FTZ R36, R73, R136 ;  /* 0x0000008849247220 */ /* 0x008fe20000410000 */
[----:B----4-:R-:W-:Y:S01]  /*14080*/  MOV R150, R51 ;  /* 0x0000003300967202 */ /* 0x010fe20000000f00 */
[C---:B------:R-:W-:Y:S01]  /*14090*/  FMUL.FTZ R51, R69.reuse, R151 ;  /* 0x0000009745337220 */ /* 0x040fe20000410000 */
[----:B------:R-:W-:Y:S01]  /*140a0*/  MOV R151, R109 ;  /* 0x0000006d00977202 */ /* 0x000fe20000000f00 */
[C---:B------:R-:W-:Y:S01]  /*140b0*/  FMUL.FTZ R38, R69.reuse, R138 ;  /* 0x0000008a45267220 */ /* 0x040fe20000410000 */
[----:B------:R-:W-:Y:S03]  /*140c0*/  MOV R109, R61 ;  /* 0x0000003d006d7202 */ /* 0x000fe60000000f00 */
[----:B------:R-:W-:Y:S02]  /*140d0*/  FMUL.FTZ R39, R69, R139 ;  /* 0x0000008b45277220 */ /* 0x000fe40000410000 */
[----:B------:R2:W-:Y:S01]  /*140e0*/  MUFU.EX2 R139, R60 ;  /* 0x0000003c008b7308 */ /* 0x0005e20000000800 */
[C---:B------:R-:W-:Y:S04]  /*140f0*/  FMUL.FTZ R61, R68.reuse, R161 ;  /* 0x000000a1443d7220 */ /* 0x040fe80000410000 */
[-C--:B------:R-:W-:Y:S03]  /*14100*/  HMMA.16816.F32 R36, R76, R52.reuse, R36 ;  /* 0x000000344c24723c */ /* 0x080fe60000001824 */
[----:B-1----:R-:W-:Y:S05]  /*14110*/  FMUL.FTZ R56, R68, R156 ;  /* 0x0000009c44387220 */ /* 0x002fea0000410000 */
        /* <DEDUP_REMOVED lines=21> */
[--C-:B-1----:R-:W-:Y:S03]  /*14270*/  FFMA.FTZ R80, R195, c[0x0][0x2d0], -R96.reuse ;  /* 0x0000b400c3507a23 */ /* 0x102fe60000010860 */
        /* <DEDUP_REMOVED lines=8> */
[----:B-1----:R-:W-:Y:S04]  /*14300*/  FFMA.FTZ R80, R197, c[0x0][0x2d0], -R96 ;  /* 0x0000b400c5507a23 */ /* 0x002fe80000010860 */
[----:B------:R1:W2:Y:S02]  /*14310*/  MUFU.EX2 R135, R80 ;  /* 0x0000005000877308 */ /* 0x0002a40000000800 */
[----:B-1----:R-:W-:Y:S07]  /*14320*/  F2FP.PACK_AB R80, R129, R122 ;  /* 0x0000007a8150723e */ /* 0x002fee00000000ff */
[C---:B------:R-:W-:Y:S07]  /*14330*/  HMMA.16816.F32 R8, R80.reuse, R84, R8 ;  /* 0x000000545008723c */ /* 0x040fee0000001808 */
[--C-:B------:R-:W-:Y:S01]  /*14340*/  FFMA.FTZ R84, R200, c[0x0][0x2d0], -R97.reuse ;  /* 0x0000b400c8547a23 */ /* 0x100fe20000010861 */
[-C--:B------:R-:W-:Y:S03]  /*14350*/  HMMA.16816.F32 R12, R80, R86.reuse, R12 ;  /* 0x00000056500c723c */ /* 0x080fe6000000180c */
[----:B------:R1:W-:Y:S05]  /*14360*/  MUFU.EX2 R201, R84 ;  /* 0x0000005400c97308 */ /* 0x0003ea0000000800 */
[C---:B------:R-:W-:Y:S08]  /*14370*/  HMMA.16816.F32 R16, R76.reuse, R86, R16 ;  /* 0x000000564c10723c */ /* 0x040ff00000001810 */
[-C--:B------:R-:W-:Y:S08]  /*14380*/  HMMA.16816.F32 R20, R76, R88.reuse, R20 ;  /* 0x000000584c14723c */ /* 0x080ff00000001814 */
[C---:B------:R-:W-:Y:S04]  /*14390*/  HMMA.16816.F32 R24, R80.reuse, R88, R24 ;  /* 0x000000585018723c */ /* 0x040fe80000001818 */
[----:B-1----:R-:W-:Y:S01]  /*143a0*/  FFMA.FTZ R84, R204, c[0x0][0x2d0], -R98 ;  /* 0x0000b400cc547a23 */ /* 0x002fe20000010862 */
[----:B--2---:R-:W-:Y:S02]  /*143b0*/  MOV R204, R135 ;  /* 0x0000008700cc7202 */ /* 0x004fe40000000f00 */
[----:B------:R-:W-:Y:S01]  /*143c0*/  FFMA.FTZ R88, R231, c[0x0][0x2d0], -R2 ;  /* 0x0000b400e7587a23 */ /* 0x000fe20000010802 */
        /* <DEDUP_REMOVED lines=19> */
[----:B------:R2:W-:Y:S01]  /*14500*/  MUFU.EX2 R141, R88 ;  /* 0x00000058008d7308 */ /* 0x0005e20000000800 */
[----:B------:R-:W-:Y:S02]  /*14510*/  MOV R125, R116 ;  /* 0x00000074007d7202 */ /* 0x000fe40000000f00 */
[----:B------:R-:W-:Y:S02]  /*14520*/  MOV R116, R183 ;  /* 0x000000b700747202 */ /* 0x000fe40000000f00 */
[----:B------:R-:W-:Y:S05]  /*14530*/  MOV R127, R104 ;  /* 0x00000068007f7202 */ /* 0x000fea0000000f00 */
[----:B------:R3:W-:Y:S01]  /*14540*/  MUFU.EX2 R147, R92 ;  /* 0x0000005c00937308 */ /* 0x0007e20000000800 */
[----:B-1----:R-:W-:Y:S01]  /*14550*/  FFMA.FTZ R84, R205, c[0x0][0x2d0], -R2 ;  /* 0x0000b400cd547a23 */ /* 0x002fe20000010802 */
[----:B------:R-:W-:Y:S02]  /*14560*/  MOV R205, R133 ;  /* 0x0000008500cd7202 */ /* 0x000fe40000000f00 */
[----:B------:R-:W-:Y:S02]  /*14570*/  MOV R133, R114 ;  /* 0x0000007200857202 */ /* 0x000fe40000000f00 */
[----:B------:R-:W-:Y:S04]  /*14580*/  MOV R114, R110 ;  /* 0x0000006e00727202 */ /* 0x000fe80000000f00 */
[----:B------:R1:W4:Y:S01]  /*14590*/  MUFU.EX2 R136, R84 ;  /* 0x0000005400887308 */ /* 0x0003220000000800 */
[----:B------:R-:W-:Y:S01]  /*145a0*/  MOV R110, R185 ;  /* 0x000000b9006e7202 */ /* 0x000fe20000000f00 */
[----:B--2---:R-:W-:Y:S01]  /*145b0*/  FFMA.FTZ R88, R230, c[0x0][0x2d0], -R98 ;  /* 0x0000b400e6587a23 */ /* 0x004fe20000010862 */
[----:B------:R-:W-:Y:S07]  /*145c0*/  MOV R230, R113 ;  /* 0x0000007100e67202 */ /* 0x000fee0000000f00 */
[----:B------:R2:W5:Y:S01]  /*145d0*/  MUFU.EX2 R200, R88 ;  /* 0x0000005800c87308 */ /* 0x0005620000000800 */
[----:B---3--:R-:W-:Y:S09]  /*145e0*/  FFMA.FTZ R92, R232, c[0x0][0x2d0], -R96 ;  /* 0x0000b400e85c7a23 */ /* 0x008ff20000010860 */
        /* <DEDUP_REMOVED lines=13> */
[----:B------:R-:W-:Y:S01]  /*146c0*/  MOV R126, R108 ;  /* 0x0000006c007e7202 */ /* 0x000fe20000000f00 */
        /* <DEDUP_REMOVED lines=18> */
[----:B------:R-:W-:Y:S02]  /*147f0*/  MOV R202, R229 ;  /* 0x000000e500ca7202 */ /* 0x000fe40000000f00 */
[----:B------:R-:W-:Y:S01]  /*14800*/  MOV R229, R148 ;  /* 0x0000009400e57202 */ /* 0x000fe20000000f00 */
        /* <DEDUP_REMOVED lines=17> */
[----:B------:R-:W-:Y:S02]  /*14920*/  MOV R244, R107 ;  /* 0x0000006b00f47202 */ /* 0x000fe40000000f00 */
[----:B------:R-:W-:Y:S02]  /*14930*/  MOV R121, R110 ;  /* 0x0000006e00797202 */ /* 0x000fe40000000f00 */
        /* <DEDUP_REMOVED lines=15> */
[----:B------:R-:W-:Y:S07]  /*14a30*/  MOV R247, R114 ;  /* 0x0000007200f77202 */ /* 0x000fee0000000f00 */
        /* <DEDUP_REMOVED lines=12> */
[----:B----4-:R-:W-:Y:S09]  /*14b00*/  FFMA.FTZ R92, R241, c[0x0][0x2d0], -R96 ;  /* 0x0000b400f15c7a23 */ /* 0x010ff20000010860 */
[----:B------:R4:W-:Y:S01]  /*14b10*/  MUFU.EX2 R186, R92 ;  /* 0x0000005c00ba7308 */ /* 0x0009e20000000800 */
[----:B--2---:R-:W-:Y:S01]  /*14b20*/  FFMA.FTZ R84, R250, c[0x0][0x2d0], -R2 ;  /* 0x0000b400fa547a23 */ /* 0x004fe20000010802 */
[-C--:B-1----:R-:W-:Y:S08]  /*14b30*/  HMMA.16816.F32 R52, R76, R88.reuse, R52 ;  /* 0x000000584c34723c */ /* 0x082ff00000001834 */
[----:B------:R1:W2:Y:S01]  /*14b40*/  MUFU.EX2 R155, R84 ;  /* 0x00000054009b7308 */ /* 0x0002a20000000800 */
[C---:B------:R-:W-:Y:S01]  /*14b50*/  HMMA.16816.F32 R56, R80.reuse, R88, R56 ;  /* 0x000000585038723c */ /* 0x040fe20000001838 */
[----:B----4-:R-:W-:Y:S06]  /*14b60*/  LDSM.16.MT88.4 R92, [R210+0x1900] ;  /* 0x00190000d25c783b */ /* 0x010fec0000004200 */
        /* <DEDUP_REMOVED lines=16> */
[----:B------:R-:W-:Y:S03]  /*14c70*/  MOV R118, R187 ;  /* 0x000000bb00767202 */ /* 0x000fe60000000f00 */
[----:B------:R3:W-:Y:S01]  /*14c80*/  MUFU.EX2 R187, R80 ;  /* 0x0000005000bb7308 */ /* 0x0007e20000000800 */
[-C--:B-1----:R-:W-:Y:S03]  /*14c90*/  HMMA.16816.F32 R4, R76, R84.reuse, R4 ;  /* 0x000000544c04723c */ /* 0x082fe60000001804 */
[----:B---3--:R-:W-:Y:S07]  /*14ca0*/  F2FP.PACK_AB R80, R192, R145 ;  /* 0x00000091c050723e */ /* 0x008fee00000000ff */
[C---:B------:R-:W-:Y:S07]  /*14cb0*/  HMMA.16816.F32 R8, R80.reuse, R84, R8 ;  /* 0x000000545008723c */ /* 0x040fee0000001808 */
[----:B------:R-:W-:Y:S01]  /*14cc0*/  FFMA.FTZ R84, R242, c[0x0][0x2d0], -R96 ;  /* 0x0000b400f2547a23 */ /* 0x000fe20000010860 */
[-C--:B------:R-:W-:Y:S03]  /*14cd0*/  HMMA.16816.F32 R12, R80, R86.reuse, R12 ;  /* 0x00000056500c723c */ /* 0x080fe6000000180c */
[----:B------:R1:W-:Y:S05]  /*14ce0*/  MUFU.EX2 R185, R84 ;  /* 0x0000005400b97308 */ /* 0x0003ea0000000800 */
[C---:B------:R-:W-:Y:S08]  /*14cf0*/  HMMA.16816.F32 R16, R76.reuse, R86, R16 ;  /* 0x000000564c10723c */ /* 0x040ff00000001810 */
[-C--:B--2---:R-:W-:Y:S08]  /*14d00*/  HMMA.16816.F32 R20, R76, R88.reuse, R20 ;  /* 0x000000584c14723c */ /* 0x084ff00000001814 */
[C---:B------:R-:W-:Y:S04]  /*14d10*/  HMMA.16816.F32 R24, R80.reuse, R88, R24 ;  /* 0x000000585018723c */ /* 0x040fe80000001818 */
[--C-:B-1----:R-:W-:Y:S03]  /*14d20*/  FFMA.FTZ R84, R249, c[0x0][0x2d0], -R97.reuse ;  /* 0x0000b400f9547a23 */ /* 0x102fe60000010861 */
        /* <DEDUP_REMOVED lines=8> */
[--C-:B-1----:R-:W-:Y:S03]  /*14db0*/  FFMA.FTZ R84, R252, c[0x0][0x2d0], -R97.reuse ;  /* 0x0000b400fc547a23 */ /* 0x102fe60000010861 */
[--C-:B------:R-:W-:Y:S01]  /*14dc0*/  FFMA.FTZ R92, R118, c[0x0][0x2d0], -R2.reuse ;  /* 0x0000b400765c7a23 */ /* 0x100fe20000010802 */
        /* <DEDUP_REMOVED lines=8> */
[----:B------:R-:W-:Y:S07]  /*14e50*/  MOV R120, R116 ;  /* 0x0000007400787202 */ /* 0x000fee0000000f00 */
[----:B------:R3:W-:Y:S01]  /*14e60*/  MUFU.EX2 R180, R92 ;  /* 0x0000005c00b47308 */ /* 0x0007e20000000800 */
[----:B-1----:R-:W-:Y:S09]  /*14e70*/  FFMA.FTZ R84, R133, c[0x0][0x2d0], -R98 ;  /* 0x0000b40085547a23 */ /* 0x002ff20000010862 */
        /* <DEDUP_REMOVED lines=57> */
[----:B--2---:R-:W-:Y:S03]  /*15210*/  F2FP.PACK_AB R166, R101, R102 ;  /* 0x0000006665a6723e */ /* 0x004fe600000000ff */
[----:B------:R1:W-:Y:S01]  /*15220*/  MUFU.EX2 R100, R88 ;  /* 0x0000005800647308 */ /* 0x0003e20000000800 */
[-C--:B------:R-:W-:Y:S08]  /*15230*/  HMMA.16816.F32 R44, R80, R94.reuse, R44 ;  /* 0x0000005e502c723c */ /* 0x080ff0000000182c */
[C---:B------:R-:W-:Y:S04]  /*15240*/  HMMA.16816.F32 R48, R76.reuse, R94, R48 ;  /* 0x0000005e4c30723c */ /* 0x040fe80000001830 */
[----:B-1----:R-:W-:Y:S02]  /*15250*/  FFMA.FTZ R88, R99, c[0x0][0x2d0], -R97 ;  /* 0x0000b40063587a23 */ /* 0x002fe40000010861 */
[----:B------:R1:W-:Y:S10]  /*15260*/  MUFU.EX2 R97, R84 ;  /* 0x0000005400617308 */ /* 0x0003f40000000800 */
[----:B------:R2:W4:Y:S01]  /*15270*/  MUFU.EX2 R99, R88 ;  /* 0x0000005800637308 */ /* 0x0005220000000800 */
[----:B-1----:R-:W-:Y:S09]  /*15280*/  FFMA.FTZ R84, R177, c[0x0][0x2d0], -R98 ;  /* 0x0000b400b1547a23 */ /* 0x002ff20000010862 */
[----:B------:R1:W5:Y:S01]  /*15290*/  MUFU.EX2 R96, R84 ;  /* 0x0000005400607308 */ /* 0x0003620000000800 */
[----:B--2---:R-:W2:Y:S01]  /*152a0*/  LDSM.16.MT88.4 R88, [R211+0x2100] ;  /* 0x00210000d358783b */ /* 0x004ea20000004200 */
[----:B----4-:R-:W-:Y:S01]  /*152b0*/  F2FP.PACK_AB R167, R99, R100 ;  /* 0x0000006463a7723e */ /* 0x010fe200000000ff */
[--C-:B-1----:R-:W-:Y:S01]  /*152c0*/  FFMA.FTZ R84, R178, c[0x0][0x2d0], -R2.reuse ;  /* 0x0000b400b2547a23 */ /* 0x102fe20000010802 */
[----:B-----5:R-:W-:Y:S06]  /*152d0*/  F2FP.PACK_AB R160, R96, R97 ;  /* 0x0000006160a0723e */ /* 0x020fec00000000ff */
[----:B------:R1:W-:Y:S01]  /*152e0*/  MUFU.EX2 R87, R84 ;  /* 0x0000005400577308 */ /* 0x0003e20000000800 */
[-C--:B--2---:R-:W-:Y:S03]  /*152f0*/  HMMA.16816.F32 R52, R76, R88.reuse, R52 ;  /* 0x000000584c34723c */ /* 0x084fe60000001834 */
[--C-:B-1----:R-:W-:Y:S02]  /*15300*/  FFMA.FTZ R84, R179, c[0x0][0x2d0], -R2.reuse ;  /* 0x0000b400b3547a23 */ /* 0x102fe40000010802 */
[----:B------:R-:W-:Y:S03]  /*15310*/  FFMA.FTZ R2, R75, c[0x0][0x2d0], -R2 ;  /* 0x0000b4004b027a23 */ /* 0x000fe60000010802 */
[C---:B------:R-:W-:Y:S01]  /*15320*/  HMMA.16816.F32 R56, R80.reuse, R88, R56 ;  /* 0x000000585038723c */ /* 0x040fe20000001838 */
[----:B------:R1:W2:Y:S07]  /*15330*/  MUFU.EX2 R92, R84 ;  /* 0x00000054005c7308 */ /* 0x0002ae0000000800 */
[-C--:B------:R-:W-:Y:S08]  /*15340*/  HMMA.16816.F32 R60, R80, R90.reuse, R60 ;  /* 0x0000005a503c723c */ /* 0x080ff0000000183c */
[----:B------:R-:W-:Y:S01]  /*15350*/  HMMA.16816.F32 R64, R76, R90, R64 ;  /* 0x0000005a4c40723c */ /* 0x000fe20000001840 */
[----:B------:R-:W4:Y:S04]  /*15360*/  LDL.LU R76, [R1+0x18] ;  /* 0x00001800014c7983 */ /* 0x000f280000300800 */
[----:B------:R-:W5:Y:S03]  /*15370*/  LDL.LU R75, [R1+0x1c] ;  /* 0x00001c00014b7983 */ /* 0x000f660000300800 */
[-C--:B------:R-:W-:Y:S05]  /*15380*/  HMMA.16816.F32 R104, R164, R116.reuse, R4 ;  /* 0x00000074a468723c */ /* 0x080fea0000001804 */
[--C-:B-1----:R-:W-:Y:S01]  /*15390*/  FFMA.FTZ R84, R132, c[0x0][0x2d0], -R98.reuse ;  /* 0x0000b40084547a23 */ /* 0x102fe20000010862 */
[----:B--2---:R-:W-:Y:S01]  /*153a0*/  F2FP.PACK_AB R161, R92, R87 ;  /* 0x000000575ca1723e */ /* 0x004fe200000000ff */
[----:B------:R-:W1:Y:S02]  /*153b0*/  LDSM.16.MT88.4 R132, [R212+0x2900] ;  /* 0x00290000d484783b */ /* 0x000e640000004200 */
[----:B------:R2:W-:Y:S03]  /*153c0*/  MUFU.EX2 R86, R84 ;  /* 0x0000005400567308 */ /* 0x0005e60000000800 */
[----:B--2---:R-:W-:Y:S07]  /*153d0*/  FFMA.FTZ R84, R175, c[0x0][0x2d0], -R98 ;  /* 0x0000b400af547a23 */ /* 0x004fee0000010862 */
        /* <DEDUP_REMOVED lines=8> */
[----:B------:R-:W-:Y:S03]  /*15460*/  MOV R120, R109 ;  /* 0x0000006d00787202 */ /* 0x000fe60000000f00 */
[C---:B------:R-:W-:Y:S07]  /*15470*/  HMMA.16816.F32 R108, R160.reuse, R116, R8 ;  /* 0x00000074a06c723c */ /* 0x040fee0000001808 */
[----:B------:R-:W-:Y:S01]  /*15480*/  FADD.FTZ R8, R243, R73 ;  /* 0x00000049f3087221 */ /* 0x000fe20000010000 */
[-C--:B------:R-:W-:Y:S04]  /*15490*/  HMMA.16816.F32 R112, R160, R118.reuse, R12 ;  /* 0x00000076a070723c */ /* 0x080fe8000000180c */
[----:B------:R-:W-:Y:S04]  /*154a0*/  FADD.FTZ R8, R121, R8 ;  /* 0x0000000879087221 */ /* 0x000fe80000010000 */
[----:B------:R-:W-:Y:S01]  /*154b0*/  FADD.FTZ R8, R240, R8 ;  /* 0x00000008f0087221 */ /* 0x000fe20000010000 */
[C---:B------:R-:W-:Y:S04]  /*154c0*/  HMMA.16816.F32 R116, R164.reuse, R118, R16 ;  /* 0x00000076a474723c */ /* 0x040fe80000001810 */
[----:B------:R-:W-:Y:S04]  /*154d0*/  FADD.FTZ R8, R124, R8 ;  /* 0x000000087c087221 */ /* 0x000fe80000010000 */
[----:B------:R-:W-:Y:S04]  /*154e0*/  FADD.FTZ R8, R131, R8 ;  /* 0x0000000883087221 */ /* 0x000fe80000010000 */
[----:B----4-:R-:W-:Y:S01]  /*154f0*/  FFMA.FTZ R69, R69, R76, R238 ;  /* 0x0000004c45457223 */ /* 0x010fe200000100ee */
[----:B------:R-:W-:Y:S01]  /*15500*/  MOV R238, R151 ;  /* 0x0000009700ee7202 */ /* 0x000fe20000000f00 */
[----:B-----5:R-:W-:Y:S01]  /*15510*/  FFMA.FTZ R68, R68, R75, R235 ;  /* 0x0000004b44447223 */ /* 0x020fe200000100eb */
[----:B------:R-:W-:Y:S01]  /*15520*/  MOV R235, R150 ;  /* 0x0000009600eb7202 */ /* 0x000fe20000000f00 */
[----:B------:R-:W-:Y:S04]  /*15530*/  FADD.FTZ R4, R247, R69 ;  /* 0x00000045f7047221 */ /* 0x000fe80000010000 */
[----:B------:R-:W-:Y:S04]  /*15540*/  FADD.FTZ R4, R120, R4 ;  /* 0x0000000478047221 */ /* 0x000fe80000010000 */
[----:B------:R-:W-:Y:S04]  /*15550*/  FADD.FTZ R4, R127, R4 ;  /* 0x000000047f047221 */ /* 0x000fe80000010000 */
[----:B------:R-:W-:Y:S04]  /*15560*/  FADD.FTZ R4, R236, R4 ;  /* 0x00000004ec047221 */ /* 0x000fe80000010000 */
[----:B------:R-:W-:Y:S02]  /*15570*/  FADD.FTZ R7, R130, R4 ;  /* 0x0000000482077221 */ /* 0x000fe40000010000 */
[----:B------:R-:W-:Y:S04]  /*15580*/  FADD.FTZ R4, R202, R8 ;  /* 0x00000008ca047221 */ /* 0x000fe80000010000 */
[----:B------:R-:W-:Y:S02]  /*15590*/  FADD.FTZ R11, R229, R4 ;  /* 0x00000004e50b7221 */ /* 0x000fe40000010000 */
        /* <DEDUP_REMOVED lines=85> */
[----:B------:R-:W-:Y:S01]  /*15af0*/  FADD.FTZ R5, R102, R5 ;  /* 0x0000000566057221 */ /* 0x000fe20000010000 */
[----:B------:R-:W-:Y:S01]  /*15b00*/  MOV R102, R3 ;  /* 0x0000000300667202 */ /* 0x000fe20000000f00 */
        /* <DEDUP_REMOVED lines=8> */
[----:B------:R-:W-:Y:S02]  /*15b90*/  FADD.FTZ R2, R86, R2 ;  /* 0x0000000256027221 */ /* 0x000fe40000010000 */
        /* <DEDUP_REMOVED lines=9> */
.L_x_295:
[----:B------:R-:W-:-:S06]  /*15c30*/  UISETP.GE.AND UP0, UPT, UR12, UR7, UPT ;  /* 0x000000070c00728c */ /* 0x000fcc000bf06270 */
[----:B------:R-:W-:-:S13]  /*15c40*/  PLOP3.LUT P0, PT, PT, PT, UP0, 0x80, 0x0 ;  /* 0x000000000000781c */ /* 0x000fda0003f0f008 */
[----:B------:R-:W-:Y:S05]  /*15c50*/  @!P0 BRA `(.L_x_299) ;  /* 0x0000727000008947 */ /* 0x000fea0003800000 */
[----:B------:R-:W-:Y:S01]  /*15c60*/  IMAD.MOV.U32 R101, RZ, RZ, R71 ;  /* 0x000000ffff657224 */ /* 0x000fe200078e0047 */
[----:B------:R-:W-:Y:S01]  /*15c70*/  MOV R103, R3 ;  /* 0x0000000300677202 */ /* 0x000fe20000000f00 */
[----:B------:R-:W-:Y:S01]  /*15c80*/  IMAD.MOV.U32 R100, RZ, RZ, R72 ;  /* 0x000000ffff647224 */ /* 0x000fe200078e0048 */
[----:B------:R-:W-:Y:S02]  /*15c90*/  MOV R102, R70 ;  /* 0x0000004600667202 */ /* 0x000fe40000000f00 */
.L_x_317:
[----:B------:R-:W-:Y:S04]  /*15ca0*/  DEPBAR.LE SB0, 0x0 ;  /* 0x000080000000791a */ /* 0x000fe80000000000 */
[----:B------:R-:W-:Y:S01]  /*15cb0*/  BAR.SYNC.DEFER_BLOCKING 0x0 ;  /* 0x0000000000007b1d */ /* 0x000fe20000010000 */
[----:B-1----:R-:W-:Y:S01]  /*15cc0*/  IMAD.WIDE.U32 R2, R234, c[0x0][0x208], RZ ;  /* 0x00008200ea027a25 */ /* 0x002fe200078e00ff */
[----:B--2---:R-:W-:Y:S01]  /*15cd0*/  SHF.R.S32.HI R0, RZ, 0x1f, R234 ;  /* 0x0000001fff007819 */ /* 0x004fe200000114ea */
[----:B------:R-:W-:Y:S04]  /*15ce0*/  UISETP.GT.AND UP0, UPT, UR12, UR7, UPT ;  /* 0x000000070c00728c */ /* 0x000fe8000bf04270 */
[----:B------:R-:W-:Y:S04]  /*15cf0*/  IMAD R0, R0, c[0x0][0x208], RZ ;  /* 0x0000820000007a24 */ /* 0x000fe800078e02ff */
[----:B------:R-:W-:Y:S05]  /*15d00*/  IMAD R0, R234, c[0x0][0x20c], R0 ;  /* 0x00008300ea007a24 */ /* 0x000fea00078e0200 */
[----:B------:R-:W-:Y:S02]  /*15d10*/  IADD3 R3, R3, R0, RZ ;  /* 0x0000000003037210 */ /* 0x000fe40007ffe0ff */
[----:B------:R-:W-:Y:S03]  /*15d20*/  SHF.R.S32.HI R0, RZ, 0x1f, R227 ;  /* 0x0000001fff007819 */ /* 0x000fe600000114e3 */
[C---:B------:R-:W-:Y:S01]  /*15d30*/  IMAD.WIDE.U32 R2, R227.reuse, c[0x0][0x218], R2 ;  /* 0x00008600e3027a25 */ /* 0x040fe200078e0002 */
        /* <DEDUP_REMOVED lines=98> */
[-C--:B------:R-:W-:Y:S02]  /*16360*/  HMMA.16816.F32 R92, R180, R186.reuse, R92 ;  /* 0x000000bab45c723c */ /* 0x080fe4000000185c */
[----:B------:R1:W-:Y:S02]  /*16370*/  LDGSTS.E.BYPASS.LTC128B.128 [R197+0x1800], [R190.64], !P4 ;  /* 0x01800000bec57fae */ /* 0x0003e4000e101d72 */
[----:B------:R-:W-:Y:S02]  /*16380*/  IADD3.X R3, R0, R225, RZ, P0, !PT ;  /* 0x000000e100037210 */ /* 0x000fe400007fe4ff */
[----:B------:R-:W-:Y:S02]  /*16390*/  PLOP3.LUT P0, PT, PT, PT, UP0, 0x80, 0x0 ;  /* 0x000000000000781c */ /* 0x000fe40003f0f008 */
[----:B------:R-:W-:Y:S02]  /*163a0*/  HMMA.16816.F32 R96, R172, R186, R96 ;  /* 0x000000baac60723c */ /* 0x000fe40000001860 */
        /* <DEDUP_REMOVED lines=67> */
[----:B------:R2:W2:Y:S10]  /*167e0*/  MUFU.TANH R200, R12 ;  /* 0x0000000c00c87308 */ /* 0x0004b40000002400 */
[----:B------:R2:W2:Y:S01]  /*167f0*/  MUFU.TANH R187, R13 ;  /* 0x0000000d00bb7308 */ /* 0x0004a20000002400 */
[----:B-1----:R-:W1:Y:S01]  /*16800*/  LDSM.16.M88.4 R8, [R213+0x1000] ;  /* 0x00100000d508783b */ /* 0x002e620000000200 */
[-C--:B----4-:R-:W-:Y:S08]  /*16810*/  HMMA.16816.F32 R20, R172, R4.reuse, R20 ;  /* 0x00000004ac14723c */ /* 0x090ff00000001814 */
[----:B------:R4:W1:Y:S01]  /*16820*/  MUFU.TANH R207, R14 ;  /* 0x0000000e00cf7308 */ /* 0x0008620000002400 */
[C---:B------:R-:W-:Y:S09]  /*16830*/  HMMA.16816.F32 R24, R188.reuse, R4, R24 ;  /* 0x00000004bc18723c */ /* 0x040ff20000001818 */
[----:B------:R4:W1:Y:S01]  /*16840*/  MUFU.TANH R205, R15 ;  /* 0x0000000f00cd7308 */ /* 0x0008620000002400 */
[-C--:B------:R-:W-:Y:S08]  /*16850*/  HMMA.16816.F32 R28, R188, R6.reuse, R28 ;  /* 0x00000006bc1c723c */ /* 0x080ff0000000181c */
[C---:B------:R-:W-:Y:S01]  /*16860*/  HMMA.16816.F32 R32, R172.reuse, R6, R32 ;  /* 0x00000006ac20723c */ /* 0x040fe20000001820 */
[----:B------:R4:W2:Y:S01]  /*16870*/  MUFU.TANH R169, R16 ;  /* 0x0000001000a97308 */ /* 0x0008a20000002400 */
[----:B------:R-:W2:Y:S02]  /*16880*/  LDSM.16.M88.4 R4, [R213+0x1800] ;  /* 0x00180000d504783b */ /* 0x000ea40000000200 */
[----:B------:R-:W-:Y:S02]  /*16890*/  FMUL.FTZ R20, R20, c[0x0][0x320] ;  /* 0x0000c80014147a20 */ /* 0x000fe40000410000 */
[----:B------:R-:W-:Y:S02]  /*168a0*/  FMUL.FTZ R21, R21, c[0x0][0x320] ;  /* 0x0000c80015157a20 */ /* 0x000fe40000410000 */
[----:B------:R-:W-:Y:S03]  /*168b0*/  FMUL.FTZ R22, R22, c[0x0][0x320] ;  /* 0x0000c80016167a20 */ /* 0x000fe60000410000 */
[----:B------:R4:W2:Y:S01]  /*168c0*/  MUFU.TANH R15, R17 ;  /* 0x00000011000f7308 */ /* 0x0008a20000002400 */
[----:B------:R-:W-:Y:S02]  /*168d0*/  FMUL.FTZ R24, R24, c[0x0][0x320] ;  /* 0x0000c80018187a20 */ /* 0x000fe40000410000 */
[----:B------:R-:W-:Y:S01]  /*168e0*/  FMUL.FTZ R25, R25, c[0x0][0x320] ;  /* 0x0000c80019197a20 */ /* 0x000fe20000410000 */
[-C--:B-1----:R-:W-:Y:S03]  /*168f0*/  HMMA.16816.F32 R36, R172, R8.reuse, R36 ;  /* 0x00000008ac24723c */ /* 0x082fe60000001824 */
        /* <DEDUP_REMOVED lines=17> */
[-C--:B--2---:R-:W-:Y:S03]  /*16a10*/  HMMA.16816.F32 R52, R172, R4.reuse, R52 ;  /* 0x00000004ac34723c */ /* 0x084fe60000001834 */
[----:B------:R-:W2:Y:S01]  /*16a20*/  MUFU.TANH R21, R21 ;  /* 0x0000001500157308 */ /* 0x000ea20000002400 */
        /* <DEDUP_REMOVED lines=11> */
[----:B------:R-:W2:Y:S01]  /*16ae0*/  LDSM.16.M88.4 R4, [R213+0x2800] ;  /* 0x00280000d504783b */ /* 0x000ea20000000200 */
        /* <DEDUP_REMOVED lines=20> */
[-C--:B--2---:R-:W-:Y:S04]  /*16c30*/  HMMA.16816.F32 R84, R172, R4.reuse, R84 ;  /* 0x00000004ac54723c */ /* 0x084fe80000001854 */
[----:B------:R-:W-:Y:S01]  /*16c40*/  FMUL.FTZ R60, R60, c[0x0][0x320] ;  /* 0x0000c8003c3c7a20 */ /* 0x000fe20000410000 */
[----:B------:R4:W2:Y:S01]  /*16c50*/  MUFU.TANH R186, R31 ;  /* 0x0000001f00ba7308 */ /* 0x0008a20000002400 */
        /* <DEDUP_REMOVED lines=185> */
.L_x_300:
        /* <DEDUP_REMOVED lines=8> */
[----:B------:R-:W-:Y:S02]  /*17870*/  PLOP3.LUT P0, PT, PT, PT, UP1, 0x80, 0x0 ;  /* 0x000000000000781c */ /* 0x000fe40003f0f018 */
[C---:B---3--:R-:W-:Y:S09]  /*17880*/  IADD3 R7, -R2.reuse, UR32, RZ ;  /* 0x0000002002077c10 */ /* 0x048ff2000fffe1ff */
[----:B--2---:R-:W-:Y:S04]  /*17890*/  @P1 IMAD.HI.U32 R0, R3, c[0x0][0x2c8], RZ ;  /* 0x0000b20003001a27 */ /* 0x004fe800078e00ff */
[----:B------:R-:W-:Y:S01]  /*178a0*/  IMAD.MOV.U32 R4, RZ, RZ, R3 ;  /* 0x000000ffff047224 */ /* 0x000fe200078e0003 */
[----:B------:R-:W-:Y:S01]  /*178b0*/  @P0 SHF.R.U32.HI R4, RZ, c[0x0][0x2cc], R0 ;  /* 0x0000b300ff040a19 */ /* 0x000fe20000011600 */
[----:B------:R-:W-:Y:S01]  /*178c0*/  IMAD.U32 R0, RZ, RZ, UR32 ;  /* 0x00000020ff007e24 */ /* 0x000fe2000f8e00ff */
[----:B------:R-:W-:Y:S03]  /*178d0*/  PLOP3.LUT P0, PT, PT, PT, UP0, 0x40, 0x0 ;  /* 0x000000000000781c */ /* 0x000fe60003f0e808 */
[----:B------:R-:W1:Y:S01]  /*178e0*/  SHFL.IDX PT, R3, R4, RZ, 0x1c1f ;  /* 0x001c1fff04037589 */ /* 0x000e6200000e0000 */
[----:B------:R-:W-:Y:S04]  /*178f0*/  IADD3 R0, -R2, 0x1, R0 ;  /* 0x0000000102007810 */ /* 0x000fe80007ffe100 */
        /* <DEDUP_REMOVED lines=20> */
.L_x_303:
[----:B------:R-:W-:Y:S04]  /*17a40*/  MOV R8, c[0x0][0x32c] ;  /* 0x0000cb0000087a02 */ /* 0x000fe80000000f00 */
[----:B------:R-:W-:Y:S11]  /*17a50*/  ISETP.NE.AND P0, PT, R8, 0x1, PT ;  /* 0x000000010800780c */ /* 0x000ff60003f05270 */
[----:B------:R-:W-:Y:S02]  /*17a60*/  @!UPT UIADD3 URZ, URZ, URZ, URZ ;  /* 0x0000003f3f3ff290 */ /* 0x000fe4000fffe03f */
[----:B------:R-:W-:Y:S05]  /*17a70*/  @P0 IMAD.HI.U32 R8, R3, c[0x0][0x330], RZ ;  /* 0x0000cc0003080a27 */ /* 0x000fea00078e00ff */
[----:B------:R-:W-:Y:S02]  /*17a80*/  @P0 SHF.R.U32.HI R3, RZ, c[0x0][0x334], R8 ;  /* 0x0000cd00ff030a19 */ /* 0x000fe40000011608 */
.L_x_304:
[----:B------:R-:W-:Y:S05]  /*17a90*/  BSYNC B0 ;  /* 0x0000000000007941 */ /* 0x000fea0003800000 */
.L_x_302:
[----:B------:R-:W-:Y:S05]  /*17aa0*/  IMAD R3, R3, c[0x0][0x32c], R7 ;  /* 0x0000cb0003037a24 */ /* 0x000fea00078e0207 */
[----:B------:R-:W-:Y:S02]  /*17ab0*/  IADD3 R8, R3, c[0x0][0x32c], RZ ;  /* 0x0000cb0003087a10 */ /* 0x000fe40007ffe0ff */
[----:B------:R-:W-:Y:S02]  /*17ac0*/  IMNMX R0, R0, R3, !PT ;  /* 0x0000000300007217 */ /* 0x000fe40007800200 */
[----:B------:R-:W-:Y:S02]  /*17ad0*/  IMNMX R2, R2, R8, PT ;  /* 0x0000000802027217 */ /* 0x000fe40003800200 */
.L_x_301:
        /* <DEDUP_REMOVED lines=91> */
[----:B------:R-:W-:Y:S02]  /*18090*/  ISETP.LT.OR P0, PT, R2, 0x39, P0 ;  /* 0x000000390200780c */ /* 0x000fe40000701670 */
        /* <DEDUP_REMOVED lines=67> */
.L_x_307:
[----:B------:R-:W-:Y:S04]  /*184d0*/  MOV R8, c[0x0][0x32c] ;  /* 0x0000cb0000087a02 */ /* 0x000fe80000000f00 */
[----:B------:R-:W-:Y:S11]  /*184e0*/  ISETP.NE.AND P0, PT, R8, 0x1, PT ;  /* 0x000000010800780c */ /* 0x000ff60003f05270 */
[----:B------:R-:W-:Y:S02]  /*184f0*/  @!UPT UIADD3 URZ, URZ, URZ, URZ ;  /* 0x0000003f3f3ff290 */ /* 0x000fe4000fffe03f */
[----:B------:R-:W-:Y:S05]  /*18500*/  @P0 IMAD.HI.U32 R8, R3, c[0x0][0x330], RZ ;  /* 0x0000cc0003080a27 */ /* 0x000fea00078e00ff */
[----:B------:R-:W-:Y:S02]  /*18510*/  @P0 SHF.R.U32.HI R3, RZ, c[0x0][0x334], R8 ;  /* 0x0000cd00ff030a19 */ /* 0x000fe40000011608 */
.L_x_308:
[----:B------:R-:W-:Y:S05]  /*18520*/  BSYNC B0 ;  /* 0x0000000000007941 */ /* 0x000fea0003800000 */
.L_x_306:
[----:B------:R-:W-:Y:S05]  /*18530*/  IMAD R3, R3, c[0x0][0x32c], R7 ;  /* 0x0000cb0003037a24 */ /* 0x000fea00078e0207 */
[----:B------:R-:W-:Y:S02]  /*18540*/  IADD3 R8, R3, c[0x0][0x32c], RZ ;  /* 0x0000cb0003087a10 */ /* 0x000fe40007ffe0ff */
[----:B------:R-:W-:Y:S02]  /*18550*/  IMNMX R0, R0, R3, !PT ;  /* 0x0000000300007217 */ /* 0x000fe40007800200 */
[----:B------:R-:W-:Y:S02]  /*18560*/  IMNMX R2, R2, R8, PT ;  /* 0x0000000802027217 */ /* 0x000fe40003800200 */
.L_x_305:
        /* <DEDUP_REMOVED lines=147> */
.L_x_311:
[----:B------:R-:W-:Y:S04]  /*18ea0*/  MOV R8, c[0x0][0x32c] ;  /* 0x0000cb0000087a02 */ /* 0x000fe80000000f00 */
[----:B------:R-:W-:Y:S11]  /*18eb0*/  ISETP.NE.AND P0, PT, R8, 0x1, PT ;  /* 0x000000010800780c */ /* 0x000ff60003f05270 */
[----:B------:R-:W-:Y:S02]  /*18ec0*/  @!UPT UIADD3 URZ, URZ, URZ, URZ ;  /* 0x0000003f3f3ff290 */ /* 0x000fe4000fffe03f */
[----:B------:R-:W-:Y:S05]  /*18ed0*/  @P0 IMAD.HI.U32 R8, R3, c[0x0][0x330], RZ ;  /* 0x0000cc0003080a27 */ /* 0x000fea00078e00ff */
[----:B------:R-:W-:Y:S02]  /*18ee0*/  @P0 SHF.R.U32.HI R3, RZ, c[0x0][0x334], R8 ;  /* 0x0000cd00ff030a19 */ /* 0x000fe40000011608 */
.L_x_312:
[----:B------:R-:W-:Y:S05]  /*18ef0*/  BSYNC B0 ;  /* 0x0000000000007941 */ /* 0x000fea0003800000 */
.L_x_310:
[----:B------:R-:W-:Y:S05]  /*18f00*/  IMAD R3, R3, c[0x0][0x32c], R7 ;  /* 0x0000cb0003037a24 */ /* 0x000fea00078e0207 */
[----:B------:R-:W-:Y:S02]  /*18f10*/  IADD3 R8, R3, c[0x0][0x32c], RZ ;  /* 0x0000cb0003087a10 */ /* 0x000fe40007ffe0ff */
[----:B------:R-:W-:Y:S02]  /*18f20*/  IMNMX R0, R0, R3, !PT ;  /* 0x0000000300007217 */ /* 0x000fe40007800200 */
[----:B------:R-:W-:Y:S02]  /*18f30*/  IMNMX R2, R2, R8, PT ;  /* 0x0000000802027217 */ /* 0x000fe40003800200 */
.L_x_309:
        /* <DEDUP_REMOVED lines=147> */
.L_x_315:
[----:B------:R-:W-:Y:S04]  /*19870*/  MOV R4, c[0x0][0x32c] ;  /* 0x0000cb0000047a02 */ /* 0x000fe80000000f00 */
[----:B------:R-:W-:Y:S11]  /*19880*/  ISETP.NE.AND P0, PT, R4, 0x1, PT ;  /* 0x000000010400780c */ /* 0x000ff60003f05270 */
[----:B------:R-:W-:Y:S02]  /*19890*/  @!UPT UIADD3 URZ, URZ, URZ, URZ ;  /* 0x0000003f3f3ff290 */ /* 0x000fe4000fffe03f */
[----:B------:R-:W-:Y:S05]  /*198a0*/  @P0 IMAD.HI.U32 R4, R3, c[0x0][0x330], RZ ;  /* 0x0000cc0003040a27 */ /* 0x000fea00078e00ff */
[----:B------:R-:W-:Y:S02]  /*198b0*/  @P0 SHF.R.U32.HI R3, RZ, c[0x0][0x334], R4 ;  /* 0x0000cd00ff030a19 */ /* 0x000fe40000011604 */
.L_x_316:
[----:B------:R-:W-:Y:S05]  /*198c0*/  BSYNC B0 ;  /* 0x0000000000007941 */ /* 0x000fea0003800000 */
.L_x_314:
[----:B------:R-:W-:Y:S05]  /*198d0*/  IMAD R7, R3, c[0x0][0x32c], R7 ;  /* 0x0000cb0003077a24 */ /* 0x000fea00078e0207 */
[----:B------:R-:W-:Y:S02]  /*198e0*/  IADD3 R3, R7, c[0x0][0x32c], RZ ;  /* 0x0000cb0007037a10 */ /* 0x000fe40007ffe0ff */
[----:B------:R-:W-:Y:S02]  /*198f0*/  IMNMX R0, R0, R7, !PT ;  /* 0x0000000700007217 */ /* 0x000fe40007800200 */
[----:B------:R-:W-:Y:S02]  /*19900*/  IMNMX R2, R2, R3, PT ;  /* 0x0000000302027217 */ /* 0x000fe40003800200 */
.L_x_313:
        /* <DEDUP_REMOVED lines=29> */
[----:B------:R-:W-:Y:S01]  /*19ae0*/  LDSM.16.MT88.4 R80, [R211+0x100] ;  /* 0x00010000d350783b */ /* 0x000fe20000004200 */
        /* <DEDUP_REMOVED lines=20> */
[----:B------:R-:W-:Y:S01]  /*19c30*/  PLOP3.LUT P2, PT, PT, PT, UP6, 0x40, 0x0 ;  /* 0x000000000000781c */ /* 0x000fe20003f4e868 */
[----:B------:R-:W-:Y:S01]  /*19c40*/  UISETP.NE.AND UP6, UPT, UR32, URZ, UPT ;  /* 0x0000003f2000728c */ /* 0x000fe2000bfc5270 */
[----:B------:R-:W-:Y:S02]  /*19c50*/  FMNMX.FTZ R72, R236, R72, !PT ;  /* 0x00000048ec487209 */ /* 0x000fe40007810000 */
[----:B------:R-:W-:Y:S02]  /*19c60*/  ISETP.GT.AND P2, PT, R0, RZ, P2 ;  /* 0x000000ff0000720c */ /* 0x000fe40001744270 */
        /* <DEDUP_REMOVED lines=9> */
[----:B------:R-:W-:Y:S02]  /*19d00*/  FMNMX.FTZ R3, R235, R3, !PT ;  /* 0x00000003eb037209 */ /* 0x000fe40007810000 */
[----:B------:R-:W-:Y:S01]  /*19d10*/  PLOP3.LUT P2, PT, PT, PT, UP2, 0x40, 0x0 ;  /* 0x000000000000781c */ /* 0x000fe20003f4e828 */
[----:B------:R-:W1:Y:S01]  /*19d20*/  SHFL.BFLY PT, R5, R72, 0x2, 0x1f ;  /* 0x0c401f0048057f89 */ /* 0x000e6200000e0000 */
[----:B------:R-:W-:Y:S01]  /*19d30*/  FMNMX.FTZ R3, R239, R3, !PT ;  /* 0x00000003ef037209 */ /* 0x000fe20007810000 */
[----:B------:R-:W-:Y:S01]  /*19d40*/  UISETP.NE.AND UP2, UPT, UR22, URZ, UPT ;  /* 0x0000003f1600728c */ /* 0x000fe2000bf45270 */
[----:B------:R-:W-:Y:S02]  /*19d50*/  ISETP.GT.AND P2, PT, R0, 0x11, P2 ;  /* 0x000000110000780c */ /* 0x000fe40001744270 */
[----:B------:R-:W-:Y:S01]  /*19d60*/  PLOP3.LUT P0, PT, PT, PT, UP5, 0x40, 0x0 ;  /* 0x000000000000781c */ /* 0x000fe20003f0e858 */
[----:B------:R-:W-:Y:S01]  /*19d70*/  UISETP.NE.AND UP5, UPT, UR31, URZ, UPT ;  /* 0x0000003f1f00728c */ /* 0x000fe2000bfa5270 */
[----:B------:R-:W-:Y:S01]  /*19d80*/  PLOP3.LUT P1, PT, PT, PT, UP1, 0x40, 0x0 ;  /* 0x000000000000781c */ /* 0x000fe20003f2e818 */
[----:B------:R-:W-:Y:S01]  /*19d90*/  UISETP.NE.AND UP1, UPT, UR21, URZ, UPT ;  /* 0x0000003f1500728c */ /* 0x000fe2000bf25270 */
[----:B------:R-:W-:Y:S02]  /*19da0*/  ISETP.LT.OR P2, PT, R2, 0x12, P2 ;  /* 0x000000120200780c */ /* 0x000fe40001741670 */
[----:B------:R-:W-:Y:S02]  /*19db0*/  FMNMX.FTZ R3, R241, R3, !PT ;  /* 0x00000003f1037209 */ /* 0x000fe40007810000 */
[----:B------:R-:W-:Y:S02]  /*19dc0*/  ISETP.GT.AND P0, PT, R0, 0x1, P0 ;  /* 0x000000010000780c */ /* 0x000fe40000704270 */
[----:B------:R-:W-:Y:S01]  /*19dd0*/  PLOP3.LUT P6, PT, PT, PT, UP0, 0x40, 0x0 ;  /* 0x000000000000781c */ /* 0x000fe20003fce808 */
[----:B------:R-:W-:Y:S01]  /*19de0*/  UISETP.NE.AND UP0, UPT, UR24, URZ, UPT ;  /* 0x0000003f1800728c */ /* 0x000fe2000bf05270 */
[----:B------:R-:W-:Y:S02]  /*19df0*/  FSEL R58, R194, -INF , !P2 ;  /* 0xff800000c23a7808 */ /* 0x000fe40005000000 */
[----:B------:R-:W-:Y:S02]  /*19e00*/  FMNMX.FTZ R3, R246, R3, !PT ;  /* 0x00000003f6037209 */ /* 0x000fe40007810000 */
[----:B------:R-:W-:Y:S01]  /*19e10*/  PLOP3.LUT P2, PT, PT, PT, UP1, 0x40, 0x0 ;  /* 0x000000000000781c */ /* 0x000fe20003f4e818 */
[----:B------:R-:W-:Y:S01]  /*19e20*/  UISETP.NE.AND UP1, UPT, UR5, URZ, UPT ;  /* 0x0000003f0500728c */ /* 0x000fe2000bf25270 */
[----:B------:R-:W-:Y:S02]  /*19e30*/  ISETP.LT.OR P0, PT, R2, 0x2, P0 ;  /* 0x000000020200780c */ /* 0x000fe40000701670 */
[----:B-1----:R-:W-:Y:S02]  /*19e40*/  FMNMX.FTZ R72, R72, R5, !PT ;  /* 0x0000000548487209 */ /* 0x002fe40007810000 */
[C---:B------:R-:W-:Y:S02]  /*19e50*/  ISETP.GT.AND P6, PT, R0.reuse, 0x8, P6 ;  /* 0x000000080000780c */ /* 0x040fe400037c4270 */
[----:B------:R-:W-:Y:S01]  /*19e60*/  FMNMX.FTZ R3, R247, R3, !PT ;  /* 0x00000003f7037209 */ /* 0x000fe20007810000 */
[----:B------:R-:W1:Y:S01]  /*19e70*/  SHFL.BFLY PT, R7, R72, 0x1, 0x1f ;  /* 0x0c201f0048077f89 */ /* 0x000e6200000e0000 */
[----:B------:R-:W-:Y:S02]  /*19e80*/  ISETP.GT.AND P2, PT, R0, 0x28, P2 ;  /* 0x000000280000780c */ /* 0x000fe40001744270 */
[----:B------:R-:W-:Y:S02]  /*19e90*/  FSEL R22, R229, -INF , !P0 ;  /* 0xff800000e5167808 */ /* 0x000fe40004000000 */
[----:B------:R-:W-:Y:S02]  /*19ea0*/  FMNMX.FTZ R5, R19, R103, !PT ;  /* 0x0000006713057209 */ /* 0x000fe40007810000 */
[----:B------:R-:W-:Y:S01]  /*19eb0*/  ISETP.LT.OR P6, PT, R2, 0x9, P6 ;  /* 0x000000090200780c */ /* 0x000fe200037c1670 */
[----:B------:R-:W2:Y:S01]  /*19ec0*/  SHFL.BFLY PT, R6, R3, 0x2, 0x1f ;  /* 0x0c401f0003067f89 */ /* 0x000ea200000e0000 */
[----:B------:R-:W-:Y:S02]  /*19ed0*/  ISETP.GT.AND P1, PT, R0, 0x9, P1 ;  /* 0x000000090000780c */ /* 0x000fe40000f24270 */
[----:B------:R-:W-:Y:S01]  /*19ee0*/  PLOP3.LUT P5, PT, PT, PT, UP3, 0x40, 0x0 ;  /* 0x000000000000781c */ /* 0x000fe20003fae838 */
[----:B------:R-:W-:Y:S01]  /*19ef0*/  UISETP.NE.AND UP3, UPT, UR23, URZ, UPT ;  /* 0x0000003f1700728c */ /* 0x000fe2000bf65270 */
[----:B------:R-:W-:Y:S02]  /*19f00*/  ISETP.LT.OR P2, PT, R2, 0x29, P2 ;  /* 0x000000290200780c */ /* 0x000fe40001741670 */
[----:B------:R-:W-:Y:S02]  /*19f10*/  FMNMX.FTZ R5, R22, R5, !PT ;  /* 0x0000000516057209 */ /* 0x000fe40007810000 */
[----:B------:R-:W-:Y:S02]  /*19f20*/  FSEL R24, R207, -INF , !P6 ;  /* 0xff800000cf187808 */ /* 0x000fe40007000000 */
[----:B------:R-:W-:Y:S02]  /*19f30*/  ISETP.LT.OR P1, PT, R2, 0xa, P1 ;  /* 0x0000000a0200780c */ /* 0x000fe40000f21670 */
[----:B------:R-:W-:Y:S02]  /*19f40*/  ISETP.GT.AND P5, PT, R0, 0x10, P5 ;  /* 0x000000100000780c */ /* 0x000fe40002fa4270 */
[----:B------:R-:W-:Y:S02]  /*19f50*/  FSEL R175, R46, -INF , !P2 ;  /* 0xff8000002eaf7808 */ /* 0x000fe40005000000 */
[----:B------:R-:W-:Y:S01]  /*19f60*/  PLOP3.LUT P2, PT, PT, PT, UP1, 0x40, 0x0 ;  /* 0x000000000000781c */ /* 0x000fe20003f4e818 */
[----:B------:R-:W-:Y:S01]  /*19f70*/  UISETP.NE.AND UP1, UPT, UR26, URZ, UPT ;  /* 0x0000003f1a00728c */ /* 0x000fe2000bf25270 */
[----:B------:R-:W-:Y:S02]  /*19f80*/  FSEL R25, R205, -INF , !P1 ;  /* 0xff800000cd197808 */ /* 0x000fe40004800000 */
[----:B------:R-:W-:Y:S02]  /*19f90*/  ISETP.LT.OR P5, PT, R2, 0x11, P5 ;  /* 0x000000110200780c */ /* 0x000fe40002fa1670 */
[----:B------:R-:W-:Y:S02]  /*19fa0*/  FMNMX.FTZ R5, R24, R5, !PT ;  /* 0x0000000518057209 */ /* 0x000fe40007810000 */
[----:B------:R-:W-:Y:S01]  /*19fb0*/  PLOP3.LUT P0, PT, PT, PT, UP4, 0x40, 0x0 ;  /* 0x000000000000781c */ /* 0x000fe20003f0e848 */
[----:B------:R-:W-:Y:S01]  /*19fc0*/  UISETP.NE.AND UP4, UPT, UR19, URZ, UPT ;  /* 0x0000003f1300728c */ /* 0x000fe2000bf85270 */
[----:B------:R-:W-:Y:S02]  /*19fd0*/  ISETP.GT.AND P2, PT, R0, 0x39, P2 ;  /* 0x000000390000780c */ /* 0x000fe40001744270 */
[----:B------:R-:W-:Y:S02]  /*19fe0*/  FSEL R56, R196, -INF , !P5 ;  /* 0xff800000c4387808 */ /* 0x000fe40006800000 */
[----:B------:R-:W-:Y:S02]  /*19ff0*/  FMNMX.FTZ R5, R25, R5, !PT ;  /* 0x0000000519057209 */ /* 0x000fe40007810000 */
[----:B------:R-:W-:Y:S01]  /*1a000*/  PLOP3.LUT P6, PT, PT, PT, UP0, 0x40, 0x0 ;  /* 0x000000000000781c */ /* 0x000fe20003fce808 */
[----:B------:R-:W-:Y:S01]  /*1a010*/  UISETP.NE.AND UP0, UPT, UR20, URZ, UPT ;  /* 0x0000003f1400728c */ /* 0x000fe2000bf05270 */
[----:B------:R-:W-:Y:S02]  /*1a020*/  ISETP.GT.AND P0, PT, R0, 0x18, P0 ;  /* 0x000000180000780c */ /* 0x000fe40000704270 */
[----:B-1----:R-:W-:Y:S02]  /*1a030*/  FMNMX.FTZ R72, R72, R7, !PT ;  /* 0x0000000748487209 */ /* 0x002fe40007810000 */
[----:B------:R-:W-:Y:S02]  /*1a040*/  ISETP.LT.OR P2, PT, R2, 0x3a, P2 ;  /* 0x0000003a0200780c */ /* 0x000fe40001741670 */
[----:B------:R-:W-:Y:S01]  /*1a050*/  ISETP.GT.AND P6, PT, R0, 0x19, P6 ;  /* 0x000000190000780c */ /* 0x000fe200037c4270 */
[----:B------:R-:W-:Y:S01]  /*1a060*/  FMUL.FTZ R74, R72, c[0x0][0x2d0] ;  /* 0x0000b400484a7a20 */ /* 0x000fe20000410000 */
[----:B------:R-:W-:Y:S02]  /*1a070*/  FMNMX.FTZ R5, R56, R5, !PT ;  /* 0x0000000538057209 */ /* 0x000fe40007810000 */
[----:B------:R-:W-:Y:S02]  /*1a080*/  ISETP.LT.OR P0, PT, R2, 0x19, P0 ;  /* 0x000000190200780c */ /* 0x000fe40000701670 */
[----:B------:R-:W-:Y:S02]  /*1a090*/  FSEL R178, R63, -INF , !P2 ;  /* 0xff8000003fb27808 */ /* 0x000fe40005000000 */
[----:B------:R-:W-:Y:S02]  /*1a0a0*/  FSETP.NEU.FTZ.AND P2, PT, R72, -INF , PT ;  /* 0xff8000004800780b */ /* 0x000fe40003f5d000 */
[----:B------:R-:W-:Y:S02]  /*1a0b0*/  ISETP.LT.OR P6, PT, R2, 0x1a, P6 ;  /* 0x0000001a0200780c */ /* 0x000fe400037c1670 */
[----:B------:R-:W-:Y:S02]  /*1a0c0*/  FSEL R62, R193, -INF , !P0 ;  /* 0xff800000c13e7808 */ /* 0x000fe40004000000 */
[----:B------:R-:W-:Y:S02]  /*1a0d0*/  FMNMX.FTZ R5, R58, R5, !PT ;  /* 0x000000053a057209 */ /* 0x000fe40007810000 */
[----:B------:R-:W-:Y:S02]  /*1a0e0*/  FSEL R74, R74, RZ, P2 ;  /* 0x000000ff4a4a7208 */ /* 0x000fe40001000000 */
[----:B------:R-:W-:Y:S02]  /*1a0f0*/  FSEL R88, R186, -INF , !P6 ;  /* 0xff800000ba587808 */ /* 0x000fe40007000000 */
[----:B------:R-:W-:Y:S01]  /*1a100*/  FMNMX.FTZ R5, R62, R5, !PT ;  /* 0x000000053e057209 */ /* 0x000fe20007810000 */
[--C-:B------:R-:W-:Y:S01]  /*1a110*/  FFMA.FTZ R48, R48, c[0x0][0x2d0], -R74.reuse ;  /* 0x0000b40030307a23 */ /* 0x100fe2000001084a */
[----:B--2---:R-:W-:Y:S02]  /*1a120*/  FMNMX.FTZ R3, R3, R6, !PT ;  /* 0x0000000603037209 */ /* 0x004fe40007810000 */
[----:B------:R-:W-:Y:S01]  /*1a130*/  FMNMX.FTZ R6, R88, R5, !PT ;  /* 0x0000000558067209 */ /* 0x000fe20007810000 */
[--C-:B------:R-:W-:Y:S01]  /*1a140*/  FFMA.FTZ R5, R9, c[0x0][0x2d0], -R74.reuse ;  /* 0x0000b40009057a23 */ /* 0x100fe2000001084a */
[----:B------:R-:W-:Y:S01]  /*1a150*/  FMNMX.FTZ R4, R12, R102, !PT ;  /* 0x000000660c047209 */ /* 0x000fe20007810000 */
[----:B------:R-:W1:Y:S01]  /*1a160*/  SHFL.BFLY PT, R71, R3, 0x1, 0x1f ;  /* 0x0c201f0003477f89 */ /* 0x000e6200000e0000 */
[----:B------:R-:W-:Y:S01]  /*1a170*/  PLOP3.LUT P6, PT, PT, PT, UP4, 0x40, 0x0 ;  /* 0x000000000000781c */ /* 0x000fe20003fce848 */
[----:B------:R2:W-:Y:S01]  /*1a180*/  MUFU.EX2 R52, R5 ;  /* 0x0000000500347308 */ /* 0x0005e20000000800 */
[----:B------:R-:W-:Y:S01]  /*1a190*/  FMNMX.FTZ R4, R16, R4, !PT ;  /* 0x0000000410047209 */ /* 0x000fe20007810000 */
[----:B------:R-:W-:Y:S01]  /*1a1a0*/  UISETP.NE.AND UP4, UPT, UR30, URZ, UPT ;  /* 0x0000003f1e00728c */ /* 0x000fe2000bf85270 */
        /* <DEDUP_REMOVED lines=12> */
[----:B------:R-:W-:Y:S01]  /*1a270*/  FSEL R99, R42, -INF , !P1 ;  /* 0xff8000002a637808 */ /* 0x000fe20004800000 */
[--C-:B--2---:R-:W-:Y:S01]  /*1a280*/  FFMA.FTZ R5, R11, c[0x0][0x2d0], -R74.reuse ;  /* 0x0000b4000b057a23 */ /* 0x104fe2000001084a */
[----:B------:R-:W-:Y:S02]  /*1a290*/  FMNMX.FTZ R4, R44, R4, !PT ;  /* 0x000000042c047209 */ /* 0x000fe40007810000 */
[----:B------:R-:W-:Y:S01]  /*1a2a0*/  ISETP.LT.OR P5, PT, R2, 0x22, P5 ;  /* 0x000000220200780c */ /* 0x000fe20002fa1670 */
[----:B------:R2:W-:Y:S01]  /*1a2b0*/  MUFU.EX2 R57, R5 ;  /* 0x0000000500397308 */ /* 0x0005e20000000800 */
[----:B------:R-:W-:Y:S02]  /*1a2c0*/  FMNMX.FTZ R4, R98, R4, !PT ;  /* 0x0000000462047209 */ /* 0x000fe40007810000 */
[----:B------:R-:W-:Y:S01]  /*1a2d0*/  PLOP3.LUT P0, PT, PT, PT, UP0, 0x40, 0x0 ;  /* 0x000000000000781c */ /* 0x000fe20003f0e808 */
[----:B------:R-:W-:Y:S01]  /*1a2e0*/  UISETP.NE.AND UP0, UPT, UR4, URZ, UPT ;  /* 0x0000003f0400728c */ /* 0x000fe2000bf05270 */
[----:B------:R-:W-:Y:S02]  /*1a2f0*/  FMNMX.FTZ R4, R168, R4, !PT ;  /* 0x00000004a8047209 */ /* 0x000fe40007810000 */
[----:B------:R-:W-:Y:S02]  /*1a300*/  FSEL R172, R43, -INF , !P5 ;  /* 0xff8000002bac7808 */ /* 0x000fe40006800000 */
[----:B------:R-:W-:Y:S02]  /*1a310*/  FMNMX.FTZ R4, R170, R4, !PT ;  /* 0x00000004aa047209 */ /* 0x000fe40007810000 */
[----:B------:R-:W-:Y:S02]  /*1a320*/  FMNMX.FTZ R6, R99, R6, !PT ;  /* 0x0000000663067209 */ /* 0x000fe40007810000 */
[----:B------:R-:W-:Y:S02]  /*1a330*/  FMNMX.FTZ R4, R173, R4, !PT ;  /* 0x00000004ad047209 */ /* 0x000fe40007810000 */
[----:B------:R-:W-:Y:S02]  /*1a340*/  ISETP.GT.AND P0, PT, R0, 0x29, P0 ;  /* 0x000000290000780c */ /* 0x000fe40000704270 */
[----:B------:R-:W-:Y:S02]  /*1a350*/  FMNMX.FTZ R4, R183, R4, !PT ;  /* 0x00000004b7047209 */ /* 0x000fe40007810000 */
[----:B------:R-:W-:Y:S02]  /*1a360*/  ISETP.LT.OR P0, PT, R2, 0x2a, P0 ;  /* 0x0000002a0200780c */ /* 0x000fe40000701670 */
[----:B------:R-:W-:Y:S02]  /*1a370*/  ISETP.GT.AND P6, PT, R0, 0x30, P6 ;  /* 0x000000300000780c */ /* 0x000fe400037c4270 */
[----:B-1----:R-:W-:Y:S01]  /*1a380*/  FMNMX.FTZ R71, R3, R71, !PT ;  /* 0x0000004703477209 */ /* 0x002fe20007810000 */
[--C-:B--2---:R-:W-:Y:S01]  /*1a390*/  FFMA.FTZ R5, R13, c[0x0][0x2d0], -R74.reuse ;  /* 0x0000b4000d057a23 */ /* 0x104fe2000001084a */
[----:B------:R-:W-:Y:S02]  /*1a3a0*/  FMNMX.FTZ R3, R172, R6, !PT ;  /* 0x00000006ac037209 */ /* 0x000fe40007810000 */
[----:B------:R-:W-:Y:S01]  /*1a3b0*/  FSEL R176, R47, -INF , !P0 ;  /* 0xff8000002fb07808 */ /* 0x000fe20004000000 */
[----:B------:R1:W-:Y:S01]  /*1a3c0*/  MUFU.EX2 R60, R5 ;  /* 0x00000005003c7308 */ /* 0x0003e20000000800 */
[----:B------:R-:W-:Y:S01]  /*1a3d0*/  PLOP3.LUT P1, PT, PT, PT, UP3, 0x40, 0x0 ;  /* 0x000000000000781c */ /* 0x000fe20003f2e838 */
[----:B------:R-:W-:Y:S01]  /*1a3e0*/  UISETP.NE.AND UP3, UPT, UR25, URZ, UPT ;  /* 0x0000003f1900728c */ /* 0x000fe2000bf65270 */
[----:B------:R-:W-:Y:S02]  /*1a3f0*/  FMNMX.FTZ R4, R185, R4, !PT ;  /* 0x00000004b9047209 */ /* 0x000fe40007810000 */
[----:B------:R-:W-:Y:S02]  /*1a400*/  ISETP.LT.OR P6, PT, R2, 0x31, P6 ;  /* 0x000000310200780c */ /* 0x000fe400037c1670 */
[----:B------:R-:W-:Y:S02]  /*1a410*/  ISETP.GT.AND P1, PT, R0, 0x31, P1 ;  /* 0x000000310000780c */ /* 0x000fe40000f24270 */
[----:B------:R-:W-:Y:S02]  /*1a420*/  FMNMX.FTZ R3, R175, R3, !PT ;  /* 0x00000003af037209 */ /* 0x000fe40007810000 */
[----:B------:R-:W-:Y:S01]  /*1a430*/  PLOP3.LUT P5, PT, PT, PT, UP2, 0x40, 0x0 ;  /* 0x000000000000781c */ /* 0x000fe20003fae828 */
[----:B------:R-:W-:Y:S01]  /*1a440*/  UISETP.NE.AND UP2, UPT, UR27, URZ, UPT ;  /* 0x0000003f1b00728c */ /* 0x000fe2000bf45270 */
[----:B------:R-:W-:Y:S02]  /*1a450*/  FMNMX.FTZ R4, R187, R4, !PT ;  /* 0x00000004bb047209 */ /* 0x000fe40007810000 */
[----:B------:R-:W-:Y:S02]  /*1a460*/  FSEL R184, R38, -INF , !P6 ;  /* 0xff80000026b87808 */ /* 0x000fe40007000000 */
[----:B------:R-:W-:Y:S02]  /*1a470*/  FMNMX.FTZ R3, R176, R3, !PT ;  /* 0x00000003b0037209 */ /* 0x000fe40007810000 */
[----:B------:R-:W-:Y:S02]  /*1a480*/  ISETP.LT.OR P1, PT, R2, 0x32, P1 ;  /* 0x000000320200780c */ /* 0x000fe40000f21670 */
[----:B------:R-:W-:Y:S02]  /*1a490*/  ISETP.GT.AND P5, PT, R0, 0x38, P5 ;  /* 0x000000380000780c */ /* 0x000fe40002fa4270 */
[----:B------:R-:W-:Y:S02]  /*1a4a0*/  FMNMX.FTZ R4, R189, R4, !PT ;  /* 0x00000004bd047209 */ /* 0x000fe40007810000 */
[----:B------:R-:W-:Y:S02]  /*1a4b0*/  FSEL R186, R59, -INF , !P1 ;  /* 0xff8000003bba7808 */ /* 0x000fe40004800000 */
[----:B------:R-:W-:Y:S02]  /*1a4c0*/  ISETP.LT.OR P5, PT, R2, 0x39, P5 ;  /* 0x000000390200780c */ /* 0x000fe40002fa1670 */
[----:B------:R-:W-:Y:S02]  /*1a4d0*/  FMNMX.FTZ R3, R184, R3, !PT ;  /* 0x00000003b8037209 */ /* 0x000fe40007810000 */
[----:B------:R-:W-:Y:S02]  /*1a4e0*/  FMNMX.FTZ R4, R204, R4, !PT ;  /* 0x00000004cc047209 */ /* 0x000fe40007810000 */
[----:B------:R-:W-:Y:S02]  /*1a4f0*/  FSEL R191, R34, -INF , !P5 ;  /* 0xff80000022bf7808 */ /* 0x000fe40006800000 */
[----:B------:R-:W-:Y:S02]  /*1a500*/  FMNMX.FTZ R3, R186, R3, !PT ;  /* 0x00000003ba037209 */ /* 0x000fe40007810000 */
[----:B------:R-:W-:Y:S02]  /*1a510*/  FMNMX.FTZ R4, R206, R4, !PT ;  /* 0x00000004ce047209 */ /* 0x000fe40007810000 */
[----:B-1----:R-:W-:Y:S01]  /*1a520*/  FMNMX.FTZ R5, R191, R3, !PT ;  /* 0x00000003bf057209 */ /* 0x002fe20007810000 */
[----:B------:R-:W-:Y:S01]  /*1a530*/  FFMA.FTZ R3, R15, c[0x0][0x2d0], -R74 ;  /* 0x0000b4000f037a23 */ /* 0x000fe2000001084a */
[----:B------:R-:W-:Y:S02]  /*1a540*/  FMNMX.FTZ R4, R230, R4, !PT ;  /* 0x00000004e6047209 */ /* 0x000fe40007810000 */
[----:B------:R-:W-:Y:S01]  /*1a550*/  FMNMX.FTZ R5, R178, R5, !PT ;  /* 0x00000005b2057209 */ /* 0x000fe20007810000 */
[----:B------:R1:W2:Y:S01]  /*1a560*/  MUFU.EX2 R85, R3 ;  /* 0x0000000300557308 */ /* 0x0002a20000000800 */
        /* <DEDUP_REMOVED lines=9> */
[----:B------:R-:W-:Y:S02]  /*1a600*/  ISETP.LT.OR P0, PT, R2, 0x41, P0 ;  /* 0x000000410200780c */ /* 0x000fe40000701670 */
[C---:B------:R-:W-:Y:S02]  /*1a610*/  ISETP.GT.AND P6, PT, R0.reuse, 0x41, P6 ;  /* 0x000000410000780c */ /* 0x040fe400037c4270 */
[----:B------:R-:W-:Y:S02]  /*1a620*/  FMNMX.FTZ R4, R245, R4, !PT ;  /* 0x00000004f5047209 */ /* 0x000fe40007810000 */
[----:B------:R-:W-:Y:S02]  /*1a630*/  ISETP.GT.AND P1, PT, R0, 0x48, P1 ;  /* 0x000000480000780c */ /* 0x000fe40000f24270 */
[----:B------:R-:W-:Y:S01]  /*1a640*/  FSEL R192, R192, -INF , !P0 ;  /* 0xff800000c0c07808 */ /* 0x000fe20004000000 */
[----:B------:R-:W3:Y:S01]  /*1a650*/  SHFL.BFLY PT, R8, R4, 0x2, 0x1f ;  /* 0x0c401f0004087f89 */ /* 0x000ee200000e0000 */
[C---:B------:R-:W-:Y:S02]  /*1a660*/  ISETP.LT.OR P6, PT, R2.reuse, 0x42, P6 ;  /* 0x000000420200780c */ /* 0x040fe400037c1670 */
[----:B------:R-:W-:Y:S02]  /*1a670*/  PLOP3.LUT P0, PT, PT, PT, UP3, 0x40, 0x0 ;  /* 0x000000000000781c */ /* 0x000fe40003f0e838 */
[----:B------:R-:W-:Y:S02]  /*1a680*/  PLOP3.LUT P5, PT, PT, PT, UP4, 0x40, 0x0 ;  /* 0x000000000000781c */ /* 0x000fe40003fae848 */
[----:B------:R-:W-:Y:S02]  /*1a690*/  ISETP.LT.OR P1, PT, R2, 0x49, P1 ;  /* 0x000000490200780c */ /* 0x000fe40000f21670 */
[----:B-1----:R-:W-:Y:S02]  /*1a6a0*/  FMNMX.FTZ R3, R192, R5, !PT ;  /* 0x00000005c0037209 */ /* 0x002fe40007810000 */
[----:B------:R-:W-:Y:S01]  /*1a6b0*/  FSEL R194, R75, -INF , !P6 ;  /* 0xff8000004bc27808 */ /* 0x000fe20007000000 */
[C---:B------:R-:W-:Y:S01]  /*1a6c0*/  FMUL.FTZ R75, R71.reuse, c[0x0][0x2d0] ;  /* 0x0000b400474b7a20 */ /* 0x040fe20000410000 */
[C---:B------:R-:W-:Y:S02]  /*1a6d0*/  ISETP.GT.AND P0, PT, R0.reuse, 0x50, P0 ;  /* 0x000000500000780c */ /* 0x040fe40000704270 */
[----:B------:R-:W-:Y:S02]  /*1a6e0*/  ISETP.GT.AND P5, PT, R0, 0x49, P5 ;  /* 0x000000490000780c */ /* 0x000fe40002fa4270 */
[----:B------:R-:W-:Y:S02]  /*1a6f0*/  FSEL R193, R78, -INF , !P1 ;  /* 0xff8000004ec17808 */ /* 0x000fe40004800000 */
[----:B------:R-:W-:Y:S02]  /*1a700*/  FSETP.NEU.FTZ.AND P1, PT, R71, -INF , PT ;  /* 0xff8000004700780b */ /* 0x000fe40003f3d000 */
[C---:B------:R-:W-:Y:S02]  /*1a710*/  ISETP.LT.OR P0, PT, R2.reuse, 0x51, P0 ;  /* 0x000000510200780c */ /* 0x040fe40000701670 */
[----:B------:R-:W-:Y:S02]  /*1a720*/  ISETP.LT.OR P5, PT, R2, 0x4a, P5 ;  /* 0x0000004a0200780c */ /* 0x000fe40002fa1670 */
[----:B------:R-:W-:Y:S02]  /*1a730*/  FMNMX.FTZ R3, R194, R3, !PT ;  /* 0x00000003c2037209 */ /* 0x000fe40007810000 */
[----:B------:R-:W-:Y:S02]  /*1a740*/  FSEL R75, R75, RZ, P1 ;  /* 0x000000ff4b4b7208 */ /* 0x000fe40000800000 */
[----:B------:R-:W-:Y:S02]  /*1a750*/  FSEL R200, R39, -INF , !P0 ;  /* 0xff80000027c87808 */ /* 0x000fe40004000000 */
[----:B------:R-:W-:Y:S01]  /*1a760*/  FSEL R196, R79, -INF , !P5 ;  /* 0xff8000004fc47808 */ /* 0x000fe20006800000 */
[--C-:B------:R-:W-:Y:S01]  /*1a770*/  FFMA.FTZ R5, R10, c[0x0][0x2d0], -R75.reuse ;  /* 0x0000b4000a057a23 */ /* 0x100fe2000001084b */
[----:B------:R-:W-:Y:S01]  /*1a780*/  FMNMX.FTZ R3, R193, R3, !PT ;  /* 0x00000003c1037209 */ /* 0x000fe20007810000 */
[--C-:B------:R-:W-:Y:S01]  /*1a790*/  FFMA.FTZ R92, R95, c[0x0][0x2d0], -R75.reuse ;  /* 0x0000b4005f5c7a23 */ /* 0x100fe2000001084b */
[----:B------:R-:W-:Y:S01]  /*1a7a0*/  PLOP3.LUT P6, PT, PT, PT, UP2, 0x40, 0x0 ;  /* 0x000000000000781c */ /* 0x000fe20003fce828 */
[----:B------:R-:W-:Y:S01]  /*1a7b0*/  MUFU.EX2 R45, R5 ;  /* 0x00000005002d7308 */ /* 0x000fe20000000800 */
[----:B------:R-:W-:Y:S02]  /*1a7c0*/  PLOP3.LUT P5, PT, PT, PT, UP1, 0x40, 0x0 ;  /* 0x000000000000781c */ /* 0x000fe40003fae818 */
[----:B------:R-:W-:Y:S01]  /*1a7d0*/  PLOP3.LUT P0, PT, PT, PT, UP0, 0x40, 0x0 ;  /* 0x000000000000781c */ /* 0x000fe20003f0e808 */
[----:B------:R-:W-:Y:S01]  /*1a7e0*/  UISETP.GT.AND UP0, UPT, UR12, UR7, UPT ;  /* 0x000000070c00728c */ /* 0x000fe2000bf04270 */
[C---:B------:R-:W-:Y:S01]  /*1a7f0*/  ISETP.GT.AND P6, PT, R0.reuse, 0x51, P6 ;  /* 0x000000510000780c */ /* 0x040fe200037c4270 */
[----:B------:R-:W-:Y:S01]  /*1a800*/  UIADD3 UR12, UR12, -0x1, URZ ;  /* 0xffffffff0c0c7890 */ /* 0x000fe2000fffe03f */
[C---:B------:R-:W-:Y:S02]  /*1a810*/  ISETP.GT.AND P5, PT, R0.reuse, 0x58, P5 ;  /* 0x000000580000780c */ /* 0x040fe40002fa4270 */
[----:B------:R-:W-:Y:S02]  /*1a820*/  ISETP.GT.AND P0, PT, R0, 0x59, P0 ;  /* 0x000000590000780c */ /* 0x000fe40000704270 */
[----:B------:R-:W-:Y:S01]  /*1a830*/  FMNMX.FTZ R0, R196, R3, !PT ;  /* 0x00000003c4007209 */ /* 0x000fe20007810000 */
[--C-:B------:R-:W-:Y:S01]  /*1a840*/  FFMA.FTZ R3, R14, c[0x0][0x2d0], -R75.reuse ;  /* 0x0000b4000e037a23 */ /* 0x100fe2000001084b */
[----:B--2---:R-:W-:Y:S02]  /*1a850*/  F2FP.PACK_AB R78, R85, R60 ;  /* 0x0000003c554e723e */ /* 0x004fe400000000ff */
[----:B---3--:R-:W-:Y:S01]  /*1a860*/  FMNMX.FTZ R4, R4, R8, !PT ;  /* 0x0000000804047209 */ /* 0x008fe20007810000 */
[----:B------:R1:W-:Y:S01]  /*1a870*/  MUFU.EX2 R51, R3 ;  /* 0x0000000300337308 */ /* 0x0003e20000000800 */
[----:B------:R-:W-:Y:S01]  /*1a880*/  ISETP.LT.OR P0, PT, R2, 0x5a, P0 ;  /* 0x0000005a0200780c */ /* 0x000fe20000701670 */
[--C-:B------:R-:W-:Y:S01]  /*1a890*/  FFMA.FTZ R8, R26, c[0x0][0x2d0], -R75.reuse ;  /* 0x0000b4001a087a23 */ /* 0x100fe2000001084b */
[C---:B------:R-:W-:Y:S01]  /*1a8a0*/  ISETP.LT.OR P6, PT, R2.reuse, 0x52, P6 ;  /* 0x000000520200780c */ /* 0x040fe200037c1670 */
[----:B------:R-:W2:Y:S01]  /*1a8b0*/  SHFL.BFLY PT, R70, R4, 0x1, 0x1f ;  /* 0x0c201f0004467f89 */ /* 0x000ea200000e0000 */
[----:B------:R-:W-:Y:S02]  /*1a8c0*/  FSEL R73, R35, -INF , !P0 ;  /* 0xff80000023497808 */ /* 0x000fe40004000000 */
[----:B------:R-:W-:Y:S01]  /*1a8d0*/  ISETP.LT.OR P5, PT, R2, 0x59, P5 ;  /* 0x000000590200780c */ /* 0x000fe20002fa1670 */
[--C-:B------:R-:W-:Y:S01]  /*1a8e0*/  FFMA.FTZ R2, R18, c[0x0][0x2d0], -R75.reuse ;  /* 0x0000b40012027a23 */ /* 0x100fe2000001084b */
[----:B------:R-:W-:Y:S01]  /*1a8f0*/  FSEL R201, R91, -INF , !P6 ;  /* 0xff8000005bc97808 */ /* 0x000fe20007000000 */
[----:B------:R-:W-:Y:S01]  /*1a900*/  MUFU.EX2 R59, R8 ;  /* 0x00000008003b7308 */ /* 0x000fe20000000800 */
[----:B------:R-:W-:Y:S02]  /*1a910*/  FSEL R202, R36, -INF , !P5 ;  /* 0xff80000024ca7808 */ /* 0x000fe40006800000 */
[----:B------:R-:W-:Y:S04]  /*1a920*/  FMNMX.FTZ R0, R200, R0, !PT ;  /* 0x00000000c8007209 */ /* 0x000fe80007810000 */
[----:B------:R-:W-:Y:S03]  /*1a930*/  FMNMX.FTZ R0, R201, R0, !PT ;  /* 0x00000000c9007209 */ /* 0x000fe60007810000 */
[----:B------:R3:W-:Y:S01]  /*1a940*/  MUFU.EX2 R61, R2 ;  /* 0x00000002003d7308 */ /* 0x0007e20000000800 */
[----:B------:R-:W-:Y:S01]  /*1a950*/  FMNMX.FTZ R0, R202, R0, !PT ;  /* 0x00000000ca007209 */ /* 0x000fe20007810000 */
[--C-:B-1----:R-:W-:Y:S03]  /*1a960*/  FFMA.FTZ R3, R21, c[0x0][0x2d0], -R75.reuse ;  /* 0x0000b40015037a23 */ /* 0x102fe6000001084b */
[----:B------:R-:W-:Y:S02]  /*1a970*/  FMNMX.FTZ R0, R73, R0, !PT ;  /* 0x0000000049007209 */ /* 0x000fe40007810000 */
[----:B--2---:R-:W-:Y:S03]  /*1a980*/  FMNMX.FTZ R70, R4, R70, !PT ;  /* 0x0000004604467209 */ /* 0x004fe60007810000 */
[----:B------:R1:W2:Y:S01]  /*1a990*/  MUFU.EX2 R86, R3 ;  /* 0x0000000300567308 */ /* 0x0002a20000000800 */
[C---:B------:R-:W-:Y:S01]  /*1a9a0*/  FSETP.NEU.FTZ.AND P0, PT, R70.reuse, -INF , PT ;  /* 0xff8000004600780b */ /* 0x040fe20003f1d000 */
[----:B------:R-:W-:Y:S05]  /*1a9b0*/  FMUL.FTZ R96, R70, c[0x0][0x2d0] ;  /* 0x0000b40046607a20 */ /* 0x000fea0000410000 */
[----:B------:R-:W-:Y:S05]  /*1a9c0*/  FSEL R96, R96, RZ, P0 ;  /* 0x000000ff60607208 */ /* 0x000fea0000000000 */
[--C-:B------:R-:W-:Y:S01]  /*1a9d0*/  FFMA.FTZ R4, R20, c[0x0][0x2d0], -R96.reuse ;  /* 0x0000b40014047a23 */ /* 0x100fe20000010860 */
[----:B---3--:R-:W3:Y:S01]  /*1a9e0*/  SHFL.BFLY PT, R2, R0, 0x2, 0x1f ;  /* 0x0c401f0000027f89 */ /* 0x008ee200000e0000 */
[--C-:B------:R-:W-:Y:S02]  /*1a9f0*/  FFMA.FTZ R32, R32, c[0x0][0x2d0], -R96.reuse ;  /* 0x0000b40020207a23 */ /* 0x100fe40000010860 */
[----:B------:R-:W-:Y:S01]  /*1aa00*/  MUFU.EX2 R37, R4 ;  /* 0x0000000400257308 */ /* 0x000fe20000000800 */
[--C-:B------:R-:W-:Y:S02]  /*1aa10*/  FFMA.FTZ R44, R44, c[0x0][0x2d0], -R96.reuse ;  /* 0x0000b4002c2c7a23 */ /* 0x100fe40000010860 */
[--C-:B-1----:R-:W-:Y:S01]  /*1aa20*/  FFMA.FTZ R3, R12, c[0x0][0x2d0], -R96.reuse ;  /* 0x0000b4000c037a23 */ /* 0x102fe20000010860 */
[----:B--2---:R-:W-:Y:S01]  /*1aa30*/  F2FP.PACK_AB R79, R86, R61 ;  /* 0x0000003d564f723e */ /* 0x004fe200000000ff */
[--C-:B------:R-:W-:Y:S05]  /*1aa40*/  FFMA.FTZ R12, R28, c[0x0][0x2d0], -R75.reuse ;  /* 0x0000b4001c0c7a23 */ /* 0x100fea000001084b */
[----:B------:R1:W-:Y:S01]  /*1aa50*/  MUFU.EX2 R49, R3 ;  /* 0x0000000300317308 */ /* 0x0003e20000000800 */
[----:B------:R-:W-:Y:S02]  /*1aa60*/  FFMA.FTZ R28, R33, c[0x0][0x2d0], -R75 ;  /* 0x0000b400211c7a23 */ /* 0x000fe4000001084b */
[----:B-1----:R-:W-:Y:S02]  /*1aa70*/  FFMA.FTZ R3, R16, c[0x0][0x2d0], -R96 ;  /* 0x0000b40010037a23 */ /* 0x002fe40000010860 */
[----:B------:R-:W-:Y:S05]  /*1aa80*/  FFMA.FTZ R16, R29, c[0x0][0x2d0], -R74 ;  /* 0x0000b4001d107a23 */ /* 0x000fea000001084a */
[----:B------:R1:W-:Y:S10]  /*1aa90*/  MUFU.EX2 R50, R3 ;  /* 0x0000000300327308 */ /* 0x0003f40000000800 */
[----:B------:R-:W-:Y:S01]  /*1aaa0*/  MUFU.EX2 R34, R16 ;  /* 0x0000001000227308 */ /* 0x000fe20000000800 */
[----:B-1----:R-:W-:Y:S09]  /*1aab0*/  FFMA.FTZ R3, R17, c[0x0][0x2d0], -R96 ;  /* 0x0000b40011037a23 */ /* 0x002ff20000010860 */
[----:B------:R3:W-:Y:S02]  /*1aac0*/  MUFU.EX2 R84, R3 ;  /* 0x0000000300547308 */ /* 0x0007e40000000800 */
[----:B---3--:R-:W-:Y:S01]  /*1aad0*/  FMNMX.FTZ R3, R0, R2, !PT ;  /* 0x0000000200037209 */ /* 0x008fe20007810000 */
[----:B------:R-:W-:Y:S01]  /*1aae0*/  FFMA.FTZ R2, R23, c[0x0][0x2d0], -R74 ;  /* 0x0000b40017027a23 */ /* 0x000fe2000001084a */
[----:B------:R-:W-:Y:S06]  /*1aaf0*/  FSEL R0, R72, RZ, P2 ;  /* 0x000000ff48007208 */ /* 0x000fec0001000000 */
[----:B------:R1:W-:Y:S01]  /*1ab00*/  MUFU.EX2 R87, R2 ;  /* 0x0000000200577308 */ /* 0x0003e20000000800 */
[----:B------:R-:W2:Y:S01]  /*1ab10*/  SHFL.BFLY PT, R4, R3, 0x1, 0x1f ;  /* 0x0c201f0003047f89 */ /* 0x000ea200000e0000 */
[----:B------:R-:W-:Y:S01]  /*1ab20*/  FADD.FTZ R0, -R0, R100 ;  /* 0x0000006400007221 */ /* 0x000fe20000010100 */
[----:B------:R-:W-:Y:S03]  /*1ab30*/  MOV R100, R52 ;  /* 0x0000003400647202 */ /* 0x000fe60000000f00 */
[----:B------:R-:W-:Y:S01]  /*1ab40*/  FMUL.FTZ R0, R0, c[0x0][0x2d0] ;  /* 0x0000b40000007a20 */ /* 0x000fe20000410000 */
[----:B------:R-:W-:Y:S02]  /*1ab50*/  F2FP.PACK_AB R76, R57, R100 ;  /* 0x00000064394c723e */ /* 0x000fe400000000ff */
[----:B------:R-:W-:Y:S01]  /*1ab60*/  LDSM.16.MT88.4 R52, [R210+0x100] ;  /* 0x00010000d234783b */ /* 0x000fe20000004200 */
        /* <DEDUP_REMOVED lines=8> */
[----:B------:R-:W-:Y:S01]  /*1abf0*/  FSETP.NEU.FTZ.AND P0, PT, R3, -INF , PT ;  /* 0xff8000000300780b */ /* 0x000fe20003f1d000 */
[----:B------:R-:W1:Y:S01]  /*1ac00*/  MUFU.EX2 R68, R2 ;  /* 0x0000000200447308 */ /* 0x000e620000000800 */
[----:B------:R-:W-:Y:S01]  /*1ac10*/  FMUL.FTZ R5, R69, R105 ;  /* 0x0000006945057220 */ /* 0x000fe20000410000 */
[----:B------:R-:W-:Y:S01]  /*1ac20*/  MOV R105, R37 ;  /* 0x0000002500697202 */ /* 0x000fe20000000f00 */
[----:B------:R-:W-:Y:S01]  /*1ac30*/  FADD.FTZ R0, -R0, R102 ;  /* 0x0000006600007221 */ /* 0x000fe20000010100 */
[----:B------:R-:W-:Y:S01]  /*1ac40*/  FSEL R97, R97, RZ, P0 ;  /* 0x000000ff61617208 */ /* 0x000fe20000000000 */
[----:B------:R-:W-:Y:S01]  /*1ac50*/  IMAD.MOV.U32 R101, RZ, RZ, R50 ;  /* 0x000000ffff657224 */ /* 0x000fe200078e0032 */
[----:B------:R-:W-:Y:S01]  /*1ac60*/  LDSM.16.MT88.4 R36, [R212+0x100] ;  /* 0x00010000d424783b */ /* 0x000fe20000004200 */
[----:B------:R-:W-:Y:S01]  /*1ac70*/  FMUL.FTZ R0, R0, c[0x0][0x2d0] ;  /* 0x0000b40000007a20 */ /* 0x000fe20000410000 */
[----:B------:R-:W-:Y:S01]  /*1ac80*/  F2FP.PACK_AB R66, R105, R84 ;  /* 0x000000546942723e */ /* 0x000fe200000000ff */
[--C-:B------:R-:W-:Y:S01]  /*1ac90*/  FFMA.FTZ R4, R24, c[0x0][0x2d0], -R97.reuse ;  /* 0x0000b40018047a23 */ /* 0x100fe20000010861 */
[----:B------:R-:W2:Y:S01]  /*1aca0*/  MUFU.EX2 R50, R12 ;  /* 0x0000000c00327308 */ /* 0x000ea20000000800 */
[----:B------:R-:W-:Y:S01]  /*1acb0*/  MOV R102, R49 ;  /* 0x0000003100667202 */ /* 0x000fe20000000f00 */
[----:B------:R-:W-:Y:S02]  /*1acc0*/  FMUL.FTZ R16, R69, R116 ;  /* 0x0000007445107220 */ /* 0x000fe40000410000 */
[----:B------:R-:W-:Y:S01]  /*1acd0*/  IMAD.MOV.U32 R116, RZ, RZ, R60 ;  /* 0x000000ffff747224 */ /* 0x000fe200078e003c */
[----:B------:R-:W-:Y:S01]  /*1ace0*/  F2FP.PACK_AB R64, R101, R102 ;  /* 0x000000666540723e */ /* 0x000fe200000000ff */
[C---:B------:R-:W-:Y:S01]  /*1acf0*/  FMUL.FTZ R17, R69.reuse, R117 ;  /* 0x0000007545117220 */ /* 0x040fe20000410000 */
[----:B------:R-:W-:Y:S01]  /*1ad00*/  MOV R117, R61 ;  /* 0x0000003d00757202 */ /* 0x000fe20000000f00 */
[--C-:B------:R-:W-:Y:S02]  /*1ad10*/  FFMA.FTZ R58, R58, c[0x0][0x2d0], -R97.reuse ;  /* 0x0000b4003a3a7a23 */ /* 0x100fe40000010861 */
[----:B------:R3:W4:Y:S01]  /*1ad20*/  MUFU.EX2 R2, R0 ;  /* 0x0000000000027308 */ /* 0x0007220000000800 */
[----:B------:R-:W-:Y:S02]  /*1ad30*/  FMUL.FTZ R49, R69, R149 ;  /* 0x0000009545317220 */ /* 0x000fe40000410000 */
[----:B------:R-:W-:Y:S02]  /*1ad40*/  FFMA.FTZ R62, R62, c[0x0][0x2d0], -R97 ;  /* 0x0000b4003e3e7a23 */ /* 0x000fe40000010861 */
[C---:B-1----:R-:W-:Y:S02]  /*1ad50*/  FMUL.FTZ R6, R68.reuse, R106 ;  /* 0x0000006a44067220 */ /* 0x042fe40000410000 */
[----:B------:R-:W-:Y:S02]  /*1ad60*/  FMUL.FTZ R7, R68, R107 ;  /* 0x0000006b44077220 */ /* 0x000fe40000410000 */
[----:B------:R-:W-:Y:S01]  /*1ad70*/  IMAD.MOV.U32 R107, RZ, RZ, R86 ;  /* 0x000000ffff6b7224 */ /* 0x000fe200078e0056 */
[----:B------:R1:W-:Y:S01]  /*1ad80*/  MUFU.EX2 R229, R4 ;  /* 0x0000000400e57308 */ /* 0x0003e20000000800 */
[----:B------:R-:W-:Y:S02]  /*1ad90*/  FFMA.FTZ R24, R30, c[0x0][0x2d0], -R75 ;  /* 0x0000b4001e187a23 */ /* 0x000fe4000001084b */
[C---:B------:R-:W-:Y:S01]  /*1ada0*/  FMUL.FTZ R18, R68.reuse, R118 ;  /* 0x0000007644127220 */ /* 0x040fe20000410000 */
[----:B------:R-:W-:Y:S01]  /*1adb0*/  MOV R118, R57 ;  /* 0x0000003900767202 */ /* 0x000fe20000000f00 */
[----:B--2---:R-:W-:Y:S02]  /*1adc0*/  IMAD.MOV.U32 R149, RZ, RZ, R50 ;  /* 0x000000ffff957224 */ /* 0x004fe400078e0032 */
[----:B------:R-:W-:Y:S03]  /*1add0*/  FMUL.FTZ R50, R68, R150 ;  /* 0x0000009644327220 */ /* 0x000fe60000410000 */
[----:B------:R2:W-:Y:S01]  /*1ade0*/  MUFU.EX2 R35, R24 ;  /* 0x0000001800237308 */ /* 0x0005e20000000800 */
[--C-:B---3--:R-:W-:Y:S02]  /*1adf0*/  FFMA.FTZ R0, R19, c[0x0][0x2d0], -R97.reuse ;  /* 0x0000b40013007a23 */ /* 0x108fe40000010861 */
[C---:B----4-:R-:W-:Y:S02]  /*1ae00*/  FMUL.FTZ R8, R2.reuse, R108 ;  /* 0x0000006c02087220 */ /* 0x050fe40000410000 */
[C---:B------:R-:W-:Y:S05]  /*1ae10*/  FMUL.FTZ R9, R2.reuse, R109 ;  /* 0x0000006d02097220 */ /* 0x040fea0000410000 */
[----:B------:R3:W-:Y:S01]  /*1ae20*/  MUFU.EX2 R205, R0 ;  /* 0x0000000000cd7308 */ /* 0x0007e20000000800 */
[C---:B------:R-:W-:Y:S01]  /*1ae30*/  FMUL.FTZ R12, R2.reuse, R112 ;  /* 0x00000070020c7220 */ /* 0x040fe20000410000 */
[----:B------:R-:W-:Y:S01]  /*1ae40*/  MOV R112, R59 ;  /* 0x0000003b00707202 */ /* 0x000fe20000000f00 */
[C---:B------:R-:W-:Y:S02]  /*1ae50*/  FMUL.FTZ R13, R2.reuse, R113 ;  /* 0x00000071020d7220 */ /* 0x040fe40000410000 */
[----:B-1----:R-:W-:Y:S02]  /*1ae60*/  FFMA.FTZ R4, R25, c[0x0][0x2d0], -R97 ;  /* 0x0000b40019047a23 */ /* 0x002fe40000010861 */
[----:B------:R-:W-:Y:S02]  /*1ae70*/  IMAD.MOV.U32 R109, RZ, RZ, R87 ;  /* 0x000000ffff6d7224 */ /* 0x000fe400078e0057 */
[----:B------:R-:W-:Y:S01]  /*1ae80*/  FMUL.FTZ R25, R2, R125 ;  /* 0x0000007d02197220 */ /* 0x000fe20000410000 */
[----:B------:R1:W4:Y:S01]  /*1ae90*/  MUFU.EX2 R231, R4 ;  /* 0x0000000400e77308 */ /* 0x0003220000000800 */
[----:B------:R-:W-:Y:S02]  /*1aea0*/  FMUL.FTZ R19, R68, R119 ;  /* 0x0000007744137220 */ /* 0x000fe40000410000 */
[C---:B------:R-:W-:Y:S02]  /*1aeb0*/  FMUL.FTZ R29, R2.reuse, R129 ;  /* 0x00000081021d7220 */ /* 0x040fe40000410000 */
[C---:B--2---:R-:W-:Y:S02]  /*1aec0*/  FMUL.FTZ R24, R2.reuse, R124 ;  /* 0x0000007c02187220 */ /* 0x044fe40000410000 */
[----:B------:R-:W-:Y:S02]  /*1aed0*/  IMAD.MOV.U32 R119, RZ, RZ, R51 ;  /* 0x000000ffff777224 */ /* 0x000fe400078e0033 */
[C---:B------:R-:W-:Y:S01]  /*1aee0*/  FMUL.FTZ R57, R2.reuse, R157 ;  /* 0x0000009d02397220 */ /* 0x040fe20000410000 */
[----:B------:R2:W-:Y:S01]  /*1aef0*/  MUFU.EX2 R113, R28 ;  /* 0x0000001c00717308 */ /* 0x0005e20000000800 */
[C---:B------:R-:W-:Y:S01]  /*1af00*/  FMUL.FTZ R60, R2.reuse, R160 ;  /* 0x000000a0023c7220 */ /* 0x040fe20000410000 */
[----:B------:R-:W-:Y:S01]  /*1af10*/  MOV R160, R116 ;  /* 0x0000007400a07202 */ /* 0x000fe20000000f00 */
[----:B------:R-:W-:Y:S02]  /*1af20*/  FMUL.FTZ R61, R2, R161 ;  /* 0x000000a1023d7220 */ /* 0x000fe40000410000 */
[----:B---3--:R-:W-:Y:S02]  /*1af30*/  FFMA.FTZ R0, R22, c[0x0][0x2d0], -R97 ;  /* 0x0000b40016007a23 */ /* 0x008fe40000010861 */
[----:B------:R-:W3:Y:S01]  /*1af40*/  LDSM.16.MT88.4 R20, [R209+0x100] ;  /* 0x00010000d114783b */ /* 0x000ee20000004200 */
[----:B------:R-:W-:Y:S02]  /*1af50*/  IMAD.MOV.U32 R161, RZ, RZ, R101 ;  /* 0x000000ffffa17224 */ /* 0x000fe400078e0065 */
[----:B------:R5:W5:Y:S01]  /*1af60*/  MUFU.EX2 R207, R0 ;  /* 0x0000000000cf7308 */ /* 0x000b620000000800 */
[----:B-1----:R-:W-:Y:S01]  /*1af70*/  FFMA.FTZ R4, R27, c[0x0][0x2d0], -R74 ;  /* 0x0000b4001b047a23 */ /* 0x002fe2000001084a */
[----:B----4-:R-:W-:Y:S08]  /*1af80*/  F2FP.PACK_AB R67, R231, R229 ;  /* 0x000000e5e743723e */ /* 0x010ff000000000ff */
[----:B------:R-:W1:Y:S01]  /*1af90*/  MUFU.EX2 R63, R4 ;  /* 0x00000004003f7308 */ /* 0x000e620000000800 */
[----:B--2---:R-:W-:Y:S09]  /*1afa0*/  FMUL.FTZ R28, R2, R128 ;  /* 0x00000080021c7220 */ /* 0x004ff20000410000 */
[----:B------:R2:W-:Y:S01]  /*1afb0*/  MUFU.EX2 R124, R32 ;  /* 0x00000020007c7308 */ /* 0x0005e20000000800 */
[----:B-----5:R-:W-:Y:S02]  /*1afc0*/  FSEL R0, R3, RZ, P0 ;  /* 0x000000ff03007208 */ /* 0x020fe40000000000 */
[----:B------:R-:W-:Y:S02]  /*1afd0*/  F2FP.PACK_AB R65, R207, R205 ;  /* 0x000000cdcf41723e */ /* 0x000fe400000000ff */
[----:B------:R-:W-:Y:S01]  /*1afe0*/  PLOP3.LUT P0, PT, PT, PT, UP0, 0x80, 0x0 ;  /* 0x000000000000781c */ /* 0x000fe20003f0f008 */
[----:B------:R-:W-:Y:S04]  /*1aff0*/  FADD.FTZ R0, -R0, R103 ;  /* 0x0000006700007221 */ /* 0x000fe80000010100 */
[----:B------:R-:W-:Y:S01]  /*1b000*/  MUFU.EX2 R108, R92 ;  /* 0x0000005c006c7308 */ /* 0x000fe20000000800 */
[----:B------:R-:W-:Y:S02]  /*1b010*/  IMAD.MOV.U32 R103, RZ, RZ, R45 ;  /* 0x000000ffff677224 */ /* 0x000fe400078e002d */
[----:B------:R-:W-:Y:S01]  /*1b020*/  FMUL.FTZ R0, R0, c[0x0][0x2d0] ;  /* 0x0000b40000007a20 */ /* 0x000fe20000410000 */
[----:B-1----:R-:W-:Y:S01]  /*1b030*/  MOV R150, R63 ;  /* 0x0000003f00967202 */ /* 0x002fe20000000f00 */
[----:B------:R-:W-:Y:S01]  /*1b040*/  FMUL.FTZ R4, R69, R104 ;  /* 0x0000006845047220 */ /* 0x000fe20000410000 */
[----:B------:R-:W-:Y:S01]  /*1b050*/  F2FP.PACK_AB R77, R51, R103 ;  /* 0x00000067334d723e */ /* 0x000fe200000000ff */
[----:B------:R-:W-:Y:S02]  /*1b060*/  FMUL.FTZ R45, R2, R145 ;  /* 0x00000091022d7220 */ /* 0x000fe40000410000 */
[----:B------:R-:W-:Y:S01]  /*1b070*/  FMUL.FTZ R51, R68, R151 ;  /* 0x0000009744337220 */ /* 0x000fe20000410000 */
[----:B------:R-:W1:Y:S01]  /*1b080*/  MUFU.EX2 R0, R0 ;  /* 0x0000000000007308 */ /* 0x000e620000000800 */
[----:B------:R-:W-:Y:S01]  /*1b090*/  MOV R151, R118 ;  /* 0x0000007600977202 */ /* 0x000fe20000000f00 */
[----:B------:R-:W-:Y:S01]  /*1b0a0*/  IMAD.MOV.U32 R118, RZ, RZ, R103 ;  /* 0x000000ffff767224 */ /* 0x000fe200078e0067 */
[-C--:B---3--:R-:W-:Y:S01]  /*1b0b0*/  HMMA.16816.F32 R4, R76, R20.reuse, R4 ;  /* 0x000000144c04723c */ /* 0x088fe20000001804 */
[----:B--2---:R-:W-:Y:S02]  /*1b0c0*/  FMUL.FTZ R32, R69, R132 ;  /* 0x0000008445207220 */ /* 0x004fe40000410000 */
[C---:B-1----:R-:W-:Y:S01]  /*1b0d0*/  FMUL.FTZ R11, R0.reuse, R111 ;  /* 0x0000006f000b7220 */ /* 0x042fe20000410000 */
[----:B------:R-:W-:Y:S01]  /*1b0e0*/  MOV R111, R85 ;  /* 0x00000055006f7202 */ /* 0x000fe20000000f00 */
[C---:B------:R-:W-:Y:S02]  /*1b0f0*/  FMUL.FTZ R10, R0.reuse, R110 ;  /* 0x0000006e000a7220 */ /* 0x040fe40000410000 */
[C---:B------:R-:W-:Y:S02]  /*1b100*/  FMUL.FTZ R15, R0.reuse, R115 ;  /* 0x00000073000f7220 */ /* 0x040fe40000410000 */
[----:B------:R-:W-:Y:S02]  /*1b110*/  IMAD.MOV.U32 R115, RZ, RZ, R84 ;  /* 0x000000ffff737224 */ /* 0x000fe400078e0054 */
[----:B------:R-:W1:Y:S01]  /*1b120*/  LDSM.16.MT88.4 R84, [R209+0x900] ;  /* 0x00090000d154783b */ /* 0x000e620000004200 */
        /* <DEDUP_REMOVED lines=11> */
[----:B------:R-:W-:Y:S03]  /*1b1e0*/  FMUL.FTZ R31, R0, R131 ;  /* 0x00000083001f7220 */ /* 0x000fe60000410000 */
[----:B------:R-:W-:Y:S01]  /*1b1f0*/  IMAD.MOV.U32 R130, RZ, RZ, R35 ;  /* 0x000000ffff827224 */ /* 0x000fe200078e0023 */
[----:B------:R-:W-:Y:S01]  /*1b200*/  MOV R131, R34 ;  /* 0x0000002200837202 */ /* 0x000fe20000000f00 */
[C---:B------:R-:W-:Y:S01]  /*1b210*/  FMUL.FTZ R34, R68.reuse, R134 ;  /* 0x0000008644227220 */ /* 0x040fe20000410000 */
[----:B------:R3:W-:Y:S01]  /*1b220*/  MUFU.EX2 R121, R48 ;  /* 0x0000003000797308 */ /* 0x0007e20000000800 */
[C---:B------:R-:W-:Y:S04]  /*1b230*/  FMUL.FTZ R22, R68.reuse, R122 ;  /* 0x0000007a44167220 */ /* 0x040fe80000410000 */
[C---:B------:R-:W-:Y:S02]  /*1b240*/  FMUL.FTZ R23, R68.reuse, R123 ;  /* 0x0000007b44177220 */ /* 0x040fe40000410000 */
[----:B------:R-:W-:Y:S02]  /*1b250*/  FMUL.FTZ R35, R68, R135 ;  /* 0x0000008744237220 */ /* 0x000fe40000410000 */
[C---:B------:R-:W-:Y:S01]  /*1b260*/  FMUL.FTZ R42, R0.reuse, R142 ;  /* 0x0000008e002a7220 */ /* 0x040fe20000410000 */
[----:B------:R4:W-:Y:S01]  /*1b270*/  MUFU.EX2 R123, R44 ;  /* 0x0000002c007b7308 */ /* 0x0009e20000000800 */
[C---:B------:R-:W-:Y:S01]  /*1b280*/  FMUL.FTZ R43, R0.reuse, R143 ;  /* 0x0000008f002b7220 */ /* 0x040fe20000410000 */
[----:B------:R-:W-:Y:S01]  /*1b290*/  LDSM.16.MT88.4 R132, [R212+0x2900] ;  /* 0x00290000d484783b */ /* 0x000fe20000004200 */
[C---:B--2---:R-:W-:Y:S02]  /*1b2a0*/  FMUL.FTZ R20, R69.reuse, R120 ;  /* 0x0000007845147220 */ /* 0x044fe40000410000 */
[C---:B------:R-:W-:Y:S02]  /*1b2b0*/  FMUL.FTZ R46, R0.reuse, R146 ;  /* 0x00000092002e7220 */ /* 0x040fe40000410000 */
[C---:B------:R-:W-:Y:S02]  /*1b2c0*/  FMUL.FTZ R59, R0.reuse, R159 ;  /* 0x0000009f003b7220 */ /* 0x040fe40000410000 */
[----:B------:R-:W-:Y:S01]  /*1b2d0*/  FMUL.FTZ R63, R0, R163 ;  /* 0x000000a3003f7220 */ /* 0x000fe20000410000 */
[-C--:B------:R-:W-:Y:S01]  /*1b2e0*/  HMMA.16816.F32 R20, R76, R36.reuse, R20 ;  /* 0x000000244c14723c */ /* 0x080fe20000001814 */
[----:B------:R-:W-:Y:S01]  /*1b2f0*/  MOV R163, R100 ;  /* 0x0000006400a37202 */ /* 0x000fe20000000f00 */
[----:B---3--:R-:W-:Y:S02]  /*1b300*/  FMUL.FTZ R48, R69, R148 ;  /* 0x0000009445307220 */ /* 0x008fe40000410000 */
[----:B------:R-:W-:Y:S01]  /*1b310*/  IMAD.MOV.U32 R148, RZ, RZ, R119 ;  /* 0x000000ffff947224 */ /* 0x000fe200078e0077 */
[----:B------:R-:W-:Y:S03]  /*1b320*/  MOV R119, R102 ;  /* 0x0000006600777202 */ /* 0x000fe60000000f00 */
[C---:B------:R-:W-:Y:S01]  /*1b330*/  HMMA.16816.F32 R24, R64.reuse, R36, R24 ;  /* 0x000000244018723c */ /* 0x040fe20000001818 */
[----:B----4-:R-:W-:Y:S07]  /*1b340*/  FMUL.FTZ R44, R2, R144 ;  /* 0x00000090022c7220 */ /* 0x010fee0000410000 */
        /* <DEDUP_REMOVED lines=11> */
[C---:B--2---:R-:W-:Y:S09]  /*1b400*/  FMUL.FTZ R36, R69.reuse, R136 ;  /* 0x0000008845247220 */ /* 0x044ff20000410000 */
        /* <DEDUP_REMOVED lines=26> */
[--C-:B--2---:R-:W-:Y:S06]  /*1b5b0*/  FFMA.FTZ R80, R90, c[0x0][0x2d0], -R74.reuse ;  /* 0x0000b4005a507a23 */ /* 0x104fec000001084a */
[----:B------:R-:W-:Y:S01]  /*1b5c0*/  F2FP.PACK_AB R76, R150, R109 ;  /* 0x0000006d964c723e */ /* 0x000fe200000000ff */
[----:B------:R-:W2:Y:S01]  /*1b5d0*/  LDSM.16.MT88.4 R88, [R212+0x900] ;  /* 0x00090000d458783b */ /* 0x000ea20000004200 */
[----:B------:R-:W-:Y:S01]  /*1b5e0*/  F2FP.PACK_AB R77, R149, R112 ;  /* 0x00000070954d723e */ /* 0x000fe200000000ff */
[----:B------:R4:W-:Y:S02]  /*1b5f0*/  MUFU.EX2 R104, R80 ;  /* 0x0000005000687308 */ /* 0x0009e40000000800 */
[----:B------:R-:W-:Y:S02]  /*1b600*/  F2FP.PACK_AB R78, R114, R131 ;  /* 0x00000083724e723e */ /* 0x000fe400000000ff */
[----:B------:R-:W-:Y:S02]  /*1b610*/  F2FP.PACK_AB R79, R113, R130 ;  /* 0x00000082714f723e */ /* 0x000fe400000000ff */
[----:B------:R-:W-:Y:S02]  /*1b620*/  F2FP.PACK_AB R82, R123, R128 ;  /* 0x000000807b52723e */ /* 0x000fe400000000ff */
[----:B---3--:R-:W-:Y:S03]  /*1b630*/  F2FP.PACK_AB R83, R141, R136 ;  /* 0x000000888d53723e */ /* 0x008fe600000000ff */
[-C--:B-1----:R-:W-:Y:S01]  /*1b640*/  HMMA.16816.F32 R4, R76, R84.reuse, R4 ;  /* 0x000000544c04723c */ /* 0x082fe20000001804 */
[--C-:B----4-:R-:W-:Y:S02]  /*1b650*/  FFMA.FTZ R80, R94, c[0x0][0x2d0], -R75.reuse ;  /* 0x0000b4005e507a23 */ /* 0x110fe4000001084b */
[----:B------:R-:W1:Y:S02]  /*1b660*/  LDSM.16.MT88.4 R92, [R210+0x900] ;  /* 0x00090000d25c783b */ /* 0x000e640000004200 */
[----:B------:R3:W-:Y:S02]  /*1b670*/  MUFU.EX2 R120, R80 ;  /* 0x0000005000787308 */ /* 0x0007e40000000800 */
[----:B---3--:R-:W-:Y:S07]  /*1b680*/  F2FP.PACK_AB R80, R129, R124 ;  /* 0x0000007c8150723e */ /* 0x008fee00000000ff */
[C---:B------:R-:W-:Y:S07]  /*1b690*/  HMMA.16816.F32 R8, R80.reuse, R84, R8 ;  /* 0x000000545008723c */ /* 0x040fee0000001808 */
[--C-:B------:R-:W-:Y:S01]  /*1b6a0*/  FFMA.FTZ R84, R174, c[0x0][0x2d0], -R74.reuse ;  /* 0x0000b400ae547a23 */ /* 0x100fe2000001084a */
[-C--:B------:R-:W-:Y:S03]  /*1b6b0*/  HMMA.16816.F32 R12, R80, R86.reuse, R12 ;  /* 0x00000056500c723c */ /* 0x080fe6000000180c */
[----:B------:R3:W-:Y:S05]  /*1b6c0*/  MUFU.EX2 R110, R84 ;  /* 0x00000054006e7308 */ /* 0x0007ea0000000800 */
[C---:B------:R-:W-:Y:S08]  /*1b6d0*/  HMMA.16816.F32 R16, R76.reuse, R86, R16 ;  /* 0x000000564c10723c */ /* 0x040ff00000001810 */
[-C--:B--2---:R-:W-:Y:S08]  /*1b6e0*/  HMMA.16816.F32 R20, R76, R88.reuse, R20 ;  /* 0x000000584c14723c */ /* 0x084ff00000001814 */
[C---:B------:R-:W-:Y:S01]  /*1b6f0*/  HMMA.16816.F32 R24, R80.reuse, R88, R24 ;  /* 0x000000585018723c */ /* 0x040fe20000001818 */
[----:B---3--:R-:W-:Y:S06]  /*1b700*/  FFMA.FTZ R84, R177, c[0x0][0x2d0], -R74 ;  /* 0x0000b400b1547a23 */ /* 0x008fec000001084a */
[--C-:B------:R-:W-:Y:S01]  /*1b710*/  FFMA.FTZ R88, R168, c[0x0][0x2d0], -R96.reuse ;  /* 0x0000b400a8587a23 */ /* 0x100fe20000010860 */
[-C--:B------:R-:W-:Y:S01]  /*1b720*/  HMMA.16816.F32 R28, R80, R90.reuse, R28 ;  /* 0x0000005a501c723c */ /* 0x080fe2000000181c */
[----:B------:R2:W-:Y:S07]  /*1b730*/  MUFU.EX2 R125, R84 ;  /* 0x00000054007d7308 */ /* 0x0005ee0000000800 */
[C---:B------:R-:W-:Y:S03]  /*1b740*/  HMMA.16816.F32 R32, R76.reuse, R90, R32 ;  /* 0x0000005a4c20723c */ /* 0x040fe60000001820 */
[----:B------:R3:W-:Y:S05]  /*1b750*/  MUFU.EX2 R139, R88 ;  /* 0x00000058008b7308 */ /* 0x0007ea0000000800 */
[-C--:B-1----:R-:W-:Y:S08]  /*1b760*/  HMMA.16816.F32 R36, R76, R92.reuse, R36 ;  /* 0x0000005c4c24723c */ /* 0x082ff00000001824 */
[C---:B------:R-:W-:Y:S01]  /*1b770*/  HMMA.16816.F32 R40, R80.reuse, R92, R40 ;  /* 0x0000005c5028723c */ /* 0x040fe20000001828 */
[----:B--2---:R-:W-:Y:S04]  /*1b780*/  FFMA.FTZ R84, R169, c[0x0][0x2d0], -R75 ;  /* 0x0000b400a9547a23 */ /* 0x004fe8000001084b */
        /* <DEDUP_REMOVED lines=64> */
[----:B--2---:R-:W-:Y:S03]  /*1bb90*/  FFMA.FTZ R84, R185, c[0x0][0x2d0], -R96 ;  /* 0x0000b400b9547a23 */ /* 0x004fe60000010860 */
[----:B------:R2:W-:Y:S01]  /*1bba0*/  MUFU.EX2 R152, R92 ;  /* 0x0000005c00987308 */ /* 0x0005e20000000800 */
[C---:B------:R-:W-:Y:S09]  /*1bbb0*/  HMMA.16816.F32 R48, R76.reuse, R94, R48 ;  /* 0x0000005e4c30723c */ /* 0x040ff20000001830 */
[----:B------:R3:W-:Y:S03]  /*1bbc0*/  MUFU.EX2 R188, R84 ;  /* 0x0000005400bc7308 */ /* 0x0007e60000000800 */
[----:B-1----:R-:W-:Y:S07]  /*1bbd0*/  FFMA.FTZ R88, R190, c[0x0][0x2d0], -R75 ;  /* 0x0000b400be587a23 */ /* 0x002fee000001084b */
[----:B------:R1:W-:Y:S01]  /*1bbe0*/  MUFU.EX2 R190, R88 ;  /* 0x0000005800be7308 */ /* 0x0003e20000000800 */
[----:B--2---:R-:W-:Y:S02]  /*1bbf0*/  FFMA.FTZ R92, R191, c[0x0][0x2d0], -R97 ;  /* 0x0000b400bf5c7a23 */ /* 0x004fe40000010861 */
[----:B------:R-:W-:Y:S07]  /*1bc00*/  IMAD.MOV.U32 R191, RZ, RZ, R108 ;  /* 0x000000ffffbf7224 */ /* 0x000fee00078e006c */
[----:B------:R2:W-:Y:S01]  /*1bc10*/  MUFU.EX2 R103, R92 ;  /* 0x0000005c00677308 */ /* 0x0005e20000000800 */
[----:B---3--:R-:W-:Y:S09]  /*1bc20*/  FFMA.FTZ R84, R187, c[0x0][0x2d0], -R96 ;  /* 0x0000b400bb547a23 */ /* 0x008ff20000010860 */
[----:B------:R3:W-:Y:S01]  /*1bc30*/  MUFU.EX2 R185, R84 ;  /* 0x0000005400b97308 */ /* 0x0007e20000000800 */
[----:B-1----:R-:W1:Y:S01]  /*1bc40*/  LDSM.16.MT88.4 R88, [R211+0x1100] ;  /* 0x00110000d358783b */ /* 0x002e620000004200 */
[----:B--2---:R-:W-:Y:S02]  /*1bc50*/  FFMA.FTZ R92, R203, c[0x0][0x2d0], -R75 ;  /* 0x0000b400cb5c7a23 */ /* 0x004fe4000001084b */
[----:B------:R-:W-:Y:S06]  /*1bc60*/  IMAD.MOV.U32 R203, RZ, RZ, R106 ;  /* 0x000000ffffcb7224 */ /* 0x000fec00078e006a */
[----:B------:R2:W-:Y:S01]  /*1bc70*/  MUFU.EX2 R181, R92 ;  /* 0x0000005c00b57308 */ /* 0x0005e20000000800 */
[----:B---3--:R-:W-:Y:S01]  /*1bc80*/  FFMA.FTZ R84, R189, c[0x0][0x2d0], -R96 ;  /* 0x0000b400bd547a23 */ /* 0x008fe20000010860 */
[----:B------:R-:W-:Y:S01]  /*1bc90*/  MOV R189, R122 ;  /* 0x0000007a00bd7202 */ /* 0x000fe20000000f00 */
[----:B------:R-:W-:Y:S07]  /*1bca0*/  IMAD.MOV.U32 R122, RZ, RZ, R117 ;  /* 0x000000ffff7a7224 */ /* 0x000fee00078e0075 */
[----:B------:R3:W4:Y:S01]  /*1bcb0*/  MUFU.EX2 R187, R84 ;  /* 0x0000005400bb7308 */ /* 0x0007220000000800 */
[----:B--2---:R-:W-:Y:S01]  /*1bcc0*/  LDSM.16.MT88.4 R92, [R210+0x1900] ;  /* 0x00190000d25c783b */ /* 0x004fe20000004200 */
[-C--:B-1----:R-:W-:Y:S08]  /*1bcd0*/  HMMA.16816.F32 R52, R76, R88.reuse, R52 ;  /* 0x000000584c34723c */ /* 0x082ff00000001834 */
[C---:B------:R-:W-:Y:S01]  /*1bce0*/  HMMA.16816.F32 R56, R80.reuse, R88, R56 ;  /* 0x000000585038723c */ /* 0x040fe20000001838 */
[----:B---3--:R-:W-:Y:S03]  /*1bcf0*/  FFMA.FTZ R84, R198, c[0x0][0x2d0], -R74 ;  /* 0x0000b400c6547a23 */ /* 0x008fe6000001084a */
[----:B------:R-:W-:Y:S01]  /*1bd00*/  IMAD.MOV.U32 R198, RZ, RZ, R112 ;  /* 0x000000ffffc67224 */ /* 0x000fe200078e0070 */
[----:B------:R1:W-:Y:S02]  /*1bd10*/  MUFU.EX2 R183, R84 ;  /* 0x0000005400b77308 */ /* 0x0003e40000000800 */
[--C-:B------:R-:W-:Y:S01]  /*1bd20*/  FFMA.FTZ R88, R178, c[0x0][0x2d0], -R97.reuse ;  /* 0x0000b400b2587a23 */ /* 0x100fe20000010861 */
[-C--:B------:R-:W-:Y:S07]  /*1bd30*/  HMMA.16816.F32 R60, R80, R90.reuse, R60 ;  /* 0x0000005a503c723c */ /* 0x080fee000000183c */
[----:B------:R-:W-:Y:S01]  /*1bd40*/  FFMA.FTZ R80, R228, c[0x0][0x2d0], -R74 ;  /* 0x0000b400e4507a23 */ /* 0x000fe2000001084a */
[----:B------:R-:W-:Y:S01]  /*1bd50*/  HMMA.16816.F32 R64, R76, R90, R64 ;  /* 0x0000005a4c40723c */ /* 0x000fe20000001840 */
[----:B------:R-:W2:Y:S03]  /*1bd60*/  MUFU.EX2 R102, R88 ;  /* 0x0000005800667308 */ /* 0x000ea60000000800 */
[----:B----4-:R-:W-:Y:S01]  /*1bd70*/  F2FP.PACK_AB R82, R187, R185 ;  /* 0x000000b9bb52723e */ /* 0x010fe200000000ff */
[----:B------:R-:W-:Y:S02]  /*1bd80*/  IMAD.MOV.U32 R228, RZ, RZ, R104 ;  /* 0x000000ffffe47224 */ /* 0x000fe400078e0068 */
[----:B------:R-:W-:Y:S02]  /*1bd90*/  F2FP.PACK_AB R76, R252, R189 ;  /* 0x000000bdfc4c723e */ /* 0x000fe400000000ff */
[----:B------:R-:W-:Y:S02]  /*1bda0*/  F2FP.PACK_AB R77, R147, R251 ;  /* 0x000000fb934d723e */ /* 0x000fe400000000ff */
[----:B------:R3:W-:Y:S01]  /*1bdb0*/  MUFU.EX2 R182, R80 ;  /* 0x0000005000b67308 */ /* 0x0007e20000000800 */
[----:B------:R-:W-:Y:S01]  /*1bdc0*/  F2FP.PACK_AB R78, R197, R250 ;  /* 0x000000fac54e723e */ /* 0x000fe200000000ff */
[----:B-1----:R-:W-:Y:S01]  /*1bdd0*/  FFMA.FTZ R84, R184, c[0x0][0x2d0], -R97 ;  /* 0x0000b400b8547a23 */ /* 0x002fe20000010861 */
[----:B------:R-:W-:Y:S01]  /*1bde0*/  F2FP.PACK_AB R79, R190, R195 ;  /* 0x000000c3be4f723e */ /* 0x000fe200000000ff */
[----:B------:R-:W-:Y:S06]  /*1bdf0*/  IMAD.MOV.U32 R184, RZ, RZ, R110 ;  /* 0x000000ffffb87224 */ /* 0x000fec00078e006e */
[----:B------:R1:W4:Y:S01]  /*1be00*/  MUFU.EX2 R153, R84 ;  /* 0x0000005400997308 */ /* 0x0003220000000800 */
[----:B--2---:R-:W-:Y:S01]  /*1be10*/  F2FP.PACK_AB R83, R102, R103 ;  /* 0x000000676653723e */ /* 0x004fe200000000ff */
[----:B------:R-:W-:Y:S01]  /*1be20*/  LDSM.16.MT88.4 R88, [R212+0x1900] ;  /* 0x00190000d458783b */ /* 0x000fe20000004200 */
[----:B---3--:R-:W-:Y:S01]  /*1be30*/  FFMA.FTZ R80, R199, c[0x0][0x2d0], -R75 ;  /* 0x0000b400c7507a23 */ /* 0x008fe2000001084b */
[----:B------:R-:W-:Y:S06]  /*1be40*/  MOV R199, R105 ;  /* 0x0000006900c77202 */ /* 0x000fec0000000f00 */
[----:B------:R2:W-:Y:S01]  /*1be50*/  MUFU.EX2 R159, R80 ;  /* 0x00000050009f7308 */ /* 0x0005e20000000800 */
[----:B-1----:R-:W1:Y:S01]  /*1be60*/  LDSM.16.MT88.4 R84, [R209+0x1900] ;  /* 0x00190000d154783b */ /* 0x002e620000004200 */
[----:B----4-:R-:W-:Y:S02]  /*1be70*/  F2FP.PACK_AB R81, R152, R153 ;  /* 0x000000999851723e */ /* 0x010fe400000000ff */
[----:B--2---:R-:W-:Y:S01]  /*1be80*/  F2FP.PACK_AB R80, R188, R146 ;  /* 0x00000092bc50723e */ /* 0x004fe200000000ff */
        /* <DEDUP_REMOVED lines=17> */
[-C--:B------:R-:W-:Y:S08]  /*1bfa0*/  HMMA.16816.F32 R36, R76, R92.reuse, R36 ;  /* 0x0000005c4c24723c */ /* 0x080ff00000001824 */
[C---:B------:R-:W-:Y:S01]  /*1bfb0*/  HMMA.16816.F32 R40, R80.reuse, R92, R40 ;  /* 0x0000005c5028723c */ /* 0x040fe20000001828 */
[----:B-1----:R-:W-:Y:S03]  /*1bfc0*/  FFMA.FTZ R84, R233, c[0x0][0x2d0], -R75 ;  /* 0x0000b400e9547a23 */ /* 0x002fe6000001084b */
[----:B------:R-:W-:Y:S01]  /*1bfd0*/  MOV R233, R115 ;  /* 0x0000007300e97202 */ /* 0x000fe20000000f00 */
[----:B------:R1:W-:Y:S02]  /*1bfe0*/  MUFU.EX2 R157, R84 ;  /* 0x00000054009d7308 */ /* 0x0003e40000000800 */
[----:B------:R-:W-:Y:S01]  /*1bff0*/  FFMA.FTZ R92, R194, c[0x0][0x2d0], -R97 ;  /* 0x0000b400c25c7a23 */ /* 0x000fe20000010861 */
[-C--:B------:R-:W-:Y:S01]  /*1c000*/  HMMA.16816.F32 R44, R80, R94.reuse, R44 ;  /* 0x0000005e502c723c */ /* 0x080fe2000000182c */
[----:B--2---:R-:W-:Y:S02]  /*1c010*/  FFMA.FTZ R88, R230, c[0x0][0x2d0], -R96 ;  /* 0x0000b400e6587a23 */ /* 0x004fe40000010860 */
        /* <DEDUP_REMOVED lines=71> */
[----:B---3--:R-:W-:Y:S04]  /*1c490*/  FFMA.FTZ R74, R240, c[0x0][0x2d0], -R96 ;  /* 0x0000b400f04a7a23 */ /* 0x008fe80000010860 */
        /* <DEDUP_REMOVED lines=163> */
.L_x_299:
        /* <DEDUP_REMOVED lines=30> */
[----:B------:R-:W-:-:S05]  /*1d0b0*/  FSETP.NE.FTZ.AND P1, PT, R7, RZ, PT ;  /* 0x000000ff0700720b */ /* 0x000fca0003f35000 */
        /* <DEDUP_REMOVED lines=90> */
.L_x_237:
        /* <DEDUP_REMOVED lines=68> */
[----:B------:R-:W-:-:S02]  /*1daa0*/  F2FP.PACK_AB R8, R167, R166 ;  /* 0x000000a6a708723e */ /* 0x000fc400000000ff */
        /* <DEDUP_REMOVED lines=66> */
.L_x_319:
        /* <DEDUP_REMOVED lines=14> */
[----:B------:R-:W-:Y:S01]  /*1dfb0*/  LOP3.LUT P1, RZ, R5, 0x3, RZ, 0xc0, !PT ;  /* 0x0000000305ff7812 */ /* 0x000fe2000782c0ff */
[----:B------:R-:W-:Y:S01]  /*1dfc0*/  IMAD R3, R2, 0x8, R0 ;  /* 0x0000000802037824 */ /* 0x000fe200078e0200 */
[----:B------:R-:W-:Y:S01]  /*1dfd0*/  SHF.R.S32.HI R0, RZ, 0x1f, R34 ;  /* 0x0000001fff007819 */ /* 0x000fe20000011422 */
[----:B------:R-:W-:Y:S01]  /*1dfe0*/  UMOV UR18, UR6 ;  /* 0x0000000600127c82 */ /* 0x000fe20008000000 */
[----:B------:R-:W-:Y:S01]  /*1dff0*/  SHF.R.S32.HI R2, RZ, 0x1f, R5 ;  /* 0x0000001fff027819 */ /* 0x000fe20000011405 */
[----:B------:R-:W-:Y:S01]  /*1e000*/  UMOV UR19, UR7 ;  /* 0x0000000700137c82 */ /* 0x000fe20008000000 */
[----:B------:R-:W-:Y:S01]  /*1e010*/  LEA.HI R0, R0, R34, RZ, 0x2 ;  /* 0x0000002200007211 */ /* 0x000fe200078f10ff */
[----:B------:R-:W-:Y:S01]  /*1e020*/  UIMAD.WIDE.U32 UR18, UR11, UR4, UR18 ;  /* 0x000000040b1272a5 */ /* 0x000fe2000f8e0012 */
[----:B------:R-:W-:Y:S01]  /*1e030*/  LEA.HI R2, R2, R5, RZ, 0x2 ;  /* 0x0000000502027211 */ /* 0x000fe200078f10ff */
[----:B------:R-:W-:Y:S01]  /*1e040*/  UIMAD UR12, UR11, UR5, UR12 ;  /* 0x000000050b0c72a4 */ /* 0x000fe2000f8e020c */
[----:B------:R-:W-:Y:S01]  /*1e050*/  LOP3.LUT R0, R0, 0xffffffc, RZ, 0xc0, !PT ;  /* 0x0ffffffc00007812 */ /* 0x000fe200078ec0ff */
[----:B------:R-:W-:Y:S01]  /*1e060*/  USHF.R.S32.HI UR9, URZ, 0x1f, UR16 ;  /* 0x0000001f3f097899 */ /* 0x000fe20008011410 */
[----:B------:R-:W-:Y:S01]  /*1e070*/  SHF.R.S32.HI R2, RZ, 0x2, R2 ;  /* 0x00000002ff027819 */ /* 0x000fe20000011402 */
[----:B------:R-:W-:Y:S01]  /*1e080*/  ULDC.64 UR4, c[0x0][0x3a0] ;  /* 0x0000e80000047ab9 */ /* 0x000fe20000000a00 */
[----:B------:R-:W-:Y:S01]  /*1e090*/  LEA.HI R21, R41, R40, RZ, 0x6 ;  /* 0x0000002829157211 */ /* 0x000fe200078f30ff */
[----:B------:R-:W-:Y:S01]  /*1e0a0*/  IMAD.IADD R0, R34, 0x1, -R0 ;  /* 0x0000000122007824 */ /* 0x000fe200078e0a00 */
[----:B------:R-:W-:-:S02]  /*1e0b0*/  UIMAD UR14, UR7, UR4, URZ ;  /* 0x00000004070e72a4 */ /* 0x000fc4000f8e023f */
[----:B------:R-:W-:Y:S01]  /*1e0c0*/  USEL UR9, UR9, URZ, !UP1 ;  /* 0x0000003f09097287 */ /* 0x000fe2000c800000 */
        /* <DEDUP_REMOVED lines=10> */
[----:B------:R-:W-:Y:S01]  /*1e170*/  UIMAD UR15, UR9, UR6, URZ ;  /* 0x00000006090f72a4 */ /* 0x000fe2000f8e023f */
[----:B------:R-:W-:Y:S01]  /*1e180*/  @P0 IMAD.HI.U32 R4, R3, c[0x0][0x4ec], RZ ;  /* 0x00013b0003040a27 */ /* 0x000fe200078e00ff */
[----:B------:R-:W-:-:S02]  /*1e190*/  ULDC.64 UR4, c[0x0][0x3e8] ;  /* 0x0000fa0000047ab9 */ /* 0x000fc40000000a00 */
[----:B------:R-:W-:Y:S01]  /*1e1a0*/  UIADD3 UR19, UR19, UR12, URZ ;  /* 0x0000000c13137290 */ /* 0x000fe2000fffe03f */
[----:B------:R-:W-:Y:S01]  /*1e1b0*/  IMAD R10, R22, 0x80, R6 ;  /* 0x00000080160a7824 */ /* 0x000fe200078e0206 */
[----:B------:R-:W-:Y:S01]  /*1e1c0*/  UIMAD UR7, UR10, UR7, UR15 ;  /* 0x000000070a0772a4 */ /* 0x000fe2000f8e020f */
[--C-:B------:R-:W-:Y:S01]  /*1e1d0*/  IMAD.MOV.U32 R2, RZ, RZ, R3.reuse ;  /* 0x000000ffff027224 */ /* 0x100fe200078e0003 */
        /* <DEDUP_REMOVED lines=33> */
[----:B------:R-:W-:-:S02]  /*1e3f0*/  ISETP.GE.AND P6, PT, R0, c[0x0][0x3c8], PT ;  /* 0x0000f20000007a0c */ /* 0x000fc40003fc6270 */
[----:B------:R-:W-:Y:S01]  /*1e400*/  SHF.R.S32.HI R53, RZ, 0x1f, R0 ;  /* 0x0000001fff357819 */ /* 0x000fe20000011400 */
[----:B------:R-:W-:Y:S02]  /*1e410*/  IMAD R8, R6, c[0x0][0x48c], R8 ;  /* 0x0001230006087a24 */ /* 0x000fe400078e0208 */
[----:B------:R-:W-:Y:S02]  /*1e420*/  IMAD.U32 R3, RZ, RZ, UR15 ;  /* 0x0000000fff037e24 */ /* 0x000fe4000f8e00ff */
[----:B------:R-:W-:Y:S01]  /*1e430*/  IMAD R6, R9, c[0x0][0x3e0], RZ ;  /* 0x0000f80009067a24 */ /* 0x000fe200078e02ff */
[----:B------:R-:W-:Y:S01]  /*1e440*/  LEA R9, P0, R4, c[0x0][0x450], 0x2 ;  /* 0x0001140004097a11 */ /* 0x000fe200078010ff */
[----:B------:R-:W-:Y:S02]  /*1e450*/  IMAD.U32 R2, RZ, RZ, UR14 ;  /* 0x0000000eff027e24 */ /* 0x000fe4000f8e00ff */
[----:B------:R-:W-:Y:S02]  /*1e460*/  IMAD.U32 R3, RZ, RZ, UR5 ;  /* 0x00000005ff037e24 */ /* 0x000fe4000f8e00ff */
[----:B------:R-:W-:Y:S01]  /*1e470*/  IMAD.IADD R8, R5, 0x1, R8 ;  /* 0x0000000105087824 */ /* 0x000fe200078e0208 */
[----:B------:R-:W-:Y:S01]  /*1e480*/  SHFL.IDX PT, R16, R9, RZ, 0x1c1f ;  /* 0x001c1fff09107589 */ /* 0x000fe200000e0000 */
[----:B------:R-:W-:-:S02]  /*1e490*/  IMAD R5, R7, c[0x0][0x3e4], R6 ;  /* 0x0000f90007057a24 */ /* 0x000fc400078e0206 */
[----:B------:R-:W-:Y:S01]  /*1e4a0*/  IMAD.WIDE.U32 R6, R7, c[0x0][0x3e0], R2 ;  /* 0x0000f80007067a25 */ /* 0x000fe200078e0002 */
[----:B------:R-:W-:Y:S01]  /*1e4b0*/  LEA.HI.X R3, R4, c[0x0][0x454], R8, 0x2, P0 ;  /* 0x0001150004037a11 */ /* 0x000fe200000f1408 */
[----:B------:R-:W-:Y:S02]  /*1e4c0*/  SHFL.IDX PT, R14, R9, 0x1, 0x1c1f ;  /* 0x003c1f00090e7f89 */ /* 0x000fe400000e0000 */
[----:B------:R-:W-:Y:S02]  /*1e4d0*/  IMAD R18, R18, c[0x0][0x4e8], R10 ;  /* 0x00013a0012127a24 */ /* 0x000fe400078e020a */
[----:B------:R-:W1:Y:S01]  /*1e4e0*/  SHFL.IDX PT, R17, R3, RZ, 0x1c1f ;  /* 0x001c1fff03117589 */ /* 0x000e6200000e0000 */
[----:B-----5:R-:W-:Y:S02]  /*1e4f0*/  IMAD R2, R12, c[0x0][0x4e8], RZ ;  /* 0x00013a000c027a24 */ /* 0x020fe400078e02ff */
[----:B------:R-:W-:Y:S01]  /*1e500*/  IMAD R8, R22, 0x80, R11 ;  /* 0x0000008016087824 */ /* 0x000fe200078e020b */
[----:B------:R-:W2:Y:S01]  /*1e510*/  SHFL.IDX PT, R15, R3, 0x1, 0x1c1f ;  /* 0x003c1f00030f7f89 */ /* 0x000ea200000e0000 */
[----:B------:R-:W-:Y:S01]  /*1e520*/  SHF.R.S32.HI R10, RZ, 0x1f, R18 ;  /* 0x0000001fff0a7819 */ /* 0x000fe20000011412 */
[----:B------:R-:W-:-:S02]  /*1e530*/  IMAD.IADD R5, R7, 0x1, R5 ;  /* 0x0000000107057824 */ /* 0x000fc400078e0205 */
[----:B------:R-:W-:Y:S01]  /*1e540*/  SHFL.IDX PT, R12, R9, 0x2, 0x1c1f ;  /* 0x005c1f00090c7f89 */ /* 0x000fe200000e0000 */
[C---:B------:R-:W-:Y:S01]  /*1e550*/  IADD3 R7, R8.reuse, 0x8, RZ ;  /* 0x0000000808077810 */ /* 0x040fe20007ffe0ff */
[----:B------:R-:W-:Y:S01]  /*1e560*/  IMAD.MOV.U32 R4, RZ, RZ, R6 ;  /* 0x000000ffff047224 */ /* 0x000fe200078e0006 */
[-C--:B------:R-:W-:Y:S01]  /*1e570*/  ISETP.GE.OR P4, PT, R8, R2.reuse, P1 ;  /* 0x000000020800720c */ /* 0x080fe20000f86670 */
[----:B------:R-:W3:Y:S01]  /*1e580*/  SHFL.IDX PT, R13, R3, 0x2, 0x1c1f ;  /* 0x005c1f00030d7f89 */ /* 0x000ee200000e0000 */
[----:B------:R-:W-:Y:S01]  /*1e590*/  IMAD R6, R10, c[0x0][0x3d8], RZ ;  /* 0x0000f6000a067a24 */ /* 0x000fe200078e02ff */
[----:B------:R-:W-:Y:S01]  /*1e5a0*/  ISETP.GE.OR P3, PT, R7, R2, P1 ;  /* 0x000000020700720c */ /* 0x000fe20000f66670 */
[C---:B------:R-:W-:Y:S01]  /*1e5b0*/  IMAD.WIDE.U32 R4, R18.reuse, c[0x0][0x3d8], R4 ;  /* 0x0000f60012047a25 */ /* 0x040fe200078e0004 */
[----:B------:R4:W-:Y:S03]  /*1e5c0*/  SHFL.IDX PT, R11, R3, 0x3, 0x1c1f ;  /* 0x007c1f00030b7f89 */ /* 0x0009e600000e0000 */
[----:B------:R-:W-:Y:S01]  /*1e5d0*/  IMAD R6, R18, c[0x0][0x3dc], R6 ;  /* 0x0000f70012067a24 */ /* 0x000fe200078e0206 */
[----:B------:R-:W3:Y:S01]  /*1e5e0*/  SHFL.IDX PT, R10, R9, 0x3, 0x1c1f ;  /* 0x007c1f00090a7f89 */ /* 0x000ee200000e0000 */
[----:B------:R-:W-:-:S02]  /*1e5f0*/  IMAD.SHL.U32 R7, R21, 0x8, RZ ;  /* 0x0000000815077824 */ /* 0x000fc400078e00ff */
[----:B------:R-:W-:Y:S01]  /*1e600*/  IMAD.IADD R6, R5, 0x1, R6 ;  /* 0x0000000105067824 */ /* 0x000fe200078e0206 */
[----:B------:R-:W-:Y:S01]  /*1e610*/  LEA R5, P0, R4, c[0x0][0x380], 0x1 ;  /* 0x0000e00004057a11 */ /* 0x000fe200078008ff */
[----:B-1----:R-:W-:Y:S01]  /*1e620*/  @!P4 ST.E [R16.64], R36 ;  /* 0x000000241000c985 */ /* 0x002fe2000c101932 */
[----:B------:R-:W-:Y:S02]  /*1e630*/  LOP3.LUT R7, R20, 0x7ffffe00, R7, 0xf8, !PT ;  /* 0x7ffffe0014077812 */ /* 0x000fe400078ef807 */
[----:B------:R-:W-:Y:S01]  /*1e640*/  LEA.HI.X R4, R4, c[0x0][0x384], R6, 0x1, P0 ;  /* 0x0000e10004047a11 */ /* 0x000fe200000f0c06 */
[----:B--2---:R-:W-:Y:S02]  /*1e650*/  @!P3 ST.E [R14.64], R37 ;  /* 0x000000250e00b985 */ /* 0x004fe4000c101932 */
[----:B------:R-:W-:Y:S02]  /*1e660*/  IMAD.SHL.U32 R6, R7, 0x2, RZ ;  /* 0x0000000207067824 */ /* 0x000fe400078e00ff */
[----:B------:R-:W-:Y:S04]  /*1e670*/  SHFL.IDX PT, R9, R4, RZ, 0x181f ;  /* 0x00181fff04097589 */ /* 0x000fe800000e0000 */
[----:B------:R-:W-:Y:S01]  /*1e680*/  SHFL.IDX PT, R14, R5, 0x2, 0x181f ;  /* 0x00581f00050e7f89 */ /* 0x000fe200000e0000 */
[----:B----4-:R-:W-:-:S02]  /*1e690*/  IADD3 R3, R8, 0x40, RZ ;  /* 0x0000004008037810 */ /* 0x010fc40007ffe0ff */
[----:B------:R-:W-:Y:S01]  /*1e6a0*/  IADD3 R8, R8, 0x48, RZ ;  /* 0x0000004808087810 */ /* 0x000fe20007ffe0ff */
[----:B------:R-:W-:Y:S01]  /*1e6b0*/  SHFL.IDX PT, R15, R5, 0x3, 0x181f ;  /* 0x00781f00050f7f89 */ /* 0x000fe200000e0000 */
        /* <DEDUP_REMOVED lines=67> */
.L_x_318:
        /* <DEDUP_REMOVED lines=31> */
.L_x_320:
[----:B-1----:R-:W1:Y:S01]  /*1ece0*/  S2R R7, SR_TID.X ;  /* 0x0000000000077919 */ /* 0x002e620000002100 */
[----:B------:R-:W-:Y:S01]  /*1ecf0*/  USHF.R.S32.HI UR6, URZ, 0x1f, UR16 ;  /* 0x0000001f3f067899 */ /* 0x000fe20008011410 */
[----:B------:R-:W-:Y:S01]  /*1ed00*/  BSSY B0, `(.L_x_321) ;  /* 0x0000029000007945 */ /* 0x000fe20003800000 */
[----:B------:R-:W-:-:S02]  /*1ed10*/  USEL UR16, UR16, URZ, !UP1 ;  /* 0x0000003f10107287 */ /* 0x000fc4000c800000 */
[----:B------:R-:W-:Y:S01]  /*1ed20*/  USEL UR6, UR6, URZ, !UP1 ;  /* 0x0000003f06067287 */ /* 0x000fe2000c800000 */
[----:B-1----:R-:W-:-:S13]  /*1ed30*/  ISETP.GT.AND P0, PT, R7, 0x7f, PT ;  /* 0x0000007f0700780c */ /* 0x002fda0003f04270 */
        /* <DEDUP_REMOVED lines=37> */
.L_x_322:
[----:B------:R-:W-:Y:S05]  /*1ef90*/  BSYNC B0 ;  /* 0x0000000000007941 */ /* 0x000fea0003800000 */
.L_x_321:
        /* <DEDUP_REMOVED lines=107> */
.L_x_323:
        /* <DEDUP_REMOVED lines=11> */
.L_x_802:


//--------------------- .text._ZN7cutlass13device_kernelIN5flash19enable_sm80_to_sm89INS1_16FlashAttnFwdSm80INS1_25CollectiveMainloopFwdSm80ILi4ELi1ELb0EN4cute5tupleIJNS5_1CILi128EEENS7_ILi96EEENS7_ILi64EEEEEELi64ENS_6half_tEfNS_4arch4Sm80ELb0ELb1ELb1ELb1ELb1ELb1ELb1ELb0EEENS1_21CollectiveEpilogueFwdINS6_IJS8_SA_S9_EEENS6_IJNS7_ILi1EEESI_SI_EEESC_SE_Li128ELb1ELb1ELb0ELb0EEENS1_19SingleTileSchedulerILb1ELb0ELb1ELi128EEEEEEEEEvNT_6ParamsE --------------------------
	.section	.text._ZN7cutlass13device_kernelIN5flash19enable_sm80_to_sm89INS1_16FlashAttnFwdSm80INS1_25CollectiveMainloopFwdSm80ILi4ELi1ELb0EN4cute5tupleIJNS5_1CILi128EEENS7_ILi96EEENS7_ILi64EEEEEELi64ENS_6half_tEfNS_4arch4Sm80ELb0ELb1ELb1ELb1ELb1ELb1ELb1ELb0EEENS1_21CollectiveEpilogueFwdINS6_IJS8_SA_S9_EEENS6_IJNS7_ILi1EEESI_SI_EEESC_SE_Li128ELb1ELb1ELb0ELb0EEENS1_19SingleTileSchedulerILb1ELb0ELb1ELi128EEEEEEEEEvNT_6ParamsE,"ax",@progbits
	.sectioninfo	@"SHI_REGISTERS=255"
	.align	128
.text._ZN7cutlass13device_kernelIN5flash19enable_sm80_to_sm89INS1_16FlashAttnFwdSm80INS1_25CollectiveMainloopFwdSm80ILi4ELi1ELb0EN4cute5tupleIJNS5_1CILi128EEENS7_ILi96EEENS7_ILi64EEEEEELi64ENS_6half_tEfNS_4arch4Sm80ELb0ELb1ELb1ELb1ELb1ELb1ELb1ELb0EEENS1_21CollectiveEpilogueFwdINS6_IJS8_SA_S9_EEENS6_IJNS7_ILi1EEESI_SI_EEESC_SE_Li128ELb1ELb1ELb0ELb0EEENS1_19SingleTileSchedulerILb1ELb0ELb1ELi128EEEEEEEEEvNT_6ParamsE:
        .type           _ZN7cutlass13device_kernelIN5flash19enable_sm80_to_sm89INS1_16FlashAttnFwdSm80INS1_25CollectiveMainloopFwdSm80ILi4ELi1ELb0EN4cute5tupleIJNS5_1CILi128EEENS7_ILi96EEENS7_ILi64EEEEEELi64ENS_6half_tEfNS_4arch4Sm80ELb0ELb1ELb1ELb1ELb1ELb1ELb1ELb0EEENS1_21CollectiveEpilogueFwdINS6_IJS8_SA_S9_EEENS6_IJNS7_ILi1EEESI_SI_EEESC_SE_Li128ELb1ELb1ELb0ELb0EEENS1_19SingleTileSchedulerILb1ELb0ELb1ELi128EEEEEEEEEvNT_6ParamsE,@function
        .size           _ZN7cutlass13device_kernelIN5flash19enable_sm80_to_sm89INS1_16FlashAttnFwdSm80INS1_25CollectiveMainloopFwdSm80ILi4ELi1ELb0EN4cute5tupleIJNS5_1CILi128EEENS7_ILi96EEENS7_ILi64EEEEEELi64ENS_6half_tEfNS_4arch4Sm80ELb0ELb1ELb1ELb1ELb1ELb1ELb1ELb0EEENS1_21CollectiveEpilogueFwdINS6_IJS8_SA_S9_EEENS6_IJNS7_ILi1EEESI_SI_EEESC_SE_Li128ELb1ELb1ELb0ELb0EEENS1_19SingleTileSchedulerILb1ELb0ELb1ELi128EEEEEEEEEvNT_6ParamsE,(.L_x_803 - _ZN7cutlass13device_kernelIN5flash19enable_sm80_to_sm89INS1_16FlashAttnFwdSm80INS1_25CollectiveMainloopFwdSm80ILi4ELi1ELb0EN4cute5tupleIJNS5_1CILi128EEENS7_ILi96EEENS7_ILi64EEEEEELi64ENS_6half_tEfNS_4arch4Sm80ELb0ELb1ELb1ELb1ELb1ELb1ELb1ELb0EEENS1_21CollectiveEpilogueFwdINS6_IJS8_SA_S9_EEENS6_IJNS7_ILi1EEESI_SI_EEESC_SE_Li128ELb1ELb1ELb0ELb0EEENS1_19SingleTileSchedulerILb1ELb0ELb1ELi128EEEEEEEEEvNT_6ParamsE)
        .other          _ZN7cutlass13device_kernelIN5flash19enable_sm80_to_sm89INS1_16FlashAttnFwdSm80INS1_25CollectiveMainloopFwdSm80ILi4ELi1ELb0EN4cute5tupleIJNS5_1CILi128EEENS7_ILi96EEENS7_ILi64EEEEEELi64ENS_6half_tEfNS_4arch4Sm80ELb0ELb1ELb1ELb1ELb1ELb1ELb1ELb0EEENS1_21CollectiveEpilogueFwdINS6_IJS8_SA_S9_EEENS6_IJNS7_ILi1EEESI_SI_EEESC_SE_Li128ELb1ELb1ELb0ELb0EEENS1_19SingleTileSchedulerILb1ELb0ELb1ELi128EEEEEEEEEvNT_6ParamsE,@"STO_CUDA_ENTRY STV_DEFAULT"
_ZN7cutlass13device_kernelIN5flash19enable_sm80_to_sm89INS1_16FlashAttnFwdSm80INS1_25CollectiveMainloopFwdSm80ILi4ELi1ELb0EN4cute5tupleIJNS5_1CILi128EEENS7_ILi96EEENS7_ILi64EEEEEELi64ENS_6half_tEfNS_4arch4Sm80ELb0ELb1ELb1ELb1ELb1ELb1ELb1ELb0EEENS1_21CollectiveEpilogueFwdINS6_IJS8_SA_S9_EEENS6_IJNS7_ILi1EEESI_SI_EEESC_SE_Li128ELb1ELb1ELb0ELb0EEENS1_19SingleTileSchedulerILb1ELb0ELb1ELi128EEEEEEEEEvNT_6ParamsE:
[----:B------:R-:W-:Y:S02]  /*0000*/  MOV R1, c[0x0][0x28] ;  /* 0x00000a0000017a02 */ /* 0x000fe40000000f00 */
[----:B------:R-:W1:Y:S01]  /*0010*/  S2R R209, SR_TID.X ;  /* 0x0000000000d17919 */ /* 0x000e620000002100 */
[----:B------:R-:W-:Y:S01]  /*0020*/  IMAD.MOV.U32 R11, RZ, RZ, 0x4 ;  /* 0x00000004ff0b7424 */ /* 0x000fe200078e00ff */
[----:B------:R-:W2:Y:S01]  /*0030*/  S2UR UR18, SR_CTAID.X ;  /* 0x00000000001279c3 */ /* 0x000ea20000002500 */
[----:B------:R-:W-:Y:S01]  /*0040*/  ULDC.64 UR26, c[0x0][0x118] ;  /* 0x00004600001a7ab9 */ /* 0x000fe20000000a00 */
[----:B------:R-:W3:Y:S01]  /*0050*/  S2R R4, SR_CTAID.Z ;  /* 0x0000000000047919 */ /* 0x000ee20000002700 */
[----:B------:R-:W-:-:S05]  /*0060*/  IADD3 R1, R1, -0x50, RZ ;  /* 0xffffffb001017810 */ /* 0x000fca0007ffe0ff */
[----:B------:R-:W4:Y:S01]  /*0070*/  S2UR UR22, SR_CTAID.Z ;  /* 0x00000000001679c3 */ /* 0x000f220000002700 */
[----:B-1----:R-:W-:Y:S01]  /*0080*/  SHF.R.U32.HI R0, RZ, 0x5, R209 ;  /* 0x00000005ff007819 */ /* 0x002fe200000116d1 */
[----:B---3--:R-:W-:-:S05]  /*0090*/  IMAD.WIDE R2, R4, R11, c[0x0][0x568] ;  /* 0x00015a0004027625 */ /* 0x008fca00078e020b */
[----:B------:R-:W1:Y:S02]  /*00a0*/  SHFL.IDX PT, R0, R0, RZ, 0x1f ;  /* 0x00001fff00007589 */ /* 0x000e6400000e0000 */
[----:B-1----:R-:W-:-:S13]  /*00b0*/  ISETP.NE.AND P0, PT, R0, RZ, PT ;  /* 0x000000ff0000720c */ /* 0x002fda0003f05270 */
[----:B--2-4-:R-:W-:Y:S05]  /*00c0*/  @!P0 BRA `(.L_x_324) ;  /* 0x0000017000008947 */ /* 0x014fea0003800000 */
[----:B------:R-:W-:-:S04]  /*00d0*/  ISETP.NE.U32.AND P0, PT, RZ, c[0x0][0x568], PT ;  /* 0x00015a00ff007a0c */ /* 0x000fc80003f05070 */
[----:B------:R-:W-:-:S13]  /*00e0*/  ISETP.NE.AND.EX P0, PT, RZ, c[0x0][0x56c], PT, P0 ;  /* 0x00015b00ff007a0c */ /* 0x000fda0003f05300 */
[----:B------:R-:W-:Y:S05]  /*00f0*/  @!P0 BRA `(.L_x_325) ;  /* 0x0000003000008947 */ /* 0x000fea0003800000 */
[----:B------:R-:W2:Y:S02]  /*0100*/  LDG.E R0, [R2.64] ;  /* 0x0000001a02007981 */ /* 0x000ea4000c1e1900 */
[----:B--2---:R1:W2:Y:S02]  /*0110*/  R2UR UR5, R0 ;  /* 0x00000000000573c2 */ /* 0x0042a400000e0000 */
[----:B-12---:R-:W-:Y:S05]  /*0120*/  BRA `(.L_x_326) ;  /* 0x000000b000007947 */ /* 0x006fea0003800000 */
.L_x_325:
[----:B------:R-:W-:-:S04]  /*0130*/  ISETP.NE.U32.AND P0, PT, RZ, c[0x0][0x560], PT ;  /* 0x00015800ff007a0c */ /* 0x000fc80003f05070 */
[----:B------:R-:W-:-:S13]  /*0140*/  ISETP.NE.AND.EX P0, PT, RZ, c[0x0][0x564], PT, P0 ;  /* 0x00015900ff007a0c */ /* 0x000fda0003f05300 */
[----:B------:R-:W-:Y:S05]  /*0150*/  @!P0 BRA `(.L_x_327) ;  /* 0x0000007000008947 */ /* 0x000fea0003800000 */
[----:B------:R-:W-:-:S05]  /*0160*/  IMAD.WIDE R2, R4, R11, c[0x0][0x560] ;  /* 0x0001580004027625 */ /* 0x000fca00078e020b */
[----:B------:R-:W2:Y:S04]  /*0170*/  LDG.E R4, [R2.64] ;  /* 0x0000001a02047981 */ /* 0x000ea8000c1e1900 */
[----:B------:R-:W3:Y:S01]  /*0180*/  LDG.E R0, [R2.64+0x4] ;  /* 0x0000041a02007981 */ /* 0x000ee2000c1e1900 */
[----:B--2---:R-:W1:Y:S08]  /*0190*/  R2UR UR4, R4 ;  /* 0x00000000040473c2 */ /* 0x004e7000000e0000 */
[----:B---3--:R-:W1:Y:S02]  /*01a0*/  R2UR UR5, R0 ;  /* 0x00000000000573c2 */ /* 0x008e6400000e0000 */
[----:B-1----:R-:W-:Y:S01]  /*01b0*/  UIADD3 UR5, -UR4, UR5, URZ ;  /* 0x0000000504057290 */ /* 0x002fe2000fffe13f */
[----:B------:R-:W-:Y:S05]  /*01c0*/  BRA `(.L_x_326) ;  /* 0x0000001000007947 */ /* 0x000fea0003800000 */
.L_x_327:
[----:B------:R-:W-:Y:S02]  /*01d0*/  ULDC UR5, c[0x0][0x54c] ;  /* 0x0001530000057ab9 */ /* 0x000fe40000000800 */
.L_x_326:
[----:B------:R-:W-:Y:S02]  /*01e0*/  ULDC UR4, c[0x0][0x548] ;  /* 0x0001520000047ab9 */ /* 0x000fe40000000800 */
[----:B------:R-:W-:-:S02]  /*01f0*/  USHF.L.U32 UR18, UR18, 0x7, URZ ;  /* 0x0000000712127899 */ /* 0x000fc4000800063f */
[----:B------:R-:W-:-:S04]  /*0200*/  UIMAD UR4, UR5, UR4, URZ ;  /* 0x00000004050472a4 */ /* 0x000fc8000f8e023f */
[----:B------:R-:W-:-:S04]  /*0210*/  UISETP.GE.AND UP0, UPT, UR18, UR4, UPT ;  /* 0x000000041200728c */ /* 0x000fc8000bf06270 */
[----:B------:R-:W-:Y:S01]  /*0220*/  USEL UR22, UR22, 0xffffffff, !UP0 ;  /* 0xffffffff16167887 */ /* 0x000fe2000c000000 */
[----:B------:R-:W-:Y:S05]  /*0230*/  BRA `(.L_x_328) ;  /* 0x0000016000007947 */ /* 0x000fea0003800000 */
.L_x_324:
[----:B------:R-:W-:-:S04]  /*0240*/  ISETP.NE.U32.AND P0, PT, RZ, c[0x0][0x568], PT ;  /* 0x00015a00ff007a0c */ /* 0x000fc80003f05070 */
[----:B------:R-:W-:-:S13]  /*0250*/  ISETP.NE.AND.EX P0, PT, RZ, c[0x0][0x56c], PT, P0 ;  /* 0x00015b00ff007a0c */ /* 0x000fda0003f05300 */
[----:B------:R-:W-:Y:S05]  /*0260*/  @!P0 BRA `(.L_x_329) ;  /* 0x0000003000008947 */ /* 0x000fea0003800000 */
[----:B------:R-:W2:Y:S02]  /*0270*/  LDG.E R0, [R2.64] ;  /* 0x0000001a02007981 */ /* 0x000ea4000c1e1900 */
[----:B--2---:R1:W2:Y:S02]  /*0280*/  R2UR UR5, R0 ;  /* 0x00000000000573c2 */ /* 0x0042a400000e0000 */
[----:B-12---:R-:W-:Y:S05]  /*0290*/  BRA `(.L_x_330) ;  /* 0x000000b000007947 */ /* 0x006fea0003800000 */
.L_x_329:
        /* <DEDUP_REMOVED lines=10> */
.L_x_331:
[----:B------:R-:W-:Y:S02]  /*0340*/  ULDC UR5, c[0x0][0x54c] ;  /* 0x0001530000057ab9 */ /* 0x000fe40000000800 */
.L_x_330:
[----:B------:R-:W-:Y:S02]  /*0350*/  ULDC UR4, c[0x0][0x548] ;  /* 0x0001520000047ab9 */ /* 0x000fe40000000800 */
[----:B------:R-:W-:-:S02]  /*0360*/  USHF.L.U32 UR18, UR18, 0x7, URZ ;  /* 0x0000000712127899 */ /* 0x000fc4000800063f */
[----:B------:R-:W-:-:S04]  /*0370*/  UIMAD UR4, UR5, UR4, URZ ;  /* 0x00000004050472a4 */ /* 0x000fc8000f8e023f */
[----:B------:R-:W-:-:S04]  /*0380*/  UISETP.GE.AND UP0, UPT, UR18, UR4, UPT ;  /* 0x000000041200728c */ /* 0x000fc8000bf06270 */
[----:B------:R-:W-:-:S06]  /*0390*/  USEL UR22, UR22, 0xffffffff, !UP0 ;  /* 0xffffffff16167887 */ /* 0x000fcc000c000000 */
.L_x_328:
[----:B------:R-:W-:-:S13]  /*03a0*/  ISETP.LE.AND P0, PT, RZ, UR22, PT ;  /* 0x00000016ff007c0c */ /* 0x000fda000bf03270 */
[----:B------:R-:W-:Y:S05]  /*03b0*/  @!P0 EXIT ;  /* 0x000000000000894d */ /* 0x000fea0003800000 */
[----:B------:R-:W-:Y:S01]  /*03c0*/  ISETP.NE.U32.AND P0, PT, RZ, c[0x0][0x370], PT ;  /* 0x0000dc00ff007a0c */ /* 0x000fe20003f05070 */
[----:B------:R-:W-:Y:S01]  /*03d0*/  ULDC.64 UR4, c[0x0][0x358] ;  /* 0x0000d60000047ab9 */ /* 0x000fe20000000a00 */
[----:B------:R-:W-:Y:S01]  /*03e0*/  ISETP.NE.U32.AND P1, PT, RZ, c[0x0][0x360], PT ;  /* 0x0000d800ff007a0c */ /* 0x000fe20003f25070 */
[----:B------:R-:W-:Y:S01]  /*03f0*/  IMAD.U32 R2, RZ, RZ, UR22 ;  /* 0x00000016ff027e24 */ /* 0x000fe2000f8e00ff */
[----:B------:R-:W-:Y:S01]  /*0400*/  ISETP.NE.AND.EX P3, PT, RZ, c[0x0][0x374], PT, P0 ;  /* 0x0000dd00ff007a0c */ /* 0x000fe20003f65300 */
[----:B------:R-:W-:Y:S01]  /*0410*/  IMAD.U32 R0, RZ, RZ, UR22 ;  /* 0x00000016ff007e24 */ /* 0x000fe2000f8e00ff */
[----:B------:R-:W-:Y:S01]  /*0420*/  ISETP.NE.AND.EX P1, PT, RZ, c[0x0][0x364], PT, P1 ;  /* 0x0000d900ff007a0c */ /* 0x000fe20003f25310 */
[----:B------:R-:W-:Y:S01]  /*0430*/  UISETP.NE.U32.AND UP2, UPT, URZ, UR4, UPT ;  /* 0x000000043f00728c */ /* 0x000fe2000bf45070 */
[----:B------:R-:W-:Y:S02]  /*0440*/  ISETP.NE.U32.AND P2, PT, RZ, c[0x0][0x348], PT ;  /* 0x0000d200ff007a0c */ /* 0x000fe40003f45070 */
[----:B------:R-:W-:Y:S01]  /*0450*/  MOV R4, UR22 ;  /* 0x0000001600047c02 */ /* 0x000fe20008000f00 */
[----:B------:R-:W-:Y:S01]  /*0460*/  UISETP.NE.AND.EX UP2, UPT, URZ, UR5, UPT, UP2 ;  /* 0x000000053f00728c */ /* 0x000fe2000bf45320 */
[----:B------:R-:W-:-:S02]  /*0470*/  ISETP.NE.AND.EX P2, PT, RZ, c[0x0][0x34c], PT, P2 ;  /* 0x0000d300ff007a0c */ /* 0x000fc40003f45320 */
[----:B------:R-:W-:Y:S01]  /*0480*/  ISETP.NE.U32.AND P4, PT, RZ, c[0x0][0x350], PT ;  /* 0x0000d400ff007a0c */ /* 0x000fe20003f85070 */
[----:B------:R-:W-:-:S04]  /*0490*/  IMAD.WIDE R4, R11, R4, c[0x0][0x348] ;  /* 0x0000d2000b047625 */ /* 0x000fc800078e0204 */
[----:B------:R-:W-:Y:S01]  /*04a0*/  @P3 IMAD.WIDE R6, R11, R2, c[0x0][0x370] ;  /* 0x0000dc000b063625 */ /* 0x000fe200078e0202 */
[----:B------:R-:W-:-:S03]  /*04b0*/  ISETP.NE.AND.EX P4, PT, RZ, c[0x0][0x354], PT, P4 ;  /* 0x0000d500ff007a0c */ /* 0x000fc60003f85340 */
[----:B------:R-:W-:Y:S01]  /*04c0*/  @P1 IMAD.WIDE R2, R11, R0, c[0x0][0x360] ;  /* 0x0000d8000b021625 */ /* 0x000fe200078e0200 */
[----:B------:R-:W-:Y:S01]  /*04d0*/  PLOP3.LUT P0, PT, PT, PT, UP2, 0x80, 0x0 ;  /* 0x000000000000781c */ /* 0x000fe20003f0f028 */
[----:B------:R1:W2:Y:S04]  /*04e0*/  @P3 LDG.E R9, [R6.64] ;  /* 0x0000001a06093981 */ /* 0x0002a8000c1e1900 */
[----:B------:R3:W4:Y:S01]  /*04f0*/  @P1 LDG.E R0, [R2.64] ;  /* 0x0000001a02001981 */ /* 0x000722000c1e1900 */
[----:B------:R-:W-:Y:S01]  /*0500*/  IMAD.MOV.U32 R28, RZ, RZ, RZ ;  /* 0x000000ffff1c7224 */ /* 0x000fe200078e00ff */
[----:B------:R-:W-:Y:S02]  /*0510*/  MOV R10, RZ ;  /* 0x000000ff000a7202 */ /* 0x000fe40000000f00 */
[----:B------:R-:W4:Y:S01]  /*0520*/  @P2 LDG.E R8, [R4.64] ;  /* 0x0000001a04082981 */ /* 0x000f22000c1e1900 */
[----:B-1----:R-:W-:Y:S01]  /*0530*/  MOV R6, UR22 ;  /* 0x0000001600067c02 */ /* 0x002fe20008000f00 */
[----:B---3--:R-:W-:-:S04]  /*0540*/  IMAD.U32 R2, RZ, RZ, UR22 ;  /* 0x00000016ff027e24 */ /* 0x008fc8000f8e00ff */
[----:B------:R-:W-:-:S04]  /*0550*/  IMAD.WIDE R6, R11, R6, c[0x0][0x358] ;  /* 0x0000d6000b067625 */ /* 0x000fc800078e0206 */
[----:B------:R-:W-:Y:S01]  /*0560*/  IMAD.WIDE R2, R11, R2, c[0x0][0x350] ;  /* 0x0000d4000b027625 */ /* 0x000fe200078e0202 */
[----:B------:R1:W5:Y:S04]  /*0570*/  @P0 LDG.E R10, [R6.64] ;  /* 0x0000001a060a0981 */ /* 0x000368000c1e1900 */
[----:B------:R1:W5:Y:S01]  /*0580*/  @P4 LDG.E R28, [R2.64] ;  /* 0x0000001a021c4981 */ /* 0x000362000c1e1900 */
[----:B------:R-:W3:Y:S01]  /*0590*/  S2UR UR17, SR_CTAID.Y ;  /* 0x00000000001179c3 */ /* 0x000ee20000002600 */
[----:B------:R-:W-:Y:S02]  /*05a0*/  UMOV UR19, URZ ;  /* 0x0000003f00137c82 */ /* 0x000fe40008000000 */
[----:B------:R-:W-:Y:S02]  /*05b0*/  ULDC UR21, c[0x0][0x168] ;  /* 0x00005a0000157ab9 */ /* 0x000fe40000000800 */
[----:B------:R-:W-:-:S02]  /*05c0*/  UMOV UR20, URZ ;  /* 0x0000003f00147c82 */ /* 0x000fc40008000000 */
[----:B------:R-:W-:Y:S02]  /*05d0*/  ULDC UR4, c[0x0][0x2ac] ;  /* 0x0000ab0000047ab9 */ /* 0x000fe40000000800 */
[----:B------:R-:W-:Y:S02]  /*05e0*/  ULDC UR31, c[0x0][0x1d0] ;  /* 0x00007400001f7ab9 */ /* 0x000fe40000000800 */
[----:B------:R-:W-:-:S03]  /*05f0*/  UIMAD UR31, UR4, UR31, URZ ;  /* 0x0000001f041f72a4 */ /* 0x000fc6000f8e023f */
[----:B------:R-:W-:Y:S02]  /*0600*/  ULDC UR4, c[0x0][0x228] ;  /* 0x00008a0000047ab9 */ /* 0x000fe40000000800 */
[----:B---3--:R-:W-:Y:S01]  /*0610*/  USHF.R.S32.HI UR16, URZ, 0x1f, UR17 ;  /* 0x0000001f3f107899 */ /* 0x008fe20008011411 */
[----:B--2---:R1:W2:Y:S08]  /*0620*/  @P3 R2UR UR19, R9 ;  /* 0x00000000091333c2 */ /* 0x0042b000000e0000 */
[----:B----4-:R1:W3:Y:S08]  /*0630*/  @P1 R2UR UR21, R0 ;  /* 0x00000000001513c2 */ /* 0x0102f000000e0000 */
[----:B------:R1:W4:Y:S01]  /*0640*/  @P2 R2UR UR20, R8 ;  /* 0x00000000081423c2 */ /* 0x00032200000e0000 */
[----:B------:R-:W-:Y:S05]  /*0650*/  @P1 BRA `(.L_x_332) ;  /* 0x0000006000001947 */ /* 0x000fea0003800000 */
[----:B------:R-:W-:Y:S05]  /*0660*/  @!P2 BRA `(.L_x_332) ;  /* 0x000000500000a947 */ /* 0x000fea0003800000 */
[----:B-1--4-:R1:W4:Y:S04]  /*0670*/  LDG.E R0, [R4.64] ;  /* 0x0000001a04007981 */ /* 0x012328000c1e1900 */
[----:B-1-3--:R-:W3:Y:S01]  /*0680*/  LDG.E R4, [R4.64+0x4] ;  /* 0x0000041a04047981 */ /* 0x00aee2000c1e1900 */
[----:B----4-:R-:W1:Y:S08]  /*0690*/  R2UR UR21, R0 ;  /* 0x00000000001573c2 */ /* 0x010e7000000e0000 */
[----:B---3--:R-:W1:Y:S02]  /*06a0*/  R2UR UR5, R4 ;  /* 0x00000000040573c2 */ /* 0x008e6400000e0000 */
[----:B-1----:R-:W-:-:S06]  /*06b0*/  UIADD3 UR21, -UR21, UR5, URZ ;  /* 0x0000000515157290 */ /* 0x002fcc000fffe13f */
.L_x_332:
[----:B------:R-:W-:-:S04]  /*06c0*/  ISETP.NE.U32.AND P1, PT, RZ, c[0x0][0x368], PT ;  /* 0x0000da00ff007a0c */ /* 0x000fc80003f25070 */
[----:B------:R-:W-:-:S13]  /*06d0*/  ISETP.NE.AND.EX P1, PT, RZ, c[0x0][0x36c], PT, P1 ;  /* 0x0000db00ff007a0c */ /* 0x000fda0003f25310 */
[----:B------:R-:W-:Y:S05]  /*06e0*/  @!P1 BRA `(.L_x_333) ;  /* 0x0000005000009947 */ /* 0x000fea0003800000 */
[----:B-1----:R-:W-:-:S05]  /*06f0*/  MOV R0, UR22 ;  /* 0x0000001600007c02 */ /* 0x002fca0008000f00 */
[----:B------:R-:W-:-:S05]  /*0700*/  IMAD.WIDE R2, R11, R0, c[0x0][0x368] ;  /* 0x0000da000b027625 */ /* 0x000fca00078e0200 */
[----:B----4-:R-:W4:Y:S02]  /*0710*/  LDG.E R0, [R2.64] ;  /* 0x0000001a02007981 */ /* 0x010f24000c1e1900 */
[----:B----4-:R1:W4:Y:S02]  /*0720*/  R2UR UR31, R0 ;  /* 0x00000000001f73c2 */ /* 0x01032400000e0000 */
[----:B-1--4-:R-:W-:Y:S05]  /*0730*/  BRA `(.L_x_334) ;  /* 0x0000006000007947 */ /* 0x012fea0003800000 */
.L_x_333:
[----:B------:R-:W-:Y:S05]  /*0740*/  @!P4 BRA `(.L_x_334) ;  /* 0x000000500000c947 */ /* 0x000fea0003800000 */
[----:B-1--4-:R1:W4:Y:S04]  /*0750*/  LDG.E R0, [R2.64] ;  /* 0x0000001a02007981 */ /* 0x012328000c1e1900 */
[----:B-1-3--:R-:W3:Y:S01]  /*0760*/  LDG.E R2, [R2.64+0x4] ;  /* 0x0000041a02027981 */ /* 0x00aee2000c1e1900 */
[----:B----4-:R-:W1:Y:S08]  /*0770*/  R2UR UR31, R0 ;  /* 0x00000000001f73c2 */ /* 0x010e7000000e0000 */
[----:B---3--:R-:W1:Y:S02]  /*0780*/  R2UR UR5, R2 ;  /* 0x00000000020573c2 */ /* 0x008e6400000e0000 */
[----:B-1----:R-:W-:-:S06]  /*0790*/  UIADD3 UR31, -UR31, UR5, URZ ;  /* 0x000000051f1f7290 */ /* 0x002fcc000fffe13f */
.L_x_334:
[----:B----4-:R1:W4:Y:S01]  /*07a0*/  @P0 LDG.E R4, [R6.64] ;  /* 0x0000001a06040981 */ /* 0x010322000c1e1900 */
[----:B------:R-:W-:Y:S01]  /*07b0*/  ISETP.NE.U32.AND P1, PT, RZ, c[0x0][0x378], PT ;  /* 0x0000de00ff007a0c */ /* 0x000fe20003f25070 */
[----:B-1----:R-:W-:Y:S01]  /*07c0*/  IMAD.U32 R0, RZ, RZ, UR22 ;  /* 0x00000016ff007e24 */ /* 0x002fe2000f8e00ff */
[----:B------:R-:W-:Y:S01]  /*07d0*/  MOV R133, UR31 ;  /* 0x0000001f00857c02 */ /* 0x000fe20008000f00 */
[----:B------:R-:W-:-:S02]  /*07e0*/  ULDC UR5, c[0x0][0x2c4] ;  /* 0x0000b10000057ab9 */ /* 0x000fc40000000800 */
[----:B------:R-:W-:Y:S01]  /*07f0*/  ULDC.64 UR6, c[0x0][0x2c8] ;  /* 0x0000b20000067ab9 */ /* 0x000fe20000000a00 */
[----:B---3--:R-:W3:Y:S01]  /*0800*/  @P0 LDG.E R6, [R6.64+0x4] ;  /* 0x0000041a06060981 */ /* 0x008ee2000c1e1900 */
[----:B------:R-:W-:-:S13]  /*0810*/  ISETP.NE.AND.EX P1, PT, RZ, c[0x0][0x37c], PT, P1 ;  /* 0x0000df00ff007a0c */ /* 0x000fda0003f25310 */
[----:B------:R-:W-:-:S05]  /*0820*/  @P1 IMAD.WIDE R2, R11, R0, c[0x0][0x378] ;  /* 0x0000de000b021625 */ /* 0x000fca00078e0200 */
[----:B------:R1:W5:Y:S01]  /*0830*/  @P1 LDG.E R133, [R2.64] ;  /* 0x0000001a02851981 */ /* 0x000362000c1e1900 */
[----:B------:R-:W-:Y:S02]  /*0840*/  UISETP.NE.AND UP0, UPT, UR5, 0x1, UPT ;  /* 0x000000010500788c */ /* 0x000fe4000bf05270 */
[----:B--2---:R-:W-:Y:S02]  /*0850*/  UIADD3 UR5, -UR19, UR31, URZ ;  /* 0x0000001f13057290 */ /* 0x004fe4000fffe13f */
[----:B------:R-:W-:-:S07]  /*0860*/  UP2UR UR24, UPR, URZ, 0x1 ;  /* 0x000000013f187883 */ /* 0x000fce0008000000 */
[----:B------:R-:W-:-:S04]  /*0870*/  @UP0 UIADD3 UR10, UR18, 0x7f, URZ ;  /* 0x0000007f120a0890 */ /* 0x000fc8000fffe03f */
[----:B------:R-:W-:Y:S01]  /*0880*/  UIMAD.WIDE.U32 UR10, UR10, UR6, URZ ;  /* 0x000000060a0a72a5 */ /* 0x000fe2000f8e003f */
[----:B----4-:R-:W2:Y:S08]  /*0890*/  @P0 R2UR UR8, R4 ;  /* 0x00000000040803c2 */ /* 0x010eb000000e0000 */
[----:B---3--:R-:W2:Y:S02]  /*08a0*/  @P0 R2UR UR9, R6 ;  /* 0x00000000060903c2 */ /* 0x008ea400000e0000 */
[----:B--2---:R-:W-:-:S02]  /*08b0*/  @UP2 UIADD3 UR4, -UR8, UR9, URZ ;  /* 0x0000000908042290 */ /* 0x004fc4000fffe13f */
[----:B------:R-:W-:Y:S02]  /*08c0*/  UIADD3 UR8, UR18, 0x7f, URZ ;  /* 0x0000007f12087890 */ /* 0x000fe4000fffe03f */
[----:B------:R-:W-:Y:S02]  /*08d0*/  @UP0 USHF.R.U32.HI UR8, URZ, UR7, UR11 ;  /* 0x000000073f080299 */ /* 0x000fe4000801160b */
[----:B------:R-:W-:Y:S02]  /*08e0*/  UIADD3 UR15, UR5, UR4, URZ ;  /* 0x00000004050f7290 */ /* 0x000fe4000fffe03f */
[----:B------:R-:W-:Y:S02]  /*08f0*/  ULDC.64 UR6, c[0x0][0x328] ;  /* 0x0000ca0000067ab9 */ /* 0x000fe40000000a00 */
[----:B------:R-:W-:Y:S02]  /*0900*/  UISETP.GE.AND UP0, UPT, UR7, 0x1, UPT ;  /* 0x000000010700788c */ /* 0x000fe4000bf06270 */
[----:B------:R-:W-:-:S02]  /*0910*/  UIADD3 UR14, UR15, 0x1, -UR21 ;  /* 0x000000010f0e7890 */ /* 0x000fc4000fffe815 */
[----:B------:R-:W-:Y:S02]  /*0920*/  UP2UR UR23, UPR, URZ, 0x1 ;  /* 0x000000013f177883 */ /* 0x000fe40008000000 */
[----:B------:R-:W-:Y:S01]  /*0930*/  PLOP3.LUT P0, PT, PT, PT, UP0, 0x40, 0x0 ;  /* 0x000000000000781c */ /* 0x000fe20003f0e808 */
[----:B------:R-:W-:-:S04]  /*0940*/  UIADD3 UR8, UR14, UR8, URZ ;  /* 0x000000080e087290 */ /* 0x000fc8000fffe03f */
[----:B------:R-:W-:-:S06]  /*0950*/  UIADD3 UR6, UR8, UR6, URZ ;  /* 0x0000000608067290 */ /* 0x000fcc000fffe03f */
[----:B------:R-:W-:Y:S02]  /*0960*/  IMAD.U32 R0, RZ, RZ, UR6 ;  /* 0x00000006ff007e24 */ /* 0x000fe4000f8e00ff */
[----:B------:R-:W-:Y:S05]  /*0970*/  @P0 BRA `(.L_x_335) ;  /* 0x0000011000000947 */ /* 0x000fea0003800000 */
[----:B-1----:R-:W-:Y:S01]  /*0980*/  ISETP.LT.AND P0, PT, RZ, UR8, PT ;  /* 0x00000008ff007c0c */ /* 0x002fe2000bf01270 */
[----:B------:R-:W-:-:S12]  /*0990*/  UIADD3 UR6, UR8, -0x1, URZ ;  /* 0xffffffff08067890 */ /* 0x000fd8000fffe03f */
[----:B------:R-:W-:Y:S05]  /*09a0*/  @P0 BRA `(.L_x_336) ;  /* 0x0000007000000947 */ /* 0x000fea0003800000 */
[----:B------:R-:W-:Y:S02]  /*09b0*/  UISETP.NE.AND UP0, UPT, UR7, 0x1, UPT ;  /* 0x000000010700788c */ /* 0x000fe4000bf05270 */
[----:B------:R-:W-:-:S03]  /*09c0*/  UIADD3 UR6, -UR8, URZ, URZ ;  /* 0x0000003f08067290 */ /* 0x000fc6000fffe13f */
[----:B------:R-:W-:Y:S02]  /*09d0*/  ULDC.64 UR8, c[0x0][0x330] ;  /* 0x0000cc0000087ab9 */ /* 0x000fe40000000a00 */
[----:B------:R-:W-:-:S04]  /*09e0*/  UIMAD.WIDE.U32 UR10, UR6, UR8, URZ ;  /* 0x00000008060a72a5 */ /* 0x000fc8000f8e003f */
[----:B------:R-:W-:-:S04]  /*09f0*/  @UP0 USHF.R.U32.HI UR6, URZ, UR9, UR11 ;  /* 0x000000093f060299 */ /* 0x000fc8000801160b */
[----:B------:R-:W-:Y:S01]  /*0a00*/  ULOP3.LUT UR6, URZ, UR6, URZ, 0x33, !UPT ;  /* 0x000000063f067292 */ /* 0x000fe2000f8e333f */
[----:B------:R-:W-:Y:S05]  /*0a10*/  BRA `(.L_x_337) ;  /* 0x0000004000007947 */ /* 0x000fea0003800000 */
.L_x_336:
[----:B------:R-:W-:Y:S02]  /*0a20*/  UISETP.NE.AND UP0, UPT, UR7, 0x1, UPT ;  /* 0x000000010700788c */ /* 0x000fe4000bf05270 */
[----:B------:R-:W-:Y:S02]  /*0a30*/  ULDC.64 UR8, c[0x0][0x330] ;  /* 0x0000cc0000087ab9 */ /* 0x000fe40000000a00 */
[----:B------:R-:W-:-:S07]  /*0a40*/  UIMAD.WIDE.U32 UR10, UR6, UR8, URZ ;  /* 0x00000008060a72a5 */ /* 0x000fce000f8e003f */
[----:B------:R-:W-:Y:S02]  /*0a50*/  @UP0 USHF.R.U32.HI UR6, URZ, UR9, UR11 ;  /* 0x000000093f060299 */ /* 0x000fe4000801160b */
.L_x_337:
[----:B------:R-:W-:Y:S02]  /*0a60*/  ULDC UR8, c[0x0][0x32c] ;  /* 0x0000cb0000087ab9 */ /* 0x000fe40000000800 */
[----:B------:R-:W-:-:S06]  /*0a70*/  UIMAD UR8, UR6, UR7, UR8 ;  /* 0x00000007060872a4 */ /* 0x000fcc000f8e0208 */
[----:B------:R-:W-:Y:S02]  /*0a80*/  IMNMX R0, R0, UR8, PT ;  /* 0x0000000800007c17 */ /* 0x000fe4000b800200 */
.L_x_335:
[----:B-1----:R-:W-:Y:S02]  /*0a90*/  UISETP.NE.AND UP0, UPT, UR24, URZ, UPT ;  /* 0x0000003f1800728c */ /* 0x002fe4000bf05270 */
[----:B------:R-:W-:Y:S02]  /*0aa0*/  ULDC.64 UR8, c[0x0][0x2c8] ;  /* 0x0000b20000087ab9 */ /* 0x000fe40000000a00 */
[----:B------:R-:W-:Y:S02]  /*0ab0*/  UIMAD.WIDE.U32 UR10, UR18, UR8, URZ ;  /* 0x00000008120a72a5 */ /* 0x000fe4000f8e003f */
[----:B------:R-:W-:Y:S02]  /*0ac0*/  UMOV UR6, UR18 ;  /* 0x0000001200067c82 */ /* 0x000fe40008000000 */
[----:B------:R-:W-:Y:S02]  /*0ad0*/  UIADD3 UR28, UR15, 0x5f, URZ ;  /* 0x0000005f0f1c7890 */ /* 0x000fe4000fffe03f */
[----:B------:R-:W-:-:S02]  /*0ae0*/  UIADD3 UR13, UR15, -UR21, URZ ;  /* 0x800000150f0d7290 */ /* 0x000fc4000fffe03f */
[----:B------:R-:W-:Y:S02]  /*0af0*/  @UP0 USHF.R.U32.HI UR6, URZ, UR9, UR11 ;  /* 0x000000093f060299 */ /* 0x000fe4000801160b */
[----:B------:R-:W-:Y:S02]  /*0b00*/  UISETP.GE.AND UP0, UPT, UR7, 0x1, UPT ;  /* 0x000000010700788c */ /* 0x000fe4000bf06270 */
[----:B------:R-:W-:Y:S02]  /*0b10*/  UIMAD.WIDE UR28, UR28, 0x2aaaaaab, URZ ;  /* 0x2aaaaaab1c1c78a5 */ /* 0x000fe4000f8e023f */
[----:B------:R-:W-:Y:S02]  /*0b20*/  UIADD3 UR9, UR13, UR6, URZ ;  /* 0x000000060d097290 */ /* 0x000fe4000fffe03f */
[----:B------:R-:W-:Y:S01]  /*0b30*/  PLOP3.LUT P0, PT, PT, PT, UP0, 0x40, 0x0 ;  /* 0x000000000000781c */ /* 0x000fe20003f0e808 */
[----:B------:R-:W-:Y:S02]  /*0b40*/  ULDC UR8, c[0x0][0x324] ;  /* 0x0000c90000087ab9 */ /* 0x000fe40000000800 */
[----:B------:R-:W-:-:S02]  /*0b50*/  UMOV UR11, UR29 ;  /* 0x0000001d000b7c82 */ /* 0x000fc40008000000 */
[----:B------:R-:W-:Y:S02]  /*0b60*/  USHF.R.U32.HI UR12, URZ, 0x1f, UR11 ;  /* 0x0000001f3f0c7899 */ /* 0x000fe4000801160b */
[----:B------:R-:W-:Y:S02]  /*0b70*/  UIADD3 UR8, UR9, -UR8, URZ ;  /* 0x8000000809087290 */ /* 0x000fe4000fffe03f */
[----:B------:R-:W-:-:S04]  /*0b80*/  ULEA.HI.SX32 UR12, UR11, UR12, 0x1c ;  /* 0x0000000c0b0c7291 */ /* 0x000fc8000f8fe23f */
[----:B------:R-:W-:Y:S05]  /*0b90*/  @P0 BRA `(.L_x_338) ;  /* 0x0000012000000947 */ /* 0x000fea0003800000 */
[----:B------:R-:W-:-:S06]  /*0ba0*/  UISETP.GT.AND UP0, UPT, UR9, -0x1, UPT ;  /* 0xffffffff0900788c */ /* 0x000fcc000bf04270 */
[----:B------:R-:W-:-:S13]  /*0bb0*/  PLOP3.LUT P0, PT, PT, PT, UP0, 0x80, 0x0 ;  /* 0x000000000000781c */ /* 0x000fda0003f0f008 */
[----:B------:R-:W-:Y:S05]  /*0bc0*/  @P0 BRA `(.L_x_339) ;  /* 0x0000007000000947 */ /* 0x000fea0003800000 */
[----:B------:R-:W-:Y:S02]  /*0bd0*/  UISETP.NE.AND UP0, UPT, UR7, 0x1, UPT ;  /* 0x000000010700788c */ /* 0x000fe4000bf05270 */
[----:B------:R-:W-:Y:S02]  /*0be0*/  ULOP3.LUT UR9, URZ, UR9, URZ, 0x33, !UPT ;  /* 0x000000093f097292 */ /* 0x000fe4000f8e333f */
[----:B------:R-:W-:Y:S02]  /*0bf0*/  ULDC.64 UR6, c[0x0][0x330] ;  /* 0x0000cc0000067ab9 */ /* 0x000fe40000000a00 */
[----:B------:R-:W-:-:S05]  /*0c00*/  UIMAD.WIDE.U32 UR10, UR9, UR6, URZ ;  /* 0x00000006090a72a5 */ /* 0x000fca000f8e003f */
[----:B------:R-:W-:-:S04]  /*0c10*/  @UP0 USHF.R.U32.HI UR9, URZ, UR7, UR11 ;  /* 0x000000073f090299 */ /* 0x000fc8000801160b */
[----:B------:R-:W-:Y:S01]  /*0c20*/  ULOP3.LUT UR9, URZ, UR9, URZ, 0x33, !UPT ;  /* 0x000000093f097292 */ /* 0x000fe2000f8e333f */
[----:B------:R-:W-:Y:S05]  /*0c30*/  BRA `(.L_x_340) ;  /* 0x0000004000007947 */ /* 0x000fea0003800000 */
.L_x_339:
[----:B------:R-:W-:-:S03]  /*0c40*/  UISETP.NE.AND UP0, UPT, UR7, 0x1, UPT ;  /* 0x000000010700788c */ /* 0x000fc6000bf05270 */
[----:B------:R-:W-:Y:S02]  /*0c50*/  ULDC.64 UR6, c[0x0][0x330] ;  /* 0x0000cc0000067ab9 */ /* 0x000fe40000000a00 */
[----:B------:R-:W-:-:S06]  /*0c60*/  UIMAD.WIDE.U32 UR10, UR9, UR6, URZ ;  /* 0x00000006090a72a5 */ /* 0x000fcc000f8e003f */
[----:B------:R-:W-:Y:S02]  /*0c70*/  @UP0 USHF.R.U32.HI UR9, URZ, UR7, UR11 ;  /* 0x000000073f090299 */ /* 0x000fe4000801160b */
.L_x_340:
[----:B------:R-:W-:Y:S02]  /*0c80*/  ULDC UR6, c[0x0][0x32c] ;  /* 0x0000cb0000067ab9 */ /* 0x000fe40000000800 */
[----:B------:R-:W-:-:S04]  /*0c90*/  UIMAD UR6, UR9, UR6, URZ ;  /* 0x00000006090672a4 */ /* 0x000fc8000f8e023f */
[----:B------:R-:W-:-:S04]  /*0ca0*/  UISETP.LT.AND UP0, UPT, UR8, UR6, UPT ;  /* 0x000000060800728c */ /* 0x000fc8000bf01270 */
[----:B------:R-:W-:-:S03]  /*0cb0*/  USEL UR8, UR8, UR6, !UP0 ;  /* 0x0000000608087287 */ /* 0x000fc6000c000000 */
.L_x_338:
[----:B------:R-:W-:Y:S01]  /*0cc0*/  IADD3 R0, R0, 0x5f, RZ ;  /* 0x0000005f00007810 */ /* 0x000fe20007ffe0ff */
[----:B------:R-:W-:-:S04]  /*0cd0*/  UIMAD.WIDE UR8, UR8, 0x2aaaaaab, URZ ;  /* 0x2aaaaaab080878a5 */ /* 0x000fc8000f8e023f */
[----:B------:R-:W-:Y:S01]  /*0ce0*/  IMAD.HI R0, R0, 0x2aaaaaab, RZ ;  /* 0x2aaaaaab00007827 */ /* 0x000fe200078e02ff */
[----:B------:R-:W-:-:S03]  /*0cf0*/  USHF.R.U32.HI UR7, URZ, 0x1f, UR9 ;  /* 0x0000001f3f077899 */ /* 0x000fc60008011609 */
[----:B------:R-:W1:Y:S01]  /*0d00*/  R2UR UR6, R0 ;  /* 0x00000000000673c2 */ /* 0x000e6200000e0000 */
[----:B------:R-:W-:-:S04]  /*0d10*/  ULEA.HI.SX32 UR7, UR9, UR7, 0x1c ;  /* 0x0000000709077291 */ /* 0x000fc8000f8fe23f */
[----:B------:R-:W-:-:S04]  /*0d20*/  UISETP.LT.AND UP1, UPT, URZ, UR7, UPT ;  /* 0x000000073f00728c */ /* 0x000fc8000bf21270 */
[----:B------:R-:W-:-:S04]  /*0d30*/  USEL UR7, URZ, UR7, !UP1 ;  /* 0x000000073f077287 */ /* 0x000fc8000c800000 */
[----:B------:R-:W-:-:S04]  /*0d40*/  UIMAD UR7, UR7, 0x60, -UR5 ;  /* 0x00000060070778a4 */ /* 0x000fc8000f8e0a05 */
[----:B------:R-:W-:-:S04]  /*0d50*/  UISETP.LT.AND UP1, UPT, URZ, UR7, UPT ;  /* 0x000000073f00728c */ /* 0x000fc8000bf21270 */
[----:B------:R-:W-:Y:S02]  /*0d60*/  USEL UR7, URZ, UR7, !UP1 ;  /* 0x000000073f077287 */ /* 0x000fe4000c800000 */
[----:B-1----:R-:W-:-:S04]  /*0d70*/  USHF.R.U32.HI UR8, URZ, 0x1f, UR6 ;  /* 0x0000001f3f087899 */ /* 0x002fc80008011606 */
[----:B------:R-:W-:-:S04]  /*0d80*/  ULEA.HI.SX32 UR8, UR6, UR8, 0x1c ;  /* 0x0000000806087291 */ /* 0x000fc8000f8fe23f */
[----:B------:R-:W-:-:S04]  /*0d90*/  UISETP.LT.AND UP0, UPT, UR8, UR12, UPT ;  /* 0x0000000c0800728c */ /* 0x000fc8000bf01270 */
[----:B------:R-:W-:-:S04]  /*0da0*/  USEL UR8, UR8, UR12, UP0 ;  /* 0x0000000c08087287 */ /* 0x000fc80008000000 */
[----:B------:R-:W-:-:S04]  /*0db0*/  UIMAD UR8, UR8, 0x60, -UR5 ;  /* 0x00000060080878a4 */ /* 0x000fc8000f8e0a05 */
[----:B------:R-:W-:-:S04]  /*0dc0*/  UISETP.LT.AND UP0, UPT, UR8, UR4, UPT ;  /* 0x000000040800728c */ /* 0x000fc8000bf01270 */
[----:B------:R-:W-:-:S04]  /*0dd0*/  USEL UR8, UR8, UR4, UP0 ;  /* 0x0000000408087287 */ /* 0x000fc80008000000 */
[----:B------:R-:W-:Y:S02]  /*0de0*/  UISETP.GT.AND UP0, UPT, UR8, UR7, UPT ;  /* 0x000000070800728c */ /* 0x000fe4000bf04270 */
[----:B------:R-:W-:-:S04]  /*0df0*/  UIMAD.WIDE.U32 UR6, UR7, -0x55555555, URZ ;  /* 0xaaaaaaab070678a5 */ /* 0x000fc8000f8e003f */
[----:B------:R-:W-:-:S05]  /*0e00*/  USHF.R.U32.HI UR7, URZ, 0x6, UR7 ;  /* 0x000000063f077899 */ /* 0x000fca0008011607 */
[----:B------:R-:W-:Y:S02]  /*0e10*/  @UP0 UIADD3 UR8, UR8, 0x5f, URZ ;  /* 0x0000005f08080890 */ /* 0x000fe4000fffe03f */
[----:B------:R-:W-:Y:S02]  /*0e20*/  UMOV UR5, UR7 ;  /* 0x0000000700057c82 */ /* 0x000fe40008000000 */
[----:B------:R-:W-:-:S04]  /*0e30*/  UIMAD.WIDE UR8, UR8, 0x2aaaaaab, URZ ;  /* 0x2aaaaaab080878a5 */ /* 0x000fc8000f8e023f */
[----:B------:R-:W-:-:S04]  /*0e40*/  @UP0 USHF.R.U32.HI UR6, URZ, 0x1f, UR9 ;  /* 0x0000001f3f060899 */ /* 0x000fc80008011609 */
[----:B------:R-:W-:-:S04]  /*0e50*/  @UP0 ULEA.HI.SX32 UR5, UR9, UR6, 0x1c ;  /* 0x0000000609050291 */ /* 0x000fc8000f8fe23f */
[----:B------:R-:W-:-:S06]  /*0e60*/  UISETP.GT.AND UP0, UPT, UR5, UR7, UPT ;  /* 0x000000070500728c */ /* 0x000fcc000bf04270 */
[----:B------:R-:W-:-:S13]  /*0e70*/  PLOP3.LUT P0, PT, PT, PT, UP0, 0x80, 0x0 ;  /* 0x000000000000781c */ /* 0x000fda0003f0f008 */
[----:B------:R-:W-:Y:S05]  /*0e80*/  @!P0 BRA `(.L_x_341) ;  /* 0x0000615000008947 */ /* 0x000fea0003800000 */
[----:B------:R-:W-:Y:S01]  /*0e90*/  ISETP.NE.U32.AND P0, PT, RZ, c[0x0][0x340], PT ;  /* 0x0000d000ff007a0c */ /* 0x000fe20003f05070 */
[----:B------:R-:W-:Y:S01]  /*0ea0*/  IMAD.U32 R0, RZ, RZ, UR22 ;  /* 0x00000016ff007e24 */ /* 0x000fe2000f8e00ff */
[----:B------:R-:W-:Y:S01]  /*0eb0*/  SHF.R.S32.HI R29, RZ, 0x1f, R209 ;  /* 0x0000001fff1d7819 */ /* 0x000fe200000114d1 */
[----:B------:R-:W-:Y:S01]  /*0ec0*/  IMAD.MOV.U32 R134, RZ, RZ, 0x60 ;  /* 0x00000060ff867424 */ /* 0x000fe200078e00ff */
[----:B------:R-:W-:Y:S01]  /*0ed0*/  ISETP.NE.AND.EX P5, PT, RZ, c[0x0][0x344], PT, P0 ;  /* 0x0000d100ff007a0c */ /* 0x000fe20003fa5300 */
[----:B------:R-:W-:-:S12]  /*0ee0*/  ULDC.64 UR8, c[0x0][0x240] ;  /* 0x0000900000087ab9 */ /* 0x000fd80000000a00 */
[----:B------:R-:W-:-:S05]  /*0ef0*/  @P5 IMAD.WIDE R2, R11, R0, c[0x0][0x340] ;  /* 0x0000d0000b025625 */ /* 0x000fca00078e0200 */
[----:B------:R1:W2:Y:S01]  /*0f00*/  @P5 LDG.E R27, [R2.64] ;  /* 0x0000001a021b5981 */ /* 0x0002a2000c1e1900 */
[CC--:B------:R-:W-:Y:S01]  /*0f10*/  LEA.HI R0, R29.reuse, R209.reuse, RZ, 0x3 ;  /* 0x000000d11d007211 */ /* 0x0c0fe200078f18ff */
[----:B------:R-:W-:Y:S01]  /*0f20*/  IMAD.WIDE.U32 R142, R134, c[0x0][0x238], RZ ;  /* 0x00008e00868e7a25 */ /* 0x000fe200078e00ff */
[----:B------:R-:W-:Y:S01]  /*0f30*/  UIMAD UR8, UR16, UR8, URZ ;  /* 0x00000008100872a4 */ /* 0x000fe2000f8e023f */
[-C--:B------:R-:W-:Y:S01]  /*0f40*/  LEA.HI R9, R29, R209.reuse, RZ, 0x6 ;  /* 0x000000d11d097211 */ /* 0x080fe200078f30ff */
[----:B------:R-:W-:Y:S01]  /*0f50*/  UIADD3 UR6, UR5, -0x1, URZ ;  /* 0xffffffff05067890 */ /* 0x000fe2000fffe03f */
[----:B------:R-:W-:Y:S01]  /*0f60*/  SHF.R.S32.HI R6, RZ, 0x3, R0 ;  /* 0x00000003ff067819 */ /* 0x000fe20000011400 */
[----:B------:R-:W3:Y:S01]  /*0f70*/  R2UR UR33, R143 ;  /* 0x000000008f2173c2 */ /* 0x000ee200000e0000 */
[----:B------:R-:W-:Y:S01]  /*0f80*/  LOP3.LUT R0, R0, 0x1ffffff8, RZ, 0xc0, !PT ;  /* 0x1ffffff800007812 */ /* 0x000fe200078ec0ff */
[----:B------:R-:W-:Y:S01]  /*0f90*/  USHF.R.S32.HI UR30, URZ, 0x1f, UR22 ;  /* 0x0000001f3f1e7899 */ /* 0x000fe20008011416 */
[C---:B-----5:R-:W-:Y:S01]  /*0fa0*/  IADD3 R110, P0, R6.reuse, R10, RZ ;  /* 0x0000000a066e7210 */ /* 0x060fe20007f1e0ff */
[----:B------:R-:W-:Y:S01]  /*0fb0*/  UIMAD UR25, UR17, UR9, UR8 ;  /* 0x00000009111972a4 */ /* 0x000fe2000f8e0208 */
[----:B------:R-:W-:Y:S01]  /*0fc0*/  IADD3 R109, -R6, UR4, RZ ;  /* 0x00000004066d7c10 */ /* 0x000fe2000fffe1ff */
[----:B------:R-:W-:Y:S01]  /*0fd0*/  IMAD.IADD R0, R209, 0x1, -R0 ;  /* 0x00000001d1007824 */ /* 0x000fe200078e0a00 */
[----:B------:R-:W-:Y:S01]  /*0fe0*/  USEL UR29, UR22, URZ, !UP2 ;  /* 0x0000003f161d7287 */ /* 0x000fe2000d000000 */
[----:B------:R-:W-:Y:S01]  /*0ff0*/  IMAD.U32 R8, RZ, RZ, UR6 ;  /* 0x00000006ff087e24 */ /* 0x000fe2000f8e00ff */
[----:B------:R-:W-:Y:S01]  /*1000*/  UMOV UR11, 0x60 ;  /* 0x00000060000b7882 */ /* 0x000fe20000000000 */
[----:B------:R-:W-:Y:S01]  /*1010*/  IMAD.SHL.U32 R4, R0, 0x8, RZ ;  /* 0x0000000800047824 */ /* 0x000fe200078e00ff */
[----:B------:R-:W-:Y:S01]  /*1020*/  ULDC UR10, c[0x0][0x23c] ;  /* 0x00008f00000a7ab9 */ /* 0x000fe20000000800 */
[----:B------:R-:W-:Y:S01]  /*1030*/  IMAD R8, R8, -0x60, R109 ;  /* 0xffffffa008087824 */ /* 0x000fe200078e026d */
[----:B------:R-:W-:Y:S01]  /*1040*/  USEL UR28, UR30, URZ, !UP2 ;  /* 0x0000003f1e1c7287 */ /* 0x000fe2000d000000 */
[----:B------:R-:W-:Y:S01]  /*1050*/  IMAD.U32 R84, RZ, RZ, UR29 ;  /* 0x0000001dff547e24 */ /* 0x000fe2000f8e00ff */
[----:B------:R-:W-:Y:S01]  /*1060*/  SHF.R.S32.HI R5, RZ, 0x1f, R4 ;  /* 0x0000001fff057819 */ /* 0x000fe20000011404 */
[----:B------:R-:W-:Y:S01]  /*1070*/  UIMAD UR10, UR11, UR10, URZ ;  /* 0x0000000a0b0a72a4 */ /* 0x000fe2000f8e023f */
[----:B------:R-:W-:Y:S01]  /*1080*/  ISETP.GE.AND P4, PT, R8, 0x11, PT ;  /* 0x000000110800780c */ /* 0x000fe20003f86270 */
[----:B------:R-:W-:Y:S01]  /*1090*/  ULDC.64 UR8, c[0x0][0x248] ;  /* 0x0000920000087ab9 */ /* 0x000fe20000000a00 */
[----:B-1----:R-:W-:Y:S01]  /*10a0*/  SHF.R.S32.HI R2, RZ, 0x1f, R10 ;  /* 0x0000001fff027819 */ /* 0x002fe2000001140a */
[----:B------:R-:W-:Y:S01]  /*10b0*/  UIMAD UR8, UR28, UR8, URZ ;  /* 0x000000081c0872a4 */ /* 0x000fe2000f8e023f */
[----:B------:R-:W-:Y:S01]  /*10c0*/  IMAD R7, R134, c[0x0][0x294], RZ ;  /* 0x0000a50086077a24 */ /* 0x000fe200078e02ff */
[----:B------:R-:W-:Y:S01]  /*10d0*/  ISETP.GE.AND P1, PT, R8, 0x1, PT ;  /* 0x000000010800780c */ /* 0x000fe20003f26270 */
[----:B------:R-:W-:Y:S01]  /*10e0*/  IMAD.MOV.U32 R132, RZ, RZ, c[0x0][0x238] ;  /* 0x00008e00ff847624 */ /* 0x000fe200078e00ff */
[----:B------:R-:W-:Y:S01]  /*10f0*/  LEA.HI.X.SX32 R111, R6, R2, 0x1, P0 ;  /* 0x00000002066f7211 */ /* 0x000fe200000f0eff */
[----:B------:R-:W-:Y:S01]  /*1100*/  IMAD.WIDE.U32 R2, R110, c[0x0][0x238], R4 ;  /* 0x00008e006e027a25 */ /* 0x000fe200078e0004 */
[----:B------:R-:W-:Y:S01]  /*1110*/  UIMAD UR9, UR29, UR9, UR8 ;  /* 0x000000091d0972a4 */ /* 0x000fe2000f8e0208 */
[----:B------:R1:W4:Y:S01]  /*1120*/  R2UR UR5, R7 ;  /* 0x00000000070573c2 */ /* 0x00032200000e0000 */
[----:B------:R-:W-:Y:S01]  /*1130*/  LEA.HI R26, R29, R209, RZ, 0x2 ;  /* 0x000000d11d1a7211 */ /* 0x000fe200078f10ff */
[----:B------:R-:W-:Y:S01]  /*1140*/  IMAD R0, R111, c[0x0][0x238], RZ ;  /* 0x00008e006f007a24 */ /* 0x000fe200078e02ff */
[----:B------:R-:W-:Y:S01]  /*1150*/  ISETP.GE.AND P6, PT, R4, c[0x0][0x1d4], PT ;  /* 0x0000750004007a0c */ /* 0x000fe20003fc6270 */
[----:B------:R-:W-:Y:S01]  /*1160*/  IMAD.MOV.U32 R131, RZ, RZ, c[0x0][0x23c] ;  /* 0x00008f00ff837624 */ /* 0x000fe200078e00ff */
[----:B------:R-:W-:Y:S01]  /*1170*/  SHF.R.S32.HI R35, RZ, 0x2, R26 ;  /* 0x00000002ff237819 */ /* 0x000fe2000001141a */
[----:B------:R-:W-:Y:S01]  /*1180*/  IMAD R0, R110, c[0x0][0x23c], R0 ;  /* 0x00008f006e007a24 */ /* 0x000fe200078e0200 */
[C---:B------:R-:W-:Y:S01]  /*1190*/  ISETP.GE.AND P3, PT, R8.reuse, 0x21, PT ;  /* 0x000000210800780c */ /* 0x040fe20003f66270 */
[----:B------:R-:W-:Y:S01]  /*11a0*/  IMAD.U32 R12, RZ, RZ, UR17 ;  /* 0x00000011ff0c7e24 */ /* 0x000fe2000f8e00ff */
[----:B------:R-:W-:Y:S01]  /*11b0*/  ISETP.GE.AND P2, PT, R8, 0x41, PT ;  /* 0x000000410800780c */ /* 0x000fe20003f46270 */
[----:B------:R-:W-:Y:S01]  /*11c0*/  IMAD.IADD R3, R3, 0x1, R0 ;  /* 0x0000000103037824 */ /* 0x000fe200078e0200 */
[C---:B------:R-:W-:Y:S01]  /*11d0*/  IADD3 R138, R35.reuse, 0x20, RZ ;  /* 0x00000020238a7810 */ /* 0x040fe20007ffe0ff */
[----:B------:R-:W-:Y:S01]  /*11e0*/  IMAD.U32 R0, RZ, RZ, UR17 ;  /* 0x00000011ff007e24 */ /* 0x000fe2000f8e00ff */
[----:B------:R-:W-:Y:S01]  /*11f0*/  IADD3 R137, R35, 0x40, RZ ;  /* 0x0000004023897810 */ /* 0x000fe20007ffe0ff */
[----:B------:R-:W-:Y:S01]  /*1200*/  IMAD.WIDE.U32 R12, R12, c[0x0][0x260], R4 ;  /* 0x000098000c0c7a25 */ /* 0x000fe200078e0004 */
[----:B------:R-:W-:Y:S01]  /*1210*/  UMOV UR36, 0x6 ;  /* 0x0000000600247882 */ /* 0x000fe20000000000 */
[----:B------:R2:W4:Y:S01]  /*1220*/  R2UR UR32, R142 ;  /* 0x000000008e2073c2 */ /* 0x00052200000e0000 */
[----:B------:R-:W-:Y:S01]  /*1230*/  UMOV UR38, 0x5 ;  /* 0x0000000500267882 */ /* 0x000fe20000000000 */
[----:B------:R-:W-:Y:S01]  /*1240*/  IMAD.WIDE.U32 R2, R0, c[0x0][0x240], R2 ;  /* 0x0000900000027a25 */ /* 0x000fe200078e0002 */
[----:B------:R-:W-:Y:S01]  /*1250*/  ULDC UR34, c[0x0][0x284] ;  /* 0x0000a10000227ab9 */ /* 0x000fe20000000800 */
[----:B------:R-:W-:-:S02]  /*1260*/  P2R R130, PR, RZ, 0x40 ;  /* 0x00000040ff827803 */ /* 0x000fc40000000000 */
[----:B------:R-:W-:Y:S01]  /*1270*/  IMAD.SHL.U32 R0, R6, 0x40, RZ ;  /* 0x0000004006007824 */ /* 0x000fe200078e00ff */
[----:B------:R-:W-:Y:S01]  /*1280*/  IADD3 R3, R3, UR25, RZ ;  /* 0x0000001903037c10 */ /* 0x000fe2000fffe0ff */
[----:B---3--:R-:W-:Y:S01]  /*1290*/  UIADD3 UR25, UR33, UR10, URZ ;  /* 0x0000000a21197290 */ /* 0x008fe2000fffe03f */
[----:B------:R-:W-:Y:S01]  /*12a0*/  IMAD.MOV.U32 R14, RZ, RZ, R12 ;  /* 0x000000ffff0e7224 */ /* 0x000fe200078e000c */
[----:B------:R-:W-:Y:S01]  /*12b0*/  USHF.R.S32.HI UR10, URZ, 0x1f, UR6 ;  /* 0x0000001f3f0a7899 */ /* 0x000fe20008011406 */
[----:B------:R-:W-:Y:S01]  /*12c0*/  LOP3.LUT R0, R0, 0x1c0, RZ, 0xc0, !PT ;  /* 0x000001c000007812 */ /* 0x000fe200078ec0ff */
[----:B------:R-:W-:Y:S01]  /*12d0*/  UIMAD UR8, UR25, UR6, URZ ;  /* 0x00000006190872a4 */ /* 0x000fe2000f8e023f */
[----:B------:R-:W-:Y:S01]  /*12e0*/  IMAD.WIDE.U32 R116, R84, c[0x0][0x248], R2 ;  /* 0x0000920054747a25 */ /* 0x000fe200078e0002 */
[----:B------:R-:W-:Y:S02]  /*12f0*/  IADD3 R127, R28, UR31, RZ ;  /* 0x0000001f1c7f7c10 */ /* 0x000fe4000fffe0ff */
[----:B-1----:R-:W-:Y:S01]  /*1300*/  LOP3.LUT R7, R0, 0x38, R4, 0xf8, !PT ;  /* 0x0000003800077812 */ /* 0x002fe200078ef804 */
[----:B------:R-:W-:Y:S01]  /*1310*/  IMAD.MOV.U32 R112, RZ, RZ, R116 ;  /* 0x000000ffff707224 */ /* 0x000fe200078e0074 */
[----:B------:R-:W-:Y:S01]  /*1320*/  IADD3 R113, R117, UR9, RZ ;  /* 0x0000000975717c10 */ /* 0x000fe2000fffe0ff */
[----:B------:R-:W-:Y:S01]  /*1330*/  IMAD.U32 R2, RZ, RZ, UR8 ;  /* 0x00000008ff027e24 */ /* 0x000fe2000f8e00ff */
[----:B------:R-:W-:Y:S01]  /*1340*/  SHF.R.U32.HI R6, RZ, 0x3, R0 ;  /* 0x00000003ff067819 */ /* 0x000fe20000011600 */
[----:B------:R-:W-:Y:S01]  /*1350*/  ULDC.64 UR8, c[0x0][0x260] ;  /* 0x0000980000087ab9 */ /* 0x000fe20000000a00 */
[----:B------:R-:W-:Y:S01]  /*1360*/  IMAD R139, R134, c[0x0][0x284], RZ ;  /* 0x0000a100868b7a24 */ /* 0x000fe200078e02ff */
[----:B------:R-:W-:Y:S01]  /*1370*/  UIMAD UR8, UR16, UR8, URZ ;  /* 0x00000008100872a4 */ /* 0x000fe2000f8e023f */
[C---:B------:R-:W-:Y:S01]  /*1380*/  IMAD R2, R142.reuse, UR10, R2 ;  /* 0x0000000a8e027c24 */ /* 0x040fe2000f8e0202 */
[----:B------:R-:W-:Y:S01]  /*1390*/  LOP3.LUT R6, R7, R6, RZ, 0x3c, !PT ;  /* 0x0000000607067212 */ /* 0x000fe200078e3cff */
[----:B------:R-:W-:Y:S01]  /*13a0*/  IMAD.WIDE.U32 R10, R142, UR6, R112 ;  /* 0x000000068e0a7c25 */ /* 0x000fe2000f8e0070 */
[----:B------:R-:W-:-:S02]  /*13b0*/  UIMAD UR8, UR17, UR9, UR8 ;  /* 0x00000009110872a4 */ /* 0x000fc4000f8e0208 */
[----:B------:R-:W-:Y:S01]  /*13c0*/  ULDC UR10, c[0x0][0x294] ;  /* 0x0000a500000a7ab9 */ /* 0x000fe20000000800 */
[----:B------:R-:W-:Y:S01]  /*13d0*/  IMAD.IADD R3, R11, 0x1, R2 ;  /* 0x000000010b037824 */ /* 0x000fe200078e0202 */
[C---:B------:R-:W-:Y:S01]  /*13e0*/  @P4 LEA R0, P0, R132.reuse, R10, 0x4 ;  /* 0x0000000a84004211 */ /* 0x040fe200078020ff */
[----:B------:R-:W-:Y:S01]  /*13f0*/  IMAD.SHL.U32 R2, R9, 0x8, RZ ;  /* 0x0000000809027824 */ /* 0x000fe200078e00ff */
[----:B------:R-:W-:Y:S01]  /*1400*/  IADD3 R15, R13, UR8, RZ ;  /* 0x000000080d0f7c10 */ /* 0x000fe2000fffe0ff */
[C---:B------:R-:W-:Y:S01]  /*1410*/  IMAD.WIDE.U32 R12, R132.reuse, 0x20, RZ ;  /* 0x00000020840c7825 */ /* 0x040fe200078e00ff */
[----:B------:R-:W-:Y:S01]  /*1420*/  @P4 LEA.HI.X R7, R132, R3, R131, 0x4, P0 ;  /* 0x0000000384074211 */ /* 0x000fe200000f2483 */
[----:B------:R-:W-:Y:S01]  /*1430*/  ULDC.64 UR8, c[0x0][0x280] ;  /* 0x0000a00000087ab9 */ /* 0x000fe20000000a00 */
[----:B------:R-:W-:Y:S01]  /*1440*/  @P4 LEA R16, P0, R0, c[0x0][0x220], 0x1 ;  /* 0x0000880000104a11 */ /* 0x000fe200078008ff */
[----:B----4-:R-:W-:Y:S01]  /*1450*/  USHF.L.U64.HI UR32, UR8, UR36, UR9 ;  /* 0x0000002408207299 */ /* 0x010fe20008010209 */
[----:B------:R-:W-:Y:S01]  /*1460*/  LOP3.LUT R6, R6, 0xfffffe00, R2, 0xf8, !PT ;  /* 0xfffffe0006067812 */ /* 0x000fe200078ef802 */
[----:B------:R-:W-:Y:S01]  /*1470*/  USHF.L.U64.HI UR34, UR8, UR38, UR34 ;  /* 0x0000002608227299 */ /* 0x000fe20008010222 */
[----:B------:R-:W-:Y:S01]  /*1480*/  @P4 LEA.HI.X R17, R0, c[0x0][0x224], R7, 0x1, P0 ;  /* 0x0000890000114a11 */ /* 0x000fe200000f0c07 */
[----:B------:R-:W-:Y:S01]  /*1490*/  USHF.L.U32 UR33, UR8, 0x6, URZ ;  /* 0x0000000608217899 */ /* 0x000fe2000800063f */
[----:B------:R-:W-:Y:S01]  /*14a0*/  LOP3.LUT R0, R26, 0xfffffffc, RZ, 0xc0, !PT ;  /* 0xfffffffc1a007812 */ /* 0x000fe200078ec0ff */
[----:B------:R-:W-:Y:S01]  /*14b0*/  IMAD.SHL.U32 R78, R6, 0x2, RZ ;  /* 0x00000002064e7824 */ /* 0x000fe200078e00ff */
[C---:B------:R-:W-:Y:S01]  /*14c0*/  @P1 LEA R4, P0, R10.reuse, c[0x0][0x220], 0x1 ;  /* 0x000088000a041a11 */ /* 0x040fe200078008ff */
[----:B------:R-:W-:Y:S01]  /*14d0*/  USHF.L.U32 UR35, UR8, 0x5, URZ ;  /* 0x0000000508237899 */ /* 0x000fe2000800063f */
[----:B------:R-:W-:Y:S01]  /*14e0*/  SHF.R.S32.HI R2, RZ, 0x1f, R35 ;  /* 0x0000001fff027819 */ /* 0x000fe20000011423 */
[----:B------:R-:W-:Y:S01]  /*14f0*/  IMAD.IADD R0, R209, 0x1, -R0 ;  /* 0x00000001d1007824 */ /* 0x000fe200078e0a00 */
[----:B------:R-:W-:Y:S01]  /*1500*/  @P1 LEA.HI.X R5, R10, c[0x0][0x224], R3, 0x1, P0 ;  /* 0x000089000a051a11 */ /* 0x000fe200000f0c03 */
[----:B------:R-:W-:Y:S01]  /*1510*/  ULDC.64 UR8, c[0x0][0x290] ;  /* 0x0000a40000087ab9 */ /* 0x000fe20000000a00 */
[----:B------:R-:W-:Y:S01]  /*1520*/  ISETP.GT.AND P0, PT, R8, 0x50, PT ;  /* 0x000000500800780c */ /* 0x000fe20003f04270 */
[C---:B------:R-:W-:Y:S01]  /*1530*/  IMAD.SHL.U32 R32, R0.reuse, 0x4, RZ ;  /* 0x0000000400207824 */ /* 0x040fe200078e00ff */
[----:B------:R-:W-:Y:S01]  /*1540*/  USHF.L.U64.HI UR36, UR8, UR36, UR9 ;  /* 0x0000002408247299 */ /* 0x000fe20008010209 */
[----:B------:R-:W-:Y:S01]  /*1550*/  @!PT LDS RZ, [RZ] ;  /* 0x00000000fffff984 */ /* 0x000fe20000000800 */
[----:B------:R-:W-:Y:S01]  /*1560*/  @!PT LDS RZ, [RZ] ;  /* 0x00000000fffff984 */ /* 0x000fe20000000800 */
[----:B------:R-:W-:Y:S01]  /*1570*/  @!PT LDS RZ, [RZ] ;  /* 0x00000000fffff984 */ /* 0x000fe20000000800 */
[----:B------:R1:W-:Y:S01]  /*1580*/  @P1 LDGSTS.E.BYPASS.LTC128B.128 [R78+0x3100], [R4.64], !P6 ;  /* 0x03100000044e1fae */ /* 0x0003e2000f101d5a */
[----:B------:R-:W-:Y:S01]  /*1590*/  IMAD.SHL.U32 R20, R0, 0x8, RZ ;  /* 0x0000000800147824 */ /* 0x000fe200078e00ff */
[----:B------:R-:W-:Y:S01]  /*15a0*/  ISETP.GE.AND P1, PT, R8, 0x31, PT ;  /* 0x000000310800780c */ /* 0x000fe20003f26270 */
[----:B------:R-:W-:Y:S01]  /*15b0*/  USHF.L.U64.HI UR38, UR8, UR38, UR10 ;  /* 0x0000002608267299 */ /* 0x000fe2000801020a */
[----:B------:R-:W-:Y:S01]  /*15c0*/  SHF.R.S32.HI R33, RZ, 0x1f, R32 ;  /* 0x0000001fff217819 */ /* 0x000fe20000011420 */
[----:B------:R3:W-:Y:S01]  /*15d0*/  @P4 LDGSTS.E.BYPASS.LTC128B.128 [R78+0x3900], [R16.64], !P6 ;  /* 0x03900000104e4fae */ /* 0x0007e2000f101d5a */
[----:B------:R-:W-:Y:S01]  /*15e0*/  SHF.R.S32.HI R21, RZ, 0x1f, R20 ;  /* 0x0000001fff157819 */ /* 0x000fe20000011414 */
[----:B------:R-:W-:Y:S01]  /*15f0*/  USHF.L.U32 UR37, UR8, 0x6, URZ ;  /* 0x0000000608257899 */ /* 0x000fe2000800063f */
[----:B------:R-:W-:Y:S01]  /*1600*/  IADD3 R83, R20, 0x20, RZ ;  /* 0x0000002014537810 */ /* 0x000fe20007ffe0ff */
[----:B------:R-:W-:Y:S01]  /*1610*/  IMAD.WIDE.U32 R6, R35, c[0x0][0x280], R32 ;  /* 0x0000a00023067a25 */ /* 0x000fe200078e0020 */
[----:B------:R-:W-:Y:S01]  /*1620*/  USHF.L.U32 UR39, UR8, 0x5, URZ ;  /* 0x0000000508277899 */ /* 0x000fe2000800063f */
[----:B------:R-:W-:Y:S01]  /*1630*/  IADD3 R34, R32, 0x10, RZ ;  /* 0x0000001020227810 */ /* 0x000fe20007ffe0ff */
[----:B------:R-:W-:Y:S01]  /*1640*/  UIMAD.WIDE.U32 UR40, UR8, 0x60, URZ ;  /* 0x00000060082878a5 */ /* 0x000fe2000f8e003f */
[----:B------:R-:W-:Y:S01]  /*1650*/  IMAD.MOV.U32 R24, RZ, RZ, R6 ;  /* 0x000000ffff187224 */ /* 0x000fe200078e0006 */
[----:B------:R-:W-:Y:S01]  /*1660*/  ULDC.64 UR10, c[0x0][0x268] ;  /* 0x00009a00000a7ab9 */ /* 0x000fe20000000a00 */
[----:B------:R-:W-:Y:S01]  /*1670*/  @P1 IMAD R8, R131, 0x30, RZ ;  /* 0x0000003083081824 */ /* 0x000fe200078e02ff */
[----:B------:R-:W-:Y:S01]  /*1680*/  ULDC.64 UR8, c[0x0][0x1e8] ;  /* 0x00007a0000087ab9 */ /* 0x000fe20000000a00 */
[----:B------:R-:W-:Y:S01]  /*1690*/  IMAD.MOV.U32 R145, RZ, RZ, c[0x0][0x2b8] ;  /* 0x0000ae00ff917624 */ /* 0x000fe200078e00ff */
[----:B------:R-:W-:Y:S01]  /*16a0*/  UIMAD UR43, UR16, UR8, URZ ;  /* 0x00000008102b72a4 */ /* 0x000fe2000f8e023f */
[----:B------:R-:W-:Y:S01]  /*16b0*/  IMAD.MOV.U32 R144, RZ, RZ, c[0x0][0x27c] ;  /* 0x00009f00ff907624 */ /* 0x000fe200078e00ff */
[----:B------:R-:W-:Y:S01]  /*16c0*/  UIMAD.WIDE.U32 UR44, UR17, UR8, URZ ;  /* 0x00000008112c72a5 */ /* 0x000fe2000f8e003f */
[----:B------:R-:W-:Y:S01]  /*16d0*/  IMAD.MOV.U32 R136, RZ, RZ, c[0x0][0x27c] ;  /* 0x00009f00ff887624 */ /* 0x000fe200078e00ff */
[----:B------:R-:W-:Y:S01]  /*16e0*/  UIMAD UR43, UR17, UR9, UR43 ;  /* 0x00000009112b72a4 */ /* 0x000fe2000f8e022b */
[----:B------:R-:W-:Y:S01]  /*16f0*/  IMAD.WIDE.U32 R134, R134, c[0x0][0x280], RZ ;  /* 0x0000a00086867a25 */ /* 0x000fe200078e00ff */
[----:B------:R-:W-:-:S02]  /*1700*/  UIMAD UR10, UR28, UR10, URZ ;  /* 0x0000000a1c0a72a4 */ /* 0x000fc4000f8e023f */
[----:B------:R-:W-:Y:S01]  /*1710*/  ULDC.64 UR8, c[0x0][0x210] ;  /* 0x0000840000087ab9 */ /* 0x000fe20000000a00 */
[C---:B-1----:R-:W-:Y:S01]  /*1720*/  IMAD R4, R2.reuse, c[0x0][0x280], RZ ;  /* 0x0000a00002047a24 */ /* 0x042fe200078e02ff */
[----:B------:R-:W-:Y:S01]  /*1730*/  UIMAD UR42, UR16, UR8, URZ ;  /* 0x00000008102a72a4 */ /* 0x000fe2000f8e023f */
[----:B------:R-:W-:Y:S01]  /*1740*/  IMAD R2, R2, c[0x0][0x290], RZ ;  /* 0x0000a40002027a24 */ /* 0x000fe200078e02ff */
[----:B------:R-:W-:Y:S01]  /*1750*/  UIMAD UR10, UR29, UR11, UR10 ;  /* 0x0000000b1d0a72a4 */ /* 0x000fe2000f8e020a */
[C---:B------:R-:W-:Y:S01]  /*1760*/  IMAD R9, R35.reuse, c[0x0][0x284], R4 ;  /* 0x0000a10023097a24 */ /* 0x040fe200078e0204 */
[----:B------:R-:W-:Y:S01]  /*1770*/  UIMAD.WIDE.U32 UR46, UR17, UR8, URZ ;  /* 0x00000008112e72a5 */ /* 0x000fe2000f8e003f */
[----:B------:R-:W-:Y:S01]  /*1780*/  IMAD R11, R35, c[0x0][0x294], R2 ;  /* 0x0000a500230b7a24 */ /* 0x000fe200078e0202 */
[----:B------:R-:W-:Y:S01]  /*1790*/  @P3 IADD3 R2, P4, R10, R12, RZ ;  /* 0x0000000c0a023210 */ /* 0x000fe20007f9e0ff */
[----:B------:R-:W-:Y:S01]  /*17a0*/  IMAD.IADD R25, R7, 0x1, R9 ;  /* 0x0000000107197824 */ /* 0x000fe200078e0209 */
[----:B------:R-:W-:Y:S01]  /*17b0*/  UIMAD UR9, UR17, UR9, UR42 ;  /* 0x00000009110972a4 */ /* 0x000fe2000f8e022a */
[----:B------:R-:W-:Y:S01]  /*17c0*/  IMAD.WIDE.U32 R4, R35, c[0x0][0x290], R32 ;  /* 0x0000a40023047a25 */ /* 0x000fe200078e0020 */
[----:B------:R-:W-:-:S02]  /*17d0*/  UIADD3 UR43, UR45, UR43, URZ ;  /* 0x0000002b2d2b7290 */ /* 0x000fc4000fffe03f */
[----:B------:R-:W-:Y:S01]  /*17e0*/  UIADD3 UR9, UR47, UR9, URZ ;  /* 0x000000092f097290 */ /* 0x000fe2000fffe03f */
[----:B------:R-:W-:Y:S01]  /*17f0*/  IMAD.WIDE.U32 R6, R35, c[0x0][0x280], R20 ;  /* 0x0000a00023067a25 */ /* 0x000fe200078e0014 */
[----:B------:R-:W-:-:S03]  /*1800*/  UIADD3 UR8, UR41, UR5, URZ ;  /* 0x0000000529087290 */ /* 0x000fc6000fffe03f */
[----:B------:R-:W-:Y:S02]  /*1810*/  IMAD.IADD R23, R5, 0x1, R11 ;  /* 0x0000000105177824 */ /* 0x000fe400078e020b */
[----:B------:R-:W-:Y:S02]  /*1820*/  IMAD.MOV.U32 R22, RZ, RZ, R4 ;  /* 0x000000ffff167224 */ /* 0x000fe400078e0004 */
[----:B------:R-:W-:Y:S02]  /*1830*/  IMAD.IADD R19, R9, 0x1, R7 ;  /* 0x0000000109137824 */ /* 0x000fe400078e0207 */
[----:B------:R-:W-:-:S04]  /*1840*/  IMAD.WIDE.U32 R4, R35, c[0x0][0x290], R20 ;  /* 0x0000a40023047a25 */ /* 0x000fc800078e0014 */
[----:B------:R-:W-:Y:S02]  /*1850*/  IMAD.SHL.U32 R7, R131, 0x20, RZ ;  /* 0x0000002083077824 */ /* 0x000fe400078e00ff */
[----:B---3--:R-:W-:Y:S02]  /*1860*/  IMAD.IADD R17, R11, 0x1, R5 ;  /* 0x000000010b117824 */ /* 0x008fe400078e0205 */
[----:B------:R-:W-:Y:S01]  /*1870*/  IMAD.MOV.U32 R18, RZ, RZ, R6 ;  /* 0x000000ffff127224 */ /* 0x000fe200078e0006 */
[----:B------:R-:W-:Y:S01]  /*1880*/  @P3 IADD3.X R5, R3, R13, R7, P4, !PT ;  /* 0x0000000d03053210 */ /* 0x000fe200027fe407 */
[----:B------:R-:W-:Y:S01]  /*1890*/  IMAD.MOV.U32 R16, RZ, RZ, R4 ;  /* 0x000000ffff107224 */ /* 0x000fe200078e0004 */
[C---:B------:R-:W-:Y:S01]  /*18a0*/  @P3 LEA R6, P4, R2.reuse, c[0x0][0x220], 0x1 ;  /* 0x0000880002063a11 */ /* 0x040fe200078808ff */
[----:B------:R-:W-:Y:S02]  /*18b0*/  @P0 IMAD R11, R131, 0x50, RZ ;  /* 0x00000050830b0824 */ /* 0x000fe400078e02ff */
[----:B------:R-:W-:Y:S01]  /*18c0*/  IMAD.WIDE.U32 R96, R133, c[0x0][0x280], R24 ;  /* 0x0000a00085607a25 */ /* 0x000fe200078e0018 */
[----:B------:R-:W-:-:S02]  /*18d0*/  @P3 LEA.HI.X R7, R2, c[0x0][0x224], R5, 0x1, P4 ;  /* 0x0000890002073a11 */ /* 0x000fc400020f0c05 */
[----:B------:R-:W-:Y:S01]  /*18e0*/  ISETP.GE.AND P4, PT, R20, c[0x0][0x27c], PT ;  /* 0x00009f0014007a0c */ /* 0x000fe20003f86270 */
[----:B------:R-:W-:Y:S02]  /*18f0*/  @P1 IMAD.MOV.U32 R2, RZ, RZ, R10 ;  /* 0x000000ffff021224 */ /* 0x000fe400078e000a */
[----:B------:R1:W-:Y:S01]  /*1900*/  @P3 LDGSTS.E.BYPASS.LTC128B.128 [R78+0x4100], [R6.64], !P6 ;  /* 0x04100000064e3fae */ /* 0x0003e2000f101d5a */
[----:B------:R-:W-:Y:S01]  /*1910*/  IMAD.WIDE.U32 R94, R133, c[0x0][0x290], R22 ;  /* 0x0000a400855e7a25 */ /* 0x000fe200078e0016 */
[----:B------:R-:W-:-:S03]  /*1920*/  P2R R129, PR, RZ, 0x10 ;  /* 0x00000010ff817803 */ /* 0x000fc60000000000 */
[----:B------:R-:W-:Y:S01]  /*1930*/  @P1 IMAD.WIDE.U32 R4, R132, 0x30, R2 ;  /* 0x0000003084041825 */ /* 0x000fe200078e0002 */
[----:B------:R-:W-:-:S03]  /*1940*/  SEL R2, RZ, c[0x0][0x27c], !P4 ;  /* 0x00009f00ff027a07 */ /* 0x000fc60006000000 */
[----:B------:R-:W-:Y:S01]  /*1950*/  @P1 IMAD.IADD R8, R5, 0x1, R8 ;  /* 0x0000000105081824 */ /* 0x000fe200078e0208 */
[----:B------:R-:W-:Y:S01]  /*1960*/  @P1 LEA R12, P3, R4, c[0x0][0x220], 0x1 ;  /* 0x00008800040c1a11 */ /* 0x000fe200078608ff */
[----:B------:R-:W-:-:S03]  /*1970*/  IMAD.WIDE.U32 R92, R133, c[0x0][0x280], R18 ;  /* 0x0000a000855c7a25 */ /* 0x000fc600078e0012 */
[----:B------:R-:W-:Y:S01]  /*1980*/  @P1 LEA.HI.X R13, R4, c[0x0][0x224], R8, 0x1, P3 ;  /* 0x00008900040d1a11 */ /* 0x000fe200018f0c08 */
[----:B------:R-:W-:Y:S01]  /*1990*/  IMAD.IADD R4, R20, 0x1, R2 ;  /* 0x0000000114047824 */ /* 0x000fe200078e0202 */
[----:B------:R-:W-:Y:S01]  /*19a0*/  @P2 LEA R5, P3, R132, R10, 0x6 ;  /* 0x0000000a84052211 */ /* 0x000fe200078630ff */
[----:B------:R-:W-:Y:S02]  /*19b0*/  @P0 IMAD.MOV.U32 R2, RZ, RZ, R10 ;  /* 0x000000ffff020224 */ /* 0x000fe400078e000a */
[----:B------:R3:W-:Y:S01]  /*19c0*/  @P1 LDGSTS.E.BYPASS.LTC128B.128 [R78+0x4900], [R12.64], !P6 ;  /* 0x049000000c4e1fae */ /* 0x0007e2000f101d5a */
[----:B------:R-:W-:Y:S01]  /*19d0*/  ISETP.GE.AND P1, PT, R83, c[0x0][0x1d4], PT ;  /* 0x0000750053007a0c */ /* 0x000fe20003f26270 */
[----:B------:R-:W-:-:S03]  /*19e0*/  IMAD.WIDE.U32 R90, R133, c[0x0][0x290], R16 ;  /* 0x0000a400855a7a25 */ /* 0x000fc600078e0010 */
[----:B------:R-:W-:Y:S01]  /*19f0*/  P2R R106, PR, RZ, 0x2 ;  /* 0x00000002ff6a7803 */ /* 0x000fe20000000000 */
[----:B------:R-:W-:Y:S01]  /*1a00*/  IMAD.WIDE.U32 R84, R84, c[0x0][0x268], R14 ;  /* 0x00009a0054547a25 */ /* 0x000fe200078e000e */
[----:B------:R-:W-:Y:S02]  /*1a10*/  ISETP.NE.AND P1, PT, R145, 0x1, PT ;  /* 0x000000019100780c */ /* 0x000fe40003f25270 */
[C---:B-1----:R-:W-:Y:S01]  /*1a20*/  @P2 LEA.HI.X R6, R132.reuse, R3, R131, 0x6, P3 ;  /* 0x0000000384062211 */ /* 0x042fe200018f3483 */
[----:B------:R-:W-:Y:S01]  /*1a30*/  @P0 IMAD.WIDE.U32 R2, R132, 0x50, R2 ;  /* 0x0000005084020825 */ /* 0x000fe200078e0002 */
[----:B------:R-:W-:Y:S02]  /*1a40*/  @P2 LEA R8, P3, R5, c[0x0][0x220], 0x1 ;  /* 0x0000880005082a11 */ /* 0x000fe400078608ff */
[----:B------:R-:W-:Y:S01]  /*1a50*/  SHF.R.S32.HI R7, RZ, 0x1f, R4 ;  /* 0x0000001fff077819 */ /* 0x000fe20000011404 */
[----:B------:R-:W-:Y:S01]  /*1a60*/  @P0 IMAD.IADD R3, R3, 0x1, R11 ;  /* 0x0000000103030824 */ /* 0x000fe200078e020b */
[----:B------:R-:W-:Y:S01]  /*1a70*/  @P2 LEA.HI.X R9, R5, c[0x0][0x224], R6, 0x1, P3 ;  /* 0x0000890005092a11 */ /* 0x000fe200018f0c06 */
[----:B------:R-:W-:Y:S01]  /*1a80*/  IMAD.U32 R5, RZ, RZ, UR30 ;  /* 0x0000001eff057e24 */ /* 0x000fe2000f8e00ff */
[C---:B------:R-:W-:Y:S01]  /*1a90*/  @P0 LEA R6, P3, R2.reuse, c[0x0][0x220], 0x1 ;  /* 0x0000880002060a11 */ /* 0x040fe200078608ff */
[----:B------:R-:W-:Y:S01]  /*1aa0*/  IMAD.SHL.U32 R11, R137, 0x40, RZ ;  /* 0x00000040890b7824 */ /* 0x000fe200078e00ff */
[----:B------:R-:W-:Y:S01]  /*1ab0*/  LEA.HI R4, R7, R4, RZ, 0x3 ;  /* 0x0000000407047211 */ /* 0x000fe200078f18ff */
[----:B------:R1:W-:Y:S01]  /*1ac0*/  @P2 LDGSTS.E.BYPASS.LTC128B.128 [R78+0x5100], [R8.64], !P6 ;  /* 0x05100000084e2fae */ /* 0x0003e2000f101d5a */
[----:B------:R-:W-:Y:S01]  /*1ad0*/  @P0 LEA.HI.X R7, R2, c[0x0][0x224], R3, 0x1, P3 ;  /* 0x0000890002070a11 */ /* 0x000fe200018f0c03 */
[----:B------:R-:W-:Y:S01]  /*1ae0*/  IMAD.SHL.U32 R136, R136, 0x2, RZ ;  /* 0x0000000288887824 */ /* 0x000fe200078e00ff */
[----:B------:R-:W-:Y:S01]  /*1af0*/  LOP3.LUT R107, R11, 0x1c0, RZ, 0xc0, !PT ;  /* 0x000001c00b6b7812 */ /* 0x000fe200078ec0ff */
[----:B------:R-:W-:Y:S01]  /*1b00*/  IMAD.IADD R139, R135, 0x1, R139 ;  /* 0x00000001878b7824 */ /* 0x000fe200078e028b */
[----:B------:R-:W-:Y:S01]  /*1b10*/  LOP3.LUT R88, R4, 0xfffffff8, RZ, 0xc0, !PT ;  /* 0xfffffff804587812 */ /* 0x000fe200078ec0ff */
[----:B------:R4:W-:Y:S01]  /*1b20*/  @P0 LDGSTS.E.BYPASS.LTC128B.128 [R78+0x5900], [R6.64], !P6 ;  /* 0x05900000064e0fae */ /* 0x0009e2000f101d5a */
[----:B------:R-:W-:Y:S01]  /*1b30*/  ISETP.GE.AND P0, PT, R20, c[0x0][0x1d4], PT ;  /* 0x0000750014007a0c */ /* 0x000fe20003f06270 */
[----:B------:R-:W-:Y:S01]  /*1b40*/  IMAD R0, R0, 0x20, R35 ;  /* 0x0000002000007824 */ /* 0x000fe200078e0223 */
[----:B------:R-:W-:Y:S01]  /*1b50*/  SHF.R.U32.HI R140, RZ, 0x3, R107 ;  /* 0x00000003ff8c7819 */ /* 0x000fe2000001166b */
[----:B------:R-:W0:Y:S01]  /*1b60*/  LDGDEPBAR ;  /* 0x00000000000079af */ /* 0x000e220000000000 */
[----:B------:R-:W-:-:S02]  /*1b70*/  P2R R89, PR, RZ, 0x1 ;  /* 0x00000001ff597803 */ /* 0x000fc40000000000 */
[C---:B------:R-:W-:Y:S01]  /*1b80*/  SHF.L.U64.HI R131, R132.reuse, 0x5, R131 ;  /* 0x0000000584837819 */ /* 0x040fe20000010283 */
[----:B------:R-:W-:Y:S01]  /*1b90*/  IMAD.SHL.U32 R132, R132, 0x20, RZ ;  /* 0x0000002084847824 */ /* 0x000fe200078e00ff */
[----:B------:R-:W-:Y:S02]  /*1ba0*/  SHF.R.S32.HI R105, RZ, 0x3, R4 ;  /* 0x00000003ff697819 */ /* 0x000fe40000011404 */
[----:B------:R-:W-:Y:S02]  /*1bb0*/  SHF.R.S32.HI R100, RZ, 0x1f, R88 ;  /* 0x0000001fff647819 */ /* 0x000fe40000011458 */
[----:B------:R-:W-:Y:S01]  /*1bc0*/  IADD3 R87, R85, UR10, RZ ;  /* 0x0000000a55577c10 */ /* 0x000fe2000fffe0ff */
[----:B------:R-:W-:Y:S01]  /*1bd0*/  ULDC.U8 UR10, c[0x0][0x298] ;  /* 0x0000a600000a7ab9 */ /* 0x000fe20000000000 */
[----:B-1----:R-:W-:Y:S01]  /*1be0*/  IMAD.U32 R8, RZ, RZ, UR22 ;  /* 0x00000016ff087e24 */ /* 0x002fe2000f8e00ff */
[----:B----4-:R-:W-:Y:S02]  /*1bf0*/  LEA.HI R6, R29, R209, RZ, 0x5 ;  /* 0x000000d11d067211 */ /* 0x010fe400078f28ff */
[----:B------:R-:W-:-:S03]  /*1c00*/  SHF.R.S32.HI R7, RZ, 0x1f, R26 ;  /* 0x0000001fff077819 */ /* 0x000fc6000001141a */
[----:B------:R-:W-:-:S05]  /*1c10*/  IMAD.SHL.U32 R6, R6, 0x10, RZ ;  /* 0x0000001006067824 */ /* 0x000fca00078e00ff */
[----:B------:R-:W-:Y:S01]  /*1c20*/  LOP3.LUT R120, R6, 0xfffffe00, RZ, 0xc0, !PT ;  /* 0xfffffe0006787812 */ /* 0x000fe200078ec0ff */
[----:B------:R-:W-:-:S05]  /*1c30*/  IMAD.SHL.U32 R6, R138, 0x40, RZ ;  /* 0x000000408a067824 */ /* 0x000fca00078e00ff */
[----:B------:R-:W-:-:S04]  /*1c40*/  LOP3.LUT R108, R6, 0x1c0, RZ, 0xc0, !PT ;  /* 0x000001c0066c7812 */ /* 0x000fc800078ec0ff */
[----:B------:R-:W-:Y:S02]  /*1c50*/  SHF.R.U32.HI R141, RZ, 0x3, R108 ;  /* 0x00000003ff8d7819 */ /* 0x000fe4000001166c */
[----:B--2---:R-:W-:Y:S01]  /*1c60*/  @P5 SHF.R.S32.HI R3, RZ, 0x1f, R27 ;  /* 0x0000001fff035819 */ /* 0x004fe2000001141b */
[----:B------:R-:W-:Y:S01]  /*1c70*/  @!P5 IMAD.MOV.U32 R3, RZ, RZ, R5 ;  /* 0x000000ffff03d224 */ /* 0x000fe200078e0005 */
[----:B------:R-:W-:Y:S01]  /*1c80*/  SHF.R.S32.HI R5, RZ, 0x1f, R133 ;  /* 0x0000001fff057819 */ /* 0x000fe20000011485 */
[----:B------:R-:W-:Y:S02]  /*1c90*/  @P5 IMAD.MOV.U32 R2, RZ, RZ, R27 ;  /* 0x000000ffff025224 */ /* 0x000fe400078e001b */
[----:B------:R-:W-:Y:S02]  /*1ca0*/  @!P5 IMAD.MOV.U32 R2, RZ, RZ, R8 ;  /* 0x000000ffff02d224 */ /* 0x000fe400078e0008 */
[C---:B------:R-:W-:Y:S02]  /*1cb0*/  IMAD R8, R5.reuse, c[0x0][0x280], RZ ;  /* 0x0000a00005087a24 */ /* 0x040fe400078e02ff */
[----:B------:R-:W-:-:S02]  /*1cc0*/  IMAD R5, R5, c[0x0][0x290], RZ ;  /* 0x0000a40005057a24 */ /* 0x000fc400078e02ff */
[C---:B------:R-:W-:Y:S01]  /*1cd0*/  IMAD R10, R133.reuse, c[0x0][0x284], R8 ;  /* 0x0000a100850a7a24 */ /* 0x040fe200078e0208 */
[----:B------:R-:W-:Y:S01]  /*1ce0*/  SHF.R.S32.HI R8, RZ, 0x1f, R137 ;  /* 0x0000001fff087819 */ /* 0x000fe20000011489 */
[----:B------:R-:W-:Y:S01]  /*1cf0*/  IMAD R9, R133, c[0x0][0x294], R5 ;  /* 0x0000a50085097a24 */ /* 0x000fe200078e0205 */
[----:B------:R-:W-:Y:S01]  /*1d00*/  LEA.HI R5, R7, R35, RZ, 0x3 ;  /* 0x0000002307057211 */ /* 0x000fe200078f18ff */
[----:B------:R-:W-:Y:S01]  /*1d10*/  IMAD R3, R3, c[0x0][0x2b0], RZ ;  /* 0x0000ac0003037a24 */ /* 0x000fe200078e02ff */
[----:B------:R-:W-:Y:S01]  /*1d20*/  LEA.HI R6, R8, R137, RZ, 0x3 ;  /* 0x0000008908067211 */ /* 0x000fe200078f18ff */
[C---:B------:R-:W-:Y:S01]  /*1d30*/  IMAD.WIDE.U32 R114, R2.reuse, c[0x0][0x2b0], RZ ;  /* 0x0000ac0002727a25 */ /* 0x040fe200078e00ff */
[----:B------:R-:W-:Y:S02]  /*1d40*/  LOP3.LUT R5, R5, 0xfffffff8, RZ, 0xc0, !PT ;  /* 0xfffffff805057812 */ /* 0x000fe400078ec0ff */
[----:B------:R-:W-:Y:S01]  /*1d50*/  SHF.R.S32.HI R7, RZ, 0x1f, R138 ;  /* 0x0000001fff077819 */ /* 0x000fe2000001148a */
[----:B------:R-:W-:-:S02]  /*1d60*/  IMAD R3, R2, c[0x0][0x2b4], R3 ;  /* 0x0000ad0002037a24 */ /* 0x000fc400078e0203 */
[----:B------:R-:W-:Y:S01]  /*1d70*/  IMAD.IADD R5, R35, 0x1, -R5 ;  /* 0x0000000123057824 */ /* 0x000fe200078e0a05 */
[----:B------:R-:W-:Y:S01]  /*1d80*/  LEA.HI R7, R7, R138, RZ, 0x3 ;  /* 0x0000008a07077211 */ /* 0x000fe200078f18ff */
[----:B------:R-:W-:Y:S02]  /*1d90*/  IMAD.SHL.U32 R6, R6, 0x40, RZ ;  /* 0x0000004006067824 */ /* 0x000fe400078e00ff */
[C---:B------:R-:W-:Y:S01]  /*1da0*/  IMAD.SHL.U32 R8, R5.reuse, 0x40, RZ ;  /* 0x0000004005087824 */ /* 0x040fe200078e00ff */
[----:B------:R-:W-:Y:S01]  /*1db0*/  LOP3.LUT P0, RZ, R5, 0x4, RZ, 0xc0, !PT ;  /* 0x0000000405ff7812 */ /* 0x000fe2000780c0ff */
[----:B------:R-:W-:Y:S01]  /*1dc0*/  IMAD.IADD R126, R115, 0x1, R3 ;  /* 0x00000001737e7824 */ /* 0x000fe200078e0203 */
[----:B------:R-:W-:Y:S01]  /*1dd0*/  SHF.R.S32.HI R5, RZ, 0x1f, R83 ;  /* 0x0000001fff057819 */ /* 0x000fe20000011453 */
[----:B------:R-:W-:Y:S01]  /*1de0*/  IMAD.SHL.U32 R7, R7, 0x40, RZ ;  /* 0x0000004007077824 */ /* 0x000fe200078e00ff */
[----:B------:R-:W-:Y:S01]  /*1df0*/  LOP3.LUT R118, R8, 0x1c0, RZ, 0xc0, !PT ;  /* 0x000001c008767812 */ /* 0x000fe200078ec0ff */
[----:B------:R-:W-:Y:S01]  /*1e00*/  IMAD.IADD R104, R97, 0x1, R10 ;  /* 0x0000000161687824 */ /* 0x000fe200078e020a */
[----:B------:R-:W-:Y:S01]  /*1e10*/  LEA.HI R5, R5, R83, RZ, 0x3 ;  /* 0x0000005305057211 */ /* 0x000fe200078f18ff */
[----:B------:R-:W-:Y:S01]  /*1e20*/  IMAD.IADD R102, R10, 0x1, R93 ;  /* 0x000000010a667824 */ /* 0x000fe200078e025d */
[----:B------:R-:W-:Y:S01]  /*1e30*/  SHF.R.U32.HI R119, RZ, 0x3, R118 ;  /* 0x00000003ff777819 */ /* 0x000fe20000011676 */
[----:B------:R-:W-:Y:S01]  /*1e40*/  IMAD.IADD R103, R95, 0x1, R9 ;  /* 0x000000015f677824 */ /* 0x000fe200078e0209 */
[----:B------:R-:W-:Y:S01]  /*1e50*/  LOP3.LUT R2, R118, 0x18, R20, 0xf8, !PT ;  /* 0x0000001876027812 */ /* 0x000fe200078ef814 */
[----:B------:R-:W-:Y:S01]  /*1e60*/  IMAD.IADD R101, R9, 0x1, R91 ;  /* 0x0000000109657824 */ /* 0x000fe200078e025b */
[----:B------:R-:W-:-:S02]  /*1e70*/  LOP3.LUT R121, R6, 0xfffffe00, RZ, 0xc0, !PT ;  /* 0xfffffe0006797812 */ /* 0x000fc400078ec0ff */
[----:B------:R-:W-:Y:S02]  /*1e80*/  LOP3.LUT R2, R2, R119, RZ, 0x3c, !PT ;  /* 0x0000007702027212 */ /* 0x000fe400078e3cff */
[----:B------:R-:W-:Y:S02]  /*1e90*/  LOP3.LUT R6, R118, 0x38, R4, 0xf8, !PT ;  /* 0x0000003876067812 */ /* 0x000fe400078ef804 */
[----:B------:R-:W-:Y:S01]  /*1ea0*/  LOP3.LUT R73, R5, 0xfffffff8, RZ, 0xc0, !PT ;  /* 0xfffffff805497812 */ /* 0x000fe200078ec0ff */
[----:B------:R-:W-:Y:S01]  /*1eb0*/  IMAD.IADD R3, R2, 0x1, R120 ;  /* 0x0000000102037824 */ /* 0x000fe200078e0278 */
[----:B------:R-:W-:Y:S02]  /*1ec0*/  LOP3.LUT R122, R7, 0xfffffe00, RZ, 0xc0, !PT ;  /* 0xfffffe00077a7812 */ /* 0x000fe400078ec0ff */
[----:B------:R-:W-:Y:S02]  /*1ed0*/  LOP3.LUT R5, R108, 0x38, R4, 0xf8, !PT ;  /* 0x000000386c057812 */ /* 0x000fe400078ef804 */
[----:B------:R-:W-:-:S02]  /*1ee0*/  LEA R79, R3, 0x100, 0x1 ;  /* 0x00000100034f7811 */ /* 0x000fc400078e08ff */
[----:B------:R-:W-:Y:S02]  /*1ef0*/  LOP3.LUT R2, R107, 0x38, R4, 0xf8, !PT ;  /* 0x000000386b027812 */ /* 0x000fe400078ef804 */
[----:B------:R-:W-:Y:S02]  /*1f00*/  LOP3.LUT R3, R6, R119, RZ, 0x3c, !PT ;  /* 0x0000007706037212 */ /* 0x000fe400078e3cff */
[----:B------:R-:W-:Y:S02]  /*1f10*/  LOP3.LUT R5, R122, R5, R141, 0xf6, !PT ;  /* 0x000000057a057212 */ /* 0x000fe400078ef68d */
[----:B------:R-:W-:Y:S01]  /*1f20*/  LOP3.LUT R2, R121, R2, R140, 0xf6, !PT ;  /* 0x0000000279027212 */ /* 0x000fe200078ef68c */
[----:B------:R-:W-:Y:S01]  /*1f30*/  IMAD.IADD R3, R3, 0x1, R120 ;  /* 0x0000000103037824 */ /* 0x000fe200078e0278 */
[----:B------:R-:W-:Y:S01]  /*1f40*/  IADD3 R80, R79, 0x40, RZ ;  /* 0x000000404f507810 */ /* 0x000fe20007ffe0ff */
[----:B------:R-:W-:Y:S01]  /*1f50*/  IMAD.SHL.U32 R125, R5, 0x2, RZ ;  /* 0x00000002057d7824 */ /* 0x000fe200078e00ff */
[----:B------:R-:W-:Y:S01]  /*1f60*/  @P0 IADD3 R80, R79, -0x40, RZ ;  /* 0xffffffc04f500810 */ /* 0x000fe20007ffe0ff */
[----:B------:R-:W-:Y:S01]  /*1f70*/  IMAD.SHL.U32 R124, R2, 0x2, RZ ;  /* 0x00000002027c7824 */ /* 0x000fe200078e00ff */
[----:B------:R-:W-:Y:S01]  /*1f80*/  SHF.R.S32.HI R81, RZ, 0x1f, R73 ;  /* 0x0000001fff517819 */ /* 0x000fe20000011449 */
[----:B------:R-:W-:Y:S01]  /*1f90*/  IMAD.SHL.U32 R123, R3, 0x2, RZ ;  /* 0x00000002037b7824 */ /* 0x000fe200078e00ff */
[----:B------:R-:W-:Y:S01]  /*1fa0*/  BAR.SYNC.DEFER_BLOCKING 0x0 ;  /* 0x0000000000007b1d */ /* 0x000fe20000010000 */
[----:B---3--:R-:W-:-:S05]  /*1fb0*/  ISETP.GE.AND P0, PT, R144, 0x1, PT ;  /* 0x000000019000780c */ /* 0x008fca0003f06270 */
.L_x_376:
        /* <DEDUP_REMOVED lines=13> */
[C---:B------:R-:W-:Y:S04]  /*2090*/  @!P0 IADD3 R3, P1, R5.reuse, R114, RZ ;  /* 0x0000007205038210 */ /* 0x040fe80007f3e0ff */
[----:B------:R-:W-:Y:S02]  /*20a0*/  @!P0 LEA.HI.X.SX32 R6, R5, R126, 0x1, P1 ;  /* 0x0000007e05068211 */ /* 0x000fe400008f0eff */
[C---:B------:R-:W-:Y:S04]  /*20b0*/  @!P0 LEA R2, P1, R3.reuse, c[0x0][0x2a0], 0x2 ;  /* 0x0000a80003028a11 */ /* 0x040fe800078210ff */
[----:B------:R-:W-:Y:S05]  /*20c0*/  @!P0 LEA.HI.X R3, R3, c[0x0][0x2a4], R6, 0x2, P1 ;  /* 0x0000a90003038a11 */ /* 0x000fea00008f1406 */
[----:B------:R1:W2:Y:S04]  /*20d0*/  @!P0 LDG.E R82, [R2.64] ;  /* 0x0000001a02528981 */ /* 0x0002a8000c1e1900 */
[----:B------:R-:W-:Y:S01]  /*20e0*/  BAR.SYNC.DEFER_BLOCKING 0x0 ;  /* 0x0000000000007b1d */ /* 0x000fe20000010000 */
[----:B-1----:R-:W-:Y:S04]  /*20f0*/  IMAD.MOV R2, RZ, RZ, -R5 ;  /* 0x000000ffff027224 */ /* 0x002fe800078e0a05 */
[----:B------:R-:W-:Y:S04]  /*2100*/  IMAD R86, R2, c[0x0][0x2b8], R4 ;  /* 0x0000ae0002567a24 */ /* 0x000fe800078e0204 */
[----:B------:R-:W-:Y:S01]  /*2110*/  IMAD.WIDE.U32 R2, R86, c[0x0][0x1e0], RZ ;  /* 0x0000780056027a25 */ /* 0x000fe200078e00ff */
[----:B------:R-:W-:Y:S05]  /*2120*/  SHF.R.S32.HI R98, RZ, 0x1f, R86 ;  /* 0x0000001fff627819 */ /* 0x000fea0000011456 */
        /* <DEDUP_REMOVED lines=11> */
[----:B------:R-:W-:-:S05]  /*21e0*/  @!P2 BRA `(.L_x_343) ;  /* 0x00003b400000a947 */ /* 0x000fca0003800000 */
[----:B------:R-:W-:Y:S01]  /*21f0*/  USHF.R.S32.HI UR28, URZ, 0x1f, UR6 ;  /* 0x0000001f3f1c7899 */ /* 0x000fe20008011406 */
[----:B------:R-:W-:Y:S01]  /*2200*/  ISETP.NE.AND P0, PT, RZ, UR10, PT ;  /* 0x0000000aff007c0c */ /* 0x000fe2000bf05270 */
[----:B------:R-:W-:Y:S01]  /*2210*/  UIMAD UR11, UR8, UR6, URZ ;  /* 0x00000006080b72a4 */ /* 0x000fe2000f8e023f */
[----:B------:R-:W-:Y:S01]  /*2220*/  IMAD R2, R139, UR6, RZ ;  /* 0x000000068b027c24 */ /* 0x000fe2000f8e02ff */
[----:B------:R-:W-:Y:S01]  /*2230*/  UIMAD UR5, UR6, -0x60, UR4 ;  /* 0xffffffa0060578a4 */ /* 0x000fe2000f8e0204 */
[C---:B------:R-:W-:Y:S01]  /*2240*/  IMAD.WIDE.U32 R60, R134.reuse, UR6, RZ ;  /* 0x00000006863c7c25 */ /* 0x040fe2000f8e00ff */
[----:B------:R-:W-:Y:S02]  /*2250*/  UIMAD.WIDE.U32 UR30, UR40, UR6, URZ ;  /* 0x00000006281e72a5 */ /* 0x000fe4000f8e003f */
[----:B------:R-:W-:Y:S01]  /*2260*/  UIMAD UR11, UR28, UR40, UR11 ;  /* 0x000000281c0b72a4 */ /* 0x000fe2000f8e020b */
[----:B------:R-:W-:Y:S01]  /*2270*/  IMAD R2, R134, UR28, R2 ;  /* 0x0000001c86027c24 */ /* 0x000fe2000f8e0202 */
[----:B------:R-:W-:Y:S02]  /*2280*/  UISETP.LT.AND UP0, UPT, UR5, 0x60, UPT ;  /* 0x000000600500788c */ /* 0x000fe4000bf01270 */
[----:B------:R-:W-:Y:S02]  /*2290*/  UIADD3 UR11, UR31, UR11, URZ ;  /* 0x0000000b1f0b7290 */ /* 0x000fe4000fffe03f */
[----:B------:R-:W-:Y:S01]  /*22a0*/  USEL UR28, UR5, 0x60, UP0 ;  /* 0x00000060051c7887 */ /* 0x000fe20008000000 */
        /* <DEDUP_REMOVED lines=15> */
[----:B------:R-:W-:Y:S04]  /*23a0*/  IADD3 R3, P0, R94, UR30, RZ ;  /* 0x0000001e5e037c10 */ /* 0x000fe8000ff1e0ff */
[----:B------:R-:W-:Y:S02]  /*23b0*/  IADD3.X R5, R103, UR11, RZ, P0, !PT ;  /* 0x0000000b67057c10 */ /* 0x000fe400087fe4ff */
        /* <DEDUP_REMOVED lines=13> */
.L_x_346:
[----:B------:R-:W-:Y:S05]  /*2490*/  BSYNC B0 ;  /* 0x0000000000007941 */ /* 0x000fea0003800000 */
.L_x_345:
        /* <DEDUP_REMOVED lines=19> */
[----:B------:R-:W-:Y:S01]  /*25d0*/  IADD3 R4, P1, P0, R96, UR35, R60 ;  /* 0x0000002360047c10 */ /* 0x000fe2000f83e03c */
[----:B------:R-:W-:Y:S01]  /*25e0*/  IMAD.U32 R5, RZ, RZ, UR39 ;  /* 0x00000027ff057e24 */ /* 0x000fe2000f8e00ff */
[----:B------:R-:W-:Y:S01]  /*25f0*/  CS2R R42, SRZ ;  /* 0x00000000002a7805 */ /* 0x000fe2000001ff00 */
[----:B------:R-:W-:Y:S01]  /*2600*/  IMAD.U32 R8, RZ, RZ, UR38 ;  /* 0x00000026ff087e24 */ /* 0x000fe2000f8e00ff */
[----:B------:R-:W-:Y:S01]  /*2610*/  IADD3.X R7, R104, UR34, R37, P1, P0 ;  /* 0x0000002268077c10 */ /* 0x000fe20008fe0425 */
[----:B------:R-:W-:Y:S01]  /*2620*/  CS2R R14, SRZ ;  /* 0x00000000000e7805 */ /* 0x000fe2000001ff00 */
[----:B------:R-:W-:Y:S01]  /*2630*/  IADD3 R5, P1, P0, R94, UR30, R5 ;  /* 0x0000001e5e057c10 */ /* 0x000fe2000f83e005 */
[----:B------:R-:W-:Y:S01]  /*2640*/  CS2R R44, SRZ ;  /* 0x00000000002c7805 */ /* 0x000fe2000001ff00 */
[----:B------:R-:W-:Y:S02]  /*2650*/  CS2R R16, SRZ ;  /* 0x0000000000107805 */ /* 0x000fe4000001ff00 */
[----:B------:R-:W-:Y:S02]  /*2660*/  IADD3.X R8, R103, UR11, R8, P1, P0 ;  /* 0x0000000b67087c10 */ /* 0x000fe40008fe0408 */
        /* <DEDUP_REMOVED lines=12> */
.L_x_348:
[----:B------:R-:W-:Y:S05]  /*2730*/  BSYNC B0 ;  /* 0x0000000000007941 */ /* 0x000fea0003800000 */
.L_x_347:
        /* <DEDUP_REMOVED lines=24> */
[----:B------:R-:W-:Y:S01]  /*28c0*/  IMAD.U32 R5, RZ, RZ, UR31 ;  /* 0x0000001fff057e24 */ /* 0x000fe2000f8e00ff */
[----:B------:R-:W-:Y:S01]  /*28d0*/  IADD3 R5, P1, P0, R94, UR37, R4 ;  /* 0x000000255e057c10 */ /* 0x000fe2000f83e004 */
[----:B------:R-:W-:Y:S03]  /*28e0*/  CS2R R24, SRZ ;  /* 0x0000000000187805 */ /* 0x000fe6000001ff00 */
        /* <DEDUP_REMOVED lines=13> */
.L_x_350:
[----:B------:R-:W-:Y:S05]  /*29c0*/  BSYNC B0 ;  /* 0x0000000000007941 */ /* 0x000fea0003800000 */
.L_x_349:
        /* <DEDUP_REMOVED lines=74> */
.L_x_354:
[----:B------:R-:W-:Y:S05]  /*2e70*/  BSYNC B0 ;  /* 0x0000000000007941 */ /* 0x000fea0003800000 */
.L_x_353:
        /* <DEDUP_REMOVED lines=57> */
.L_x_352:
[----:B------:R-:W-:Y:S05]  /*3210*/  BSYNC B1 ;  /* 0x0000000000017941 */ /* 0x000fea0003800000 */
.L_x_351:
[----:B--2---:R2:W4:Y:S01]  /*3220*/  SHFL.IDX PT, R38, R76, 0x1, 0x1c1f ;  /* 0x003c1f004c267f89 */ /* 0x00452200000e0000 */
[----:B------:R-:W-:Y:S03]  /*3230*/  BSSY B1, `(.L_x_355) ;  /* 0x0000077000017945 */ /* 0x000fe60003800000 */
[----:B------:R2:W1:Y:S01]  /*3240*/  SHFL.IDX PT, R37, R77, 0x1, 0x1c1f ;  /* 0x003c1f004d257f89 */ /* 0x00046200000e0000 */
[----:B------:R-:W-:-:S05]  /*3250*/  @P4 BRA `(.L_x_356) ;  /* 0x0000074000004947 */ /* 0x000fca0003800000 */
[----:B------:R-:W-:Y:S01]  /*3260*/  ISETP.NE.AND P0, PT, R89, RZ, PT ;  /* 0x000000ff5900720c */ /* 0x000fe20003f05270 */
[----:B------:R-:W-:Y:S01]  /*3270*/  @!UPT UIADD3 URZ, URZ, URZ, URZ ;  /* 0x0000003f3f3ff290 */ /* 0x000fe2000fffe03f */
[----:B------:R-:W-:Y:S11]  /*3280*/  BSSY B0, `(.L_x_357) ;  /* 0x0000038000007945 */ /* 0x000ff60003800000 */
[----:B------:R-:W-:-:S05]  /*3290*/  @P0 BRA `(.L_x_358) ;  /* 0x0000036000000947 */ /* 0x000fca0003800000 */
[C---:B-1----:R-:W-:Y:S01]  /*32a0*/  LEA R30, P0, R20.reuse, R37, 0x1 ;  /* 0x00000025141e7211 */ /* 0x042fe200078008ff */
[----:B------:R-:W1:Y:S03]  /*32b0*/  LDS.128 R8, [R79+0x4000] ;  /* 0x004000004f087984 */ /* 0x000e660000000c00 */
        /* <DEDUP_REMOVED lines=39> */
[----:B------:R-:W-:Y:S01]  /*3530*/  @!P0 FMUL.FTZ R4, R7, R4 ;  /* 0x0000000407048220 */ /* 0x000fe20000410000 */
        /* <DEDUP_REMOVED lines=12> */
.L_x_358:
[----:B------:R-:W-:Y:S05]  /*3600*/  BSYNC B0 ;  /* 0x0000000000007941 */ /* 0x000fea0003800000 */
.L_x_357:
[----:B------:R-:W-:Y:S11]  /*3610*/  ISETP.NE.AND P0, PT, R106, RZ, PT ;  /* 0x000000ff6a00720c */ /* 0x000ff60003f05270 */
[----:B------:R-:W-:Y:S02]  /*3620*/  @!UPT UIADD3 URZ, URZ, URZ, URZ ;  /* 0x0000003f3f3ff290 */ /* 0x000fe4000fffe03f */
        /* <DEDUP_REMOVED lines=55> */
.L_x_356:
[----:B------:R-:W-:Y:S05]  /*39a0*/  BSYNC B1 ;  /* 0x0000000000017941 */ /* 0x000fea0003800000 */
.L_x_355:
[----:B-1----:R1:W2:Y:S04]  /*39b0*/  SHFL.IDX PT, R31, R76, 0x2, 0x1c1f ;  /* 0x005c1f004c1f7f89 */ /* 0x0022a800000e0000 */
[----:B------:R1:W4:Y:S01]  /*39c0*/  SHFL.IDX PT, R30, R77, 0x2, 0x1c1f ;  /* 0x005c1f004d1e7f89 */ /* 0x00032200000e0000 */
[----:B------:R-:W-:-:S05]  /*39d0*/  @P2 BRA `(.L_x_359) ;  /* 0x000026e000002947 */ /* 0x000fca0003800000 */
[----:B------:R-:W-:Y:S01]  /*39e0*/  ISETP.NE.AND P0, PT, R89, RZ, PT ;  /* 0x000000ff5900720c */ /* 0x000fe20003f05270 */
[----:B------:R-:W-:Y:S01]  /*39f0*/  @!UPT UIADD3 URZ, URZ, URZ, URZ ;  /* 0x0000003f3f3ff290 */ /* 0x000fe2000fffe03f */
[----:B------:R-:W-:Y:S11]  /*3a00*/  BSSY B0, `(.L_x_360) ;  /* 0x0000038000007945 */ /* 0x000ff60003800000 */
[----:B------:R-:W-:-:S05]  /*3a10*/  @P0 BRA `(.L_x_361) ;  /* 0x0000036000000947 */ /* 0x000fca0003800000 */
[C---:B----4-:R-:W-:Y:S01]  /*3a20*/  LEA R26, P0, R20.reuse, R30, 0x1 ;  /* 0x0000001e141a7211 */ /* 0x050fe200078008ff */
[----:B------:R-:W4:Y:S03]  /*3a30*/  LDS.128 R8, [R79+0x5000] ;  /* 0x005000004f087984 */ /* 0x000f260000000c00 */
[----:B--2---:R-:W-:Y:S02]  /*3a40*/  LEA.HI.X R27, R20, R31, R21, 0x1, P0 ;  /* 0x0000001f141b7211 */ /* 0x004fe400000f0c15 */
        /* <DEDUP_REMOVED lines=13> */
[----:B----4-:R-:W-:Y:S02]  /*3b20*/  @!P0 MOV R3, R8 ;  /* 0x0000000800038202 */ /* 0x010fe40000000f00 */
        /* <DEDUP_REMOVED lines=37> */
.L_x_361:
[----:B------:R-:W-:Y:S05]  /*3d80*/  BSYNC B0 ;  /* 0x0000000000007941 */ /* 0x000fea0003800000 */
.L_x_360:
[----:B------:R-:W-:Y:S11]  /*3d90*/  ISETP.NE.AND P0, PT, R106, RZ, PT ;  /* 0x000000ff6a00720c */ /* 0x000ff60003f05270 */
[----:B------:R-:W-:Y:S02]  /*3da0*/  @!UPT UIADD3 URZ, URZ, URZ, URZ ;  /* 0x0000003f3f3ff290 */ /* 0x000fe4000fffe03f */
[----:B------:R-:W-:-:S05]  /*3db0*/  @P0 BRA `(.L_x_359) ;  /* 0x0000230000000947 */ /* 0x000fca0003800000 */
[C---:B----4-:R-:W-:Y:S01]  /*3dc0*/  LEA R22, P0, R73.reuse, R30, 0x1 ;  /* 0x0000001e49167211 */ /* 0x050fe200078008ff */
[----:B--2---:R-:W2:Y:S03]  /*3dd0*/  LDS.128 R8, [R80+0x5000] ;  /* 0x0050000050087984 */ /* 0x004ea60000000c00 */
        /* <DEDUP_REMOVED lines=53> */
.L_x_344:
[----:B------:R-:W-:Y:S01]  /*4130*/  ISETP.GE.AND P0, PT, R138, UR28, PT ;  /* 0x0000001c8a007c0c */ /* 0x000fe2000bf06270 */
[----:B------:R-:W-:Y:S01]  /*4140*/  CS2R R26, SRZ ;  /* 0x00000000001a7805 */ /* 0x000fe2000001ff00 */
[----:B------:R-:W-:Y:S01]  /*4150*/  ISETP.NE.AND P5, PT, R89, RZ, PT ;  /* 0x000000ff5900720c */ /* 0x000fe20003fa5270 */
[----:B------:R-:W-:Y:S01]  /*4160*/  CS2R R24, SRZ ;  /* 0x0000000000187805 */ /* 0x000fe2000001ff00 */
[----:B------:R-:W-:Y:S01]  /*4170*/  ISETP.GE.OR P2, PT, R20, c[0x0][0x27c], P0 ;  /* 0x00009f0014007a0c */ /* 0x000fe20000746670 */
[----:B------:R-:W-:Y:S01]  /*4180*/  IMAD.U32 R7, RZ, RZ, UR39 ;  /* 0x00000027ff077e24 */ /* 0x000fe2000f8e00ff */
[----:B------:R-:W-:Y:S01]  /*4190*/  ISETP.NE.AND P4, PT, R129, RZ, PT ;  /* 0x000000ff8100720c */ /* 0x000fe20003f85270 */
[----:B------:R-:W-:Y:S01]  /*41a0*/  IMAD.U32 R8, RZ, RZ, UR38 ;  /* 0x00000026ff087e24 */ /* 0x000fe2000f8e00ff */
        /* <DEDUP_REMOVED lines=9> */
[----:B------:R-:W-:Y:S01]  /*4240*/  @!P2 IADD3 R7, P1, P0, R90, UR30, R7 ;  /* 0x0000001e5a07ac10 */ /* 0x000fe2000f83e007 */
[----:B------:R-:W-:Y:S01]  /*4250*/  IMAD.U32 R2, RZ, RZ, UR30 ;  /* 0x0000001eff027e24 */ /* 0x000fe2000f8e00ff */
[----:B------:R1:W2:Y:S01]  /*4260*/  SHFL.IDX PT, R65, R76, RZ, 0x1c1f ;  /* 0x001c1fff4c417589 */ /* 0x0002a200000e0000 */
[----:B------:R-:W-:Y:S01]  /*4270*/  IMAD.U32 R3, RZ, RZ, UR31 ;  /* 0x0000001fff037e24 */ /* 0x000fe2000f8e00ff */
[----:B------:R-:W-:Y:S01]  /*4280*/  @!P2 IADD3.X R8, R101, UR11, R8, P1, P0 ;  /* 0x0000000b6508ac10 */ /* 0x000fe20008fe0408 */
[----:B------:R-:W-:Y:S01]  /*4290*/  IMAD.U32 R3, RZ, RZ, UR11 ;  /* 0x0000000bff037e24 */ /* 0x000fe2000f8e00ff */
[----:B------:R-:W-:Y:S01]  /*42a0*/  ISETP.GE.AND P0, PT, R137, UR28, PT ;  /* 0x0000001c89007c0c */ /* 0x000fe2000bf06270 */
[----:B------:R-:W-:Y:S03]  /*42b0*/  BSSY B0, `(.L_x_362) ;  /* 0x00000b8000007945 */ /* 0x000fe60003800000 */
[----:B------:R-:W-:Y:S01]  /*42c0*/  ISETP.GE.OR P1, PT, R20, c[0x0][0x27c], P0 ;  /* 0x00009f0014007a0c */ /* 0x000fe20000726670 */
[----:B------:R1:W3:Y:S11]  /*42d0*/  SHFL.IDX PT, R64, R77, RZ, 0x1c1f ;  /* 0x001c1fff4d407589 */ /* 0x0002f600000e0000 */
[----:B------:R-:W-:Y:S01]  /*42e0*/  @!UPT UIADD3 URZ, URZ, URZ, URZ ;  /* 0x0000003f3f3ff290 */ /* 0x000fe2000fffe03f */
[----:B------:R-:W-:Y:S04]  /*42f0*/  @!P1 IADD3 R10, P3, P0, R90, UR37, R2 ;  /* 0x000000255a0a9c10 */ /* 0x000fe8000f87e002 */
[----:B------:R-:W-:Y:S02]  /*4300*/  @!P1 IADD3.X R11, R101, UR36, R3, P3, P0 ;  /* 0x00000024650b9c10 */ /* 0x000fe40009fe0403 */
[--C-:B------:R-:W-:Y:S04]  /*4310*/  @!P2 IADD3 R2, P3, P0, R92, UR35, R60.reuse ;  /* 0x000000235c02ac10 */ /* 0x100fe8000f87e03c */
[--C-:B------:R-:W-:Y:S02]  /*4320*/  @!P2 IADD3.X R3, R102, UR34, R37.reuse, P3, P0 ;  /* 0x000000226603ac10 */ /* 0x100fe40009fe0425 */
[----:B------:R-:W-:Y:S04]  /*4330*/  @!P1 IADD3 R6, P3, P0, R92, UR33, R60 ;  /* 0x000000215c069c10 */ /* 0x000fe8000f87e03c */
[----:B------:R-:W-:Y:S02]  /*4340*/  @!P1 IADD3.X R9, R102, UR32, R37, P3, P0 ;  /* 0x0000002066099c10 */ /* 0x000fe40009fe0425 */
        /* <DEDUP_REMOVED lines=10> */
[----:B------:R-:W-:Y:S01]  /*43f0*/  ISETP.GE.AND P0, PT, R35, UR28, PT ;  /* 0x0000001c23007c0c */ /* 0x000fe2000bf06270 */
[----:B------:R4:W3:Y:S03]  /*4400*/  @!P1 LDG.E.128 R56, [R8.64] ;  /* 0x0000001a08389981 */ /* 0x0008e6000c1e1d00 */
[----:B------:R-:W-:Y:S05]  /*4410*/  ISETP.GE.OR P0, PT, R20, c[0x0][0x27c], P0 ;  /* 0x00009f0014007a0c */ /* 0x000fea0000706670 */
[----:B------:R4:W3:Y:S08]  /*4420*/  @!P1 LDG.E.128 R28, [R6.64] ;  /* 0x0000001a061c9981 */ /* 0x0008f0000c1e1d00 */
[----:B-1----:R-:W-:Y:S05]  /*4430*/  @!P0 IADD3 R2, P1, R92, R60, RZ ;  /* 0x0000003c5c028210 */ /* 0x002fea0007f3e0ff */
[----:B------:R-:W-:Y:S01]  /*4440*/  @!P0 IMAD.X R3, R102, 0x1, R37, P1 ;  /* 0x0000000166038824 */ /* 0x000fe200008e0625 */
[C---:B----4-:R-:W-:Y:S04]  /*4450*/  @!P0 LEA R8, P1, R2.reuse, c[0x0][0x270], 0x1 ;  /* 0x00009c0002088a11 */ /* 0x050fe800078208ff */
[----:B------:R-:W-:Y:S02]  /*4460*/  @!P0 LEA.HI.X R9, R2, c[0x0][0x274], R3, 0x1, P1 ;  /* 0x00009d0002098a11 */ /* 0x000fe400008f0c03 */
[----:B------:R-:W-:Y:S01]  /*4470*/  @!P0 IADD3 R3, P1, R90, UR30, RZ ;  /* 0x0000001e5a038c10 */ /* 0x000fe2000ff3e0ff */
[----:B------:R-:W-:Y:S02]  /*4480*/  CS2R R6, SRZ ;  /* 0x0000000000067805 */ /* 0x000fe4000001ff00 */
[----:B------:R2:W5:Y:S01]  /*4490*/  @!P0 LDG.E.128 R40, [R8.64] ;  /* 0x0000001a08288981 */ /* 0x000562000c1e1d00 */
[----:B------:R-:W-:Y:S02]  /*44a0*/  @!P0 IADD3.X R4, R101, UR11, RZ, P1, !PT ;  /* 0x0000000b65048c10 */ /* 0x000fe40008ffe4ff */
[C---:B------:R-:W-:Y:S04]  /*44b0*/  @!P0 LEA R2, P1, R3.reuse, c[0x0][0x288], 0x1 ;  /* 0x0000a20003028a11 */ /* 0x040fe800078208ff */
[----:B------:R-:W-:Y:S02]  /*44c0*/  @!P0 LEA.HI.X R3, R3, c[0x0][0x28c], R4, 0x1, P1 ;  /* 0x0000a30003038a11 */ /* 0x000fe400008f0c04 */
[----:B------:R-:W-:Y:S01]  /*44d0*/  CS2R R4, SRZ ;  /* 0x0000000000047805 */ /* 0x000fe2000001ff00 */
[----:B------:R-:W-:Y:S05]  /*44e0*/  ISETP.GE.AND P1, PT, R20, c[0x0][0x27c], PT ;  /* 0x00009f0014007a0c */ /* 0x000fea0003f26270 */
        /* <DEDUP_REMOVED lines=49> */
[----:B------:R-:W-:Y:S01]  /*4800*/  LEA R70, P0, R88, R64, 0x1 ;  /* 0x0000004058467211 */ /* 0x000fe200078008ff */
[----:B------:R-:W-:Y:S01]  /*4810*/  @!P1 HADD2.F32 R38, -RZ, R38.H0_H0 ;  /* 0x20000026ff269230 */ /* 0x000fe20000004100 */
[----:B------:R-:W-:Y:S01]  /*4820*/  MOV R13, R7 ;  /* 0x00000007000d7202 */ /* 0x000fe20000000f00 */
[----:B------:R-:W-:Y:S01]  /*4830*/  IMAD.SHL.U32 R48, R48, 0x2, RZ ;  /* 0x0000000230307824 */ /* 0x000fe200078e00ff */
[----:B------:R-:W-:Y:S02]  /*4840*/  @!P1 SHF.R.U32.HI R14, RZ, 0x10, R7 ;  /* 0x00000010ff0e9819 */ /* 0x000fe40000011607 */
[----:B------:R-:W-:Y:S02]  /*4850*/  @!P1 SHF.R.U32.HI R40, RZ, 0x10, R41 ;  /* 0x00000010ff289819 */ /* 0x000fe40000011629 */
[----:B------:R-:W-:Y:S01]  /*4860*/  LEA.HI.X R71, R88, R65, R100, 0x1, P0 ;  /* 0x0000004158477211 */ /* 0x000fe200000f0c64 */
[----:B------:R-:W1:Y:S01]  /*4870*/  LDS.128 R48, [R48+0x3100] ;  /* 0x0031000030307984 */ /* 0x000e620000000c00 */
[----:B------:R-:W-:Y:S01]  /*4880*/  ISETP.GE.AND P0, PT, R66, c[0x0][0x1d4], PT ;  /* 0x0000750042007a0c */ /* 0x000fe20003f06270 */
[----:B------:R-:W-:Y:S01]  /*4890*/  @!P1 HADD2.F32 R40, -RZ, R40.H0_H0 ;  /* 0x20000028ff289230 */ /* 0x000fe20000004100 */
[--C-:B------:R-:W-:Y:S02]  /*48a0*/  @!P1 SHF.R.U32.HI R47, RZ, 0x10, R43.reuse ;  /* 0x00000010ff2f9819 */ /* 0x100fe4000001162b */
[----:B------:R-:W-:Y:S01]  /*48b0*/  @!P1 SHF.R.U64 R45, R42, 0x10, R43 ;  /* 0x000000102a2d9819 */ /* 0x000fe2000000122b */
[----:B------:R-:W-:Y:S01]  /*48c0*/  @!P1 HADD2.F32 R42, -RZ, R44.H0_H0 ;  /* 0x2000002cff2a9230 */ /* 0x000fe20000004100 */
[----:B------:R-:W-:Y:S03]  /*48d0*/  MOV R46, R43 ;  /* 0x0000002b002e7202 */ /* 0x000fe60000000f00 */
[----:B------:R-:W-:Y:S04]  /*48e0*/  @!P1 HADD2.F32 R44, -RZ, R45.H0_H0 ;  /* 0x2000002dff2c9230 */ /* 0x000fe80000004100 */
        /* <DEDUP_REMOVED lines=18> */
[----:B------:R-:W-:Y:S01]  /*4a10*/  @!P1 HADD2.F32 R37, -RZ, R7.H0_H0 ;  /* 0x20000007ff259230 */ /* 0x000fe20000004100 */
[----:B------:R-:W-:Y:S01]  /*4a20*/  @!P1 IMAD.MOV.U32 R9, RZ, RZ, R50 ;  /* 0x000000ffff099224 */ /* 0x000fe200078e0032 */
[----:B------:R-:W-:Y:S02]  /*4a30*/  @!P1 HADD2.F32 R4, -RZ, R10.H0_H0 ;  /* 0x2000000aff049230 */ /* 0x000fe40000004100 */
[----:B------:R-:W-:Y:S01]  /*4a40*/  @!P1 HADD2.F32 R38, -RZ, R39.H0_H0 ;  /* 0x20000027ff269230 */ /* 0x000fe20000004100 */
[----:B------:R-:W-:Y:S01]  /*4a50*/  @!P1 F2FP.PACK_AB R2, R3, R2 ;  /* 0x000000020302923e */ /* 0x000fe200000000ff */
[----:B------:R-:W-:Y:S02]  /*4a60*/  @!P1 HADD2.F32 R39, -RZ, R7.H1_H1 ;  /* 0x30000007ff279230 */ /* 0x000fe40000004100 */
[--C-:B------:R-:W-:Y:S01]  /*4a70*/  @!P1 HADD2.F32 R7, -RZ, R5.reuse.H1_H1 ;  /* 0x30000005ff079230 */ /* 0x100fe20000004100 */
[----:B------:R-:W-:Y:S01]  /*4a80*/  @!P1 MOV R48, R2 ;  /* 0x0000000200309202 */ /* 0x000fe20000000f00 */
[----:B------:R-:W-:Y:S01]  /*4a90*/  @!P1 HADD2.F32 R8, -RZ, R5.H0_H0 ;  /* 0x20000005ff089230 */ /* 0x000fe20000004100 */
[----:B------:R-:W-:Y:S01]  /*4aa0*/  @!P1 FMUL.FTZ R5, R37, R4 ;  /* 0x0000000425059220 */ /* 0x000fe20000410000 */
[--C-:B------:R-:W-:Y:S01]  /*4ab0*/  @!P1 HADD2.F32 R41, -RZ, R9.reuse.H0_H0 ;  /* 0x20000009ff299230 */ /* 0x100fe20000004100 */
[----:B------:R-:W-:Y:S01]  /*4ac0*/  @!P1 FMUL.FTZ R10, R39, R6 ;  /* 0x00000006270a9220 */ /* 0x000fe20000410000 */
[----:B------:R-:W-:Y:S01]  /*4ad0*/  @!P1 HADD2.F32 R43, -RZ, R9.H1_H1 ;  /* 0x30000009ff2b9230 */ /* 0x000fe20000004100 */
[C---:B------:R-:W-:Y:S02]  /*4ae0*/  @!P1 FFMA.FTZ R72, R8.reuse, R38, -R5 ;  /* 0x0000002608489223 */ /* 0x040fe40000010805 */
[C---:B------:R-:W-:Y:S01]  /*4af0*/  @!P1 FMUL.FTZ R5, R7.reuse, R6 ;  /* 0x0000000607059220 */ /* 0x040fe20000410000 */
[----:B------:R-:W-:Y:S01]  /*4b00*/  @!P1 HADD2.F32 R6, -RZ, R11.H0_H0 ;  /* 0x2000000bff069230 */ /* 0x000fe20000004100 */
[----:B------:R-:W-:Y:S01]  /*4b10*/  @!P1 FFMA.FTZ R69, R7, R40, -R10 ;  /* 0x0000002807459223 */ /* 0x000fe2000001080a */
[----:B------:R-:W-:Y:S01]  /*4b20*/  @!P1 MOV R7, R18 ;  /* 0x0000001200079202 */ /* 0x000fe20000000f00 */
[----:B------:R-:W-:Y:S01]  /*4b30*/  @!P1 FMUL.FTZ R4, R8, R4 ;  /* 0x0000000408049220 */ /* 0x000fe20000410000 */
[----:B------:R-:W-:Y:S01]  /*4b40*/  @!P1 HADD2.F32 R8, -RZ, R12.H0_H0 ;  /* 0x2000000cff089230 */ /* 0x000fe20000004100 */
[----:B------:R-:W-:Y:S02]  /*4b50*/  @!P1 MOV R11, R51 ;  /* 0x00000033000b9202 */ /* 0x000fe40000000f00 */
[----:B------:R-:W-:Y:S01]  /*4b60*/  @!P1 FFMA.FTZ R4, R37, R38, R4 ;  /* 0x0000002625049223 */ /* 0x000fe20000010004 */
[--C-:B------:R-:W-:Y:S01]  /*4b70*/  @!P1 HADD2.F32 R9, -RZ, R7.reuse.H1_H1 ;  /* 0x30000007ff099230 */ /* 0x100fe20000004100 */
[----:B------:R-:W-:Y:S01]  /*4b80*/  @!P1 FMUL.FTZ R12, R43, R8 ;  /* 0x000000082b0c9220 */ /* 0x000fe20000410000 */
[----:B------:R-:W-:Y:S01]  /*4b90*/  @!P1 HADD2.F32 R10, -RZ, R7.H0_H0 ;  /* 0x20000007ff0a9230 */ /* 0x000fe20000004100 */
[----:B------:R-:W-:Y:S01]  /*4ba0*/  @!P1 FMUL.FTZ R7, R41, R6 ;  /* 0x0000000629079220 */ /* 0x000fe20000410000 */
[----:B------:R-:W-:Y:S01]  /*4bb0*/  @!P1 HADD2.F32 R45, -RZ, R11.H1_H1 ;  /* 0x3000000bff2d9230 */ /* 0x000fe20000004100 */
[C---:B------:R-:W-:Y:S02]  /*4bc0*/  @!P1 FFMA.FTZ R67, R9.reuse, R44, -R12 ;  /* 0x0000002c09439223 */ /* 0x040fe4000001080c */
[C---:B------:R-:W-:Y:S02]  /*4bd0*/  @!P1 FFMA.FTZ R68, R10.reuse, R42, -R7 ;  /* 0x0000002a0a449223 */ /* 0x040fe40000010807 */
[----:B------:R-:W-:Y:S01]  /*4be0*/  @!P1 FMUL.FTZ R7, R9, R8 ;  /* 0x0000000809079220 */ /* 0x000fe20000410000 */
[----:B------:R-:W-:Y:S01]  /*4bf0*/  @!P1 HADD2.F32 R8, -RZ, R13.H0_H0 ;  /* 0x2000000dff089230 */ /* 0x000fe20000004100 */
[----:B------:R-:W-:Y:S01]  /*4c00*/  @!P1 IMAD.MOV.U32 R9, RZ, RZ, R19 ;  /* 0x000000ffff099224 */ /* 0x000fe200078e0013 */
[----:B------:R-:W-:Y:S01]  /*4c10*/  @!P1 HADD2.F32 R13, -RZ, R11.H0_H0 ;  /* 0x2000000bff0d9230 */ /* 0x000fe20000004100 */
[----:B------:R-:W-:Y:S01]  /*4c20*/  @!P1 FMUL.FTZ R6, R10, R6 ;  /* 0x000000060a069220 */ /* 0x000fe20000410000 */
[----:B------:R-:W-:Y:S01]  /*4c30*/  @!P1 HADD2.F32 R10, -RZ, R14.H0_H0 ;  /* 0x2000000eff0a9230 */ /* 0x000fe20000004100 */
[----:B------:R-:W-:Y:S01]  /*4c40*/  @!P1 FFMA.FTZ R5, R39, R40, R5 ;  /* 0x0000002827059223 */ /* 0x000fe20000010005 */
[--C-:B------:R-:W-:Y:S01]  /*4c50*/  @!P1 HADD2.F32 R12, -RZ, R9.reuse.H0_H0 ;  /* 0x20000009ff0c9230 */ /* 0x100fe20000004100 */
[----:B------:R-:W-:Y:S01]  /*4c60*/  @!P1 FFMA.FTZ R6, R41, R42, R6 ;  /* 0x0000002a29069223 */ /* 0x000fe20000010006 */
[----:B------:R-:W-:Y:S01]  /*4c70*/  @!P1 HADD2.F32 R11, -RZ, R9.H1_H1 ;  /* 0x30000009ff0b9230 */ /* 0x000fe20000004100 */
[----:B------:R-:W-:Y:S01]  /*4c80*/  @!P1 FMUL.FTZ R9, R13, R8 ;  /* 0x000000080d099220 */ /* 0x000fe20000410000 */
[----:B------:R-:W-:Y:S01]  /*4c90*/  @!P1 F2FP.PACK_AB R4, R5, R4 ;  /* 0x000000040504923e */ /* 0x000fe200000000ff */
        /* <DEDUP_REMOVED lines=16> */
[----:B------:R-:W-:Y:S01]  /*4da0*/  @!P1 MOV R17, R11 ;  /* 0x0000000b00119202 */ /* 0x000fe20000000f00 */
[----:B------:R-:W-:Y:S01]  /*4db0*/  @!P1 IMAD.MOV.U32 R49, RZ, RZ, R4 ;  /* 0x000000ffff319224 */ /* 0x000fe200078e0004 */
[----:B------:R-:W-:Y:S02]  /*4dc0*/  @!P1 MOV R19, R37 ;  /* 0x0000002500139202 */ /* 0x000fe40000000f00 */
[----:B------:R-:W-:Y:S02]  /*4dd0*/  @!P1 F2FP.PACK_AB R6, R7, R6 ;  /* 0x000000060706923e */ /* 0x000fe400000000ff */
[----:B------:R-:W-:Y:S01]  /*4de0*/  @!P1 F2FP.PACK_AB R8, R9, R8 ;  /* 0x000000080908923e */ /* 0x000fe200000000ff */
[----:B------:R1:W-:Y:S01]  /*4df0*/  ST.E.128 [R70.64], R16 ;  /* 0x0000001046007985 */ /* 0x0003e2000c101d1a */
[----:B------:R-:W-:Y:S02]  /*4e00*/  @!P1 MOV R50, R6 ;  /* 0x0000000600329202 */ /* 0x000fe40000000f00 */
[----:B------:R-:W-:Y:S05]  /*4e10*/  @!P1 MOV R51, R8 ;  /* 0x0000000800339202 */ /* 0x000fea0000000f00 */
[----:B------:R1:W-:Y:S02]  /*4e20*/  @!P0 ST.E.128 [R64.64], R48 ;  /* 0x0000003040008985 */ /* 0x0003e4000c101d1a */
.L_x_363:
[----:B------:R-:W-:Y:S05]  /*4e30*/  BSYNC B0 ;  /* 0x0000000000007941 */ /* 0x000fea0003800000 */
.L_x_362:
        /* <DEDUP_REMOVED lines=13> */
[----:B------:R-:W-:Y:S02]  /*4f10*/  @!P1 SHF.R.U64 R3, R24, 0x10, R25 ;  /* 0x0000001018039819 */ /* 0x000fe40000001219 */
[----:B------:R-:W-:Y:S02]  /*4f20*/  LEA.HI.SX32 R6, R6, R105, 0x1c ;  /* 0x0000006906067211 */ /* 0x000fe400078fe2ff */
[----:B------:R-:W-:Y:S01]  /*4f30*/  @!P1 SHF.R.U64 R13, R52, 0x10, R53 ;  /* 0x00000010340d9819 */ /* 0x000fe20000001235 */
[----:B------:R-:W-:Y:S01]  /*4f40*/  @!P1 HADD2.F32 R3, -RZ, R3.H0_H0 ;  /* 0x20000003ff039230 */ /* 0x000fe20000004100 */
[----:B------:R-:W-:Y:S02]  /*4f50*/  SHF.L.U32 R6, R6, 0x3, RZ ;  /* 0x0000000306067819 */ /* 0x000fe400000006ff */
[----:B------:R-:W-:Y:S01]  /*4f60*/  @!P1 SHF.R.U64 R11, R26, 0x10, R27 ;  /* 0x000000101a0b9819 */ /* 0x000fe2000000121b */
[----:B------:R-:W-:Y:S01]  /*4f70*/  @!P1 HADD2.F32 R13, -RZ, R13.H0_H0 ;  /* 0x2000000dff0d9230 */ /* 0x000fe20000004100 */
[----:B------:R-:W-:Y:S02]  /*4f80*/  LOP3.LUT R44, R108, 0x38, R6, 0xf8, !PT ;  /* 0x000000386c2c7812 */ /* 0x000fe400078ef806 */
[----:B------:R-:W-:Y:S02]  /*4f90*/  ISETP.GE.AND P0, PT, R6, c[0x0][0x1d4], PT ;  /* 0x0000750006007a0c */ /* 0x000fe40003f06270 */
[----:B------:R-:W-:Y:S02]  /*4fa0*/  LOP3.LUT R44, R44, R141, RZ, 0x3c, !PT ;  /* 0x0000008d2c2c7212 */ /* 0x000fe400078e3cff */
[----:B------:R-:W-:Y:S01]  /*4fb0*/  @!P1 SHF.R.U32.HI R7, RZ, 0x10, R25 ;  /* 0x00000010ff079819 */ /* 0x000fe20000011619 */
[----:B------:R-:W-:Y:S01]  /*4fc0*/  @!P1 HADD2.F32 R25, -RZ, R61.H1_H1 ;  /* 0x3000003dff199230 */ /* 0x000fe20000004100 */
[----:B------:R-:W-:Y:S02]  /*4fd0*/  IADD3 R44, R122, R44, RZ ;  /* 0x0000002c7a2c7210 */ /* 0x000fe40007ffe0ff */
[----:B------:R-:W-:Y:S02]  /*4fe0*/  @!P1 SHF.R.U32.HI R24, RZ, 0x10, R53 ;  /* 0x00000010ff189819 */ /* 0x000fe40000011635 */
[----:B------:R-:W-:Y:S01]  /*4ff0*/  @!P1 SHF.R.U32.HI R9, RZ, 0x10, R27 ;  /* 0x00000010ff099819 */ /* 0x000fe2000001161b */
        /* <DEDUP_REMOVED lines=90> */
.L_x_365:
[----:B------:R-:W-:Y:S05]  /*55a0*/  BSYNC B0 ;  /* 0x0000000000007941 */ /* 0x000fea0003800000 */
.L_x_364:
[----:B-1----:R1:W2:Y:S01]  /*55b0*/  SHFL.IDX PT, R47, R76, 0x2, 0x1c1f ;  /* 0x005c1f004c2f7f89 */ /* 0x0022a200000e0000 */
[----:B------:R-:W-:Y:S03]  /*55c0*/  ISETP.GE.OR P0, PT, R137, UR28, P5 ;  /* 0x0000001c89007c0c */ /* 0x000fe6000af06670 */
[----:B------:R1:W4:Y:S10]  /*55d0*/  SHFL.IDX PT, R46, R77, 0x2, 0x1c1f ;  /* 0x005c1f004d2e7f89 */ /* 0x00033400000e0000 */
[----:B------:R-:W-:-:S05]  /*55e0*/  @P0 BRA `(.L_x_359) ;  /* 0x00000ad000000947 */ /* 0x000fca0003800000 */
[----:B------:R-:W-:Y:S01]  /*55f0*/  SEL R2, R136, R128, !P4 ;  /* 0x0000008088027207 */ /* 0x000fe20006000000 */
[----:B------:R-:W5:Y:S01]  /*5600*/  LDS.128 R16, [R124+0x3100] ;  /* 0x003100007c107984 */ /* 0x000f620000000c00 */
[C---:B----4-:R-:W-:Y:S01]  /*5610*/  LEA R52, P0, R88.reuse, R46, 0x1 ;  /* 0x0000002e58347211 */ /* 0x050fe200078008ff */
[--C-:B------:R-:W-:Y:S01]  /*5620*/  @!P1 HADD2.F32 R25, -RZ, R62.reuse.H0_H0 ;  /* 0x2000003eff199230 */ /* 0x100fe20000004100 */
[----:B------:R-:W-:Y:S01]  /*5630*/  SHF.R.S32.HI R3, RZ, 0x1f, R2 ;  /* 0x0000001fff037819 */ /* 0x000fe20000011402 */
[----:B------:R-:W-:Y:S01]  /*5640*/  @!P1 HADD2.F32 R15, -RZ, R62.H1_H1 ;  /* 0x3000003eff0f9230 */ /* 0x000fe20000004100 */
[----:B--2---:R-:W-:Y:S01]  /*5650*/  LEA.HI.X R53, R88, R47, R100, 0x1, P0 ;  /* 0x0000002f58357211 */ /* 0x004fe200000f0c64 */
[----:B------:R-:W-:Y:S01]  /*5660*/  @!P1 HADD2.F32 R38, -RZ, R63.H0_H0 ;  /* 0x2000003fff269230 */ /* 0x000fe20000004100 */
[----:B------:R-:W-:Y:S02]  /*5670*/  LEA.HI R2, R3, R2, RZ, 0x4 ;  /* 0x0000000203027211 */ /* 0x000fe400078f20ff */
[----:B------:R-:W-:Y:S02]  /*5680*/  @!P1 SHF.R.U32.HI R10, RZ, 0x10, R57 ;  /* 0x00000010ff0a9819 */ /* 0x000fe40000011639 */
[----:B------:R-:W-:Y:S02]  /*5690*/  LEA.HI.SX32 R2, R2, R105, 0x1c ;  /* 0x0000006902027211 */ /* 0x000fe400078fe2ff */
[--C-:B------:R-:W-:Y:S01]  /*56a0*/  @!P1 SHF.R.U64 R11, R30, 0x10, R31.reuse ;  /* 0x000000101e0b9819 */ /* 0x100fe2000000121f */
[----:B------:R-:W-:Y:S01]  /*56b0*/  @!P1 HADD2.F32 R27, -RZ, R10.H0_H0 ;  /* 0x2000000aff1b9230 */ /* 0x000fe20000004100 */
[----:B------:R-:W-:Y:S01]  /*56c0*/  SHF.L.U32 R45, R2, 0x3, RZ ;  /* 0x00000003022d7819 */ /* 0x000fe200000006ff */
[----:B------:R-:W-:Y:S01]  /*56d0*/  @!P1 HADD2.F32 R2, -RZ, R23.H0_H0 ;  /* 0x20000017ff029230 */ /* 0x000fe20000004100 */
[----:B------:R-:W-:Y:S02]  /*56e0*/  @!P1 SHF.R.U32.HI R13, RZ, 0x10, R31 ;  /* 0x00000010ff0d9819 */ /* 0x000fe4000001161f */
[----:B------:R-:W-:Y:S02]  /*56f0*/  LOP3.LUT R40, R107, 0x38, R45, 0xf8, !PT ;  /* 0x000000386b287812 */ /* 0x000fe400078ef82d */
[--C-:B------:R-:W-:Y:S01]  /*5700*/  @!P1 SHF.R.U32.HI R6, RZ, 0x10, R29.reuse ;  /* 0x00000010ff069819 */ /* 0x100fe2000001161d */
[----:B------:R-:W-:Y:S01]  /*5710*/  @!P1 HADD2.F32 R13, -RZ, R13.H0_H0 ;  /* 0x2000000dff0d9230 */ /* 0x000fe20000004100 */
[----:B------:R-:W-:Y:S02]  /*5720*/  LOP3.LUT R40, R40, R140, RZ, 0x3c, !PT ;  /* 0x0000008c28287212 */ /* 0x000fe400078e3cff */
[----:B------:R-:W-:Y:S01]  /*5730*/  @!P1 SHF.R.U64 R9, R28, 0x10, R29 ;  /* 0x000000101c099819 */ /* 0x000fe2000000121d */
[----:B------:R-:W-:Y:S01]  /*5740*/  @!P1 HADD2.F32 R29, -RZ, R63.H1_H1 ;  /* 0x3000003fff1d9230 */ /* 0x000fe20000004100 */
[----:B------:R-:W-:Y:S02]  /*5750*/  IADD3 R40, R121, R40, RZ ;  /* 0x0000002879287210 */ /* 0x000fe40007ffe0ff */
[----:B------:R-:W-:Y:S02]  /*5760*/  @!P1 SHF.R.U64 R28, R56, 0x10, R57 ;  /* 0x00000010381c9819 */ /* 0x000fe40000001239 */
[--C-:B------:R-:W-:Y:S01]  /*5770*/  @!P1 SHF.R.U64 R31, R58, 0x10, R59.reuse ;  /* 0x000000103a1f9819 */ /* 0x100fe2000000123b */
[----:B------:R-:W-:Y:S01]  /*5780*/  IMAD.SHL.U32 R40, R40, 0x2, RZ ;  /* 0x0000000228287824 */ /* 0x000fe200078e00ff */
[----:B------:R-:W-:Y:S02]  /*5790*/  @!P1 SHF.R.U32.HI R39, RZ, 0x10, R59 ;  /* 0x00000010ff279819 */ /* 0x000fe4000001163b */
[----:B------:R-:W-:Y:S01]  /*57a0*/  ISETP.GE.AND P0, PT, R45, c[0x0][0x1d4], PT ;  /* 0x000075002d007a0c */ /* 0x000fe20003f06270 */
[----:B------:R-:W-:Y:S02]  /*57b0*/  @!P1 HADD2.F32 R31, -RZ, R31.H0_H0 ;  /* 0x2000001fff1f9230 */ /* 0x000fe40000004100 */
[----:B------:R-:W2:Y:S01]  /*57c0*/  LDS.128 R40, [R40+0x3100] ;  /* 0x0031000028287984 */ /* 0x000ea20000000c00 */
[----:B------:R-:W-:Y:S01]  /*57d0*/  @!P1 HADD2.F32 R39, -RZ, R39.H0_H0 ;  /* 0x20000027ff279230 */ /* 0x000fe20000004100 */
[----:B---3-5:R-:W-:Y:S05]  /*57e0*/  @!P1 IMAD.MOV.U32 R5, RZ, RZ, R17 ;  /* 0x000000ffff059224 */ /* 0x028fea00078e0011 */
[----:B------:R-:W-:Y:S05]  /*57f0*/  @!P1 HADD2.F32 R3, -RZ, R5.H0_H0 ;  /* 0x20000005ff039230 */ /* 0x000fea0000004100 */
[C---:B------:R-:W-:Y:S02]  /*5800*/  @!P1 FMUL.FTZ R4, R3.reuse, R2 ;  /* 0x0000000203049220 */ /* 0x040fe40000410000 */
[----:B--2---:R-:W-:Y:S01]  /*5810*/  @!P1 IMAD.MOV.U32 R44, RZ, RZ, R43 ;  /* 0x000000ffff2c9224 */ /* 0x004fe200078e002b */
[----:B------:R-:W-:Y:S01]  /*5820*/  @!P1 MOV R7, R41 ;  /* 0x0000002900079202 */ /* 0x000fe20000000f00 */
[----:B------:R-:W-:Y:S01]  /*5830*/  @!P1 IMAD.MOV.U32 R30, RZ, RZ, R42 ;  /* 0x000000ffff1e9224 */ /* 0x000fe200078e002a */
[----:B------:R-:W-:Y:S02]  /*5840*/  @!P1 MOV R12, R40 ;  /* 0x00000028000c9202 */ /* 0x000fe40000000f00 */
[----:B------:R-:W-:Y:S02]  /*5850*/  @!P1 HADD2.F32 R37, -RZ, R44.H0_H0 ;  /* 0x2000002cff259230 */ /* 0x000fe40000004100 */
[--C-:B------:R-:W-:Y:S02]  /*5860*/  @!P1 HADD2.F32 R24, -RZ, R7.reuse.H0_H0 ;  /* 0x20000007ff189230 */ /* 0x100fe40000004100 */
[----:B------:R-:W-:Y:S02]  /*5870*/  @!P1 HADD2.F32 R26, -RZ, R7.H1_H1 ;  /* 0x30000007ff1a9230 */ /* 0x000fe40000004100 */
[----:B------:R-:W-:Y:S01]  /*5880*/  @!P1 HADD2.F32 R14, -RZ, R12.H0_H0 ;  /* 0x2000000cff0e9230 */ /* 0x000fe20000004100 */
        /* <DEDUP_REMOVED lines=11> */
[C---:B------:R-:W-:Y:S01]  /*5940*/  @!P1 FMUL.FTZ R22, R14.reuse, R3 ;  /* 0x000000030e169220 */ /* 0x040fe20000410000 */
[----:B------:R-:W-:Y:S01]  /*5950*/  @!P1 MOV R10, R19 ;  /* 0x00000013000a9202 */ /* 0x000fe20000000f00 */
[----:B------:R-:W-:Y:S02]  /*5960*/  @!P1 HADD2.F32 R6, -RZ, R36.H0_H0 ;  /* 0x20000024ff069230 */ /* 0x000fe40000004100 */
        /* <DEDUP_REMOVED lines=11> */
[----:B------:R-:W-:Y:S01]  /*5a20*/  @!P1 HADD2.F32 R28, -RZ, R30.H0_H0 ;  /* 0x2000001eff1c9230 */ /* 0x000fe20000004100 */
[-C--:B------:R-:W-:Y:S01]  /*5a30*/  @!P1 FFMA.FTZ R51, R7, R23.reuse, -R8 ;  /* 0x0000001707339223 */ /* 0x080fe20000010808 */
[----:B------:R-:W-:Y:S01]  /*5a40*/  @!P1 MOV R7, R18 ;  /* 0x0000001200079202 */ /* 0x000fe20000000f00 */
[C---:B------:R-:W-:Y:S01]  /*5a50*/  @!P1 FMUL.FTZ R8, R9.reuse, R6 ;  /* 0x0000000609089220 */ /* 0x040fe20000410000 */
[----:B------:R-:W-:Y:S01]  /*5a60*/  @!P1 HADD2.F32 R6, -RZ, R36.H1_H1 ;  /* 0x30000024ff069230 */ /* 0x000fe20000004100 */
[----:B------:R-:W-:Y:S01]  /*5a70*/  @!P1 FFMA.FTZ R50, R9, R38, -R12 ;  /* 0x0000002609329223 */ /* 0x000fe2000001080c */
[----:B------:R-:W-:Y:S01]  /*5a80*/  @!P1 HADD2.F32 R9, -RZ, R11.H0_H0 ;  /* 0x2000000bff099230 */ /* 0x000fe20000004100 */
[----:B------:R-:W-:Y:S01]  /*5a90*/  @!P1 FFMA.FTZ R3, R22, R23, R3 ;  /* 0x0000001716039223 */ /* 0x000fe20000010003 */
[----:B------:R-:W-:Y:S01]  /*5aa0*/  @!P1 HADD2.F32 R30, -RZ, R30.H1_H1 ;  /* 0x3000001eff1e9230 */ /* 0x000fe20000004100 */
[----:B------:R-:W-:Y:S01]  /*5ab0*/  @!P1 FFMA.FTZ R4, R24, R25, R4 ;  /* 0x0000001918049223 */ /* 0x000fe20000010004 */
[----:B------:R-:W-:Y:S01]  /*5ac0*/  @!P1 HADD2.F32 R36, -RZ, R44.H1_H1 ;  /* 0x3000002cff249230 */ /* 0x000fe20000004100 */
[----:B------:R-:W-:Y:S01]  /*5ad0*/  @!P1 FFMA.FTZ R5, R26, R27, R5 ;  /* 0x0000001b1a059223 */ /* 0x000fe20000010005 */
[--C-:B------:R-:W-:Y:S01]  /*5ae0*/  @!P1 HADD2.F32 R12, -RZ, R7.reuse.H0_H0 ;  /* 0x20000007ff0c9230 */ /* 0x100fe20000004100 */
[----:B------:R-:W-:Y:S01]  /*5af0*/  @!P1 FMUL.FTZ R48, R30, R9 ;  /* 0x000000091e309220 */ /* 0x000fe20000410000 */
[----:B------:R-:W-:Y:S01]  /*5b00*/  @!P1 F2FP.PACK_AB R2, R3, R2 ;  /* 0x000000020302923e */ /* 0x000fe200000000ff */
[----:B------:R-:W-:Y:S01]  /*5b10*/  @!P1 FMUL.FTZ R44, R36, R13 ;  /* 0x0000000d242c9220 */ /* 0x000fe20000410000 */
[----:B------:R-:W-:Y:S01]  /*5b20*/  @!P1 F2FP.PACK_AB R4, R5, R4 ;  /* 0x000000040504923e */ /* 0x000fe200000000ff */
[----:B------:R-:W-:Y:S01]  /*5b30*/  @!P1 HADD2.F32 R11, -RZ, R7.H1_H1 ;  /* 0x30000007ff0b9230 */ /* 0x000fe20000004100 */
[----:B------:R-:W-:Y:S01]  /*5b40*/  @!P1 FMUL.FTZ R7, R28, R6 ;  /* 0x000000061c079220 */ /* 0x000fe20000410000 */
[----:B------:R-:W-:Y:S01]  /*5b50*/  @!P1 MOV R40, R2 ;  /* 0x0000000200289202 */ /* 0x000fe20000000f00 */
[----:B------:R-:W-:Y:S02]  /*5b60*/  @!P1 FFMA.FTZ R44, R10, R39, -R44 ;  /* 0x000000270a2c9223 */ /* 0x000fe4000001082c */
[----:B------:R-:W-:Y:S02]  /*5b70*/  @!P1 FFMA.FTZ R49, R12, R29, -R7 ;  /* 0x0000001d0c319223 */ /* 0x000fe40000010807 */
[C---:B------:R-:W-:Y:S02]  /*5b80*/  @!P1 FFMA.FTZ R48, R11.reuse, R31, -R48 ;  /* 0x0000001f0b309223 */ /* 0x040fe40000010830 */
[----:B------:R-:W-:Y:S01]  /*5b90*/  @!P1 FMUL.FTZ R7, R11, R9 ;  /* 0x000000090b079220 */ /* 0x000fe20000410000 */
[----:B------:R-:W-:Y:S01]  /*5ba0*/  @!P1 F2FP.PACK_AB R11, R44, R50 ;  /* 0x000000322c0b923e */ /* 0x000fe200000000ff */
[----:B------:R-:W-:Y:S01]  /*5bb0*/  @!P1 FMUL.FTZ R9, R10, R13 ;  /* 0x0000000d0a099220 */ /* 0x000fe20000410000 */
[----:B------:R-:W-:Y:S01]  /*5bc0*/  @!P1 F2FP.PACK_AB R10, R48, R49 ;  /* 0x00000031300a923e */ /* 0x000fe200000000ff */
[----:B------:R-:W-:Y:S01]  /*5bd0*/  @!P1 FMUL.FTZ R6, R12, R6 ;  /* 0x000000060c069220 */ /* 0x000fe20000410000 */
[----:B------:R-:W-:Y:S01]  /*5be0*/  @!P1 F2FP.PACK_AB R13, R55, R56 ;  /* 0x00000038370d923e */ /* 0x000fe200000000ff */
[----:B------:R-:W-:Y:S01]  /*5bf0*/  @!P1 IMAD.MOV.U32 R41, RZ, RZ, R4 ;  /* 0x000000ffff299224 */ /* 0x000fe200078e0004 */
[----:B------:R-:W-:Y:S01]  /*5c00*/  @!P1 F2FP.PACK_AB R12, R51, R54 ;  /* 0x00000036330c923e */ /* 0x000fe200000000ff */
[----:B------:R-:W-:Y:S01]  /*5c10*/  @!P1 IMAD.MOV.U32 R18, RZ, RZ, R10 ;  /* 0x000000ffff129224 */ /* 0x000fe200078e000a */
[----:B------:R-:W-:Y:S01]  /*5c20*/  @!P1 MOV R17, R13 ;  /* 0x0000000d00119202 */ /* 0x000fe20000000f00 */
[----:B------:R-:W-:Y:S01]  /*5c30*/  @!P1 FFMA.FTZ R6, R28, R29, R6 ;  /* 0x0000001d1c069223 */ /* 0x000fe20000010006 */
[----:B------:R-:W-:Y:S01]  /*5c40*/  @!P1 MOV R16, R12 ;  /* 0x0000000c00109202 */ /* 0x000fe20000000f00 */
[----:B------:R-:W-:Y:S01]  /*5c50*/  @!P1 FFMA.FTZ R7, R30, R31, R7 ;  /* 0x0000001f1e079223 */ /* 0x000fe20000010007 */
[----:B------:R-:W-:Y:S01]  /*5c60*/  @!P1 MOV R19, R11 ;  /* 0x0000000b00139202 */ /* 0x000fe20000000f00 */
[----:B------:R-:W-:Y:S02]  /*5c70*/  @!P1 FFMA.FTZ R8, R37, R38, R8 ;  /* 0x0000002625089223 */ /* 0x000fe40000010008 */
[----:B------:R-:W-:Y:S01]  /*5c80*/  @!P1 FFMA.FTZ R9, R36, R39, R9 ;  /* 0x0000002724099223 */ /* 0x000fe20000010009 */
[----:B------:R-:W-:Y:S01]  /*5c90*/  @!P1 F2FP.PACK_AB R6, R7, R6 ;  /* 0x000000060706923e */ /* 0x000fe200000000ff */
[----:B------:R2:W-:Y:S03]  /*5ca0*/  ST.E.128 [R52.64], R16 ;  /* 0x0000001034007985 */ /* 0x0005e6000c101d1a */
[----:B------:R-:W-:Y:S02]  /*5cb0*/  @!P1 F2FP.PACK_AB R8, R9, R8 ;  /* 0x000000080908923e */ /* 0x000fe400000000ff */
[----:B------:R-:W-:Y:S02]  /*5cc0*/  @!P1 MOV R42, R6 ;  /* 0x00000006002a9202 */ /* 0x000fe40000000f00 */
[----:B------:R-:W-:Y:S01]  /*5cd0*/  @!P1 MOV R43, R8 ;  /* 0x00000008002b9202 */ /* 0x000fe20000000f00 */
[----:B------:R-:W-:-:S05]  /*5ce0*/  @P0 BRA `(.L_x_359) ;  /* 0x000003d000000947 */ /* 0x000fca0003800000 */
[C---:B------:R-:W-:Y:S04]  /*5cf0*/  LEA R2, P0, R45.reuse, R46, 0x1 ;  /* 0x0000002e2d027211 */ /* 0x040fe800078008ff */
[----:B------:R-:W-:Y:S05]  /*5d00*/  LEA.HI.X.SX32 R3, R45, R47, 0x1, P0 ;  /* 0x0000002f2d037211 */ /* 0x000fea00000f0eff */
[----:B------:R3:W-:Y:S01]  /*5d10*/  ST.E.128 [R2.64], R40 ;  /* 0x0000002802007985 */ /* 0x0007e2000c101d1a */
[----:B------:R-:W-:-:S05]  /*5d20*/  BRA `(.L_x_359) ;  /* 0x0000039000007947 */ /* 0x000fca0003800000 */
.L_x_343:
        /* <DEDUP_REMOVED lines=22> */
.L_x_367:
[----:B-123--:R-:W-:Y:S05]  /*5e90*/  BSYNC B0 ;  /* 0x0000000000007941 */ /* 0x00efea0003800000 */
.L_x_366:
        /* <DEDUP_REMOVED lines=17> */
.L_x_369:
[----:B------:R-:W-:Y:S05]  /*5fb0*/  BSYNC B0 ;  /* 0x0000000000007941 */ /* 0x000fea0003800000 */
.L_x_368:
[----:B--2---:R2:W4:Y:S01]  /*5fc0*/  SHFL.IDX PT, R3, R76, 0x2, 0x1c1f ;  /* 0x005c1f004c037f89 */ /* 0x00452200000e0000 */
[----:B------:R-:W-:Y:S03]  /*5fd0*/  ISETP.GE.AND P0, PT, R12, 0x41, PT ;  /* 0x000000410c00780c */ /* 0x000fe60003f06270 */
        /* <DEDUP_REMOVED lines=14> */
.L_x_359:
[----:B------:R-:W-:Y:S05]  /*60c0*/  BSYNC B2 ;  /* 0x0000000000027941 */ /* 0x000fea0003800000 */
.L_x_342:
[----:B---3--:R-:W-:Y:S01]  /*60d0*/  IMAD.U32 R2, RZ, RZ, UR6 ;  /* 0x00000006ff027e24 */ /* 0x008fe2000f8e00ff */
        /* <DEDUP_REMOVED lines=10> */
[----:B------:R-:W-:Y:S07]  /*6180*/  ISETP.GE.AND P1, PT, R4, 0x41, PT ;  /* 0x000000410400780c */ /* 0x000fee0003f26270 */
[C---:B------:R-:W-:Y:S05]  /*6190*/  @P4 IADD3 R6, P0, R2.reuse, 0x10, RZ ;  /* 0x0000001002064810 */ /* 0x040fea0007f1e0ff */
[--C-:B------:R-:W-:Y:S01]  /*61a0*/  @P4 IMAD.X R7, RZ, RZ, R3.reuse, P0 ;  /* 0x000000ffff074224 */ /* 0x100fe200000e0603 */
[C---:B--2---:R-:W-:Y:S04]  /*61b0*/  @P3 IADD3 R8, P0, R2.reuse, 0x20, RZ ;  /* 0x0000002002083810 */ /* 0x044fe80007f1e0ff */
        /* <DEDUP_REMOVED lines=9> */
[----:B------:R-:W-:Y:S11]  /*6250*/  ISETP.GE.AND P5, PT, R4, 0x1, PT ;  /* 0x000000010400780c */ /* 0x000ff60003fa6270 */
[----:B------:R-:W-:Y:S02]  /*6260*/  @!UPT UIADD3 URZ, URZ, URZ, URZ ;  /* 0x0000003f3f3ff290 */ /* 0x000fe4000fffe03f */
[----:B------:R-:W-:Y:S02]  /*6270*/  @P5 IMAD R3, R3, c[0x0][0x258], RZ ;  /* 0x0000960003035a24 */ /* 0x000fe400078e02ff */
[----:B------:R-:W-:Y:S02]  /*6280*/  @P5 IMAD.MOV.U32 R4, RZ, RZ, R84 ;  /* 0x000000ffff045224 */ /* 0x000fe400078e0054 */
[----:B------:R-:W-:Y:S04]  /*6290*/  @P5 IMAD.MOV.U32 R5, RZ, RZ, R87 ;  /* 0x000000ffff055224 */ /* 0x000fe800078e0057 */
[C---:B------:R-:W-:Y:S04]  /*62a0*/  @P5 IMAD.WIDE.U32 R4, R2.reuse, c[0x0][0x258], R4 ;  /* 0x0000960002045a25 */ /* 0x040fe800078e0004 */
[----:B------:R-:W-:Y:S01]  /*62b0*/  @P5 IMAD R2, R2, c[0x0][0x25c], R3 ;  /* 0x0000970002025a24 */ /* 0x000fe200078e0203 */
[C---:B------:R-:W-:Y:S02]  /*62c0*/  @P5 LEA R14, P6, R4.reuse, c[0x0][0x250], 0x1 ;  /* 0x00009400040e5a11 */ /* 0x040fe400078c08ff */
[-C--:B------:R-:W-:Y:S02]  /*62d0*/  @P4 MOV R3, R87.reuse ;  /* 0x0000005700034202 */ /* 0x080fe40000000f00 */
[----:B------:R-:W-:Y:S04]  /*62e0*/  @P5 IADD3 R2, R5, R2, RZ ;  /* 0x0000000205025210 */ /* 0x000fe80007ffe0ff */
[----:B------:R-:W-:Y:S01]  /*62f0*/  @P5 LEA.HI.X R15, R4, c[0x0][0x254], R2, 0x1, P6 ;  /* 0x00009500040f5a11 */ /* 0x000fe200030f0c02 */
[----:B------:R-:W-:Y:S02]  /*6300*/  @P4 IMAD R4, R7, c[0x0][0x258], RZ ;  /* 0x0000960007044a24 */ /* 0x000fe400078e02ff */
[----:B------:R-:W-:Y:S02]  /*6310*/  @P4 IMAD.MOV.U32 R2, RZ, RZ, R84 ;  /* 0x000000ffff024224 */ /* 0x000fe400078e0054 */
[C---:B------:R-:W-:Y:S02]  /*6320*/  @P4 IMAD R4, R6.reuse, c[0x0][0x25c], R4 ;  /* 0x0000970006044a24 */ /* 0x040fe400078e0204 */
[----:B------:R-:W-:Y:S04]  /*6330*/  @P4 IMAD.WIDE.U32 R2, R6, c[0x0][0x258], R2 ;  /* 0x0000960006024a25 */ /* 0x000fe800078e0002 */
[----:B------:R-:W-:Y:S01]  /*6340*/  @P4 IMAD.IADD R4, R3, 0x1, R4 ;  /* 0x0000000103044824 */ /* 0x000fe200078e0204 */
[----:B------:R-:W-:Y:S01]  /*6350*/  @P4 LEA R12, P6, R2, c[0x0][0x250], 0x1 ;  /* 0x00009400020c4a11 */ /* 0x000fe200078c08ff */
[----:B------:R-:W-:Y:S02]  /*6360*/  @P3 IMAD.MOV.U32 R3, RZ, RZ, R87 ;  /* 0x000000ffff033224 */ /* 0x000fe400078e0057 */
[----:B------:R-:W-:Y:S01]  /*6370*/  @P0 IMAD R6, R22, c[0x0][0x258], RZ ;  /* 0x0000960016060a24 */ /* 0x000fe200078e02ff */
[----:B------:R-:W-:Y:S01]  /*6380*/  @P4 LEA.HI.X R13, R2, c[0x0][0x254], R4, 0x1, P6 ;  /* 0x00009500020d4a11 */ /* 0x000fe200030f0c04 */
[----:B------:R-:W-:Y:S01]  /*6390*/  @P3 IMAD R4, R10, c[0x0][0x258], RZ ;  /* 0x000096000a043a24 */ /* 0x000fe200078e02ff */
[----:B------:R-:W-:Y:S01]  /*63a0*/  @P3 MOV R2, R84 ;  /* 0x0000005400023202 */ /* 0x000fe20000000f00 */
[----:B------:R-:W-:Y:S02]  /*63b0*/  @P0 IMAD R6, R18, c[0x0][0x25c], R6 ;  /* 0x0000970012060a24 */ /* 0x000fe400078e0206 */
[C---:B------:R-:W-:Y:S02]  /*63c0*/  @P3 IMAD R4, R8.reuse, c[0x0][0x25c], R4 ;  /* 0x0000970008043a24 */ /* 0x040fe400078e0204 */
[----:B------:R-:W-:Y:S05]  /*63d0*/  @P3 IMAD.WIDE.U32 R2, R8, c[0x0][0x258], R2 ;  /* 0x0000960008023a25 */ /* 0x000fea00078e0002 */
[C---:B------:R-:W-:Y:S02]  /*63e0*/  @P3 LEA R10, P6, R2.reuse, c[0x0][0x250], 0x1 ;  /* 0x00009400020a3a11 */ /* 0x040fe400078c08ff */
[----:B------:R-:W-:Y:S02]  /*63f0*/  @P3 IADD3 R4, R3, R4, RZ ;  /* 0x0000000403043210 */ /* 0x000fe40007ffe0ff */
[-C--:B------:R-:W-:Y:S02]  /*6400*/  @P2 MOV R3, R87.reuse ;  /* 0x0000005700032202 */ /* 0x080fe40000000f00 */
[----:B------:R-:W-:Y:S01]  /*6410*/  @P3 LEA.HI.X R11, R2, c[0x0][0x254], R4, 0x1, P6 ;  /* 0x00009500020b3a11 */ /* 0x000fe200030f0c04 */
[----:B------:R-:W-:Y:S02]  /*6420*/  @P2 IMAD R4, R17, c[0x0][0x258], RZ ;  /* 0x0000960011042a24 */ /* 0x000fe400078e02ff */
[----:B------:R-:W-:Y:S02]  /*6430*/  @P2 IMAD.MOV.U32 R2, RZ, RZ, R84 ;  /* 0x000000ffff022224 */ /* 0x000fe400078e0054 */
[C---:B------:R-:W-:Y:S02]  /*6440*/  @P2 IMAD R4, R9.reuse, c[0x0][0x25c], R4 ;  /* 0x0000970009042a24 */ /* 0x040fe400078e0204 */
[----:B------:R-:W-:Y:S04]  /*6450*/  @P2 IMAD.WIDE.U32 R2, R9, c[0x0][0x258], R2 ;  /* 0x0000960009022a25 */ /* 0x000fe800078e0002 */
[----:B------:R-:W-:Y:S01]  /*6460*/  @P2 IMAD.IADD R4, R3, 0x1, R4 ;  /* 0x0000000103042824 */ /* 0x000fe200078e0204 */
[C---:B------:R-:W-:Y:S01]  /*6470*/  @P2 LEA R8, P6, R2.reuse, c[0x0][0x250], 0x1 ;  /* 0x0000940002082a11 */ /* 0x040fe200078c08ff */
[----:B------:R-:W-:Y:S03]  /*6480*/  @P1 IMAD.MOV.U32 R3, RZ, RZ, R87 ;  /* 0x000000ffff031224 */ /* 0x000fe600078e0057 */
[----:B------:R-:W-:Y:S01]  /*6490*/  @P2 LEA.HI.X R9, R2, c[0x0][0x254], R4, 0x1, P6 ;  /* 0x0000950002092a11 */ /* 0x000fe200030f0c04 */
[----:B------:R-:W-:Y:S01]  /*64a0*/  @P1 IMAD R4, R19, c[0x0][0x258], RZ ;  /* 0x0000960013041a24 */ /* 0x000fe200078e02ff */
[----:B------:R-:W-:Y:S03]  /*64b0*/  @P1 MOV R2, R84 ;  /* 0x0000005400021202 */ /* 0x000fe60000000f00 */
[C---:B------:R-:W-:Y:S02]  /*64c0*/  @P1 IMAD R4, R16.reuse, c[0x0][0x25c], R4 ;  /* 0x0000970010041a24 */ /* 0x040fe400078e0204 */
[----:B------:R-:W-:Y:S05]  /*64d0*/  @P1 IMAD.WIDE.U32 R2, R16, c[0x0][0x258], R2 ;  /* 0x0000960010021a25 */ /* 0x000fea00078e0002 */
[----:B------:R-:W-:Y:S02]  /*64e0*/  @P1 IADD3 R3, R3, R4, RZ ;  /* 0x0000000403031210 */ /* 0x000fe40007ffe0ff */
[C---:B------:R-:W-:Y:S04]  /*64f0*/  @P1 LEA R4, P6, R2.reuse, c[0x0][0x250], 0x1 ;  /* 0x0000940002041a11 */ /* 0x040fe800078c08ff */
[----:B------:R-:W-:Y:S01]  /*6500*/  @P1 LEA.HI.X R5, R2, c[0x0][0x254], R3, 0x1, P6 ;  /* 0x0000950002051a11 */ /* 0x000fe200030f0c03 */
[----:B------:R-:W-:Y:S01]  /*6510*/  @P0 IMAD.MOV.U32 R2, RZ, RZ, R84 ;  /* 0x000000ffff020224 */ /* 0x000fe200078e0054 */
[----:B------:R-:W-:Y:S05]  /*6520*/  @P0 MOV R3, R87 ;  /* 0x0000005700030202 */ /* 0x000fea0000000f00 */
[----:B------:R-:W-:Y:S04]  /*6530*/  @P0 IMAD.WIDE.U32 R2, R18, c[0x0][0x258], R2 ;  /* 0x0000960012020a25 */ /* 0x000fe800078e0002 */
[----:B------:R-:W-:Y:S01]  /*6540*/  @P0 IMAD.IADD R3, R3, 0x1, R6 ;  /* 0x0000000103030824 */ /* 0x000fe200078e0206 */
        /* <DEDUP_REMOVED lines=16> */
[C---:B-----5:R-:W-:Y:S02]  /*6650*/  IMAD R4, R86.reuse, c[0x0][0x20c], R2 ;  /* 0x0000830056047a24 */ /* 0x060fe400078e0202 */
[----:B------:R-:W-:Y:S05]  /*6660*/  IMAD.WIDE.U32 R2, R86, c[0x0][0x208], RZ ;  /* 0x0000820056027a25 */ /* 0x000fea00078e00ff */
[----:B------:R-:W-:Y:S01]  /*6670*/  IADD3 R3, R3, R4, RZ ;  /* 0x0000000403037210 */ /* 0x000fe20007ffe0ff */
[----:B------:R-:W-:Y:S04]  /*6680*/  IMAD R4, R99, c[0x0][0x218], RZ ;  /* 0x0000860063047a24 */ /* 0x000fe800078e02ff */
        /* <DEDUP_REMOVED lines=14> */
[----:B----4-:R-:W4:Y:S01]  /*6770*/  @!P1 LDS.128 R8, [R79] ;  /* 0x000000004f089984 */ /* 0x010f220000000c00 */
[CC--:B--2---:R-:W-:Y:S04]  /*6780*/  @!P1 LEA R4, P0, R20.reuse, R2.reuse, 0x1 ;  /* 0x0000000214049211 */ /* 0x0c4fe800078008ff */
[-C--:B---3--:R-:W-:Y:S02]  /*6790*/  @!P1 LEA.HI.X R5, R20, R3.reuse, R21, 0x1, P0 ;  /* 0x0000000314059211 */ /* 0x088fe400000f0c15 */
[----:B------:R-:W-:Y:S11]  /*67a0*/  ISETP.GE.AND P0, PT, R83, c[0x0][0x1d4], PT ;  /* 0x0000750053007a0c */ /* 0x000ff60003f06270 */
[----:B------:R-:W-:Y:S02]  /*67b0*/  @!UPT UIADD3 URZ, URZ, URZ, URZ ;  /* 0x0000003f3f3ff290 */ /* 0x000fe4000fffe03f */
[C---:B------:R-:W-:Y:S04]  /*67c0*/  @!P0 LEA R2, P2, R73.reuse, R2, 0x1 ;  /* 0x0000000249028211 */ /* 0x040fe800078408ff */
[----:B------:R-:W-:Y:S01]  /*67d0*/  @!P0 LEA.HI.X R3, R73, R3, R81, 0x1, P2 ;  /* 0x0000000349038211 */ /* 0x000fe200010f0c51 */
[----:B----4-:R-:W-:Y:S04]  /*67e0*/  @!P1 ST.E.128 [R4.64], R8 ;  /* 0x0000000804009985 */ /* 0x010fe8000c101d1a */
[----:B------:R-:W2:Y:S04]  /*67f0*/  @!P0 LDS.128 R4, [R80] ;  /* 0x0000000050048984 */ /* 0x000ea80000000c00 */
[----:B--2---:R2:W-:Y:S02]  /*6800*/  @!P0 ST.E.128 [R2.64], R4 ;  /* 0x0000000402008985 */ /* 0x0045e4000c101d1a */
.L_x_371:
[----:B------:R-:W-:Y:S05]  /*6810*/  BSYNC B0 ;  /* 0x0000000000007941 */ /* 0x000fea0003800000 */
.L_x_370:
[----:B--23--:R2:W3:Y:S01]  /*6820*/  SHFL.IDX PT, R3, R12, 0x1, 0x1c1f ;  /* 0x003c1f000c037f89 */ /* 0x00c4e200000e0000 */
[----:B------:R-:W-:Y:S01]  /*6830*/  ISETP.GE.AND P0, PT, R13, 0x21, PT ;  /* 0x000000210d00780c */ /* 0x000fe20003f06270 */
[----:B------:R-:W-:Y:S02]  /*6840*/  BSSY B0, `(.L_x_372) ;  /* 0x000000f000007945 */ /* 0x000fe40003800000 */
[----:B------:R2:W1:Y:S10]  /*6850*/  SHFL.IDX PT, R2, R14, 0x1, 0x1c1f ;  /* 0x003c1f000e027f89 */ /* 0x00047400000e0000 */
[----:B------:R-:W-:-:S05]  /*6860*/  @!P0 BRA `(.L_x_373) ;  /* 0x000000c000008947 */ /* 0x000fca0003800000 */
[C---:B------:R-:W-:Y:S11]  /*6870*/  ISETP.GE.AND P1, PT, R20.reuse, c[0x0][0x1d4], PT ;  /* 0x0000750014007a0c */ /* 0x040ff60003f26270 */
[----:B------:R-:W-:Y:S02]  /*6880*/  @!UPT UIADD3 URZ, URZ, URZ, URZ ;  /* 0x0000003f3f3ff290 */ /* 0x000fe4000fffe03f */
[----:B----4-:R-:W4:Y:S01]  /*6890*/  @!P1 LDS.128 R8, [R79+0x1000] ;  /* 0x001000004f089984 */ /* 0x010f220000000c00 */
[CC--:B-1----:R-:W-:Y:S04]  /*68a0*/  @!P1 LEA R4, P0, R20.reuse, R2.reuse, 0x1 ;  /* 0x0000000214049211 */ /* 0x0c2fe800078008ff */
[-C--:B---3--:R-:W-:Y:S02]  /*68b0*/  @!P1 LEA.HI.X R5, R20, R3.reuse, R21, 0x1, P0 ;  /* 0x0000000314059211 */ /* 0x088fe400000f0c15 */
[----:B------:R-:W-:Y:S11]  /*68c0*/  ISETP.GE.AND P0, PT, R83, c[0x0][0x1d4], PT ;  /* 0x0000750053007a0c */ /* 0x000ff60003f06270 */
[----:B------:R-:W-:Y:S02]  /*68d0*/  @!UPT UIADD3 URZ, URZ, URZ, URZ ;  /* 0x0000003f3f3ff290 */ /* 0x000fe4000fffe03f */
[C---:B------:R-:W-:Y:S04]  /*68e0*/  @!P0 LEA R2, P2, R73.reuse, R2, 0x1 ;  /* 0x0000000249028211 */ /* 0x040fe800078408ff */
[----:B------:R-:W-:Y:S01]  /*68f0*/  @!P0 LEA.HI.X R3, R73, R3, R81, 0x1, P2 ;  /* 0x0000000349038211 */ /* 0x000fe200010f0c51 */
[----:B----4-:R-:W-:Y:S04]  /*6900*/  @!P1 ST.E.128 [R4.64], R8 ;  /* 0x0000000804009985 */ /* 0x010fe8000c101d1a */
[----:B------:R-:W1:Y:S04]  /*6910*/  @!P0 LDS.128 R4, [R80+0x1000] ;  /* 0x0010000050048984 */ /* 0x000e680000000c00 */
[----:B-1----:R1:W-:Y:S02]  /*6920*/  @!P0 ST.E.128 [R2.64], R4 ;  /* 0x0000000402008985 */ /* 0x0023e4000c101d1a */
.L_x_373:
[----:B------:R-:W-:Y:S05]  /*6930*/  BSYNC B0 ;  /* 0x0000000000007941 */ /* 0x000fea0003800000 */
.L_x_372:
[----:B-1-3--:R1:W3:Y:S01]  /*6940*/  SHFL.IDX PT, R3, R12, 0x2, 0x1c1f ;  /* 0x005c1f000c037f89 */ /* 0x00a2e200000e0000 */
[----:B------:R-:W-:Y:S01]  /*6950*/  ISETP.GE.AND P0, PT, R13, 0x41, PT ;  /* 0x000000410d00780c */ /* 0x000fe20003f06270 */
[----:B------:R-:W-:Y:S02]  /*6960*/  BSSY B0, `(.L_x_374) ;  /* 0x000000f000007945 */ /* 0x000fe40003800000 */
[----:B------:R1:W2:Y:S10]  /*6970*/  SHFL.IDX PT, R2, R14, 0x2, 0x1c1f ;  /* 0x005c1f000e027f89 */ /* 0x0002b400000e0000 */
[----:B------:R-:W-:-:S05]  /*6980*/  @!P0 BRA `(.L_x_375) ;  /* 0x000000c000008947 */ /* 0x000fca0003800000 */
[C---:B------:R-:W-:Y:S11]  /*6990*/  ISETP.GE.AND P1, PT, R20.reuse, c[0x0][0x1d4], PT ;  /* 0x0000750014007a0c */ /* 0x040ff60003f26270 */
[----:B------:R-:W-:Y:S02]  /*69a0*/  @!UPT UIADD3 URZ, URZ, URZ, URZ ;  /* 0x0000003f3f3ff290 */ /* 0x000fe4000fffe03f */
[----:B----4-:R-:W4:Y:S01]  /*69b0*/  @!P1 LDS.128 R8, [R79+0x2000] ;  /* 0x002000004f089984 */ /* 0x010f220000000c00 */
        /* <DEDUP_REMOVED lines=9> */
.L_x_375:
[----:B------:R-:W-:Y:S05]  /*6a50*/  BSYNC B0 ;  /* 0x0000000000007941 */ /* 0x000fea0003800000 */
.L_x_374:
[----:B------:R-:W-:Y:S02]  /*6a60*/  UISETP.GT.AND UP0, UPT, UR6, UR7, UPT ;  /* 0x000000070600728c */ /* 0x000fe4000bf04270 */
[----:B------:R-:W-:Y:S04]  /*6a70*/  UIADD3 UR6, UR6, -0x1, URZ ;  /* 0xffffffff06067890 */ /* 0x000fe8000fffe03f */
[----:B------:R-:W-:Y:S05]  /*6a80*/  PLOP3.LUT P0, PT, PT, PT, UP0, 0x80, 0x0 ;  /* 0x000000000000781c */ /* 0x000fea0003f0f008 */
[----:B------:R-:W-:Y:S02]  /*6a90*/  @UP0 UIMAD UR5, UR25, UR6, URZ ;  /* 0x00000006190502a4 */ /* 0x000fe4000f8e023f */
[----:B------:R-:W-:Y:S04]  /*6aa0*/  @UP0 USHF.R.S32.HI UR11, URZ, 0x1f, UR6 ;  /* 0x0000001f3f0b0899 */ /* 0x000fe80008011406 */
[----:B--2---:R-:W-:Y:S02]  /*6ab0*/  IMAD.U32 R4, RZ, RZ, UR5 ;  /* 0x00000005ff047e24 */ /* 0x004fe4000f8e00ff */
[----:B------:R-:W-:Y:S02]  /*6ac0*/  @P0 IMAD.MOV.U32 R2, RZ, RZ, R116 ;  /* 0x000000ffff020224 */ /* 0x000fe400078e0074 */
[----:B---3--:R-:W-:Y:S01]  /*6ad0*/  @P0 IMAD.MOV.U32 R3, RZ, RZ, R113 ;  /* 0x000000ffff030224 */ /* 0x008fe200078e0071 */
[----:B------:R-:W-:Y:S11]  /*6ae0*/  PLOP3.LUT P0, PT, PT, PT, UP0, 0x80, 0x0 ;  /* 0x000000000000781c */ /* 0x000ff60003f0f008 */
[----:B------:R-:W-:Y:S02]  /*6af0*/  @!UPT UIADD3 URZ, URZ, URZ, URZ ;  /* 0x0000003f3f3ff290 */ /* 0x000fe4000fffe03f */
[C---:B------:R-:W-:Y:S01]  /*6b00*/  @P0 IMAD.WIDE.U32 R2, R142.reuse, UR6, R2 ;  /* 0x000000068e020c25 */ /* 0x040fe2000f8e0002 */
[----:B------:R-:W-:Y:S11]  /*6b10*/  PLOP3.LUT P0, PT, PT, PT, UP0, 0x80, 0x0 ;  /* 0x000000000000781c */ /* 0x000ff60003f0f008 */
[----:B------:R-:W-:Y:S02]  /*6b20*/  @!UPT UIADD3 URZ, URZ, URZ, URZ ;  /* 0x0000003f3f3ff290 */ /* 0x000fe4000fffe03f */
[----:B------:R-:W-:Y:S01]  /*6b30*/  @P0 IMAD R4, R142, UR11, R4 ;  /* 0x0000000b8e040c24 */ /* 0x000fe2000f8e0204 */
[----:B------:R-:W-:Y:S11]  /*6b40*/  PLOP3.LUT P0, PT, PT, PT, UP0, 0x80, 0x0 ;  /* 0x000000000000781c */ /* 0x000ff60003f0f008 */
[----:B------:R-:W-:Y:S02]  /*6b50*/  @!UPT UIADD3 URZ, URZ, URZ, URZ ;  /* 0x0000003f3f3ff290 */ /* 0x000fe4000fffe03f */
[----:B------:R-:W-:Y:S01]  /*6b60*/  @P0 IMAD.IADD R4, R3, 0x1, R4 ;  /* 0x0000000103040824 */ /* 0x000fe200078e0204 */
[----:B------:R-:W-:Y:S11]  /*6b70*/  PLOP3.LUT P0, PT, PT, PT, UP0, 0x80, 0x0 ;  /* 0x000000000000781c */ /* 0x000ff60003f0f008 */
[----:B------:R-:W-:Y:S02]  /*6b80*/  @!UPT UIADD3 URZ, URZ, URZ, URZ ;  /* 0x0000003f3f3ff290 */ /* 0x000fe4000fffe03f */
[C---:B-1--4-:R-:W-:Y:S02]  /*6b90*/  @P0 LEA R12, P1, R2.reuse, c[0x0][0x220], 0x1 ;  /* 0x00008800020c0a11 */ /* 0x052fe400078208ff */
[----:B------:R-:W-:Y:S11]  /*6ba0*/  PLOP3.LUT P0, PT, PT, PT, UP0, 0x80, 0x0 ;  /* 0x000000000000781c */ /* 0x000ff60003f0f008 */
[----:B------:R-:W-:Y:S02]  /*6bb0*/  @!UPT UIADD3 URZ, URZ, URZ, URZ ;  /* 0x0000003f3f3ff290 */ /* 0x000fe4000fffe03f */
[----:B------:R-:W-:Y:S02]  /*6bc0*/  @P0 LEA.HI.X R10, R2, c[0x0][0x224], R4, 0x1, P1 ;  /* 0x00008900020a0a11 */ /* 0x000fe400008f0c04 */
[----:B------:R-:W-:Y:S11]  /*6bd0*/  PLOP3.LUT P0, PT, PT, PT, UP0, 0x80, 0x0 ;  /* 0x000000000000781c */ /* 0x000ff60003f0f008 */
[----:B------:R-:W-:Y:S02]  /*6be0*/  @!UPT UIADD3 URZ, URZ, URZ, URZ ;  /* 0x0000003f3f3ff290 */ /* 0x000fe4000fffe03f */
[-C--:B------:R-:W-:Y:S02]  /*6bf0*/  @P0 IADD3 R14, P1, R12, R132.reuse, RZ ;  /* 0x000000840c0e0210 */ /* 0x080fe40007f3e0ff */
[----:B------:R-:W-:Y:S11]  /*6c00*/  PLOP3.LUT P0, PT, PT, PT, UP0, 0x80, 0x0 ;  /* 0x000000000000781c */ /* 0x000ff60003f0f008 */
[----:B------:R-:W-:Y:S02]  /*6c10*/  @!UPT UIADD3 URZ, URZ, URZ, URZ ;  /* 0x0000003f3f3ff290 */ /* 0x000fe4000fffe03f */
[--C-:B------:R-:W-:Y:S01]  /*6c20*/  @P0 IMAD.X R11, R10, 0x1, R131.reuse, P1 ;  /* 0x000000010a0b0824 */ /* 0x100fe200008e0683 */
        /* <DEDUP_REMOVED lines=20> */
[----:B------:R-:W-:Y:S02]  /*6d70*/  @P0 IADD3 R2, P1, R4, R132, RZ ;  /* 0x0000008404020210 */ /* 0x000fe40007f3e0ff */
[----:B------:R-:W-:Y:S11]  /*6d80*/  PLOP3.LUT P0, PT, PT, PT, UP0, 0x80, 0x0 ;  /* 0x000000000000781c */ /* 0x000ff60003f0f008 */
[----:B------:R-:W-:Y:S02]  /*6d90*/  @!UPT UIADD3 URZ, URZ, URZ, URZ ;  /* 0x0000003f3f3ff290 */ /* 0x000fe4000fffe03f */
[----:B------:R-:W-:Y:S01]  /*6da0*/  @P0 IMAD.X R3, R5, 0x1, R131, P1 ;  /* 0x0000000105030824 */ /* 0x000fe200008e0683 */
[----:B------:R-:W-:Y:S11]  /*6db0*/  PLOP3.LUT P0, PT, PT, PT, UP0, 0x80, 0x0 ;  /* 0x000000000000781c */ /* 0x000ff60003f0f008 */
[----:B------:R-:W-:Y:S02]  /*6dc0*/  @!UPT UIADD3 URZ, URZ, URZ, URZ ;  /* 0x0000003f3f3ff290 */ /* 0x000fe4000fffe03f */
[----:B------:R-:W-:Y:S01]  /*6dd0*/  @P0 IMAD.MOV.U32 R13, RZ, RZ, R10 ;  /* 0x000000ffff0d0224 */ /* 0x000fe200078e000a */
[----:B------:R-:W-:Y:S11]  /*6de0*/  PLOP3.LUT P0, PT, PT, PT, UP0, 0x80, 0x0 ;  /* 0x000000000000781c */ /* 0x000ff60003f0f008 */
[----:B------:R-:W-:Y:S02]  /*6df0*/  @!UPT UIADD3 URZ, URZ, URZ, URZ ;  /* 0x0000003f3f3ff290 */ /* 0x000fe4000fffe03f */
[----:B------:R-:W-:Y:S01]  /*6e00*/  @!PT LDS RZ, [RZ] ;  /* 0x00000000fffff984 */ /* 0x000fe20000000800 */
[----:B------:R-:W-:Y:S01]  /*6e10*/  @!PT LDS RZ, [RZ] ;  /* 0x00000000fffff984 */ /* 0x000fe20000000800 */
[----:B------:R-:W-:Y:S01]  /*6e20*/  @!PT LDS RZ, [RZ] ;  /* 0x00000000fffff984 */ /* 0x000fe20000000800 */
[----:B------:R1:W-:Y:S01]  /*6e30*/  @P0 LDGSTS.E.BYPASS.LTC128B.128 [R78+0x3100], [R12.64], !P6 ;  /* 0x031000000c4e0fae */ /* 0x0003e2000f101d5a */
[----:B------:R-:W-:Y:S11]  /*6e40*/  PLOP3.LUT P0, PT, PT, PT, UP0, 0x80, 0x0 ;  /* 0x000000000000781c */ /* 0x000ff60003f0f008 */
[----:B------:R-:W-:Y:S02]  /*6e50*/  @!UPT UIADD3 URZ, URZ, URZ, URZ ;  /* 0x0000003f3f3ff290 */ /* 0x000fe4000fffe03f */
[----:B------:R-:W-:Y:S01]  /*6e60*/  @P0 IMAD.MOV.U32 R10, RZ, RZ, R14 ;  /* 0x000000ffff0a0224 */ /* 0x000fe200078e000e */
[----:B------:R-:W-:Y:S11]  /*6e70*/  PLOP3.LUT P0, PT, PT, PT, UP0, 0x80, 0x0 ;  /* 0x000000000000781c */ /* 0x000ff60003f0f008 */
[----:B------:R-:W-:Y:S02]  /*6e80*/  @!UPT UIADD3 URZ, URZ, URZ, URZ ;  /* 0x0000003f3f3ff290 */ /* 0x000fe4000fffe03f */
[----:B------:R1:W-:Y:S01]  /*6e90*/  @P0 LDGSTS.E.BYPASS.LTC128B.128 [R78+0x3900], [R10.64], !P6 ;  /* 0x039000000a4e0fae */ /* 0x0003e2000f101d5a */
[----:B------:R-:W-:Y:S02]  /*6ea0*/  PLOP3.LUT P0, PT, PT, PT, UP0, 0x80, 0x0 ;  /* 0x000000000000781c */ /* 0x000fe40003f0f008 */
        /* <DEDUP_REMOVED lines=15> */
[----:B------:R-:W-:Y:S05]  /*6fa0*/  PLOP3.LUT P0, PT, PT, PT, UP0, 0x80, 0x0 ;  /* 0x000000000000781c */ /* 0x000fea0003f0f008 */
[----:B------:R-:W0:Y:S08]  /*6fb0*/  LDGDEPBAR ;  /* 0x00000000000079af */ /* 0x000e300000000000 */
[----:B------:R-:W-:-:S05]  /*6fc0*/  @P0 BRA `(.L_x_376) ;  /* 0xffffaff000000947 */ /* 0x000fca000383ffff */
[----:B------:R-:W-:Y:S06]  /*6fd0*/  BAR.SYNC.DEFER_BLOCKING 0x0 ;  /* 0x0000000000007b1d */ /* 0x000fec0000010000 */
.L_x_341:
[----:B------:R-:W-:Y:S02]  /*6fe0*/  UISETP.NE.AND UP1, UPT, UR24, URZ, UPT ;  /* 0x0000003f1800728c */ /* 0x000fe4000bf25270 */
[----:B------:R-:W-:-:S02]  /*6ff0*/  UISETP.NE.AND UP0, UPT, UR23, URZ, UPT ;  /* 0x0000003f1700728c */ /* 0x000fc4000bf05270 */
[----:B------:R-:W-:Y:S02]  /*7000*/  UIADD3 UR6, UR18, 0x7f, URZ ;  /* 0x0000007f12067890 */ /* 0x000fe4000fffe03f */
[----:B------:R-:W-:Y:S02]  /*7010*/  ULDC.64 UR4, c[0x0][0x2c8] ;  /* 0x0000b20000047ab9 */ /* 0x000fe40000000a00 */
[----:B------:R-:W-:Y:S01]  /*7020*/  UIMAD.WIDE.U32 UR8, UR6, UR4, URZ ;  /* 0x00000004060872a5 */ /* 0x000fe2000f8e003f */
[----:B------:R-:W-:Y:S01]  /*7030*/  PLOP3.LUT P0, PT, PT, PT, UP0, 0x40, 0x0 ;  /* 0x000000000000781c */ /* 0x000fe20003f0e808 */
[----:B------:R-:W-:Y:S02]  /*7040*/  ULDC UR7, c[0x0][0x328] ;  /* 0x0000ca0000077ab9 */ /* 0x000fe40000000800 */
[----:B------:R-:W-:-:S04]  /*7050*/  @UP1 USHF.R.U32.HI UR6, URZ, UR5, UR9 ;  /* 0x000000053f061299 */ /* 0x000fc80008011609 */
[----:B------:R-:W-:-:S04]  /*7060*/  UIADD3 UR14, UR14, UR6, URZ ;  /* 0x000000060e0e7290 */ /* 0x000fc8000fffe03f */
[----:B------:R-:W-:Y:S02]  /*7070*/  UIADD3 UR7, UR14, UR7, URZ ;  /* 0x000000070e077290 */ /* 0x000fe4000fffe03f */
[----:B------:R-:W-:Y:S05]  /*7080*/  @P0 BRA `(.L_x_377) ;  /* 0x0000015000000947 */ /* 0x000fea0003800000 */
[----:B------:R-:W-:Y:S01]  /*7090*/  ISETP.LT.AND P0, PT, RZ, UR14, PT ;  /* 0x0000000eff007c0c */ /* 0x000fe2000bf01270 */
[----:B------:R-:W-:Y:S02]  /*70a0*/  UIADD3 UR8, UR14, -0x1, URZ ;  /* 0xffffffff0e087890 */ /* 0x000fe4000fffe03f */
[----:B------:R-:W-:-:S10]  /*70b0*/  ULDC UR6, c[0x0][0x32c] ;  /* 0x0000cb0000067ab9 */ /* 0x000fd40000000800 */
[----:B------:R-:W-:Y:S05]  /*70c0*/  @P0 BRA `(.L_x_378) ;  /* 0x0000008000000947 */ /* 0x000fea0003800000 */
[----:B------:R-:W-:Y:S02]  /*70d0*/  UISETP.NE.AND UP0, UPT, UR6, 0x1, UPT ;  /* 0x000000010600788c */ /* 0x000fe4000bf05270 */
[----:B------:R-:W-:Y:S02]  /*70e0*/  UIADD3 UR8, -UR14, URZ, URZ ;  /* 0x0000003f0e087290 */ /* 0x000fe4000fffe13f */
[----:B------:R-:W-:Y:S02]  /*70f0*/  ULDC.64 UR4, c[0x0][0x330] ;  /* 0x0000cc0000047ab9 */ /* 0x000fe40000000a00 */
[----:B------:R-:W-:-:S07]  /*7100*/  UIMAD.WIDE.U32 UR10, UR8, UR4, URZ ;  /* 0x00000004080a72a5 */ /* 0x000fce000f8e003f */
[----:B------:R-:W-:Y:S02]  /*7110*/  @UP0 UMOV UR9, UR11 ;  /* 0x0000000b00090c82 */ /* 0x000fe40008000000 */
[----:B------:R-:W-:-:S04]  /*7120*/  @UP0 USHF.R.U32.HI UR8, URZ, UR5, UR9 ;  /* 0x000000053f080299 */ /* 0x000fc80008011609 */
[----:B------:R-:W-:Y:S01]  /*7130*/  ULOP3.LUT UR8, URZ, UR8, URZ, 0x33, !UPT ;  /* 0x000000083f087292 */ /* 0x000fe2000f8e333f */
[----:B------:R-:W-:Y:S05]  /*7140*/  BRA `(.L_x_379) ;  /* 0x0000005000007947 */ /* 0x000fea0003800000 */
.L_x_378:
[----:B------:R-:W-:Y:S02]  /*7150*/  UISETP.NE.AND UP0, UPT, UR6, 0x1, UPT ;  /* 0x000000010600788c */ /* 0x000fe4000bf05270 */
[----:B------:R-:W-:Y:S02]  /*7160*/  ULDC.64 UR4, c[0x0][0x330] ;  /* 0x0000cc0000047ab9 */ /* 0x000fe40000000a00 */
[----:B------:R-:W-:-:S07]  /*7170*/  UIMAD.WIDE.U32 UR10, UR8, UR4, URZ ;  /* 0x00000004080a72a5 */ /* 0x000fce000f8e003f */
[----:B------:R-:W-:Y:S02]  /*7180*/  @UP0 UMOV UR9, UR11 ;  /* 0x0000000b00090c82 */ /* 0x000fe40008000000 */
[----:B------:R-:W-:Y:S02]  /*7190*/  @UP0 USHF.R.U32.HI UR8, URZ, UR5, UR9 ;  /* 0x000000053f080299 */ /* 0x000fe40008011609 */
.L_x_379:
[----:B------:R-:W-:Y:S02]  /*71a0*/  ULDC UR4, c[0x0][0x32c] ;  /* 0x0000cb0000047ab9 */ /* 0x000fe40000000800 */
[----:B------:R-:W-:-:S04]  /*71b0*/  UIMAD UR4, UR8, UR6, UR4 ;  /* 0x00000006080472a4 */ /* 0x000fc8000f8e0204 */
[----:B------:R-:W-:-:S04]  /*71c0*/  UISETP.LT.AND UP0, UPT, UR7, UR4, UPT ;  /* 0x000000040700728c */ /* 0x000fc8000bf01270 */
[----:B------:R-:W-:Y:S02]  /*71d0*/  USEL UR7, UR7, UR4, UP0 ;  /* 0x0000000407077287 */ /* 0x000fe40008000000 */
.L_x_377:
[----:B------:R-:W-:Y:S02]  /*71e0*/  UISETP.NE.AND UP0, UPT, UR24, URZ, UPT ;  /* 0x0000003f1800728c */ /* 0x000fe4000bf05270 */
[----:B------:R-:W-:Y:S02]  /*71f0*/  UIADD3 UR8, UR7, 0x5f, URZ ;  /* 0x0000005f07087890 */ /* 0x000fe4000fffe03f */
[----:B------:R-:W-:Y:S02]  /*7200*/  ULDC.64 UR4, c[0x0][0x2c8] ;  /* 0x0000b20000047ab9 */ /* 0x000fe40000000a00 */
[----:B------:R-:W-:Y:S02]  /*7210*/  UISETP.NE.AND UP1, UPT, UR23, URZ, UPT ;  /* 0x0000003f1700728c */ /* 0x000fe4000bf25270 */
[----:B------:R-:W-:Y:S02]  /*7220*/  UIMAD.WIDE.U32 UR10, UR18, UR4, URZ ;  /* 0x00000004120a72a5 */ /* 0x000fe4000f8e003f */
[----:B------:R-:W-:-:S02]  /*7230*/  UIMAD.WIDE UR8, UR8, 0x2aaaaaab, URZ ;  /* 0x2aaaaaab080878a5 */ /* 0x000fc4000f8e023f */
[----:B------:R-:W-:Y:S01]  /*7240*/  PLOP3.LUT P0, PT, PT, PT, UP1, 0x40, 0x0 ;  /* 0x000000000000781c */ /* 0x000fe20003f0e818 */
[----:B------:R-:W-:Y:S02]  /*7250*/  UMOV UR4, UR18 ;  /* 0x0000001200047c82 */ /* 0x000fe40008000000 */
[----:B------:R-:W-:Y:S02]  /*7260*/  USHF.R.U32.HI UR8, URZ, 0x1f, UR9 ;  /* 0x0000001f3f087899 */ /* 0x000fe40008011609 */
[----:B------:R-:W-:Y:S02]  /*7270*/  @UP0 UMOV UR7, UR11 ;  /* 0x0000000b00070c82 */ /* 0x000fe40008000000 */
[----:B------:R-:W-:Y:S02]  /*7280*/  @UP0 USHF.R.U32.HI UR4, URZ, UR5, UR7 ;  /* 0x000000053f040299 */ /* 0x000fe40008011607 */
        /* <DEDUP_REMOVED lines=15> */
[----:B------:R-:W-:-:S05]  /*7380*/  UIMAD.WIDE.U32 UR8, UR7, UR4, URZ ;  /* 0x00000004070872a5 */ /* 0x000fca000f8e003f */
[----:B------:R-:W-:-:S04]  /*7390*/  @UP0 USHF.R.U32.HI UR7, URZ, UR5, UR9 ;  /* 0x000000053f070299 */ /* 0x000fc80008011609 */
[----:B------:R-:W-:Y:S01]  /*73a0*/  ULOP3.LUT UR7, URZ, UR7, URZ, 0x33, !UPT ;  /* 0x000000073f077292 */ /* 0x000fe2000f8e333f */
[----:B------:R-:W-:Y:S05]  /*73b0*/  BRA `(.L_x_382) ;  /* 0x0000005000007947 */ /* 0x000fea0003800000 */
.L_x_381:
[----:B------:R-:W-:Y:S02]  /*73c0*/  ULDC UR4, c[0x0][0x32c] ;  /* 0x0000cb0000047ab9 */ /* 0x000fe40000000800 */
[----:B------:R-:W-:-:S03]  /*73d0*/  UISETP.NE.AND UP0, UPT, UR4, 0x1, UPT ;  /* 0x000000010400788c */ /* 0x000fc6000bf05270 */
[----:B------:R-:W-:Y:S02]  /*73e0*/  ULDC.64 UR4, c[0x0][0x330] ;  /* 0x0000cc0000047ab9 */ /* 0x000fe40000000a00 */
[----:B------:R-:W-:-:S06]  /*73f0*/  UIMAD.WIDE.U32 UR8, UR7, UR4, URZ ;  /* 0x00000004070872a5 */ /* 0x000fcc000f8e003f */
[----:B------:R-:W-:Y:S02]  /*7400*/  @UP0 USHF.R.U32.HI UR7, URZ, UR5, UR9 ;  /* 0x000000053f070299 */ /* 0x000fe40008011609 */
.L_x_382:
[----:B------:R-:W-:Y:S02]  /*7410*/  ULDC UR4, c[0x0][0x32c] ;  /* 0x0000cb0000047ab9 */ /* 0x000fe40000000800 */
[----:B------:R-:W-:-:S04]  /*7420*/  UIMAD UR4, UR7, UR4, URZ ;  /* 0x00000004070472a4 */ /* 0x000fc8000f8e023f */
[----:B------:R-:W-:-:S04]  /*7430*/  UISETP.LT.AND UP0, UPT, UR6, UR4, UPT ;  /* 0x000000040600728c */ /* 0x000fc8000bf01270 */
[----:B------:R-:W-:-:S04]  /*7440*/  USEL UR6, UR6, UR4, !UP0 ;  /* 0x0000000406067287 */ /* 0x000fc8000c000000 */
.L_x_380:
[----:B------:R-:W-:Y:S01]  /*7450*/  UIMAD.WIDE UR4, UR6, 0x2aaaaaab, URZ ;  /* 0x2aaaaaab060478a5 */ /* 0x000fe2000f8e023f */
[----:B------:R-:W-:Y:S01]  /*7460*/  PLOP3.LUT P4, PT, PT, PT, PT, 0x80, 0x0 ;  /* 0x000000000000781c */ /* 0x000fe20003f8f070 */
[----:B------:R-:W-:Y:S01]  /*7470*/  CS2R R162, SRZ ;  /* 0x0000000000a27805 */ /* 0x000fe2000001ff00 */
[----:B------:R-:W-:Y:S01]  /*7480*/  CS2R R160, SRZ ;  /* 0x0000000000a07805 */ /* 0x000fe2000001ff00 */
[----:B------:R-:W-:Y:S01]  /*7490*/  USHF.R.U32.HI UR4, URZ, 0x1f, UR5 ;  /* 0x0000001f3f047899 */ /* 0x000fe20008011605 */
[----:B------:R-:W-:Y:S01]  /*74a0*/  CS2R R166, SRZ ;  /* 0x0000000000a67805 */ /* 0x000fe2000001ff00 */
[----:B------:R-:W-:Y:S01]  /*74b0*/  CS2R R164, SRZ ;  /* 0x0000000000a47805 */ /* 0x000fe2000001ff00 */
[----:B-1----:R-:W-:Y:S01]  /*74c0*/  CS2R R12, SRZ ;  /* 0x00000000000c7805 */ /* 0x002fe2000001ff00 */
[----:B------:R-:W-:Y:S01]  /*74d0*/  ULEA.HI.SX32 UR4, UR5, UR4, 0x1c ;  /* 0x0000000405047291 */ /* 0x000fe2000f8fe23f */
[----:B------:R-:W-:Y:S01]  /*74e0*/  IMAD.MOV.U32 R158, RZ, RZ, RZ ;  /* 0x000000ffff9e7224 */ /* 0x000fe200078e00ff */
[----:B------:R-:W-:Y:S01]  /*74f0*/  MOV R16, RZ ;  /* 0x000000ff00107202 */ /* 0x000fe20000000f00 */
[----:B------:R-:W-:Y:S01]  /*7500*/  IMAD.MOV.U32 R156, RZ, RZ, RZ ;  /* 0x000000ffff9c7224 */ /* 0x000fe200078e00ff */
[----:B------:R-:W-:Y:S01]  /*7510*/  UISETP.LT.AND UP0, UPT, URZ, UR4, UPT ;  /* 0x000000043f00728c */ /* 0x000fe2000bf01270 */
[----:B------:R-:W-:Y:S01]  /*7520*/  IMAD.MOV.U32 R154, RZ, RZ, RZ ;  /* 0x000000ffff9a7224 */ /* 0x000fe200078e00ff */
[----:B------:R-:W-:Y:S01]  /*7530*/  CS2R R18, SRZ ;  /* 0x0000000000127805 */ /* 0x000fe2000001ff00 */
[----:B------:R-:W-:Y:S01]  /*7540*/  MOV R152, RZ ;  /* 0x000000ff00987202 */ /* 0x000fe20000000f00 */
[----:B------:R-:W-:Y:S01]  /*7550*/  USEL UR4, URZ, UR4, !UP0 ;  /* 0x000000043f047287 */ /* 0x000fe2000c000000 */
[----:B------:R-:W-:Y:S01]  /*7560*/  CS2R R20, SRZ ;  /* 0x0000000000147805 */ /* 0x000fe2000001ff00 */
[----:B------:R-:W-:Y:S01]  /*7570*/  IMAD.MOV.U32 R146, RZ, RZ, RZ ;  /* 0x000000ffff927224 */ /* 0x000fe200078e00ff */
[----:B------:R-:W-:Y:S01]  /*7580*/  CS2R R14, SRZ ;  /* 0x00000000000e7805 */ /* 0x000fe2000001ff00 */
[----:B------:R-:W-:Y:S01]  /*7590*/  UISETP.GT.AND UP0, UPT, UR12, UR4, UPT ;  /* 0x000000040c00728c */ /* 0x000fe2000bf04270 */
[----:B------:R-:W-:Y:S01]  /*75a0*/  MOV R144, RZ ;  /* 0x000000ff00907202 */ /* 0x000fe20000000f00 */
[----:B------:R-:W-:Y:S01]  /*75b0*/  IMAD.MOV.U32 R150, RZ, RZ, RZ ;  /* 0x000000ffff967224 */ /* 0x000fe200078e00ff */
[----:B------:R-:W-:Y:S01]  /*75c0*/  MOV R148, RZ ;  /* 0x000000ff00947202 */ /* 0x000fe20000000f00 */
[----:B------:R-:W-:Y:S01]  /*75d0*/  CS2R R142, SRZ ;  /* 0x00000000008e7805 */ /* 0x000fe2000001ff00 */
[----:B------:R-:W-:Y:S01]  /*75e0*/  CS2R R22, SRZ ;  /* 0x0000000000167805 */ /* 0x000fe2000001ff00 */
[----:B------:R-:W-:Y:S01]  /*75f0*/  PLOP3.LUT P0, PT, PT, PT, UP0, 0x80, 0x0 ;  /* 0x000000000000781c */ /* 0x000fe20003f0f008 */
        /* <DEDUP_REMOVED lines=8> */
[----:B------:R-:W-:Y:S01]  /*7680*/  MOV R132, RZ ;  /* 0x000000ff00847202 */ /* 0x000fe20000000f00 */
[----:B------:R-:W-:Y:S01]  /*7690*/  CS2R R126, SRZ ;  /* 0x00000000007e7805 */ /* 0x000fe2000001ff00 */
[----:B------:R-:W-:Y:S01]  /*76a0*/  IMAD.MOV.U32 R124, RZ, RZ, RZ ;  /* 0x000000ffff7c7224 */ /* 0x000fe200078e00ff */
[----:B------:R-:W-:Y:S01]  /*76b0*/  CS2R R26, SRZ ;  /* 0x00000000001a7805 */ /* 0x000fe2000001ff00 */
[----:B------:R-:W-:Y:S01]  /*76c0*/  MOV R122, RZ ;  /* 0x000000ff007a7202 */ /* 0x000fe20000000f00 */
[----:B-----5:R-:W-:Y:S01]  /*76d0*/  CS2R R28, SRZ ;  /* 0x00000000001c7805 */ /* 0x020fe2000001ff00 */
[----:B------:R-:W-:Y:S01]  /*76e0*/  IMAD.MOV.U32 R120, RZ, RZ, RZ ;  /* 0x000000ffff787224 */ /* 0x000fe200078e00ff */
[----:B------:R-:W-:Y:S01]  /*76f0*/  CS2R R114, SRZ ;  /* 0x0000000000727805 */ /* 0x000fe2000001ff00 */
        /* <DEDUP_REMOVED lines=14> */
[----:B------:R-:W-:Y:S02]  /*77e0*/  UISETP.NE.AND.EX UP0, UPT, URZ, UR7, UPT, UP0 ;  /* 0x000000073f00728c */ /* 0x000fe4000bf05300 */
[----:B------:R-:W-:Y:S02]  /*77f0*/  ULDC.64 UR8, c[0x0][0x348] ;  /* 0x0000d20000087ab9 */ /* 0x000fe40000000a00 */
[----:B------:R-:W-:Y:S02]  /*7800*/  ULDC.64 UR6, c[0x0][0x340] ;  /* 0x0000d00000067ab9 */ /* 0x000fe40000000a00 */
[----:B------:R-:W-:-:S05]  /*7810*/  PLOP3.LUT P3, PT, PT, PT, UP0, 0x80, 0x0 ;  /* 0x000000000000781c */ /* 0x000fca0003f6f008 */
[----:B------:R-:W-:Y:S02]  /*7820*/  @UP0 UMOV UR5, 0x4 ;  /* 0x0000000400050882 */ /* 0x000fe40000000000 */
[----:B------:R-:W-:-:S06]  /*7830*/  @UP0 UIMAD.WIDE UR6, UR22, UR5, UR6 ;  /* 0x00000005160602a5 */ /* 0x000fcc000f8e0206 */
[----:B------:R-:W-:Y:S02]  /*7840*/  IMAD.U32 R2, RZ, RZ, UR6 ;  /* 0x00000006ff027e24 */ /* 0x000fe4000f8e00ff */
[----:B------:R-:W-:Y:S01]  /*7850*/  IMAD.U32 R3, RZ, RZ, UR7 ;  /* 0x00000007ff037e24 */ /* 0x000fe2000f8e00ff */
[----:B------:R-:W-:Y:S01]  /*7860*/  SHF.R.S32.HI R210, RZ, 0x1f, R209 ;  /* 0x0000001fffd27819 */ /* 0x000fe200000114d1 */
[----:B------:R-:W-:Y:S02]  /*7870*/  USHF.R.S32.HI UR5, URZ, 0x1f, UR20 ;  /* 0x0000001f3f057899 */ /* 0x000fe40008011414 */
[----:B------:R-:W-:Y:S01]  /*7880*/  ULDC.64 UR6, c[0x0][0x178] ;  /* 0x00005e0000067ab9 */ /* 0x000fe20000000a00 */
[----:B------:R1:W5:Y:S01]  /*7890*/  @P3 LDG.E R13, [R2.64] ;  /* 0x0000001a020d3981 */ /* 0x000362000c1e1900 */
[----:B------:R-:W-:Y:S01]  /*78a0*/  UIMAD UR5, UR5, UR6, URZ ;  /* 0x00000006050572a4 */ /* 0x000fe2000f8e023f */
[----:B------:R-:W-:Y:S01]  /*78b0*/  PLOP3.LUT P1, PT, PT, PT, UP1, 0x80, 0x0 ;  /* 0x000000000000781c */ /* 0x000fe20003f2f018 */
[----:B------:R-:W-:Y:S01]  /*78c0*/  UIMAD.WIDE.U32 UR10, UR20, UR6, URZ ;  /* 0x00000006140a72a5 */ /* 0x000fe2000f8e003f */
[----:B------:R-:W-:Y:S01]  /*78d0*/  PLOP3.LUT P0, PT, PT, PT, UP1, 0x80, 0x0 ;  /* 0x000000000000781c */ /* 0x000fe20003f0f018 */
[----:B------:R-:W-:Y:S01]  /*78e0*/  UIMAD UR20, UR20, UR7, UR5 ;  /* 0x00000007141472a4 */ /* 0x000fe2000f8e0205 */
[----:B------:R-:W-:Y:S01]  /*78f0*/  LEA.HI R83, R210, R209, RZ, 0x4 ;  /* 0x000000d1d2537211 */ /* 0x000fe200078f20ff */
[----:B------:R-:W-:Y:S01]  /*7900*/  UISETP.NE.U32.AND UP0, UPT, URZ, UR8, UPT ;  /* 0x000000083f00728c */ /* 0x000fe2000bf05070 */
[----:B------:R-:W-:Y:S01]  /*7910*/  BSSY B0, `(.L_x_384) ;  /* 0x0000053000007945 */ /* 0x000fe20003800000 */
[----:B------:R-:W-:-:S02]  /*7920*/  ULDC.64 UR6, c[0x0][0x1b8] ;  /* 0x00006e0000067ab9 */ /* 0x000fc40000000a00 */
[----:B------:R-:W-:Y:S02]  /*7930*/  UIADD3 UR11, UR11, UR20, URZ ;  /* 0x000000140b0b7290 */ /* 0x000fe4000fffe03f */
[----:B------:R-:W-:Y:S02]  /*7940*/  UIMAD UR5, UR16, UR6, URZ ;  /* 0x00000006100572a4 */ /* 0x000fe4000f8e023f */
[----:B------:R-:W-:Y:S02]  /*7950*/  UISETP.NE.AND.EX UP0, UPT, URZ, UR9, UPT, UP0 ;  /* 0x000000093f00728c */ /* 0x000fe4000bf05300 */
[----:B------:R-:W-:Y:S02]  /*7960*/  USHF.R.S32.HI UR8, URZ, 0x1f, UR22 ;  /* 0x0000001f3f087899 */ /* 0x000fe40008011416 */
[----:B------:R-:W-:Y:S02]  /*7970*/  UIMAD UR5, UR17, UR7, UR5 ;  /* 0x00000007110572a4 */ /* 0x000fe4000f8e0205 */
[----:B------:R-:W-:-:S02]  /*7980*/  UIMAD.WIDE.U32 UR10, UR17, UR6, UR10 ;  /* 0x00000006110a72a5 */ /* 0x000fc4000f8e000a */
[----:B------:R-:W-:Y:S01]  /*7990*/  USEL UR8, UR8, URZ, !UP0 ;  /* 0x0000003f08087287 */ /* 0x000fe2000c000000 */
[----:B-1----:R-:W-:Y:S01]  /*79a0*/  LEA.HI R2, R210, R209, RZ, 0x3 ;  /* 0x000000d1d2027211 */ /* 0x002fe200078f18ff */
[----:B------:R-:W-:Y:S02]  /*79b0*/  ULDC.64 UR6, c[0x0][0x1c0] ;  /* 0x0000700000067ab9 */ /* 0x000fe40000000a00 */
[----:B------:R-:W-:Y:S01]  /*79c0*/  USEL UR9, UR22, URZ, !UP0 ;  /* 0x0000003f16097287 */ /* 0x000fe2000c000000 */
[----:B------:R-:W-:Y:S01]  /*79d0*/  LOP3.LUT R0, R2, 0xfffffff8, RZ, 0xc0, !PT ;  /* 0xfffffff802007812 */ /* 0x000fe200078ec0ff */
[----:B------:R-:W-:Y:S01]  /*79e0*/  UIMAD UR8, UR8, UR6, URZ ;  /* 0x00000006080872a4 */ /* 0x000fe2000f8e023f */
[----:B------:R-:W-:Y:S01]  /*79f0*/  SHF.R.S32.HI R76, RZ, 0x3, R2 ;  /* 0x00000003ff4c7819 */ /* 0x000fe20000011402 */
[----:B------:R-:W-:Y:S02]  /*7a00*/  UIADD3 UR11, UR11, UR5, URZ ;  /* 0x000000050b0b7290 */ /* 0x000fe4000fffe03f */
[----:B------:R-:W-:Y:S01]  /*7a10*/  IMAD.IADD R6, R209, 0x1, -R0 ;  /* 0x00000001d1067824 */ /* 0x000fe200078e0a00 */
[----:B------:R-:W-:-:S02]  /*7a20*/  UIMAD UR7, UR9, UR7, UR8 ;  /* 0x00000007090772a4 */ /* 0x000fc4000f8e0208 */
[----:B------:R-:W-:Y:S01]  /*7a30*/  UIMAD.WIDE.U32 UR10, UR9, UR6, UR10 ;  /* 0x00000006090a72a5 */ /* 0x000fe2000f8e000a */
[C---:B------:R-:W-:Y:S02]  /*7a40*/  IMAD R227, R6.reuse, 0x10, R76 ;  /* 0x0000001006e37824 */ /* 0x040fe400078e024c */
[----:B------:R-:W-:Y:S01]  /*7a50*/  IMAD.SHL.U32 R6, R6, 0x8, RZ ;  /* 0x0000000806067824 */ /* 0x000fe200078e00ff */
[----:B------:R-:W-:Y:S02]  /*7a60*/  UIADD3 UR7, UR11, UR7, URZ ;  /* 0x000000070b077290 */ /* 0x000fe4000fffe03f */
[----:B------:R-:W-:Y:S01]  /*7a70*/  IADD3 R4, R227, UR18, RZ ;  /* 0x00000012e3047c10 */ /* 0x000fe2000fffe0ff */
[----:B------:R-:W-:Y:S01]  /*7a80*/  IMAD.U32 R3, RZ, RZ, UR11 ;  /* 0x0000000bff037e24 */ /* 0x000fe2000f8e00ff */
[----:B------:R-:W-:Y:S01]  /*7a90*/  ULDC UR11, c[0x0][0x2c4] ;  /* 0x0000b100000b7ab9 */ /* 0x000fe20000000800 */
[----:B------:R1:W-:Y:S01]  /*7aa0*/  STL [R1+0x24], R227 ;  /* 0x000024e301007387 */ /* 0x0003e20000100800 */
[----:B------:R-:W-:Y:S01]  /*7ab0*/  IMAD.U32 R3, RZ, RZ, UR7 ;  /* 0x00000007ff037e24 */ /* 0x000fe2000f8e00ff */
[----:B------:R-:W-:Y:S01]  /*7ac0*/  UIMAD UR11, UR21, UR11, URZ ;  /* 0x0000000b150b72a4 */ /* 0x000fe2000f8e023f */
[----:B------:R-:W-:Y:S01]  /*7ad0*/  @P1 IMAD.HI.U32 R2, R4, c[0x0][0x2c8], RZ ;  /* 0x0000b20004021a27 */ /* 0x000fe200078e00ff */
[----:B------:R-:W-:-:S03]  /*7ae0*/  ISETP.GE.AND P4, PT, R6, c[0x0][0x198], PT ;  /* 0x0000660006007a0c */ /* 0x000fc60003f86270 */
[----:B------:R-:W-:Y:S01]  /*7af0*/  IMAD.MOV.U32 R0, RZ, RZ, R4 ;  /* 0x000000ffff007224 */ /* 0x000fe200078e0004 */
[----:B------:R-:W-:Y:S01]  /*7b00*/  @P0 SHF.R.U32.HI R0, RZ, c[0x0][0x2cc], R2 ;  /* 0x0000b300ff000a19 */ /* 0x000fe20000011602 */
[----:B------:R-:W-:-:S03]  /*7b10*/  IMAD.U32 R2, RZ, RZ, UR10 ;  /* 0x0000000aff027e24 */ /* 0x000fc6000f8e00ff */
        /* <DEDUP_REMOVED lines=19> */
[----:B------:R1:W2:Y:S02]  /*7c50*/  SHFL.IDX PT, R6, R9, RZ, 0x181f ;  /* 0x00181fff09067589 */ /* 0x0002a400000e0000 */
[----:B------:R-:W-:Y:S02]  /*7c60*/  LEA.HI.X R8, R2, c[0x0][0x164], R3, 0x1, P0 ;  /* 0x0000590002087a11 */ /* 0x000fe400000f0c03 */
[----:B------:R-:W-:-:S02]  /*7c70*/  LEA.HI R2, R210, R209, RZ, 0x3 ;  /* 0x000000d1d2027211 */ /* 0x000fc400078f18ff */
[----:B------:R-:W-:Y:S01]  /*7c80*/  LOP3.LUT R10, R5, R4, RZ, 0x3c, !PT ;  /* 0x00000004050a7212 */ /* 0x000fe200078e3cff */
[----:B------:R1:W3:Y:S01]  /*7c90*/  SHFL.IDX PT, R7, R8, RZ, 0x181f ;  /* 0x00181fff08077589 */ /* 0x0002e200000e0000 */
[----:B------:R-:W-:Y:S02]  /*7ca0*/  LOP3.LUT R2, R2, 0xfffffff8, RZ, 0xc0, !PT ;  /* 0xfffffff802027812 */ /* 0x000fe400078ec0ff */
[----:B------:R-:W-:Y:S02]  /*7cb0*/  SHF.R.S32.HI R3, RZ, 0x1f, R0 ;  /* 0x0000001fff037819 */ /* 0x000fe40000011400 */
[----:B------:R-:W-:Y:S01]  /*7cc0*/  LEA.HI R5, R210, R209, RZ, 0x6 ;  /* 0x000000d1d2057211 */ /* 0x000fe200078f30ff */
[----:B------:R-:W-:Y:S01]  /*7cd0*/  IMAD.IADD R69, R209, 0x1, -R2 ;  /* 0x00000001d1457824 */ /* 0x000fe200078e0a02 */
[----:B------:R-:W-:Y:S01]  /*7ce0*/  LEA.HI R82, R3, R0, RZ, 0x3 ;  /* 0x0000000003527211 */ /* 0x000fe200078f18ff */
[----:B------:R-:W-:Y:S02]  /*7cf0*/  IMAD.MOV.U32 R2, RZ, RZ, 0x10 ;  /* 0x00000010ff027424 */ /* 0x000fe400078e00ff */
[----:B------:R-:W-:Y:S01]  /*7d00*/  IMAD.SHL.U32 R90, R69, 0x8, RZ ;  /* 0x00000008455a7824 */ /* 0x000fe200078e00ff */
[----:B------:R-:W-:Y:S01]  /*7d10*/  LOP3.LUT R4, R82, 0xfffffff8, RZ, 0xc0, !PT ;  /* 0xfffffff852047812 */ /* 0x000fe200078ec0ff */
[----:B------:R-:W-:Y:S01]  /*7d20*/  IMAD.SHL.U32 R3, R5, 0x8, RZ ;  /* 0x0000000805037824 */ /* 0x000fe200078e00ff */
[----:B------:R-:W-:-:S02]  /*7d30*/  IADD3 R5, R76, UR18, RZ ;  /* 0x000000124c057c10 */ /* 0x000fc4000fffe0ff */
[----:B------:R1:W-:Y:S01]  /*7d40*/  STL [R1+0xc], R90 ;  /* 0x00000c5a01007387 */ /* 0x0003e20000100800 */
[----:B------:R-:W-:Y:S01]  /*7d50*/  IMAD.IADD R81, R0, 0x1, -R4 ;  /* 0x0000000100517824 */ /* 0x000fe200078e0a04 */
[----:B------:R-:W-:Y:S01]  /*7d60*/  ISETP.GE.AND P0, PT, R5, UR11, PT ;  /* 0x0000000b05007c0c */ /* 0x000fe2000bf06270 */
[----:B------:R-:W-:Y:S01]  /*7d70*/  IMAD.MOV.U32 R4, RZ, RZ, 0x20 ;  /* 0x00000020ff047424 */ /* 0x000fe200078e00ff */
[----:B------:R-:W-:Y:S02]  /*7d80*/  LOP3.LUT R58, R10, 0xfffffe00, R3, 0xf8, !PT ;  /* 0xfffffe000a3a7812 */ /* 0x000fe400078ef803 */
[----:B------:R-:W-:Y:S02]  /*7d90*/  R2P PR, R81, 0x6 ;  /* 0x0000000651007804 */ /* 0x000fe40000000000 */
[----:B------:R-:W-:-:S03]  /*7da0*/  SHF.R.S32.HI R225, RZ, 0x1f, R90 ;  /* 0x0000001fffe17819 */ /* 0x000fc6000001145a */
[----:B------:R-:W-:Y:S02]  /*7db0*/  SEL R2, R2, 0xfffffff0, !P1 ;  /* 0xfffffff002027807 */ /* 0x000fe40004800000 */
[----:B------:R-:W-:Y:S01]  /*7dc0*/  SEL R4, R4, 0xffffffe0, !P2 ;  /* 0xffffffe004047807 */ /* 0x000fe20005000000 */
[----:B------:R-:W-:Y:S01]  /*7dd0*/  @!P3 IMAD.U32 R13, RZ, RZ, UR22 ;  /* 0x00000016ff0dbe24 */ /* 0x000fe2000f8e00ff */
[----:B------:R-:W-:Y:S05]  /*7de0*/  @P0 BRA `(.L_x_385) ;  /* 0x0000005000000947 */ /* 0x000fea0003800000 */
[----:B-123--:R-:W-:Y:S01]  /*7df0*/  LEA R6, P0, R90, R6, 0x1 ;  /* 0x000000065a067211 */ /* 0x00efe200078008ff */
[----:B------:R-:W-:-:S03]  /*7e00*/  IMAD.SHL.U32 R0, R58, 0x2, RZ ;  /* 0x000000023a007824 */ /* 0x000fc600078e00ff */
[----:B------:R-:W-:-:S05]  /*7e10*/  LEA.HI.X R7, R90, R7, R225, 0x1, P0 ;  /* 0x000000075a077211 */ /* 0x000fca00000f0ce1 */
[----:B------:R-:W-:Y:S01]  /*7e20*/  @!PT LDS RZ, [RZ] ;  /* 0x00000000fffff984 */ /* 0x000fe20000000800 */
[----:B------:R1:W-:Y:S04]  /*7e30*/  LDGSTS.E.BYPASS.LTC128B.128 [R0+0x6100], [R6.64], !P4 ;  /* 0x0610000006007fae */ /* 0x0003e8000e101d5a */
.L_x_385:
[----:B-123--:R-:W-:Y:S05]  /*7e40*/  BSYNC B0 ;  /* 0x0000000000007941 */ /* 0x00efea0003800000 */
.L_x_384:
        /* <DEDUP_REMOVED lines=11> */
.L_x_387:
[----:B------:R-:W-:Y:S05]  /*7f00*/  BSYNC B0 ;  /* 0x0000000000007941 */ /* 0x000fea0003800000 */
.L_x_386:
        /* <DEDUP_REMOVED lines=11> */
.L_x_389:
[----:B------:R-:W-:Y:S05]  /*7fc0*/  BSYNC B0 ;  /* 0x0000000000007941 */ /* 0x000fea0003800000 */
.L_x_388:
        /* <DEDUP_REMOVED lines=11> */
.L_x_391:
[----:B------:R-:W-:Y:S05]  /*8080*/  BSYNC B0 ;  /* 0x0000000000007941 */ /* 0x000fea0003800000 */
.L_x_390:
        /* <DEDUP_REMOVED lines=11> */
.L_x_393:
[----:B------:R-:W-:Y:S05]  /*8140*/  BSYNC B0 ;  /* 0x0000000000007941 */ /* 0x000fea0003800000 */
.L_x_392:
        /* <DEDUP_REMOVED lines=11> */
.L_x_395:
[----:B------:R-:W-:Y:S05]  /*8200*/  BSYNC B0 ;  /* 0x0000000000007941 */ /* 0x000fea0003800000 */
.L_x_394:
        /* <DEDUP_REMOVED lines=11> */
.L_x_397:
[----:B------:R-:W-:Y:S05]  /*82c0*/  BSYNC B0 ;  /* 0x0000000000007941 */ /* 0x000fea0003800000 */
.L_x_396:
[----:B-123--:R-:W1:Y:S01]  /*82d0*/  SHFL.IDX PT, R9, R9, 0x7, 0x181f ;  /* 0x00f81f0009097f89 */ /* 0x00ee6200000e0000 */
[----:B------:R-:W-:Y:S01]  /*82e0*/  IMAD.MOV.U32 R230, RZ, RZ, c[0x0][0x2b8] ;  /* 0x0000ae00ffe67624 */ /* 0x000fe200078e00ff */
[----:B------:R-:W-:Y:S01]  /*82f0*/  UMOV UR38, 0x60 ;  /* 0x0000006000267882 */ /* 0x000fe20000000000 */
[----:B------:R-:W-:Y:S01]  /*8300*/  IADD3 R5, R5, 0x70, RZ ;  /* 0x0000007005057810 */ /* 0x000fe20007ffe0ff */
[----:B------:R1:W2:Y:S01]  /*8310*/  SHFL.IDX PT, R11, R8, 0x7, 0x181f ;  /* 0x00f81f00080b7f89 */ /* 0x0002a200000e0000 */
[----:B------:R-:W-:Y:S01]  /*8320*/  UIMAD UR10, UR12, UR38, -0x60 ;  /* 0xffffffa00c0a74a4 */ /* 0x000fe2000f8e0226 */
[----:B------:R-:W-:Y:S01]  /*8330*/  ISETP.NE.AND P2, PT, R230, 0x1, PT ;  /* 0x00000001e600780c */ /* 0x000fe20003f45270 */
[----:B-----5:R-:W-:Y:S01]  /*8340*/  IMAD.WIDE.U32 R228, R13, c[0x0][0x2b0], RZ ;  /* 0x0000ac000de47a25 */ /* 0x020fe200078e00ff */
[----:B------:R-:W-:Y:S01]  /*8350*/  ISETP.GE.AND P1, PT, R5, UR11, PT ;  /* 0x0000000b05007c0c */ /* 0x000fe2000bf26270 */
[----:B------:R-:W-:Y:S01]  /*8360*/  ULDC.64 UR6, c[0x0][0x1e8] ;  /* 0x00007a0000067ab9 */ /* 0x000fe20000000a00 */
[----:B----4-:R-:W-:Y:S01]  /*8370*/  SHF.R.S32.HI R3, RZ, 0x1f, R13 ;  /* 0x0000001fff037819 */ /* 0x010fe2000001140d */
[----:B------:R-:W-:Y:S01]  /*8380*/  IMAD.MOV.U32 R240, RZ, RZ, RZ ;  /* 0x000000fffff07224 */ /* 0x000fe200078e00ff */
[----:B------:R-:W-:Y:S01]  /*8390*/  IADD3 R0, R227, UR10, RZ ;  /* 0x0000000ae3007c10 */ /* 0x000fe2000fffe0ff */
[----:B------:R-:W-:Y:S01]  /*83a0*/  UIMAD UR38, UR12, -0x60, UR38 ;  /* 0xffffffa00c2678a4 */ /* 0x000fe2000f8e0226 */
[----:B------:R-:W-:Y:S01]  /*83b0*/  ISETP.GE.AND P6, PT, R90, c[0x0][0x1d4], PT ;  /* 0x000075005a007a0c */ /* 0x000fe20003fc6270 */
[----:B------:R-:W-:Y:S01]  /*83c0*/  IMAD R3, R3, c[0x0][0x2b0], RZ ;  /* 0x0000ac0003037a24 */ /* 0x000fe200078e02ff */
[C---:B------:R-:W-:Y:S01]  /*83d0*/  IADD3 R10, R0.reuse, UR19, RZ ;  /* 0x00000013000a7c10 */ /* 0x040fe2000fffe0ff */
[----:B------:R-:W-:Y:S01]  /*83e0*/  STL.64 [R1+0x30], R228 ;  /* 0x000030e401007387 */ /* 0x000fe20000100a00 */
[----:B------:R-:W-:Y:S01]  /*83f0*/  ISETP.GE.AND P0, PT, R0, UR15, PT ;  /* 0x0000000f00007c0c */ /* 0x000fe2000bf06270 */
[----:B------:R-:W-:-:S02]  /*8400*/  IMAD R3, R13, c[0x0][0x2b4], R3 ;  /* 0x0000ad000d037a24 */ /* 0x000fc400078e0203 */
[----:B------:R-:W-:Y:S01]  /*8410*/  @P2 IMAD.HI.U32 R5, R10, c[0x0][0x2bc], RZ ;  /* 0x0000af000a052a27 */ /* 0x000fe200078e00ff */
[----:B------:R-:W-:-:S03]  /*8420*/  ISETP.GT.OR P0, PT, R227, 0x5f, P0 ;  /* 0x0000005fe300780c */ /* 0x000fc60000704670 */
[----:B------:R-:W-:Y:S01]  /*8430*/  IMAD.MOV.U32 R0, RZ, RZ, R10 ;  /* 0x000000ffff007224 */ /* 0x000fe200078e000a */
[----:B------:R-:W-:Y:S01]  /*8440*/  @P2 SHF.R.U32.HI R0, RZ, c[0x0][0x2c0], R5 ;  /* 0x0000b000ff002a19 */ /* 0x000fe20000011605 */
[----:B------:R-:W-:Y:S01]  /*8450*/  @!P1 IMAD.SHL.U32 R5, R58, 0x2, RZ ;  /* 0x000000023a059824 */ /* 0x000fe200078e00ff */
[----:B-1----:R-:W-:Y:S01]  /*8460*/  @!P1 LEA R8, P3, R90, R9, 0x1 ;  /* 0x000000095a089211 */ /* 0x002fe200078608ff */
[----:B------:R-:W-:-:S03]  /*8470*/  IMAD.IADD R226, R229, 0x1, R3 ;  /* 0x00000001e5e27824 */ /* 0x000fc600078e0203 */
[----:B--2---:R-:W-:Y:S01]  /*8480*/  @!P1 LEA.HI.X R9, R90, R11, R225, 0x1, P3 ;  /* 0x0000000b5a099211 */ /* 0x004fe200018f0ce1 */
[----:B------:R-:W-:Y:S01]  /*8490*/  UIMAD UR5, UR16, UR6, URZ ;  /* 0x00000006100572a4 */ /* 0x000fe2000f8e023f */
[----:B------:R-:W-:Y:S01]  /*84a0*/  STL [R1+0x2c], R226 ;  /* 0x00002ce201007387 */ /* 0x000fe20000100800 */
[----:B------:R-:W-:-:S03]  /*84b0*/  @!P0 IADD3 R3, P2, R0, R228, RZ ;  /* 0x000000e400038210 */ /* 0x000fc60007f5e0ff */
[----:B------:R-:W-:Y:S01]  /*84c0*/  @!PT LDS RZ, [RZ] ;  /* 0x00000000fffff984 */ /* 0x000fe20000000800 */
[----:B------:R1:W-:Y:S01]  /*84d0*/  @!P1 LDGSTS.E.BYPASS.LTC128B.128 [R5+0x9900], [R8.64], !P4 ;  /* 0x0990000008059fae */ /* 0x0003e2000e101d5a */
[----:B------:R-:W-:Y:S02]  /*84e0*/  @!P0 LEA.HI.X.SX32 R7, R0, R226, 0x1, P2 ;  /* 0x000000e200078211 */ /* 0x000fe400010f0eff */
[C---:B------:R-:W-:Y:S01]  /*84f0*/  @!P0 LEA R6, P2, R3.reuse, c[0x0][0x2a0], 0x2 ;  /* 0x0000a80003068a11 */ /* 0x040fe200078410ff */
[----:B------:R-:W0:Y:S03]  /*8500*/  LDGDEPBAR ;  /* 0x00000000000079af */ /* 0x000e260000000000 */
[----:B------:R-:W-:Y:S01]  /*8510*/  @!P0 LEA.HI.X R7, R3, c[0x0][0x2a4], R7, 0x2, P2 ;  /* 0x0000a90003078a11 */ /* 0x000fe200010f1407 */
[----:B------:R-:W-:Y:S06]  /*8520*/  BAR.SYNC.DEFER_BLOCKING 0x0 ;  /* 0x0000000000007b1d */ /* 0x000fec0000010000 */
[----:B------:R2:W3:Y:S01]  /*8530*/  @!P0 LDG.E R240, [R6.64] ;  /* 0x0000001a06f08981 */ /* 0x0004e2000c1e1900 */
[----:B------:R-:W-:Y:S01]  /*8540*/  IMAD.MOV R0, RZ, RZ, -R0 ;  /* 0x000000ffff007224 */ /* 0x000fe200078e0a00 */
[----:B------:R-:W-:Y:S01]  /*8550*/  UIMAD.WIDE.U32 UR8, UR17, UR6, URZ ;  /* 0x00000006110872a5 */ /* 0x000fe2000f8e003f */
[----:B------:R-:W-:Y:S01]  /*8560*/  LEA.HI R206, R210, R209, RZ, 0x5 ;  /* 0x000000d1d2ce7211 */ /* 0x000fe200078f28ff */
[----:B------:R-:W-:Y:S01]  /*8570*/  UIMAD UR5, UR17, UR7, UR5 ;  /* 0x00000007110572a4 */ /* 0x000fe2000f8e0205 */
[----:B------:R-:W-:Y:S01]  /*8580*/  IMAD R91, R0, c[0x0][0x2b8], R10 ;  /* 0x0000ae00005b7a24 */ /* 0x000fe200078e020a */
[----:B------:R-:W-:Y:S01]  /*8590*/  UIADD3 UR14, UR15, UR38, URZ ;  /* 0x000000260f0e7290 */ /* 0x000fe2000fffe03f */
[----:B------:R-:W-:Y:S01]  /*85a0*/  SHF.R.S32.HI R207, RZ, 0x5, R206 ;  /* 0x00000005ffcf7819 */ /* 0x000fe200000114ce */
[----:B------:R-:W-:-:S02]  /*85b0*/  UIADD3 UR5, UR9, UR5, URZ ;  /* 0x0000000509057290 */ /* 0x000fc4000fffe03f */
[----:B------:R-:W-:Y:S01]  /*85c0*/  SHF.R.S32.HI R88, RZ, 0x1f, R91 ;  /* 0x0000001fff587819 */ /* 0x000fe2000001145b */
[----:B------:R-:W-:Y:S01]  /*85d0*/  STL [R1], R91 ;  /* 0x0000005b01007387 */ /* 0x000fe20000100800 */
[----:B------:R-:W-:Y:S01]  /*85e0*/  IADD3 R68, -R76, UR14, RZ ;  /* 0x0000000e4c447c10 */ /* 0x000fe2000fffe1ff */
[----:B------:R-:W-:Y:S02]  /*85f0*/  ULDC.64 UR6, c[0x0][0x210] ;  /* 0x0000840000067ab9 */ /* 0x000fe40000000a00 */
[----:B------:R-:W-:Y:S01]  /*8600*/  IMAD R0, R88, c[0x0][0x1e0], RZ ;  /* 0x0000780058007a24 */ /* 0x000fe200078e02ff */
[C---:B------:R-:W-:Y:S01]  /*8610*/  ISETP.GE.AND P1, PT, R68.reuse, 0x1, PT ;  /* 0x000000014400780c */ /* 0x040fe20003f26270 */
[----:B------:R-:W-:Y:S01]  /*8620*/  UIMAD UR16, UR16, UR6, URZ ;  /* 0x00000006101072a4 */ /* 0x000fe2000f8e023f */
[----:B------:R-:W-:Y:S01]  /*8630*/  ISETP.GE.AND P3, PT, R68, 0x21, PT ;  /* 0x000000214400780c */ /* 0x000fe20003f66270 */
[----:B------:R-:W-:Y:S01]  /*8640*/  IMAD R0, R91, c[0x0][0x1e4], R0 ;  /* 0x000079005b007a24 */ /* 0x000fe200078e0200 */
[----:B------:R-:W-:-:S02]  /*8650*/  UIMAD.WIDE.U32 UR44, UR17, UR6, URZ ;  /* 0x00000006112c72a5 */ /* 0x000fc4000f8e003f */
[----:B------:R-:W-:Y:S02]  /*8660*/  UIMAD UR6, UR17, UR7, UR16 ;  /* 0x00000007110672a4 */ /* 0x000fe4000f8e0210 */
[----:B------:R-:W-:Y:S01]  /*8670*/  UIADD3 UR16, UR12, -0x1, URZ ;  /* 0xffffffff0c107890 */ /* 0x000fe2000fffe03f */
[----:B--2---:R-:W-:Y:S01]  /*8680*/  IMAD.WIDE.U32 R6, R91, c[0x0][0x1e0], RZ ;  /* 0x000078005b067a25 */ /* 0x004fe200078e00ff */
[----:B------:R-:W-:-:S03]  /*8690*/  UIADD3 UR6, UR45, UR6, URZ ;  /* 0x000000062d067290 */ /* 0x000fc6000fffe03f */
[----:B------:R-:W-:Y:S02]  /*86a0*/  IMAD.IADD R7, R7, 0x1, R0 ;  /* 0x0000000107077824 */ /* 0x000fe400078e0200 */
[----:B------:R-:W-:Y:S01]  /*86b0*/  @P1 IMAD.SHL.U32 R10, R58, 0x2, RZ ;  /* 0x000000023a0a1824 */ /* 0x000fe200078e00ff */
[----:B---3--:R-:W-:Y:S01]  /*86c0*/  SHF.R.S32.HI R89, RZ, 0x1f, R240 ;  /* 0x0000001fff597819 */ /* 0x008fe200000114f0 */
[----:B------:R-:W-:-:S04]  /*86d0*/  IMAD.WIDE.U32 R6, R240, c[0x0][0x1f0], R6 ;  /* 0x00007c00f0067a25 */ /* 0x000fc800078e0006 */
[----:B------:R-:W-:Y:S01]  /*86e0*/  IMAD R3, R89, c[0x0][0x1f0], RZ ;  /* 0x00007c0059037a24 */ /* 0x000fe200078e02ff */
[----:B------:R-:W-:-:S03]  /*86f0*/  IADD3 R0, P0, R6, UR8, RZ ;  /* 0x0000000806007c10 */ /* 0x000fc6000ff1e0ff */
[----:B------:R-:W-:-:S05]  /*8700*/  IMAD R3, R240, c[0x0][0x1f4], R3 ;  /* 0x00007d00f0037a24 */ /* 0x000fca00078e0203 */
[----:B------:R-:W-:Y:S02]  /*8710*/  IADD3.X R6, R7, UR5, R3, P0, !PT ;  /* 0x0000000507067c10 */ /* 0x000fe400087fe403 */
[----:B------:R-:W-:-:S04]  /*8720*/  LEA R3, P0, R0, c[0x0][0x1c8], 0x1 ;  /* 0x0000720000037a11 */ /* 0x000fc800078008ff */
[----:B------:R-:W-:Y:S01]  /*8730*/  LEA.HI.X R0, R0, c[0x0][0x1cc], R6, 0x1, P0 ;  /* 0x0000730000007a11 */ /* 0x000fe200000f0c06 */
[----:B-1----:R-:W1:Y:S01]  /*8740*/  SHFL.IDX PT, R8, R3, RZ, 0x181f ;  /* 0x00181fff03087589 */ /* 0x002e6200000e0000 */
[----:B------:R-:W-:-:S03]  /*8750*/  ISETP.GE.AND P0, PT, R68, 0x11, PT ;  /* 0x000000114400780c */ /* 0x000fc60003f06270 */
[----:B------:R-:W2:Y:S04]  /*8760*/  SHFL.IDX PT, R6, R3, 0x1, 0x181f ;  /* 0x00381f0003067f89 */ /* 0x000ea800000e0000 */
[----:B------:R-:W3:Y:S04]  /*8770*/  SHFL.IDX PT, R9, R0, RZ, 0x181f ;  /* 0x00181fff00097589 */ /* 0x000ee800000e0000 */
[----:B------:R-:W4:Y:S02]  /*8780*/  SHFL.IDX PT, R7, R0, 0x1, 0x181f ;  /* 0x00381f0000077f89 */ /* 0x000f2400000e0000 */
[----:B------:R-:W-:-:S02]  /*8790*/  @P0 IMAD.SHL.U32 R5, R58, 0x2, RZ ;  /* 0x000000023a050824 */ /* 0x000fc400078e00ff */
[----:B------:R-:W-:Y:S04]  /*87a0*/  SHFL.IDX PT, R11, R3, 0x2, 0x181f ;  /* 0x00581f00030b7f89 */ /* 0x000fe800000e0000 */
[----:B------:R-:W-:Y:S04]  /*87b0*/  SHFL.IDX PT, R13, R0, 0x2, 0x181f ;  /* 0x00581f00000d7f89 */ /* 0x000fe800000e0000 */
[----:B------:R-:W4:Y:S01]  /*87c0*/  SHFL.IDX PT, R14, R3, 0x3, 0x181f ;  /* 0x00781f00030e7f89 */ /* 0x000f2200000e0000 */
[----:B-1----:R-:W-:-:S03]  /*87d0*/  @P1 LEA R8, P4, R90, R8, 0x1 ;  /* 0x000000085a081211 */ /* 0x002fc600078808ff */
[----:B------:R-:W-:Y:S01]  /*87e0*/  SHFL.IDX PT, R15, R3, 0x4, 0x181f ;  /* 0x00981f00030f7f89 */ /* 0x000fe200000e0000 */
[----:B--2---:R-:W-:-:S03]  /*87f0*/  @P0 LEA R6, P2, R90, R6, 0x1 ;  /* 0x000000065a060211 */ /* 0x004fc600078408ff */
[----:B------:R-:W-:Y:S01]  /*8800*/  SHFL.IDX PT, R3, R3, 0x5, 0x181f ;  /* 0x00b81f0003037f89 */ /* 0x000fe200000e0000 */
[----:B---3--:R-:W-:-:S03]  /*8810*/  @P1 LEA.HI.X R9, R90, R9, R225, 0x1, P4 ;  /* 0x000000095a091211 */ /* 0x008fc600020f0ce1 */
[----:B------:R-:W1:Y:S01]  /*8820*/  SHFL.IDX PT, R17, R0, 0x3, 0x181f ;  /* 0x00781f0000117f89 */ /* 0x000e6200000e0000 */
[----:B----4-:R-:W-:Y:S02]  /*8830*/  @P0 LEA.HI.X R7, R90, R7, R225, 0x1, P2 ;  /* 0x000000075a070211 */ /* 0x010fe400010f0ce1 */
[C---:B------:R-:W-:Y:S01]  /*8840*/  ISETP.GE.AND P2, PT, R68.reuse, 0x31, PT ;  /* 0x000000314400780c */ /* 0x040fe20003f46270 */
[----:B------:R-:W2:Y:S04]  /*8850*/  SHFL.IDX PT, R18, R0, 0x4, 0x181f ;  /* 0x00981f0000127f89 */ /* 0x000ea800000e0000 */
[----:B------:R3:W4:Y:S04]  /*8860*/  SHFL.IDX PT, R16, R0, 0x5, 0x181f ;  /* 0x00b81f0000107f89 */ /* 0x00072800000e0000 */
[----:B------:R1:W-:Y:S01]  /*8870*/  @P1 LDGSTS.E.BYPASS.LTC128B.128 [R10+0x3100], [R8.64], !P6 ;  /* 0x03100000080a1fae */ /* 0x0003e2000f101d5a */
[----:B------:R-:W-:-:S03]  /*8880*/  ISETP.GE.AND P1, PT, R68, 0x41, PT ;  /* 0x000000414400780c */ /* 0x000fc60003f26270 */
[----:B------:R2:W-:Y:S01]  /*8890*/  @P0 LDGSTS.E.BYPASS.LTC128B.128 [R5+0x3900], [R6.64], !P6 ;  /* 0x0390000006050fae */ /* 0x0005e2000f101d5a */
[----:B------:R-:W-:Y:S01]  /*88a0*/  ISETP.GE.AND P0, PT, R68, 0x51, PT ;  /* 0x000000514400780c */ /* 0x000fe20003f06270 */
[----:B---3--:R-:W-:Y:S01]  /*88b0*/  @P3 IMAD.SHL.U32 R0, R58, 0x2, RZ ;  /* 0x000000023a003824 */ /* 0x008fe200078e00ff */
[C---:B-1----:R-:W-:Y:S02]  /*88c0*/  @P2 LEA R10, P5, R90.reuse, R14, 0x1 ;  /* 0x0000000e5a0a2211 */ /* 0x042fe400078a08ff */
[----:B--2---:R-:W-:Y:S01]  /*88d0*/  @P3 LEA R6, P4, R90, R11, 0x1 ;  /* 0x0000000b5a063211 */ /* 0x004fe200078808ff */
[----:B------:R-:W-:Y:S01]  /*88e0*/  @P2 IMAD.SHL.U32 R5, R58, 0x2, RZ ;  /* 0x000000023a052824 */ /* 0x000fe200078e00ff */
[C-C-:B------:R-:W-:Y:S02]  /*88f0*/  @P2 LEA.HI.X R11, R90.reuse, R17, R225.reuse, 0x1, P5 ;  /* 0x000000115a0b2211 */ /* 0x140fe400028f0ce1 */
[C---:B------:R-:W-:Y:S02]  /*8900*/  @P3 LEA.HI.X R7, R90.reuse, R13, R225, 0x1, P4 ;  /* 0x0000000d5a073211 */ /* 0x040fe400020f0ce1 */
[----:B------:R-:W-:-:S02]  /*8910*/  @P1 LEA R8, P4, R90, R15, 0x1 ;  /* 0x0000000f5a081211 */ /* 0x000fc400078808ff */
[----:B------:R-:W-:Y:S01]  /*8920*/  ISETP.GT.AND P5, PT, R227, 0x5f, PT ;  /* 0x0000005fe300780c */ /* 0x000fe20003fa4270 */
[----:B------:R1:W-:Y:S01]  /*8930*/  @P3 LDGSTS.E.BYPASS.LTC128B.128 [R0+0x4100], [R6.64], !P6 ;  /* 0x0410000006003fae */ /* 0x0003e2000f101d5a */
[----:B------:R-:W-:-:S03]  /*8940*/  @P1 LEA.HI.X R9, R90, R18, R225, 0x1, P4 ;  /* 0x000000125a091211 */ /* 0x000fc600020f0ce1 */
[----:B------:R2:W-:Y:S01]  /*8950*/  @P2 LDGSTS.E.BYPASS.LTC128B.128 [R5+0x4900], [R10.64], !P6 ;  /* 0x049000000a052fae */ /* 0x0005e2000f101d5a */
[----:B-1----:R-:W-:Y:S01]  /*8960*/  @P0 LEA R6, P3, R90, R3, 0x1 ;  /* 0x000000035a060211 */ /* 0x002fe200078608ff */
[C---:B------:R-:W-:Y:S02]  /*8970*/  @P1 IMAD.SHL.U32 R3, R58.reuse, 0x2, RZ ;  /* 0x000000023a031824 */ /* 0x040fe400078e00ff */
[----:B------:R-:W-:Y:S01]  /*8980*/  @P0 IMAD.SHL.U32 R0, R58, 0x2, RZ ;  /* 0x000000023a000824 */ /* 0x000fe200078e00ff */
[----:B----4-:R-:W-:Y:S02]  /*8990*/  @P0 LEA.HI.X R7, R90, R16, R225, 0x1, P3 ;  /* 0x000000105a070211 */ /* 0x010fe400018f0ce1 */
[----:B------:R2:W-:Y:S04]  /*89a0*/  @P1 LDGSTS.E.BYPASS.LTC128B.128 [R3+0x5100], [R8.64], !P6 ;  /* 0x0510000008031fae */ /* 0x0005e8000f101d5a */
[----:B------:R2:W-:Y:S01]  /*89b0*/  @P0 LDGSTS.E.BYPASS.LTC128B.128 [R0+0x5900], [R6.64], !P6 ;  /* 0x0590000006000fae */ /* 0x0005e2000f101d5a */
[----:B------:R-:W-:-:S03]  /*89c0*/  ISETP.LT.AND P0, PT, RZ, c[0x0][0x27c], PT ;  /* 0x00009f00ff007a0c */ /* 0x000fc60003f01270 */
[----:B------:R-:W0:Y:S10]  /*89d0*/  LDGDEPBAR ;  /* 0x00000000000079af */ /* 0x000e340000000000 */
[----:B------:R-:W-:Y:S05]  /*89e0*/  @P0 BRA `(.L_x_398) ;  /* 0x0000002000000947 */ /* 0x000fea0003800000 */
[----:B------:R-:W-:-:S04]  /*89f0*/  DEPBAR.LE SB0, 0x1 ;  /* 0x000080400000791a */ /* 0x000fc80000000000 */
[----:B------:R-:W-:Y:S05]  /*8a00*/  BRA `(.L_x_399) ;  /* 0x00004ba000007947 */ /* 0x000fea0003800000 */
.L_x_398:
[----:B------:R-:W-:Y:S01]  /*8a10*/  ULDC.U8 UR7, c[0x0][0x298] ;  /* 0x0000a60000077ab9 */ /* 0x000fe20000000000 */
[----:B--2---:R-:W-:Y:S01]  /*8a20*/  SHF.R.S32.HI R0, RZ, 0x1f, R133 ;  /* 0x0000001fff007819 */ /* 0x004fe20000011485 */
[C---:B------:R-:W-:Y:S01]  /*8a30*/  IMAD.WIDE.U32 R12, R133.reuse, c[0x0][0x280], RZ ;  /* 0x0000a000850c7a25 */ /* 0x040fe200078e00ff */
[----:B------:R-:W-:Y:S01]  /*8a40*/  ISETP.NE.AND P0, PT, RZ, UR7, PT ;  /* 0x00000007ff007c0c */ /* 0x000fe2000bf05270 */
[----:B------:R-:W-:Y:S01]  /*8a50*/  BSSY B2, `(.L_x_399) ;  /* 0x00004b5000027945 */ /* 0x000fe20003800000 */
[-C--:B------:R-:W-:Y:S01]  /*8a60*/  LEA.HI R6, R210, R209.reuse, RZ, 0x2 ;  /* 0x000000d1d2067211 */ /* 0x080fe200078f10ff */
[C---:B------:R-:W-:Y:S02]  /*8a70*/  IMAD R3, R0.reuse, c[0x0][0x280], RZ ;  /* 0x0000a00000037a24 */ /* 0x040fe400078e02ff */
[----:B------:R-:W-:Y:S01]  /*8a80*/  IMAD R0, R0, c[0x0][0x290], RZ ;  /* 0x0000a40000007a24 */ /* 0x000fe200078e02ff */
[----:B------:R-:W-:Y:S01]  /*8a90*/  LOP3.LUT R5, R6, 0xfffffffc, RZ, 0xc0, !PT ;  /* 0xfffffffc06057812 */ /* 0x000fe200078ec0ff */
[C---:B------:R-:W-:Y:S01]  /*8aa0*/  IMAD R3, R133.reuse, c[0x0][0x284], R3 ;  /* 0x0000a10085037a24 */ /* 0x040fe200078e0203 */
[----:B------:R-:W-:Y:S01]  /*8ab0*/  SHF.R.S32.HI R56, RZ, 0x2, R6 ;  /* 0x00000002ff387819 */ /* 0x000fe20000011406 */
[----:B------:R-:W-:Y:S01]  /*8ac0*/  IMAD R0, R133, c[0x0][0x294], R0 ;  /* 0x0000a50085007a24 */ /* 0x000fe200078e0200 */
[----:B------:R-:W-:Y:S01]  /*8ad0*/  IADD3 R14, -R5, R209, RZ ;  /* 0x000000d1050e7210 */ /* 0x000fe20007ffe1ff */
[----:B------:R-:W-:Y:S01]  /*8ae0*/  IMAD.WIDE.U32 R10, R133, c[0x0][0x290], RZ ;  /* 0x0000a400850a7a25 */ /* 0x000fe200078e00ff */
[----:B------:R-:W-:-:S02]  /*8af0*/  IADD3 R24, R56, UR18, RZ ;  /* 0x0000001238187c10 */ /* 0x000fc4000fffe0ff */
[----:B------:R-:W-:Y:S01]  /*8b00*/  IADD3 R9, R3, R13, RZ ;  /* 0x0000000d03097210 */ /* 0x000fe20007ffe0ff */
[----:B------:R-:W-:Y:S01]  /*8b10*/  IMAD.IADD R7, R0, 0x1, R11 ;  /* 0x0000000100077824 */ /* 0x000fe200078e020b */
[C---:B------:R-:W-:Y:S01]  /*8b20*/  SHF.L.U32 R25, R14.reuse, 0x3, RZ ;  /* 0x000000030e197819 */ /* 0x040fe200000006ff */
[----:B------:R-:W-:Y:S01]  /*8b30*/  IMAD R0, R14, 0x20, R24 ;  /* 0x000000200e007824 */ /* 0x000fe200078e0218 */
[----:B------:R-:W-:Y:S05]  /*8b40*/  @!P0 BRA `(.L_x_400) ;  /* 0x0000260000008947 */ /* 0x000fea0003800000 */
[----:B------:R-:W-:Y:S01]  /*8b50*/  UISETP.NE.AND UP0, UPT, UR24, URZ, UPT ;  /* 0x0000003f1800728c */ /* 0x000fe2000bf05270 */
[----:B------:R-:W-:Y:S01]  /*8b60*/  MOV R6, R10 ;  /* 0x0000000a00067202 */ /* 0x000fe20000000f00 */
[----:B------:R-:W-:Y:S01]  /*8b70*/  IMAD.MOV.U32 R8, RZ, RZ, R12 ;  /* 0x000000ffff087224 */ /* 0x000fe200078e000c */
[----:B------:R-:W-:Y:S01]  /*8b80*/  BSSY B0, `(.L_x_401) ;  /* 0x0000030000007945 */ /* 0x000fe20003800000 */
[----:B------:R-:W-:Y:S01]  /*8b90*/  IMAD.SHL.U32 R16, R14, 0x4, RZ ;  /* 0x000000040e107824 */ /* 0x000fe200078e00ff */
[----:B------:R-:W-:Y:S01]  /*8ba0*/  CS2R R36, SRZ ;  /* 0x0000000000247805 */ /* 0x000fe2000001ff00 */
[----:B------:R-:W-:Y:S01]  /*8bb0*/  PLOP3.LUT P1, PT, PT, PT, UP0, 0x80, 0x0 ;  /* 0x000000000000781c */ /* 0x000fe20003f2f008 */
[----:B------:R-:W-:Y:S01]  /*8bc0*/  CS2R R26, SRZ ;  /* 0x00000000001a7805 */ /* 0x000fe2000001ff00 */
[----:B------:R-:W-:Y:S01]  /*8bd0*/  PLOP3.LUT P0, PT, PT, PT, UP0, 0x80, 0x0 ;  /* 0x000000000000781c */ /* 0x000fe20003f0f008 */
[----:B------:R-:W-:Y:S01]  /*8be0*/  CS2R R14, SRZ ;  /* 0x00000000000e7805 */ /* 0x000fe2000001ff00 */
[----:B------:R-:W-:Y:S01]  /*8bf0*/  CS2R R28, SRZ ;  /* 0x00000000001c7805 */ /* 0x000fe2000001ff00 */
[----:B------:R-:W-:-:S08]  /*8c00*/  CS2R R18, SRZ ;  /* 0x0000000000127805 */ /* 0x000fd0000001ff00 */
[----:B------:R-:W-:-:S05]  /*8c10*/  @P1 IMAD.HI.U32 R3, R0, c[0x0][0x2c8], RZ ;  /* 0x0000b20000031a27 */ /* 0x000fca00078e00ff */
[----:B------:R-:W-:-:S04]  /*8c20*/  @P0 SHF.R.U32.HI R0, RZ, c[0x0][0x2cc], R3 ;  /* 0x0000b300ff000a19 */ /* 0x000fc80000011603 */
[----:B------:R-:W-:Y:S01]  /*8c30*/  SHF.R.S32.HI R3, RZ, 0x1f, R0 ;  /* 0x0000001fff037819 */ /* 0x000fe20000011400 */
[----:B------:R-:W-:-:S04]  /*8c40*/  IMAD.WIDE.U32 R8, R0, c[0x0][0x280], R8 ;  /* 0x0000a00000087a25 */ /* 0x000fc800078e0008 */
[C---:B------:R-:W-:Y:S01]  /*8c50*/  IMAD R10, R3.reuse, c[0x0][0x280], RZ ;  /* 0x0000a000030a7a24 */ /* 0x040fe200078e02ff */
[----:B------:R-:W-:Y:S01]  /*8c60*/  LEA R21, P1, R8, c[0x0][0x270], 0x1 ;  /* 0x00009c0008157a11 */ /* 0x000fe200078208ff */
[----:B------:R-:W-:Y:S02]  /*8c70*/  IMAD R5, R3, c[0x0][0x290], RZ ;  /* 0x0000a40003057a24 */ /* 0x000fe400078e02ff */
[----:B------:R-:W-:-:S04]  /*8c80*/  IMAD.WIDE.U32 R6, R0, c[0x0][0x290], R6 ;  /* 0x0000a40000067a25 */ /* 0x000fc800078e0006 */
[----:B------:R-:W-:Y:S01]  /*8c90*/  IMAD R3, R0, c[0x0][0x284], R10 ;  /* 0x0000a10000037a24 */ /* 0x000fe200078e020a */
[----:B------:R-:W-:Y:S01]  /*8ca0*/  LEA R22, P0, R6, c[0x0][0x288], 0x1 ;  /* 0x0000a20006167a11 */ /* 0x000fe200078008ff */
[----:B------:R-:W-:Y:S02]  /*8cb0*/  IMAD R0, R0, c[0x0][0x294], R5 ;  /* 0x0000a50000007a24 */ /* 0x000fe400078e0205 */
[----:B------:R-:W-:-:S03]  /*8cc0*/  IMAD.IADD R3, R9, 0x1, R3 ;  /* 0x0000000109037824 */ /* 0x000fc600078e0203 */
[----:B------:R-:W-:Y:S02]  /*8cd0*/  IADD3 R0, R7, R0, RZ ;  /* 0x0000000007007210 */ /* 0x000fe40007ffe0ff */
[----:B------:R-:W-:Y:S02]  /*8ce0*/  LEA.HI.X R20, R8, c[0x0][0x274], R3, 0x1, P1 ;  /* 0x00009d0008147a11 */ /* 0x000fe400008f0c03 */
[----:B------:R-:W-:Y:S01]  /*8cf0*/  LEA.HI.X R17, R6, c[0x0][0x28c], R0, 0x1, P0 ;  /* 0x0000a30006117a11 */ /* 0x000fe200000f0c00 */
[----:B------:R1:W2:Y:S01]  /*8d00*/  SHFL.IDX PT, R8, R21, RZ, 0x1c1f ;  /* 0x001c1fff15087589 */ /* 0x0002a200000e0000 */
[----:B------:R-:W-:-:S03]  /*8d10*/  ISETP.GE.AND P0, PT, R24, UR11, PT ;  /* 0x0000000b18007c0c */ /* 0x000fc6000bf06270 */
[----:B------:R1:W3:Y:S04]  /*8d20*/  SHFL.IDX PT, R6, R22, RZ, 0x1c1f ;  /* 0x001c1fff16067589 */ /* 0x0002e800000e0000 */
[----:B------:R1:W4:Y:S04]  /*8d30*/  SHFL.IDX PT, R9, R20, RZ, 0x1c1f ;  /* 0x001c1fff14097589 */ /* 0x00032800000e0000 */
[----:B------:R1:W1:Y:S02]  /*8d40*/  SHFL.IDX PT, R7, R17, RZ, 0x1c1f ;  /* 0x001c1fff11077589 */ /* 0x00026400000e0000 */
[----:B------:R-:W-:Y:S05]  /*8d50*/  @P0 BRA `(.L_x_402) ;  /* 0x0000012000000947 */ /* 0x000fea0003800000 */
[C---:B------:R-:W-:Y:S01]  /*8d60*/  IADD3 R3, R16.reuse, 0x10, RZ ;  /* 0x0000001010037810 */ /* 0x040fe20007ffe0ff */
[----:B------:R-:W-:Y:S01]  /*8d70*/  CS2R R14, SRZ ;  /* 0x00000000000e7805 */ /* 0x000fe2000001ff00 */
[----:B------:R-:W-:Y:S01]  /*8d80*/  ISETP.GE.AND P1, PT, R16, c[0x0][0x27c], PT ;  /* 0x00009f0010007a0c */ /* 0x000fe20003f26270 */
[----:B------:R-:W-:Y:S01]  /*8d90*/  CS2R R18, SRZ ;  /* 0x0000000000127805 */ /* 0x000fe2000001ff00 */
[----:B------:R-:W-:Y:S01]  /*8da0*/  ISETP.GE.AND P0, PT, R3, c[0x0][0x27c], PT ;  /* 0x00009f0003007a0c */ /* 0x000fe20003f06270 */
[----:B------:R-:W-:Y:S01]  /*8db0*/  CS2R R26, SRZ ;  /* 0x00000000001a7805 */ /* 0x000fe2000001ff00 */
[----:B------:R-:W-:-:S09]  /*8dc0*/  CS2R R28, SRZ ;  /* 0x00000000001c7805 */ /* 0x000fd2000001ff00 */
[----:B--2-4-:R-:W-:Y:S02]  /*8dd0*/  @!P1 IMAD.WIDE R12, R16, 0x2, R8 ;  /* 0x00000002100c9825 */ /* 0x014fe400078e0208 */
[----:B------:R-:W-:-:S03]  /*8de0*/  @!P0 SHF.R.S32.HI R0, RZ, 0x1f, R3 ;  /* 0x0000001fff008819 */ /* 0x000fc60000011403 */
[----:B------:R2:W5:Y:S01]  /*8df0*/  @!P1 LD.E.64 R14, [R12.64] ;  /* 0x0000001a0c0e9980 */ /* 0x000562000c101b00 */
[----:B------:R-:W-:-:S04]  /*8e00*/  @!P0 LEA.HI R0, R0, R3, RZ, 0x2 ;  /* 0x0000000300008211 */ /* 0x000fc800078f10ff */
[----:B------:R-:W-:-:S05]  /*8e10*/  @!P0 LOP3.LUT R0, R0, 0xfffffffc, RZ, 0xc0, !PT ;  /* 0xfffffffc00008812 */ /* 0x000fca00078ec0ff */
[----:B------:R-:W-:-:S04]  /*8e20*/  @!P0 IMAD.WIDE R10, R0, 0x2, R8 ;  /* 0x00000002000a8825 */ /* 0x000fc800078e0208 */
[--C-:B-1-3--:R-:W-:Y:S01]  /*8e30*/  @!P0 IMAD.WIDE R8, R0, 0x2, R6.reuse ;  /* 0x0000000200088825 */ /* 0x10afe200078e0206 */
[----:B------:R2:W5:Y:S03]  /*8e40*/  @!P0 LD.E.64 R26, [R10.64] ;  /* 0x0000001a0a1a8980 */ /* 0x000566000c101b00 */
[----:B------:R-:W-:Y:S01]  /*8e50*/  @!P1 IMAD.WIDE R6, R16, 0x2, R6 ;  /* 0x0000000210069825 */ /* 0x000fe200078e0206 */
[----:B------:R2:W5:Y:S04]  /*8e60*/  @!P0 LD.E.64 R28, [R8.64] ;  /* 0x0000001a081c8980 */ /* 0x000568000c101b00 */
[----:B------:R2:W5:Y:S02]  /*8e70*/  @!P1 LD.E.64 R18, [R6.64] ;  /* 0x0000001a06129980 */ /* 0x000564000c101b00 */
.L_x_402:
[----:B------:R-:W-:Y:S05]  /*8e80*/  BSYNC B0 ;  /* 0x0000000000007941 */ /* 0x000fea0003800000 */
.L_x_401:
[----:B------:R-:W-:Y:S01]  /*8e90*/  IADD3 R0, R24, 0x20, RZ ;  /* 0x0000002018007810 */ /* 0x000fe20007ffe0ff */
[----:B--2--5:R-:W-:Y:S01]  /*8ea0*/  IMAD.MOV.U32 R10, RZ, RZ, R26 ;  /* 0x000000ffff0a7224 */ /* 0x024fe200078e001a */
[----:B----4-:R2:W4:Y:S01]  /*8eb0*/  SHFL.IDX PT, R9, R20, 0x1, 0x1c1f ;  /* 0x003c1f0014097f89 */ /* 0x01052200000e0000 */
[----:B------:R-:W-:Y:S01]  /*8ec0*/  IMAD.MOV.U32 R5, RZ, RZ, R27 ;  /* 0x000000ffff057224 */ /* 0x000fe200078e001b */
[----:B------:R-:W-:Y:S01]  /*8ed0*/  ISETP.GE.AND P0, PT, R0, UR11, PT ;  /* 0x0000000b00007c0c */ /* 0x000fe2000bf06270 */
[----:B------:R-:W-:Y:S01]  /*8ee0*/  IMAD.MOV.U32 R3, RZ, RZ, R14 ;  /* 0x000000ffff037224 */ /* 0x000fe200078e000e */
[----:B------:R-:W-:Y:S01]  /*8ef0*/  PRMT R55, R55, 0x5410, R10 ;  /* 0x0000541037377816 */ /* 0x000fe2000000000a */
[----:B------:R-:W-:Y:S01]  /*8f00*/  IMAD.MOV.U32 R0, RZ, RZ, R15 ;  /* 0x000000ffff007224 */ /* 0x000fe200078e000f */
[----:B------:R-:W-:Y:S01]  /*8f10*/  PRMT R57, R57, 0x5410, R5 ;  /* 0x0000541039397816 */ /* 0x000fe20000000005 */
[----:B------:R-:W-:Y:S01]  /*8f20*/  IMAD.MOV.U32 R10, RZ, RZ, R28 ;  /* 0x000000ffff0a7224 */ /* 0x000fe200078e001c */
[----:B------:R-:W-:Y:S01]  /*8f30*/  PRMT R23, R23, 0x5410, R3 ;  /* 0x0000541017177816 */ /* 0x000fe20000000003 */
[----:B------:R-:W-:Y:S01]  /*8f40*/  IMAD.MOV.U32 R5, RZ, RZ, R29 ;  /* 0x000000ffff057224 */ /* 0x000fe200078e001d */
[----:B------:R-:W-:Y:S01]  /*8f50*/  PRMT R54, R54, 0x5410, R0 ;  /* 0x0000541036367816 */ /* 0x000fe20000000000 */
[----:B------:R-:W-:Y:S01]  /*8f60*/  IMAD.MOV.U32 R3, RZ, RZ, R18 ;  /* 0x000000ffff037224 */ /* 0x000fe200078e0012 */
[----:B------:R2:W3:Y:S01]  /*8f70*/  SHFL.IDX PT, R8, R21, 0x1, 0x1c1f ;  /* 0x003c1f0015087f89 */ /* 0x0004e200000e0000 */
[----:B------:R-:W-:Y:S01]  /*8f80*/  IMAD.MOV.U32 R0, RZ, RZ, R19 ;  /* 0x000000ffff007224 */ /* 0x000fe200078e0013 */
[----:B------:R-:W-:Y:S01]  /*8f90*/  BSSY B0, `(.L_x_403) ;  /* 0x000001d000007945 */ /* 0x000fe20003800000 */
[----:B------:R-:W-:Y:S01]  /*8fa0*/  PRMT R55, R10, 0x7610, R55 ;  /* 0x000076100a377816 */ /* 0x000fe20000000037 */
[----:B-1----:R2:W1:Y:S01]  /*8fb0*/  SHFL.IDX PT, R7, R17, 0x1, 0x1c1f ;  /* 0x003c1f0011077f89 */ /* 0x00246200000e0000 */
[----:B------:R-:W-:Y:S01]  /*8fc0*/  PRMT R57, R5, 0x7610, R57 ;  /* 0x0000761005397816 */ /* 0x000fe20000000039 */
[----:B------:R-:W-:Y:S01]  /*8fd0*/  CS2R R30, SRZ ;  /* 0x00000000001e7805 */ /* 0x000fe2000001ff00 */
[----:B------:R-:W-:Y:S01]  /*8fe0*/  PRMT R23, R3, 0x7610, R23 ;  /* 0x0000761003177816 */ /* 0x000fe20000000017 */
[----:B---3--:R2:W3:Y:S01]  /*8ff0*/  SHFL.IDX PT, R6, R22, 0x1, 0x1c1f ;  /* 0x003c1f0016067f89 */ /* 0x0084e200000e0000 */
[----:B------:R-:W-:Y:S01]  /*9000*/  PRMT R54, R0, 0x7610, R54 ;  /* 0x0000761000367816 */ /* 0x000fe20000000036 */
[----:B------:R-:W-:Y:S01]  /*9010*/  CS2R R34, SRZ ;  /* 0x0000000000227805 */ /* 0x000fe2000001ff00 */
[----:B------:R-:W-:Y:S01]  /*9020*/  CS2R R32, SRZ ;  /* 0x0000000000207805 */ /* 0x000fe2000001ff00 */
[----:B------:R-:W-:Y:S05]  /*9030*/  @P0 BRA `(.L_x_404) ;  /* 0x0000012000000947 */ /* 0x000fea0003800000 */
[C---:B----4-:R-:W-:Y:S01]  /*9040*/  IADD3 R3, R16.reuse, 0x10, RZ ;  /* 0x0000001010037810 */ /* 0x050fe20007ffe0ff */
[----:B------:R-:W-:Y:S01]  /*9050*/  CS2R R30, SRZ ;  /* 0x00000000001e7805 */ /* 0x000fe2000001ff00 */
[----:B------:R-:W-:Y:S01]  /*9060*/  ISETP.GE.AND P1, PT, R16, c[0x0][0x27c], PT ;  /* 0x00009f0010007a0c */ /* 0x000fe20003f26270 */
[----:B------:R-:W-:Y:S01]  /*9070*/  CS2R R32, SRZ ;  /* 0x0000000000207805 */ /* 0x000fe2000001ff00 */
[----:B------:R-:W-:Y:S01]  /*9080*/  ISETP.GE.AND P0, PT, R3, c[0x0][0x27c], PT ;  /* 0x00009f0003007a0c */ /* 0x000fe20003f06270 */
[----:B------:R-:W-:Y:S01]  /*9090*/  CS2R R36, SRZ ;  /* 0x0000000000247805 */ /* 0x000fe2000001ff00 */
[----:B------:R-:W-:-:S09]  /*90a0*/  CS2R R34, SRZ ;  /* 0x0000000000227805 */ /* 0x000fd2000001ff00 */
[----:B------:R-:W-:Y:S02]  /*90b0*/  @!P1 IMAD.WIDE R12, R16, 0x2, R8 ;  /* 0x00000002100c9825 */ /* 0x000fe400078e0208 */
        /* <DEDUP_REMOVED lines=10> */
.L_x_404:
[----:B----4-:R-:W-:Y:S05]  /*9160*/  BSYNC B0 ;  /* 0x0000000000007941 */ /* 0x010fea0003800000 */
.L_x_403:
[----:B------:R-:W-:Y:S01]  /*9170*/  IADD3 R0, R24, 0x40, RZ ;  /* 0x0000004018007810 */ /* 0x000fe20007ffe0ff */
[----:B-----5:R-:W-:Y:S01]  /*9180*/  IMAD.MOV.U32 R10, RZ, RZ, R36 ;  /* 0x000000ffff0a7224 */ /* 0x020fe200078e0024 */
[----:B------:R4:W2:Y:S01]  /*9190*/  SHFL.IDX PT, R9, R20, 0x2, 0x1c1f ;  /* 0x005c1f0014097f89 */ /* 0x0008a200000e0000 */
        /* <DEDUP_REMOVED lines=23> */
[----:B------:R-:W-:Y:S01]  /*9310*/  CS2R R44, SRZ ;  /* 0x00000000002c7805 */ /* 0x000fe2000001ff00 */
[----:B------:R-:W-:Y:S01]  /*9320*/  CS2R R40, SRZ ;  /* 0x0000000000287805 */ /* 0x000fe2000001ff00 */
[----:B------:R-:W-:Y:S05]  /*9330*/  @P0 BRA `(.L_x_406) ;  /* 0x0000012000000947 */ /* 0x000fea0003800000 */
[C---:B--2---:R-:W-:Y:S01]  /*9340*/  IADD3 R3, R16.reuse, 0x10, RZ ;  /* 0x0000001010037810 */ /* 0x044fe20007ffe0ff */
        /* <DEDUP_REMOVED lines=17> */
.L_x_406:
[----:B--2---:R-:W-:Y:S05]  /*9460*/  BSYNC B0 ;  /* 0x0000000000007941 */ /* 0x004fea0003800000 */
.L_x_405:
[----:B------:R-:W-:Y:S01]  /*9470*/  IADD3 R0, R24, 0x60, RZ ;  /* 0x0000006018007810 */ /* 0x000fe20007ffe0ff */
[----:B-----5:R-:W-:Y:S01]  /*9480*/  IMAD.MOV.U32 R10, RZ, RZ, R42 ;  /* 0x000000ffff0a7224 */ /* 0x020fe200078e002a */
[----:B------:R2:W4:Y:S01]  /*9490*/  SHFL.IDX PT, R9, R20, 0x3, 0x1c1f ;  /* 0x007c1f0014097f89 */ /* 0x00052200000e0000 */
        /* <DEDUP_REMOVED lines=42> */
.L_x_408:
[----:B----4-:R-:W-:Y:S05]  /*9740*/  BSYNC B0 ;  /* 0x0000000000007941 */ /* 0x010fea0003800000 */
.L_x_407:
[----:B------:R-:W-:Y:S01]  /*9750*/  SHF.R.S32.HI R0, RZ, 0x1f, R56 ;  /* 0x0000001fff007819 */ /* 0x000fe20000011438 */
[----:B---3-5:R-:W-:Y:S01]  /*9760*/  IMAD.MOV.U32 R6, RZ, RZ, R52 ;  /* 0x000000ffff067224 */ /* 0x028fe200078e0034 */
[----:B------:R-:W-:Y:S01]  /*9770*/  UIADD3 UR7, -UR18, UR11, URZ ;  /* 0x0000000b12077290 */ /* 0x000fe2000fffe13f */
[----:B------:R-:W-:Y:S01]  /*9780*/  IMAD.MOV.U32 R5, RZ, RZ, R53 ;  /* 0x000000ffff057224 */ /* 0x000fe200078e0035 */
[----:B------:R-:W-:Y:S01]  /*9790*/  LEA.HI R0, R0, R56, RZ, 0x3 ;  /* 0x0000003800007211 */ /* 0x000fe200078f18ff */
[----:B------:R-:W-:Y:S01]  /*97a0*/  IMAD.MOV.U32 R3, RZ, RZ, R46 ;  /* 0x000000ffff037224 */ /* 0x000fe200078e002e */
[----:B------:R-:W-:Y:S01]  /*97b0*/  UISETP.LT.AND UP0, UPT, UR7, 0x80, UPT ;  /* 0x000000800700788c */ /* 0x000fe2000bf01270 */
[----:B-1----:R-:W-:Y:S01]  /*97c0*/  IMAD.MOV.U32 R7, RZ, RZ, R51 ;  /* 0x000000ffff077224 */ /* 0x002fe200078e0033 */
[----:B------:R-:W-:Y:S01]  /*97d0*/  LOP3.LUT R0, R0, 0xfffffff8, RZ, 0xc0, !PT ;  /* 0xfffffff800007812 */ /* 0x000fe200078ec0ff */
[----:B------:R-:W-:-:S04]  /*97e0*/  DEPBAR.LE SB0, 0x1 ;  /* 0x000080400000791a */ /* 0x000fc80000000000 */
[----:B------:R-:W-:Y:S01]  /*97f0*/  IMAD.IADD R0, R56, 0x1, -R0 ;  /* 0x0000000138007824 */ /* 0x000fe200078e0a00 */
[----:B------:R-:W-:Y:S01]  /*9800*/  PRMT R70, R6, 0x5410, R5 ;  /* 0x0000541006467816 */ /* 0x000fe20000000005 */
[----:B------:R-:W-:Y:S01]  /*9810*/  USEL UR7, UR7, 0x80, UP0 ;  /* 0x0000008007077887 */ /* 0x000fe20008000000 */
[----:B------:R-:W-:Y:S01]  /*9820*/  PRMT R66, R3, 0x7610, R66 ;  /* 0x0000761003427816 */ /* 0x000fe20000000042 */
[C---:B------:R-:W-:Y:S01]  /*9830*/  IMAD.SHL.U32 R6, R0.reuse, 0x40, RZ ;  /* 0x0000004000067824 */ /* 0x040fe200078e00ff */
[----:B------:R-:W-:Y:S01]  /*9840*/  BAR.SYNC.DEFER_BLOCKING 0x0 ;  /* 0x0000000000007b1d */ /* 0x000fe20000010000 */
[----:B------:R-:W-:Y:S01]  /*9850*/  LOP3.LUT P1, RZ, R0, 0x4, RZ, 0xc0, !PT ;  /* 0x0000000400ff7812 */ /* 0x000fe2000782c0ff */
[----:B------:R-:W-:Y:S01]  /*9860*/  IMAD.MOV.U32 R5, RZ, RZ, R47 ;  /* 0x000000ffff057224 */ /* 0x000fe200078e002f */
[----:B------:R-:W-:Y:S02]  /*9870*/  ISETP.GE.AND P0, PT, R56, UR7, PT ;  /* 0x0000000738007c0c */ /* 0x000fe4000bf06270 */
[----:B------:R-:W-:Y:S01]  /*9880*/  LOP3.LUT R0, R6, 0x1c0, RZ, 0xc0, !PT ;  /* 0x000001c006007812 */ /* 0x000fe200078ec0ff */
[----:B------:R-:W-:Y:S01]  /*9890*/  IMAD.MOV.U32 R6, RZ, RZ, R48 ;  /* 0x000000ffff067224 */ /* 0x000fe200078e0030 */
[----:B------:R-:W-:Y:S01]  /*98a0*/  PRMT R66, R66, 0x5410, R5 ;  /* 0x0000541042427816 */ /* 0x000fe20000000005 */
[----:B------:R-:W-:Y:S01]  /*98b0*/  IMAD.MOV.U32 R5, RZ, RZ, R49 ;  /* 0x000000ffff057224 */ /* 0x000fe200078e0031 */
[----:B------:R-:W-:Y:S01]  /*98c0*/  LOP3.LUT R3, R0, 0x18, R25, 0xf8, !PT ;  /* 0x0000001800037812 */ /* 0x000fe200078ef819 */
[----:B------:R-:W-:Y:S01]  /*98d0*/  BSSY B1, `(.L_x_409) ;  /* 0x0000068000017945 */ /* 0x000fe20003800000 */
[----:B------:R-:W-:-:S02]  /*98e0*/  SHF.R.U32.HI R0, RZ, 0x3, R0 ;  /* 0x00000003ff007819 */ /* 0x000fc40000011600 */
[----:B------:R-:W-:Y:S02]  /*98f0*/  PRMT R25, R6, 0x5410, R5 ;  /* 0x0000541006197816 */ /* 0x000fe40000000005 */
[----:B------:R-:W-:Y:S01]  /*9900*/  LOP3.LUT R0, R3, R0, RZ, 0x3c, !PT ;  /* 0x0000000003007212 */ /* 0x000fe200078e3cff */
[----:B------:R-:W-:-:S04]  /*9910*/  IMAD.MOV.U32 R3, RZ, RZ, R50 ;  /* 0x000000ffff037224 */ /* 0x000fc800078e0032 */
[----:B------:R-:W-:Y:S01]  /*9920*/  IMAD R0, R207, 0x200, R0 ;  /* 0x00000200cf007824 */ /* 0x000fe200078e0200 */
[----:B------:R-:W-:-:S04]  /*9930*/  PRMT R67, R3, 0x7610, R67 ;  /* 0x0000761003437816 */ /* 0x000fc80000000043 */
[C---:B------:R-:W-:Y:S02]  /*9940*/  IADD3 R3, R0.reuse, 0x20, RZ ;  /* 0x0000002000037810 */ /* 0x040fe40007ffe0ff */
[C---:B------:R-:W-:Y:S02]  /*9950*/  @P1 IADD3 R3, R0.reuse, -0x20, RZ ;  /* 0xffffffe000031810 */ /* 0x040fe40007ffe0ff */
[----:B------:R-:W-:Y:S02]  /*9960*/  PRMT R67, R67, 0x5410, R7 ;  /* 0x0000541043437816 */ /* 0x000fe40000000007 */
[----:B--2---:R-:W-:Y:S02]  /*9970*/  LEA R21, R0, 0x6100, 0x1 ;  /* 0x0000610000157811 */ /* 0x004fe400078e08ff */
[----:B------:R-:W-:Y:S01]  /*9980*/  LEA R22, R3, 0x6100, 0x1 ;  /* 0x0000610003167811 */ /* 0x000fe200078e08ff */
[----:B------:R-:W-:Y:S05]  /*9990*/  @P0 BRA `(.L_x_410) ;  /* 0x000005b000000947 */ /* 0x000fea0003800000 */
[----:B------:R-:W-:Y:S01]  /*99a0*/  ISETP.GE.AND P0, PT, R16, c[0x0][0x27c], PT ;  /* 0x00009f0010007a0c */ /* 0x000fe20003f06270 */
[----:B------:R-:W-:-:S12]  /*99b0*/  BSSY B0, `(.L_x_411) ;  /* 0x000002c000007945 */ /* 0x000fd80003800000 */
[----:B------:R-:W-:Y:S05]  /*99c0*/  @P0 BRA `(.L_x_412) ;  /* 0x000002a000000947 */ /* 0x000fea0003800000 */
[----:B------:R-:W1:Y:S01]  /*99d0*/  LDS.128 R8, [R21] ;  /* 0x0000000015087984 */ /* 0x000e620000000c00 */
[----:B------:R-:W-:Y:S02]  /*99e0*/  SHF.R.U32.HI R0, RZ, 0x10, R19 ;  /* 0x00000010ff007819 */ /* 0x000fe40000011613 */
[----:B------:R-:W-:Y:S02]  /*99f0*/  SHF.R.U32.HI R3, RZ, 0x10, R15 ;  /* 0x00000010ff037819 */ /* 0x000fe4000001160f */
[----:B------:R-:W-:Y:S02]  /*9a00*/  SHF.R.U64 R18, R18, 0x10, R19 ;  /* 0x0000001012127819 */ /* 0x000fe40000001213 */
[----:B------:R-:W-:Y:S01]  /*9a10*/  SHF.R.U64 R20, R14, 0x10, R15 ;  /* 0x000000100e147819 */ /* 0x000fe2000000120f */
[----:B------:R-:W-:Y:S02]  /*9a20*/  HADD2.F32 R19, -RZ, R3.H0_H0 ;  /* 0x20000003ff137230 */ /* 0x000fe40000004100 */
[----:B------:R-:W-:-:S02]  /*9a30*/  HADD2.F32 R3, -RZ, R23.H1_H1 ;  /* 0x30000017ff037230 */ /* 0x000fc40000004100 */
[----:B------:R-:W-:Y:S02]  /*9a40*/  HADD2.F32 R20, -RZ, R20.H0_H0 ;  /* 0x20000014ff147230 */ /* 0x000fe40000004100 */
[--C-:B-1----:R-:W-:Y:S02]  /*9a50*/  HADD2.F32 R5, -RZ, R11.reuse.H0_H0 ;  /* 0x2000000bff057230 */ /* 0x102fe40000004100 */
[--C-:B------:R-:W-:Y:S02]  /*9a60*/  HADD2.F32 R13, -RZ, R10.reuse.H0_H0 ;  /* 0x2000000aff0d7230 */ /* 0x100fe40000004100 */
[----:B------:R-:W-:Y:S02]  /*9a70*/  HADD2.F32 R12, -RZ, R10.H1_H1 ;  /* 0x3000000aff0c7230 */ /* 0x000fe40000004100 */
[----:B------:R-:W-:Y:S02]  /*9a80*/  HADD2.F32 R11, -RZ, R11.H1_H1 ;  /* 0x3000000bff0b7230 */ /* 0x000fe40000004100 */
[----:B------:R-:W-:-:S02]  /*9a90*/  HADD2.F32 R10, -RZ, R0.H0_H0 ;  /* 0x20000000ff0a7230 */ /* 0x000fc40000004100 */
[--C-:B------:R-:W-:Y:S02]  /*9aa0*/  HADD2.F32 R6, -RZ, R8.reuse.H0_H0 ;  /* 0x20000008ff067230 */ /* 0x100fe40000004100 */
[----:B------:R-:W-:Y:S01]  /*9ab0*/  HADD2.F32 R8, -RZ, R8.H1_H1 ;  /* 0x30000008ff087230 */ /* 0x000fe20000004100 */
[-C--:B------:R-:W-:Y:S01]  /*9ac0*/  FMUL.FTZ R7, R11, R10.reuse ;  /* 0x0000000a0b077220 */ /* 0x080fe20000410000 */
[--C-:B------:R-:W-:Y:S02]  /*9ad0*/  HADD2.F32 R15, -RZ, R9.reuse.H0_H0 ;  /* 0x20000009ff0f7230 */ /* 0x100fe40000004100 */
[----:B------:R-:W-:Y:S01]  /*9ae0*/  HADD2.F32 R14, -RZ, R9.H1_H1 ;  /* 0x30000009ff0e7230 */ /* 0x000fe20000004100 */
[C---:B------:R-:W-:Y:S01]  /*9af0*/  FMUL.FTZ R9, R5.reuse, R10 ;  /* 0x0000000a05097220 */ /* 0x040fe20000410000 */
[----:B------:R-:W-:Y:S01]  /*9b00*/  HADD2.F32 R0, -RZ, R23.H0_H0 ;  /* 0x20000017ff007230 */ /* 0x000fe20000004100 */
[-C--:B------:R-:W-:Y:S02]  /*9b10*/  FFMA.FTZ R17, R5, R19.reuse, -R7 ;  /* 0x0000001305117223 */ /* 0x080fe40000010807 */
[----:B------:R-:W-:Y:S01]  /*9b20*/  FFMA.FTZ R11, R11, R19, R9 ;  /* 0x000000130b0b7223 */ /* 0x000fe20000010009 */
[----:B------:R-:W-:Y:S01]  /*9b30*/  HADD2.F32 R9, -RZ, R18.H0_H0 ;  /* 0x20000012ff097230 */ /* 0x000fe20000004100 */
[----:B------:R-:W-:-:S02]  /*9b40*/  FMUL.FTZ R10, R8, R0 ;  /* 0x00000000080a7220 */ /* 0x000fc40000410000 */
[C---:B------:R-:W-:Y:S01]  /*9b50*/  FMUL.FTZ R5, R6.reuse, R0 ;  /* 0x0000000006057220 */ /* 0x040fe20000410000 */
[--C-:B------:R-:W-:Y:S01]  /*9b60*/  HADD2.F32 R0, -RZ, R54.reuse.H0_H0 ;  /* 0x20000036ff007230 */ /* 0x100fe20000004100 */
[----:B------:R-:W-:Y:S01]  /*9b70*/  FFMA.FTZ R7, R6, R3, -R10 ;  /* 0x0000000306077223 */ /* 0x000fe2000001080a */
[----:B------:R-:W-:Y:S01]  /*9b80*/  F2FP.PACK_AB R11, R11, R17 ;  /* 0x000000110b0b723e */ /* 0x000fe200000000ff */
[----:B------:R-:W-:Y:S01]  /*9b90*/  FFMA.FTZ R8, R8, R3, R5 ;  /* 0x0000000308087223 */ /* 0x000fe20000010005 */
[----:B------:R-:W-:Y:S01]  /*9ba0*/  HADD2.F32 R3, -RZ, R54.H1_H1 ;  /* 0x30000036ff037230 */ /* 0x000fe20000004100 */
[-C--:B------:R-:W-:Y:S02]  /*9bb0*/  FMUL.FTZ R5, R12, R0.reuse ;  /* 0x000000000c057220 */ /* 0x080fe40000410000 */
[----:B------:R-:W-:Y:S01]  /*9bc0*/  FMUL.FTZ R6, R14, R9 ;  /* 0x000000090e067220 */ /* 0x000fe20000410000 */
[----:B------:R-:W-:Y:S01]  /*9bd0*/  F2FP.PACK_AB R8, R8, R7 ;  /* 0x000000070808723e */ /* 0x000fe200000000ff */
[----:B------:R-:W-:-:S02]  /*9be0*/  FMUL.FTZ R0, R13, R0 ;  /* 0x000000000d007220 */ /* 0x000fc40000410000 */
[----:B------:R-:W-:Y:S02]  /*9bf0*/  FMUL.FTZ R9, R15, R9 ;  /* 0x000000090f097220 */ /* 0x000fe40000410000 */
[-C--:B------:R-:W-:Y:S02]  /*9c00*/  FFMA.FTZ R5, R13, R3.reuse, -R5 ;  /* 0x000000030d057223 */ /* 0x080fe40000010805 */
[----:B------:R-:W-:Y:S02]  /*9c10*/  FFMA.FTZ R3, R12, R3, R0 ;  /* 0x000000030c037223 */ /* 0x000fe40000010000 */
[-C--:B------:R-:W-:Y:S02]  /*9c20*/  FFMA.FTZ R6, R15, R20.reuse, -R6 ;  /* 0x000000140f067223 */ /* 0x080fe40000010806 */
[----:B------:R-:W-:Y:S01]  /*9c30*/  FFMA.FTZ R9, R14, R20, R9 ;  /* 0x000000140e097223 */ /* 0x000fe20000010009 */
[----:B------:R-:W-:-:S04]  /*9c40*/  F2FP.PACK_AB R10, R3, R5 ;  /* 0x00000005030a723e */ /* 0x000fc800000000ff */
[----:B------:R-:W-:-:S05]  /*9c50*/  F2FP.PACK_AB R9, R9, R6 ;  /* 0x000000060909723e */ /* 0x000fca00000000ff */
[----:B------:R1:W-:Y:S02]  /*9c60*/  STS.128 [R21], R8 ;  /* 0x0000000815007388 */ /* 0x0003e40000000c00 */
.L_x_412:
[----:B------:R-:W-:Y:S05]  /*9c70*/  BSYNC B0 ;  /* 0x0000000000007941 */ /* 0x000fea0003800000 */
.L_x_411:
[----:B------:R-:W-:-:S04]  /*9c80*/  IADD3 R0, R16, 0x10, RZ ;  /* 0x0000001010007810 */ /* 0x000fc80007ffe0ff */
[----:B------:R-:W-:-:S13]  /*9c90*/  ISETP.GE.AND P0, PT, R0, c[0x0][0x27c], PT ;  /* 0x00009f0000007a0c */ /* 0x000fda0003f06270 */
[----:B------:R-:W-:Y:S05]  /*9ca0*/  @P0 BRA `(.L_x_410) ;  /* 0x000002a000000947 */ /* 0x000fea0003800000 */
[----:B-1----:R-:W1:Y:S01]  /*9cb0*/  LDS.128 R8, [R22] ;  /* 0x0000000016087984 */ /* 0x002e620000000c00 */
        /* <DEDUP_REMOVED lines=25> */
[-C--:B------:R-:W-:Y:S01]  /*9e50*/  FFMA.FTZ R7, R6, R3.reuse, -R10 ;  /* 0x0000000306077223 */ /* 0x080fe2000001080a */
        /* <DEDUP_REMOVED lines=15> */
.L_x_410:
[----:B------:R-:W-:Y:S05]  /*9f50*/  BSYNC B1 ;  /* 0x0000000000017941 */ /* 0x000fea0003800000 */
.L_x_409:
        /* <DEDUP_REMOVED lines=48> */
[----:B------:R1:W-:Y:S02]  /*a260*/  STS.128 [R21+0x1000], R8 ;  /* 0x0010000815007388 */ /* 0x0003e40000000c00 */
.L_x_416:
[----:B------:R-:W-:Y:S05]  /*a270*/  BSYNC B0 ;  /* 0x0000000000007941 */ /* 0x000fea0003800000 */
.L_x_415:
[----:B------:R-:W-:-:S04]  /*a280*/  IADD3 R0, R16, 0x10, RZ ;  /* 0x0000001010007810 */ /* 0x000fc80007ffe0ff */
[----:B------:R-:W-:-:S13]  /*a290*/  ISETP.GE.AND P0, PT, R0, c[0x0][0x27c], PT ;  /* 0x00009f0000007a0c */ /* 0x000fda0003f06270 */
        /* <DEDUP_REMOVED lines=43> */
.L_x_414:
[----:B------:R-:W-:Y:S05]  /*a550*/  BSYNC B1 ;  /* 0x0000000000017941 */ /* 0x000fea0003800000 */
.L_x_413:
        /* <DEDUP_REMOVED lines=49> */
.L_x_420:
[----:B------:R-:W-:Y:S05]  /*a870*/  BSYNC B0 ;  /* 0x0000000000007941 */ /* 0x000fea0003800000 */
.L_x_419:
        /* <DEDUP_REMOVED lines=45> */
.L_x_418:
[----:B------:R-:W-:Y:S05]  /*ab50*/  BSYNC B1 ;  /* 0x0000000000017941 */ /* 0x000fea0003800000 */
.L_x_417:
[----:B------:R-:W-:-:S04]  /*ab60*/  IADD3 R0, R56, 0x60, RZ ;  /* 0x0000006038007810 */ /* 0x000fc80007ffe0ff */
        /* <DEDUP_REMOVED lines=11> */
[----:B------:R-:W-:-:S02]  /*ac20*/  HADD2.F32 R3, -RZ, R66.H0_H0 ;  /* 0x20000042ff037230 */ /* 0x000fc40000004100 */
        /* <DEDUP_REMOVED lines=18> */
[----:B------:R-:W-:Y:S01]  /*ad50*/  HADD2.F32 R0, -RZ, R25.H1_H1 ;  /* 0x30000019ff007230 */ /* 0x000fe20000004100 */
        /* <DEDUP_REMOVED lines=16> */
.L_x_423:
[----:B------:R-:W-:Y:S05]  /*ae60*/  BSYNC B0 ;  /* 0x0000000000007941 */ /* 0x000fea0003800000 */
.L_x_422:
        /* <DEDUP_REMOVED lines=44> */
[----:B------:R1:W-:Y:S01]  /*b130*/  STS.128 [R22+0x3000], R8 ;  /* 0x0030000816007388 */ /* 0x0003e20000000c00 */
[----:B------:R-:W-:Y:S05]  /*b140*/  BRA `(.L_x_421) ;  /* 0x0000245000007947 */ /* 0x000fea0003800000 */
.L_x_400:
[----:B------:R-:W-:Y:S01]  /*b150*/  UISETP.NE.AND UP0, UPT, UR24, URZ, UPT ;  /* 0x0000003f1800728c */ /* 0x000fe2000bf05270 */
[----:B------:R-:W-:Y:S01]  /*b160*/  IMAD.MOV.U32 R8, RZ, RZ, R12 ;  /* 0x000000ffff087224 */ /* 0x000fe200078e000c */
[----:B------:R-:W-:Y:S01]  /*b170*/  ISETP.GE.AND P2, PT, R25, c[0x0][0x27c], PT ;  /* 0x00009f0019007a0c */ /* 0x000fe20003f46270 */
[----:B------:R-:W-:Y:S01]  /*b180*/  IMAD.MOV.U32 R6, RZ, RZ, R10 ;  /* 0x000000ffff067224 */ /* 0x000fe200078e000a */
[----:B------:R-:W-:Y:S01]  /*b190*/  SHF.R.S32.HI R26, RZ, 0x1f, R25 ;  /* 0x0000001fff1a7819 */ /* 0x000fe20000011419 */
[----:B------:R-:W-:Y:S01]  /*b1a0*/  CS2R R22, SRZ ;  /* 0x0000000000167805 */ /* 0x000fe2000001ff00 */
[----:B------:R-:W-:Y:S01]  /*b1b0*/  PLOP3.LUT P1, PT, PT, PT, UP0, 0x80, 0x0 ;  /* 0x000000000000781c */ /* 0x000fe20003f2f008 */
[----:B------:R-:W-:Y:S01]  /*b1c0*/  CS2R R20, SRZ ;  /* 0x0000000000147805 */ /* 0x000fe2000001ff00 */
[----:B------:R-:W-:-:S11]  /*b1d0*/  PLOP3.LUT P0, PT, PT, PT, UP0, 0x80, 0x0 ;  /* 0x000000000000781c */ /* 0x000fd60003f0f008 */
[----:B------:R-:W-:-:S05]  /*b1e0*/  @P1 IMAD.HI.U32 R3, R0, c[0x0][0x2c8], RZ ;  /* 0x0000b20000031a27 */ /* 0x000fca00078e00ff */
[----:B------:R-:W-:-:S04]  /*b1f0*/  @P0 SHF.R.U32.HI R0, RZ, c[0x0][0x2cc], R3 ;  /* 0x0000b300ff000a19 */ /* 0x000fc80000011603 */
[----:B------:R-:W-:Y:S01]  /*b200*/  SHF.R.S32.HI R3, RZ, 0x1f, R0 ;  /* 0x0000001fff037819 */ /* 0x000fe20000011400 */
[----:B------:R-:W-:-:S04]  /*b210*/  IMAD.WIDE.U32 R8, R0, c[0x0][0x280], R8 ;  /* 0x0000a00000087a25 */ /* 0x000fc800078e0008 */
[C---:B------:R-:W-:Y:S01]  /*b220*/  IMAD R5, R3.reuse, c[0x0][0x280], RZ ;  /* 0x0000a00003057a24 */ /* 0x040fe200078e02ff */
[----:B------:R-:W-:Y:S01]  /*b230*/  LEA R14, P0, R8, c[0x0][0x270], 0x1 ;  /* 0x00009c00080e7a11 */ /* 0x000fe200078008ff */
[----:B------:R-:W-:Y:S02]  /*b240*/  IMAD R3, R3, c[0x0][0x290], RZ ;  /* 0x0000a40003037a24 */ /* 0x000fe400078e02ff */
[C---:B------:R-:W-:Y:S02]  /*b250*/  IMAD R5, R0.reuse, c[0x0][0x284], R5 ;  /* 0x0000a10000057a24 */ /* 0x040fe400078e0205 */
[----:B------:R-:W-:-:S04]  /*b260*/  IMAD.WIDE.U32 R6, R0, c[0x0][0x290], R6 ;  /* 0x0000a40000067a25 */ /* 0x000fc800078e0006 */
[----:B------:R-:W-:Y:S02]  /*b270*/  IMAD.IADD R5, R9, 0x1, R5 ;  /* 0x0000000109057824 */ /* 0x000fe400078e0205 */
[----:B------:R-:W-:-:S03]  /*b280*/  IMAD R0, R0, c[0x0][0x294], R3 ;  /* 0x0000a50000007a24 */ /* 0x000fc600078e0203 */
[----:B------:R-:W-:Y:S01]  /*b290*/  LEA.HI.X R12, R8, c[0x0][0x274], R5, 0x1, P0 ;  /* 0x00009d00080c7a11 */ /* 0x000fe200000f0c05 */
[----:B------:R-:W-:Y:S01]  /*b2a0*/  IMAD.IADD R0, R7, 0x1, R0 ;  /* 0x0000000107007824 */ /* 0x000fe200078e0200 */
[----:B------:R-:W1:Y:S01]  /*b2b0*/  SHFL.IDX PT, R8, R14, RZ, 0x1c1f ;  /* 0x001c1fff0e087589 */ /* 0x000e6200000e0000 */
[----:B------:R-:W-:-:S03]  /*b2c0*/  LEA R13, P0, R6, c[0x0][0x288], 0x1 ;  /* 0x0000a200060d7a11 */ /* 0x000fc600078008ff */
[----:B------:R-:W2:Y:S01]  /*b2d0*/  SHFL.IDX PT, R7, R12, RZ, 0x1c1f ;  /* 0x001c1fff0c077589 */ /* 0x000ea200000e0000 */
[----:B------:R-:W-:Y:S02]  /*b2e0*/  LEA.HI.X R11, R6, c[0x0][0x28c], R0, 0x1, P0 ;  /* 0x0000a300060b7a11 */ /* 0x000fe400000f0c00 */
[----:B------:R-:W-:Y:S01]  /*b2f0*/  ISETP.GE.OR P0, PT, R24, UR11, P2 ;  /* 0x0000000b18007c0c */ /* 0x000fe20009706670 */
[----:B------:R-:W3:Y:S04]  /*b300*/  SHFL.IDX PT, R6, R13, RZ, 0x1c1f ;  /* 0x001c1fff0d067589 */ /* 0x000ee800000e0000 */
[----:B------:R-:W4:Y:S08]  /*b310*/  SHFL.IDX PT, R5, R11, RZ, 0x1c1f ;  /* 0x001c1fff0b057589 */ /* 0x000f3000000e0000 */
[C---:B------:R-:W-:Y:S01]  /*b320*/  @!P0 IMAD.SHL.U32 R0, R25.reuse, 0x2, RZ ;  /* 0x0000000219008824 */ /* 0x040fe200078e00ff */
[----:B------:R-:W-:-:S04]  /*b330*/  @!P0 SHF.L.U64.HI R3, R25, 0x1, R26 ;  /* 0x0000000119038819 */ /* 0x000fc8000001021a */
[----:B-1----:R-:W-:-:S05]  /*b340*/  @!P0 IADD3 R8, P1, R8, R0, RZ ;  /* 0x0000000008088210 */ /* 0x002fca0007f3e0ff */
[--C-:B--2---:R-:W-:Y:S01]  /*b350*/  @!P0 IMAD.X R9, R7, 0x1, R3.reuse, P1 ;  /* 0x0000000107098824 */ /* 0x104fe200008e0603 */
[----:B---3--:R-:W-:Y:S01]  /*b360*/  @!P0 IADD3 R6, P1, R6, R0, RZ ;  /* 0x0000000006068210 */ /* 0x008fe20007f3e0ff */
[----:B------:R-:W-:Y:S01]  /*b370*/  CS2R R18, SRZ ;  /* 0x0000000000127805 */ /* 0x000fe2000001ff00 */
[----:B------:R-:W-:Y:S02]  /*b380*/  CS2R R16, SRZ ;  /* 0x0000000000107805 */ /* 0x000fe4000001ff00 */
[----:B------:R1:W2:Y:S01]  /*b390*/  @!P0 LD.E.128 R20, [R8.64] ;  /* 0x0000001a08148980 */ /* 0x0002a2000c101d00 */
[----:B----4-:R-:W-:-:S05]  /*b3a0*/  @!P0 IMAD.X R7, R5, 0x1, R3, P1 ;  /* 0x0000000105078824 */ /* 0x010fca00008e0603 */
[----:B------:R3:W4:Y:S01]  /*b3b0*/  @!P0 LD.E.128 R16, [R6.64] ;  /* 0x0000001a06108980 */ /* 0x000722000c101d00 */
[----:B------:R-:W-:Y:S01]  /*b3c0*/  IADD3 R0, R24, 0x20, RZ ;  /* 0x0000002018007810 */ /* 0x000fe20007ffe0ff */
[----:B------:R-:W-:Y:S01]  /*b3d0*/  BSSY B0, `(.L_x_424) ;  /* 0x0000027000007945 */ /* 0x000fe20003800000 */
[----:B------:R-:W-:Y:S01]  /*b3e0*/  CS2R R34, SRZ ;  /* 0x0000000000227805 */ /* 0x000fe2000001ff00 */
[----:B------:R2:W2:Y:S01]  /*b3f0*/  SHFL.IDX PT, R15, R12, 0x1, 0x1c1f ;  /* 0x003c1f000c0f7f89 */ /* 0x0004a200000e0000 */
[----:B------:R-:W-:Y:S01]  /*b400*/  ISETP.GE.AND P0, PT, R0, UR11, PT ;  /* 0x0000000b00007c0c */ /* 0x000fe2000bf06270 */
[----:B------:R-:W-:Y:S01]  /*b410*/  CS2R R32, SRZ ;  /* 0x0000000000207805 */ /* 0x000fe2000001ff00 */
[----:B------:R-:W-:Y:S01]  /*b420*/  CS2R R30, SRZ ;  /* 0x00000000001e7805 */ /* 0x000fe2000001ff00 */
[----:B------:R2:W2:Y:S01]  /*b430*/  SHFL.IDX PT, R10, R11, 0x1, 0x1c1f ;  /* 0x003c1f000b0a7f89 */ /* 0x0004a200000e0000 */
[----:B------:R-:W-:-:S03]  /*b440*/  CS2R R28, SRZ ;  /* 0x00000000001c7805 */ /* 0x000fc6000001ff00 */
[----:B-1----:R1:W1:Y:S04]  /*b450*/  SHFL.IDX PT, R9, R13, 0x1, 0x1c1f ;  /* 0x003c1f000d097f89 */ /* 0x00226800000e0000 */
[----:B---3--:R3:W1:Y:S01]  /*b460*/  SHFL.IDX PT, R7, R14, 0x1, 0x1c1f ;  /* 0x003c1f000e077f89 */ /* 0x00866200000e0000 */
[----:B--2---:R-:W-:Y:S02]  /*b470*/  IMAD.MOV.U32 R6, RZ, RZ, R22 ;  /* 0x000000ffff067224 */ /* 0x004fe400078e0016 */
[----:B------:R-:W-:Y:S02]  /*b480*/  IMAD.MOV.U32 R5, RZ, RZ, R23 ;  /* 0x000000ffff057224 */ /* 0x000fe400078e0017 */
[----:B------:R-:W-:Y:S01]  /*b490*/  IMAD.MOV.U32 R3, RZ, RZ, R20 ;  /* 0x000000ffff037224 */ /* 0x000fe200078e0014 */
[----:B------:R-:W-:Y:S01]  /*b4a0*/  PRMT R65, R6, 0x7610, R65 ;  /* 0x0000761006417816 */ /* 0x000fe20000000041 */
[----:B------:R-:W-:Y:S01]  /*b4b0*/  IMAD.MOV.U32 R0, RZ, RZ, R21 ;  /* 0x000000ffff007224 */ /* 0x000fe200078e0015 */
[----:B------:R-:W-:Y:S01]  /*b4c0*/  PRMT R59, R5, 0x7610, R59 ;  /* 0x00007610053b7816 */ /* 0x000fe2000000003b */
[----:B----4-:R-:W-:Y:S01]  /*b4d0*/  IMAD.MOV.U32 R6, RZ, RZ, R18 ;  /* 0x000000ffff067224 */ /* 0x010fe200078e0012 */
[----:B------:R-:W-:Y:S01]  /*b4e0*/  PRMT R64, R64, 0x5410, R3 ;  /* 0x0000541040407816 */ /* 0x000fe20000000003 */
[----:B------:R-:W-:Y:S01]  /*b4f0*/  IMAD.MOV.U32 R5, RZ, RZ, R19 ;  /* 0x000000ffff057224 */ /* 0x000fe200078e0013 */
[----:B------:R-:W-:Y:S01]  /*b500*/  PRMT R37, R37, 0x5410, R0 ;  /* 0x0000541025257816 */ /* 0x000fe20000000000 */
[----:B------:R-:W-:Y:S01]  /*b510*/  IMAD.MOV.U32 R3, RZ, RZ, R16 ;  /* 0x000000ffff037224 */ /* 0x000fe200078e0010 */
[----:B------:R-:W-:Y:S01]  /*b520*/  PRMT R64, R6, 0x7610, R64 ;  /* 0x0000761006407816 */ /* 0x000fe20000000040 */
[----:B------:R-:W-:Y:S01]  /*b530*/  IMAD.MOV.U32 R0, RZ, RZ, R17 ;  /* 0x000000ffff007224 */ /* 0x000fe200078e0011 */
[----:B------:R-:W-:-:S02]  /*b540*/  PRMT R39, R5, 0x7610, R39 ;  /* 0x0000761005277816 */ /* 0x000fc40000000027 */
[----:B------:R-:W-:Y:S02]  /*b550*/  PRMT R59, R59, 0x5410, R3 ;  /* 0x000054103b3b7816 */ /* 0x000fe40000000003 */
[----:B------:R-:W-:Y:S01]  /*b560*/  PRMT R37, R0, 0x7610, R37 ;  /* 0x0000761000257816 */ /* 0x000fe20000000025 */
[----:B------:R-:W-:Y:S05]  /*b570*/  @P0 BRA `(.L_x_425) ;  /* 0x000000c000000947 */ /* 0x000fea0003800000 */
[----:B-1-3--:R-:W-:Y:S01]  /*b580*/  CS2R R32, SRZ ;  /* 0x0000000000207805 */ /* 0x00afe2000001ff00 */
[----:B------:R-:W-:Y:S01]  /*b590*/  CS2R R30, SRZ ;  /* 0x00000000001e7805 */ /* 0x000fe2000001ff00 */
[----:B------:R-:W-:Y:S01]  /*b5a0*/  CS2R R28, SRZ ;  /* 0x00000000001c7805 */ /* 0x000fe2000001ff00 */
[----:B------:R-:W-:Y:S05]  /*b5b0*/  @P2 BRA `(.L_x_425) ;  /* 0x0000008000002947 */ /* 0x000fea0003800000 */
[C---:B------:R-:W-:Y:S01]  /*b5c0*/  IMAD.SHL.U32 R6, R25.reuse, 0x2, RZ ;  /* 0x0000000219067824 */ /* 0x040fe200078e00ff */
[----:B------:R-:W-:-:S04]  /*b5d0*/  SHF.L.U64.HI R0, R25, 0x1, R26 ;  /* 0x0000000119007819 */ /* 0x000fc8000001021a */
[-C--:B------:R-:W-:Y:S02]  /*b5e0*/  IADD3 R8, P1, R7, R6.reuse, RZ ;  /* 0x0000000607087210 */ /* 0x080fe40007f3e0ff */
[----:B------:R-:W-:-:S03]  /*b5f0*/  IADD3 R6, P0, R9, R6, RZ ;  /* 0x0000000609067210 */ /* 0x000fc60007f1e0ff */
[--C-:B------:R-:W-:Y:S02]  /*b600*/  IMAD.X R9, R15, 0x1, R0.reuse, P1 ;  /* 0x000000010f097824 */ /* 0x100fe400008e0600 */
[----:B------:R-:W-:-:S03]  /*b610*/  IMAD.X R7, R10, 0x1, R0, P0 ;  /* 0x000000010a077824 */ /* 0x000fc600000e0600 */
[----:B------:R1:W5:Y:S04]  /*b620*/  LD.E.128 R32, [R8.64] ;  /* 0x0000001a08207980 */ /* 0x000368000c101d00 */
[----:B------:R1:W5:Y:S02]  /*b630*/  LD.E.128 R28, [R6.64] ;  /* 0x0000001a061c7980 */ /* 0x000364000c101d00 */
.L_x_425:
[----:B-1-3--:R-:W-:Y:S05]  /*b640*/  BSYNC B0 ;  /* 0x0000000000007941 */ /* 0x00afea0003800000 */
.L_x_424:
[----:B------:R-:W1:Y:S01]  /*b650*/  SHFL.IDX PT, R5, R14, 0x2, 0x1c1f ;  /* 0x005c1f000e057f89 */ /* 0x000e6200000e0000 */
[----:B------:R-:W-:Y:S01]  /*b660*/  IADD3 R0, R24, 0x40, RZ ;  /* 0x0000004018007810 */ /* 0x000fe20007ffe0ff */
[----:B------:R-:W-:Y:S01]  /*b670*/  CS2R R50, SRZ ;  /* 0x0000000000327805 */ /* 0x000fe2000001ff00 */
[----:B------:R-:W-:Y:S01]  /*b680*/  CS2R R48, SRZ ;  /* 0x0000000000307805 */ /* 0x000fe2000001ff00 */
[----:B------:R-:W2:Y:S01]  /*b690*/  SHFL.IDX PT, R7, R12, 0x2, 0x1c1f ;  /* 0x005c1f000c077f89 */ /* 0x000ea200000e0000 */
[----:B------:R-:W-:-:S03]  /*b6a0*/  ISETP.GE.OR P0, PT, R0, UR11, P2 ;  /* 0x0000000b00007c0c */ /* 0x000fc60009706670 */
[----:B------:R-:W3:Y:S04]  /*b6b0*/  SHFL.IDX PT, R6, R13, 0x2, 0x1c1f ;  /* 0x005c1f000d067f89 */ /* 0x000ee800000e0000 */
[----:B------:R-:W4:Y:S06]  /*b6c0*/  SHFL.IDX PT, R10, R11, 0x2, 0x1c1f ;  /* 0x005c1f000b0a7f89 */ /* 0x000f2c00000e0000 */
[C---:B------:R-:W-:Y:S01]  /*b6d0*/  @!P0 IMAD.SHL.U32 R0, R25.reuse, 0x2, RZ ;  /* 0x0000000219008824 */ /* 0x040fe200078e00ff */
[----:B------:R-:W-:-:S04]  /*b6e0*/  @!P0 SHF.L.U64.HI R3, R25, 0x1, R26 ;  /* 0x0000000119038819 */ /* 0x000fc8000001021a */
[----:B-1----:R-:W-:-:S05]  /*b6f0*/  @!P0 IADD3 R8, P1, R5, R0, RZ ;  /* 0x0000000005088210 */ /* 0x002fca0007f3e0ff */
[----:B--2---:R-:W-:Y:S01]  /*b700*/  @!P0 IMAD.X R9, R7, 0x1, R3, P1 ;  /* 0x0000000107098824 */ /* 0x004fe200008e0603 */
[----:B---3--:R-:W-:Y:S01]  /*b710*/  @!P0 IADD3 R6, P1, R6, R0, RZ ;  /* 0x0000000006068210 */ /* 0x008fe20007f3e0ff */
[----:B------:R-:W-:-:S03]  /*b720*/  CS2R R46, SRZ ;  /* 0x00000000002e7805 */ /* 0x000fc6000001ff00 */
[----:B------:R1:W2:Y:S01]  /*b730*/  @!P0 LD.E.128 R48, [R8.64] ;  /* 0x0000001a08308980 */ /* 0x0002a2000c101d00 */
[----:B------:R-:W-:Y:S01]  /*b740*/  CS2R R44, SRZ ;  /* 0x00000000002c7805 */ /* 0x000fe2000001ff00 */
[----:B----4-:R-:W-:-:S05]  /*b750*/  @!P0 IMAD.X R7, R10, 0x1, R3, P1 ;  /* 0x000000010a078824 */ /* 0x010fca00008e0603 */
[----:B------:R3:W4:Y:S01]  /*b760*/  @!P0 LD.E.128 R44, [R6.64] ;  /* 0x0000001a062c8980 */ /* 0x000722000c101d00 */
[----:B------:R-:W-:Y:S01]  /*b770*/  IADD3 R0, R24, 0x60, RZ ;  /* 0x0000006018007810 */ /* 0x000fe20007ffe0ff */
[----:B-----5:R-:W-:Y:S01]  /*b780*/  IMAD.MOV.U32 R5, RZ, RZ, R35 ;  /* 0x000000ffff057224 */ /* 0x020fe200078e0023 */
[----:B------:R-:W-:Y:S01]  /*b790*/  BSSY B0, `(.L_x_426) ;  /* 0x0000035000007945 */ /* 0x000fe20003800000 */
        /* <DEDUP_REMOVED lines=10> */
[----:B------:R-:W2:Y:S01]  /*b840*/  SHFL.IDX PT, R12, R12, 0x3, 0x1c1f ;  /* 0x007c1f000c0c7f89 */ /* 0x000ea200000e0000 */
[----:B------:R-:W-:Y:S01]  /*b850*/  PRMT R67, R67, 0x5410, R3 ;  /* 0x0000541043437816 */ /* 0x000fe20000000003 */
[----:B------:R-:W-:Y:S01]  /*b860*/  CS2R R62, SRZ ;  /* 0x00000000003e7805 */ /* 0x000fe2000001ff00 */
[----:B------:R-:W-:Y:S01]  /*b870*/  PRMT R66, R66, 0x5410, R0 ;  /* 0x0000541042427816 */ /* 0x000fe20000000000 */
[----:B-1----:R1:W1:Y:S01]  /*b880*/  SHFL.IDX PT, R9, R13, 0x3, 0x1c1f ;  /* 0x007c1f000d097f89 */ /* 0x00226200000e0000 */
[----:B------:R-:W-:Y:S01]  /*b890*/  CS2R R60, SRZ ;  /* 0x00000000003c7805 */ /* 0x000fe2000001ff00 */
[----:B------:R-:W-:Y:S01]  /*b8a0*/  CS2R R54, SRZ ;  /* 0x0000000000367805 */ /* 0x000fe2000001ff00 */
[----:B------:R-:W-:Y:S01]  /*b8b0*/  CS2R R52, SRZ ;  /* 0x0000000000347805 */ /* 0x000fe2000001ff00 */
[----:B------:R1:W1:Y:S01]  /*b8c0*/  SHFL.IDX PT, R10, R11, 0x3, 0x1c1f ;  /* 0x007c1f000b0a7f89 */ /* 0x00026200000e0000 */
[----:B---3--:R-:W-:-:S03]  /*b8d0*/  IMAD.MOV.U32 R6, RZ, RZ, R34 ;  /* 0x000000ffff067224 */ /* 0x008fc600078e0022 */
[----:B------:R3:W1:Y:S02]  /*b8e0*/  SHFL.IDX PT, R7, R14, 0x3, 0x1c1f ;  /* 0x007c1f000e077f89 */ /* 0x00066400000e0000 */
[----:B------:R-:W-:Y:S01]  /*b8f0*/  PRMT R71, R6, 0x7610, R71 ;  /* 0x0000761006477816 */ /* 0x000fe20000000047 */
[----:B------:R-:W-:-:S05]  /*b900*/  IMAD.MOV.U32 R6, RZ, RZ, R30 ;  /* 0x000000ffff067224 */ /* 0x000fca00078e001e */
[----:B------:R-:W-:Y:S01]  /*b910*/  PRMT R70, R6, 0x7610, R70 ;  /* 0x0000761006467816 */ /* 0x000fe20000000046 */
        /* <DEDUP_REMOVED lines=17> */
[C---:B-1-3--:R-:W-:Y:S01]  /*ba30*/  IMAD.SHL.U32 R3, R25.reuse, 0x2, RZ ;  /* 0x0000000219037824 */ /* 0x04afe200078e00ff */
[----:B------:R-:W-:Y:S01]  /*ba40*/  SHF.L.U64.HI R0, R25, 0x1, R26 ;  /* 0x0000000119007819 */ /* 0x000fe2000001021a */
[----:B------:R-:W-:Y:S01]  /*ba50*/  CS2R R60, SRZ ;  /* 0x00000000003c7805 */ /* 0x000fe2000001ff00 */
[----:B------:R-:W-:Y:S01]  /*ba60*/  CS2R R54, SRZ ;  /* 0x0000000000367805 */ /* 0x000fe2000001ff00 */
[----:B------:R-:W-:Y:S01]  /*ba70*/  CS2R R52, SRZ ;  /* 0x0000000000347805 */ /* 0x000fe2000001ff00 */
[-C--:B------:R-:W-:Y:S02]  /*ba80*/  IADD3 R8, P1, R7, R3.reuse, RZ ;  /* 0x0000000307087210 */ /* 0x080fe40007f3e0ff */
[----:B------:R-:W-:-:S03]  /*ba90*/  IADD3 R6, P0, R9, R3, RZ ;  /* 0x0000000309067210 */ /* 0x000fc60007f1e0ff */
[--C-:B------:R-:W-:Y:S02]  /*baa0*/  IMAD.X R9, R12, 0x1, R0.reuse, P1 ;  /* 0x000000010c097824 */ /* 0x100fe400008e0600 */
[----:B------:R-:W-:-:S03]  /*bab0*/  IMAD.X R7, R10, 0x1, R0, P0 ;  /* 0x000000010a077824 */ /* 0x000fc600000e0600 */
[----:B------:R1:W5:Y:S04]  /*bac0*/  @!P2 LD.E.128 R60, [R8.64] ;  /* 0x0000001a083ca980 */ /* 0x000368000c101d00 */
[----:B------:R1:W5:Y:S02]  /*bad0*/  @!P2 LD.E.128 R52, [R6.64] ;  /* 0x0000001a0634a980 */ /* 0x000364000c101d00 */
.L_x_427:
[----:B-1-3--:R-:W-:Y:S05]  /*bae0*/  BSYNC B0 ;  /* 0x0000000000007941 */ /* 0x00afea0003800000 */
.L_x_426:
[----:B------:R-:W-:Y:S01]  /*baf0*/  UIADD3 UR7, -UR18, UR11, URZ ;  /* 0x0000000b12077290 */ /* 0x000fe2000fffe13f */
[----:B-----5:R-:W-:Y:S01]  /*bb00*/  IMAD.MOV.U32 R0, RZ, RZ, R62 ;  /* 0x000000ffff007224 */ /* 0x020fe200078e003e */
[----:B------:R-:W-:-:S04]  /*bb10*/  DEPBAR.LE SB0, 0x1 ;  /* 0x000080400000791a */ /* 0x000fc80000000000 */
[----:B------:R-:W-:Y:S01]  /*bb20*/  UISETP.LT.AND UP0, UPT, UR7, 0x80, UPT ;  /* 0x000000800700788c */ /* 0x000fe2000bf01270 */
[----:B------:R-:W-:Y:S01]  /*bb30*/  PRMT R80, R0, 0x7610, R80 ;  /* 0x0000761000507816 */ /* 0x000fe20000000050 */
[----:B------:R-:W-:Y:S01]  /*bb40*/  IMAD.MOV.U32 R5, RZ, RZ, R63 ;  /* 0x000000ffff057224 */ /* 0x000fe200078e003f */
[----:B------:R-:W-:Y:S01]  /*bb50*/  BSSY B0, `(.L_x_428) ;  /* 0x0000071000007945 */ /* 0x000fe20003800000 */
[----:B------:R-:W-:Y:S01]  /*bb60*/  USEL UR7, UR7, 0x80, UP0 ;  /* 0x0000008007077887 */ /* 0x000fe20008000000 */
[----:B------:R-:W-:Y:S02]  /*bb70*/  IMAD.MOV.U32 R3, RZ, RZ, R60 ;  /* 0x000000ffff037224 */ /* 0x000fe400078e003c */
[----:B------:R-:W-:Y:S01]  /*bb80*/  IMAD.MOV.U32 R0, RZ, RZ, R61 ;  /* 0x000000ffff007224 */ /* 0x000fe200078e003d */
[----:B------:R-:W-:Y:S01]  /*bb90*/  PRMT R77, R5, 0x7610, R77 ;  /* 0x00007610054d7816 */ /* 0x000fe2000000004d */
[----:B------:R-:W-:Y:S01]  /*bba0*/  IMAD.MOV.U32 R6, RZ, RZ, R54 ;  /* 0x000000ffff067224 */ /* 0x000fe200078e0036 */
[----:B------:R-:W-:Y:S01]  /*bbb0*/  BAR.SYNC.DEFER_BLOCKING 0x0 ;  /* 0x0000000000007b1d */ /* 0x000fe20000010000 */
[----:B------:R-:W-:Y:S01]  /*bbc0*/  ISETP.GE.OR P0, PT, R56, UR7, P2 ;  /* 0x0000000738007c0c */ /* 0x000fe20009706670 */
[----:B------:R-:W-:Y:S01]  /*bbd0*/  IMAD.MOV.U32 R5, RZ, RZ, R55 ;  /* 0x000000ffff057224 */ /* 0x000fe200078e0037 */
[----:B------:R-:W-:Y:S01]  /*bbe0*/  PRMT R79, R79, 0x5410, R3 ;  /* 0x000054104f4f7816 */ /* 0x000fe20000000003 */
[----:B------:R-:W-:Y:S01]  /*bbf0*/  IMAD.MOV.U32 R3, RZ, RZ, R52 ;  /* 0x000000ffff037224 */ /* 0x000fe200078e0034 */
[----:B------:R-:W-:Y:S01]  /*bc00*/  PRMT R78, R0, 0x7610, R78 ;  /* 0x00007610004e7816 */ /* 0x000fe2000000004e */
[----:B------:R-:W-:Y:S01]  /*bc10*/  IMAD.MOV.U32 R0, RZ, RZ, R53 ;  /* 0x000000ffff007224 */ /* 0x000fe200078e0035 */
[----:B------:R-:W-:-:S02]  /*bc20*/  PRMT R79, R6, 0x7610, R79 ;  /* 0x00007610064f7816 */ /* 0x000fc4000000004f */
[----:B------:R-:W-:Y:S02]  /*bc30*/  PRMT R75, R75, 0x5410, R5 ;  /* 0x000054104b4b7816 */ /* 0x000fe40000000005 */
[----:B------:R-:W-:Y:S02]  /*bc40*/  PRMT R78, R78, 0x5410, R3 ;  /* 0x000054104e4e7816 */ /* 0x000fe40000000003 */
[----:B------:R-:W-:Y:S01]  /*bc50*/  PRMT R77, R77, 0x5410, R0 ;  /* 0x000054104d4d7816 */ /* 0x000fe20000000000 */
[----:B------:R-:W-:Y:S05]  /*bc60*/  @P0 BRA `(.L_x_429) ;  /* 0x000005f000000947 */ /* 0x000fea0003800000 */
[----:B------:R-:W-:Y:S02]  /*bc70*/  SHF.L.U32 R0, R56, 0x6, RZ ;  /* 0x0000000638007819 */ /* 0x000fe400000006ff */
[----:B------:R-:W-:Y:S02]  /*bc80*/  IADD3 R5, R25, c[0x0][0x27c], RZ ;  /* 0x00009f0019057a10 */ /* 0x000fe40007ffe0ff */
[----:B------:R-:W-:Y:S02]  /*bc90*/  LOP3.LUT R0, R0, 0x1c0, RZ, 0xc0, !PT ;  /* 0x000001c000007812 */ /* 0x000fe400078ec0ff */
[----:B------:R-:W-:-:S02]  /*bca0*/  SHF.L.U32 R7, R207, 0x9, RZ ;  /* 0x00000009cf077819 */ /* 0x000fc400000006ff */
[C---:B------:R-:W-:Y:S02]  /*bcb0*/  LOP3.LUT R3, R0.reuse, 0x38, R25, 0xf8, !PT ;  /* 0x0000003800037812 */ /* 0x040fe400078ef819 */
[----:B------:R-:W-:Y:S02]  /*bcc0*/  SHF.R.U32.HI R6, RZ, 0x3, R0 ;  /* 0x00000003ff067819 */ /* 0x000fe40000011600 */
[----:B------:R-:W-:Y:S02]  /*bcd0*/  LOP3.LUT R0, R0, 0x38, R5, 0xf8, !PT ;  /* 0x0000003800007812 */ /* 0x000fe400078ef805 */
[C-C-:B------:R-:W-:Y:S02]  /*bce0*/  LOP3.LUT R3, R7.reuse, R3, R6.reuse, 0xf6, !PT ;  /* 0x0000000307037212 */ /* 0x140fe400078ef606 */
[----:B------:R-:W-:Y:S02]  /*bcf0*/  LOP3.LUT R0, R7, R0, R6, 0xf6, !PT ;  /* 0x0000000007007212 */ /* 0x000fe400078ef606 */
[----:B------:R-:W-:Y:S01]  /*bd00*/  SHF.L.U32 R38, R3, 0x1, RZ ;  /* 0x0000000103267819 */ /* 0x000fe200000006ff */
[--C-:B------:R-:W-:Y:S01]  /*bd10*/  HADD2.F32 R3, -RZ, R37.reuse.H1_H1 ;  /* 0x30000025ff037230 */ /* 0x100fe20000004100 */
[----:B------:R-:W-:Y:S01]  /*bd20*/  SHF.L.U32 R36, R0, 0x1, RZ ;  /* 0x0000000100247819 */ /* 0x000fe200000006ff */
[----:B------:R-:W-:Y:S01]  /*bd30*/  HADD2.F32 R0, -RZ, R37.H0_H0 ;  /* 0x20000025ff007230 */ /* 0x000fe20000004100 */
[----:B------:R-:W-:Y:S01]  /*bd40*/  SHF.R.U32.HI R5, RZ, 0x10, R17 ;  /* 0x00000010ff057819 */ /* 0x000fe20000011611 */
[----:B------:R-:W1:Y:S01]  /*bd50*/  LDS.128 R8, [R38+0x6100] ;  /* 0x0061000026087984 */ /* 0x000e620000000c00 */
[----:B------:R-:W-:-:S02]  /*bd60*/  SHF.R.U64 R57, R20, 0x10, R21 ;  /* 0x0000001014397819 */ /* 0x000fc40000001215 */
[----:B------:R-:W-:Y:S01]  /*bd70*/  SHF.R.U32.HI R26, RZ, 0x10, R21 ;  /* 0x00000010ff1a7819 */ /* 0x000fe20000011615 */
[----:B------:R-:W2:Y:S01]  /*bd80*/  LDS.128 R12, [R36+0x6100] ;  /* 0x00610000240c7984 */ /* 0x000ea20000000c00 */
[----:B------:R-:W-:Y:S01]  /*bd90*/  HADD2.F32 R37, -RZ, R5.H0_H0 ;  /* 0x20000005ff257230 */ /* 0x000fe20000004100 */
[----:B------:R-:W-:Y:S02]  /*bda0*/  SHF.R.U64 R42, R16, 0x10, R17 ;  /* 0x00000010102a7819 */ /* 0x000fe40000001211 */
[--C-:B------:R-:W-:Y:S02]  /*bdb0*/  SHF.R.U64 R43, R22, 0x10, R23.reuse ;  /* 0x00000010162b7819 */ /* 0x100fe40000001217 */
[----:B------:R-:W-:Y:S02]  /*bdc0*/  SHF.R.U32.HI R27, RZ, 0x10, R23 ;  /* 0x00000010ff1b7819 */ /* 0x000fe40000011617 */
[--C-:B------:R-:W-:Y:S02]  /*bdd0*/  SHF.R.U64 R41, R18, 0x10, R19.reuse ;  /* 0x0000001012297819 */ /* 0x100fe40000001213 */
[----:B------:R-:W-:Y:S01]  /*bde0*/  SHF.R.U32.HI R21, RZ, 0x10, R19 ;  /* 0x00000010ff157819 */ /* 0x000fe20000011613 */
[----:B-1----:R-:W-:-:S02]  /*bdf0*/  HADD2.F32 R16, -RZ, R9.H0_H0 ;  /* 0x20000009ff107230 */ /* 0x002fc40000004100 */
[--C-:B------:R-:W-:Y:S02]  /*be00*/  HADD2.F32 R19, -RZ, R8.reuse.H0_H0 ;  /* 0x20000008ff137230 */ /* 0x100fe40000004100 */
[----:B--2---:R-:W-:Y:S01]  /*be10*/  HADD2.F32 R5, -RZ, R13.H0_H0 ;  /* 0x2000000dff057230 */ /* 0x004fe20000004100 */
[CC--:B------:R-:W-:Y:S01]  /*be20*/  FMUL.FTZ R7, R16.reuse, R0.reuse ;  /* 0x0000000010077220 */ /* 0x0c0fe20000410000 */
[----:B------:R-:W-:Y:S02]  /*be30*/  HADD2.F32 R23, -RZ, R8.H1_H1 ;  /* 0x30000008ff177230 */ /* 0x000fe40000004100 */
[--C-:B------:R-:W-:Y:S01]  /*be40*/  HADD2.F32 R17, -RZ, R11.reuse.H0_H0 ;  /* 0x2000000bff117230 */ /* 0x100fe20000004100 */
[----:B------:R-:W-:Y:S01]  /*be50*/  FMUL.FTZ R6, R5, R0 ;  /* 0x0000000005067220 */ /* 0x000fe20000410000 */
[----:B------:R-:W-:Y:S02]  /*be60*/  HADD2.F32 R18, -RZ, R11.H1_H1 ;  /* 0x3000000bff127230 */ /* 0x000fe40000004100 */
[--C-:B------:R-:W-:Y:S01]  /*be70*/  HADD2.F32 R20, -RZ, R10.reuse.H0_H0 ;  /* 0x2000000aff147230 */ /* 0x100fe20000004100 */
[----:B------:R-:W-:Y:S01]  /*be80*/  FFMA.FTZ R40, R16, R3, -R6 ;  /* 0x0000000310287223 */ /* 0x000fe20000010806 */
[----:B------:R-:W-:-:S02]  /*be90*/  HADD2.F32 R24, -RZ, R10.H1_H1 ;  /* 0x3000000aff187230 */ /* 0x000fc40000004100 */
[----:B------:R-:W-:Y:S02]  /*bea0*/  HADD2.F32 R8, -RZ, R13.H1_H1 ;  /* 0x3000000dff087230 */ /* 0x000fe40000004100 */
[--C-:B------:R-:W-:Y:S02]  /*beb0*/  HADD2.F32 R11, -RZ, R15.reuse.H0_H0 ;  /* 0x2000000fff0b7230 */ /* 0x100fe40000004100 */
[----:B------:R-:W-:Y:S01]  /*bec0*/  HADD2.F32 R10, -RZ, R15.H1_H1 ;  /* 0x3000000fff0a7230 */ /* 0x000fe20000004100 */
[----:B------:R-:W-:Y:S01]  /*bed0*/  FMUL.FTZ R6, R8, R37 ;  /* 0x0000002508067220 */ /* 0x000fe20000410000 */
[--C-:B------:R-:W-:Y:S02]  /*bee0*/  HADD2.F32 R13, -RZ, R12.reuse.H0_H0 ;  /* 0x2000000cff0d7230 */ /* 0x100fe40000004100 */
[----:B------:R-:W-:Y:S02]  /*bef0*/  HADD2.F32 R15, -RZ, R12.H1_H1 ;  /* 0x3000000cff0f7230 */ /* 0x000fe40000004100 */
[----:B------:R-:W-:-:S02]  /*bf00*/  HADD2.F32 R12, -RZ, R14.H0_H0 ;  /* 0x2000000eff0c7230 */ /* 0x000fc40000004100 */
[----:B------:R-:W-:Y:S02]  /*bf10*/  HADD2.F32 R22, -RZ, R14.H1_H1 ;  /* 0x3000000eff167230 */ /* 0x000fe40000004100 */
[----:B------:R-:W-:Y:S02]  /*bf20*/  HADD2.F32 R9, -RZ, R9.H1_H1 ;  /* 0x30000009ff097230 */ /* 0x000fe40000004100 */
[----:B------:R-:W-:Y:S02]  /*bf30*/  HADD2.F32 R14, -RZ, R26.H0_H0 ;  /* 0x2000001aff0e7230 */ /* 0x000fe40000004100 */
[----:B------:R-:W-:Y:S01]  /*bf40*/  HADD2.F32 R0, -RZ, R39.H0_H0 ;  /* 0x20000027ff007230 */ /* 0x000fe20000004100 */
[----:B------:R-:W-:Y:S01]  /*bf50*/  FFMA.FTZ R39, R5, R3, R7 ;  /* 0x0000000305277223 */ /* 0x000fe20000010007 */
[----:B------:R-:W-:Y:S01]  /*bf60*/  HADD2.F32 R3, -RZ, R59.H0_H0 ;  /* 0x2000003bff037230 */ /* 0x000fe20000004100 */
[C---:B------:R-:W-:Y:S01]  /*bf70*/  FFMA.FTZ R26, R9.reuse, R14, -R6 ;  /* 0x0000000e091a7223 */ /* 0x040fe20000010806 */
[----:B------:R-:W-:Y:S01]  /*bf80*/  HADD2.F32 R7, -RZ, R27.H0_H0 ;  /* 0x2000001bff077230 */ /* 0x000fe20000004100 */
[----:B------:R-:W-:Y:S01]  /*bf90*/  FMUL.FTZ R5, R9, R37 ;  /* 0x0000002509057220 */ /* 0x000fe20000410000 */
[----:B------:R-:W-:Y:S01]  /*bfa0*/  HADD2.F32 R9, -RZ, R21.H0_H0 ;  /* 0x20000015ff097230 */ /* 0x000fe20000004100 */
[----:B------:R-:W-:-:S02]  /*bfb0*/  FMUL.FTZ R6, R11, R0 ;  /* 0x000000000b067220 */ /* 0x000fc40000410000 */
[C---:B------:R-:W-:Y:S02]  /*bfc0*/  FMUL.FTZ R0, R17.reuse, R0 ;  /* 0x0000000011007220 */ /* 0x040fe40000410000 */
[----:B------:R-:W-:Y:S02]  /*bfd0*/  FFMA.FTZ R21, R8, R14, R5 ;  /* 0x0000000e08157223 */ /* 0x000fe40000010005 */
[-C--:B------:R-:W-:Y:S02]  /*bfe0*/  FFMA.FTZ R17, R17, R3.reuse, -R6 ;  /* 0x0000000311117223 */ /* 0x080fe40000010806 */
[----:B------:R-:W-:Y:S01]  /*bff0*/  FFMA.FTZ R16, R11, R3, R0 ;  /* 0x000000030b107223 */ /* 0x000fe20000010000 */
[----:B------:R-:W-:Y:S01]  /*c000*/  HADD2.F32 R3, -RZ, R59.H1_H1 ;  /* 0x3000003bff037230 */ /* 0x000fe20000004100 */
[-C--:B------:R-:W-:Y:S01]  /*c010*/  FMUL.FTZ R6, R10, R9.reuse ;  /* 0x000000090a067220 */ /* 0x080fe20000410000 */
[--C-:B------:R-:W-:Y:S01]  /*c020*/  HADD2.F32 R0, -RZ, R64.reuse.H0_H0 ;  /* 0x20000040ff007230 */ /* 0x100fe20000004100 */
[C---:B------:R-:W-:Y:S01]  /*c030*/  FMUL.FTZ R5, R18.reuse, R9 ;  /* 0x0000000912057220 */ /* 0x040fe20000410000 */
[----:B------:R-:W-:Y:S01]  /*c040*/  HADD2.F32 R9, -RZ, R43.H0_H0 ;  /* 0x2000002bff097230 */ /* 0x000fe20000004100 */
[-C--:B------:R-:W-:Y:S01]  /*c050*/  FFMA.FTZ R18, R18, R7.reuse, -R6 ;  /* 0x0000000712127223 */ /* 0x080fe20000010806 */
[----:B------:R-:W-:Y:S01]  /*c060*/  HADD2.F32 R6, -RZ, R64.H1_H1 ;  /* 0x30000040ff067230 */ /* 0x000fe20000004100 */
[----:B------:R-:W-:Y:S01]  /*c070*/  FFMA.FTZ R11, R10, R7, R5 ;  /* 0x000000070a0b7223 */ /* 0x000fe20000010005 */
[----:B------:R-:W-:Y:S01]  /*c080*/  HADD2.F32 R5, -RZ, R65.H0_H0 ;  /* 0x20000041ff057230 */ /* 0x000fe20000004100 */
[----:B------:R-:W-:-:S02]  /*c090*/  FMUL.FTZ R8, R13, R3 ;  /* 0x000000030d087220 */ /* 0x000fc40000410000 */
[----:B------:R-:W-:Y:S01]  /*c0a0*/  FMUL.FTZ R7, R19, R3 ;  /* 0x0000000313077220 */ /* 0x000fe20000410000 */
[----:B------:R-:W-:Y:S01]  /*c0b0*/  F2FP.PACK_AB R11, R11, R16 ;  /* 0x000000100b0b723e */ /* 0x000fe200000000ff */
[-C--:B------:R-:W-:Y:S02]  /*c0c0*/  FMUL.FTZ R3, R12, R0.reuse ;  /* 0x000000000c037220 */ /* 0x080fe40000410000 */
[C---:B------:R-:W-:Y:S02]  /*c0d0*/  FMUL.FTZ R0, R20.reuse, R0 ;  /* 0x0000000014007220 */ /* 0x040fe40000410000 */
[-C--:B------:R-:W-:Y:S01]  /*c0e0*/  FFMA.FTZ R14, R20, R5.reuse, -R3 ;  /* 0x00000005140e7223 */ /* 0x080fe20000010803 */
[----:B------:R-:W-:Y:S01]  /*c0f0*/  HADD2.F32 R3, -RZ, R42.H0_H0 ;  /* 0x2000002aff037230 */ /* 0x000fe20000004100 */
[----:B------:R-:W-:Y:S01]  /*c100*/  FFMA.FTZ R10, R12, R5, R0 ;  /* 0x000000050c0a7223 */ /* 0x000fe20000010000 */
[----:B------:R-:W-:Y:S01]  /*c110*/  HADD2.F32 R0, -RZ, R41.H0_H0 ;  /* 0x20000029ff007230 */ /* 0x000fe20000004100 */
[----:B------:R-:W-:-:S02]  /*c120*/  FFMA.FTZ R19, R19, R6, -R8 ;  /* 0x0000000613137223 */ /* 0x000fc40000010808 */
[----:B------:R-:W-:Y:S01]  /*c130*/  FFMA.FTZ R8, R13, R6, R7 ;  /* 0x000000060d087223 */ /* 0x000fe20000010007 */
[----:B------:R-:W-:Y:S01]  /*c140*/  HADD2.F32 R7, -RZ, R57.H0_H0 ;  /* 0x20000039ff077230 */ /* 0x000fe20000004100 */
[-C--:B------:R-:W-:Y:S01]  /*c150*/  FMUL.FTZ R6, R15, R3.reuse ;  /* 0x000000030f067220 */ /* 0x080fe20000410000 */
[----:B------:R-:W-:Y:S01]  /*c160*/  F2FP.PACK_AB R13, R26, R40 ;  /* 0x000000281a0d723e */ /* 0x000fe200000000ff */
[C---:B------:R-:W-:Y:S02]  /*c170*/  FMUL.FTZ R5, R23.reuse, R3 ;  /* 0x0000000317057220 */ /* 0x040fe40000410000 */
[-C--:B------:R-:W-:Y:S02]  /*c180*/  FMUL.FTZ R3, R22, R0.reuse ;  /* 0x0000000016037220 */ /* 0x080fe40000410000 */
[----:B------:R-:W-:Y:S02]  /*c190*/  FMUL.FTZ R0, R24, R0 ;  /* 0x0000000018007220 */ /* 0x000fe40000410000 */
[----:B------:R-:W-:-:S02]  /*c1a0*/  FFMA.FTZ R6, R23, R7, -R6 ;  /* 0x0000000717067223 */ /* 0x000fc40000010806 */
[----:B------:R-:W-:Y:S02]  /*c1b0*/  FFMA.FTZ R3, R24, R9, -R3 ;  /* 0x0000000918037223 */ /* 0x000fe40000010803 */
[----:B------:R-:W-:Y:S01]  /*c1c0*/  FFMA.FTZ R5, R15, R7, R5 ;  /* 0x000000070f057223 */ /* 0x000fe20000010005 */
[----:B------:R-:W-:Y:S01]  /*c1d0*/  F2FP.PACK_AB R15, R18, R17 ;  /* 0x00000011120f723e */ /* 0x000fe200000000ff */
[----:B------:R-:W-:Y:S01]  /*c1e0*/  FFMA.FTZ R0, R22, R9, R0 ;  /* 0x0000000916007223 */ /* 0x000fe20000010000 */
[----:B------:R-:W-:Y:S02]  /*c1f0*/  F2FP.PACK_AB R12, R6, R19 ;  /* 0x00000013060c723e */ /* 0x000fe400000000ff */
[----:B------:R-:W-:Y:S02]  /*c200*/  F2FP.PACK_AB R14, R3, R14 ;  /* 0x0000000e030e723e */ /* 0x000fe400000000ff */
[----:B------:R-:W-:Y:S02]  /*c210*/  F2FP.PACK_AB R9, R21, R39 ;  /* 0x000000271509723e */ /* 0x000fe400000000ff */
[----:B------:R-:W-:Y:S01]  /*c220*/  F2FP.PACK_AB R8, R5, R8 ;  /* 0x000000080508723e */ /* 0x000fe200000000ff */
[----:B------:R1:W-:Y:S01]  /*c230*/  STS.128 [R38+0x6100], R12 ;  /* 0x0061000c26007388 */ /* 0x0003e20000000c00 */
[----:B------:R-:W-:-:S05]  /*c240*/  F2FP.PACK_AB R10, R0, R10 ;  /* 0x0000000a000a723e */ /* 0x000fca00000000ff */
[----:B------:R1:W-:Y:S02]  /*c250*/  STS.128 [R36+0x6100], R8 ;  /* 0x0061000824007388 */ /* 0x0003e40000000c00 */
.L_x_429:
[----:B------:R-:W-:Y:S05]  /*c260*/  BSYNC B0 ;  /* 0x0000000000007941 */ /* 0x000fea0003800000 */
.L_x_428:
        /* <DEDUP_REMOVED lines=9> */
[----:B------:R-:W-:-:S02]  /*c300*/  LOP3.LUT R5, R0, 0x38, R25, 0xf8, !PT ;  /* 0x0000003800057812 */ /* 0x000fc400078ef819 */
[----:B------:R-:W-:Y:S02]  /*c310*/  SHF.R.U32.HI R7, RZ, 0x3, R0 ;  /* 0x00000003ff077819 */ /* 0x000fe40000011600 */
[----:B------:R-:W-:Y:S02]  /*c320*/  LOP3.LUT R6, R3, 0xfffffe00, RZ, 0xc0, !PT ;  /* 0xfffffe0003067812 */ /* 0x000fe400078ec0ff */
[----:B-1----:R-:W-:Y:S02]  /*c330*/  SHF.R.U64 R38, R34, 0x10, R35 ;  /* 0x0000001022267819 */ /* 0x002fe40000001223 */
[----:B------:R-:W-:Y:S02]  /*c340*/  LOP3.LUT R3, R6, R5, R7, 0xf6, !PT ;  /* 0x0000000506037212 */ /* 0x000fe400078ef607 */
[----:B------:R-:W-:Y:S02]  /*c350*/  IADD3 R5, R25, c[0x0][0x27c], RZ ;  /* 0x00009f0019057a10 */ /* 0x000fe40007ffe0ff */
[----:B------:R-:W-:Y:S01]  /*c360*/  SHF.L.U32 R37, R3, 0x1, RZ ;  /* 0x0000000103257819 */ /* 0x000fe200000006ff */
[----:B------:R-:W-:Y:S01]  /*c370*/  HADD2.F32 R3, -RZ, R66.H0_H0 ;  /* 0x20000042ff037230 */ /* 0x000fe20000004100 */
[----:B------:R-:W-:-:S02]  /*c380*/  LOP3.LUT R0, R0, 0x38, R5, 0xf8, !PT ;  /* 0x0000003800007812 */ /* 0x000fc400078ef805 */
[----:B------:R-:W-:Y:S01]  /*c390*/  SHF.R.U32.HI R5, RZ, 0x10, R31 ;  /* 0x00000010ff057819 */ /* 0x000fe2000001161f */
[----:B------:R-:W1:Y:S01]  /*c3a0*/  LDS.128 R8, [R37+0x6100] ;  /* 0x0061000025087984 */ /* 0x000e620000000c00 */
[----:B------:R-:W-:Y:S02]  /*c3b0*/  LOP3.LUT R0, R6, R0, R7, 0xf6, !PT ;  /* 0x0000000006007212 */ /* 0x000fe400078ef607 */
[----:B------:R-:W-:Y:S02]  /*c3c0*/  SHF.R.U64 R34, R32, 0x10, R33 ;  /* 0x0000001020227819 */ /* 0x000fe40000001221 */
[----:B------:R-:W-:Y:S01]  /*c3d0*/  SHF.L.U32 R36, R0, 0x1, RZ ;  /* 0x0000000100247819 */ /* 0x000fe200000006ff */
[----:B------:R-:W-:Y:S01]  /*c3e0*/  HADD2.F32 R0, -RZ, R65.H1_H1 ;  /* 0x30000041ff007230 */ /* 0x000fe20000004100 */
[----:B------:R-:W-:Y:S01]  /*c3f0*/  SHF.R.U64 R32, R28, 0x10, R29 ;  /* 0x000000101c207819 */ /* 0x000fe2000000121d */
[----:B------:R-:W-:Y:S01]  /*c400*/  HADD2.F32 R28, -RZ, R5.H0_H0 ;  /* 0x20000005ff1c7230 */ /* 0x000fe20000004100 */
[----:B------:R-:W-:Y:S01]  /*c410*/  SHF.R.U32.HI R19, RZ, 0x10, R35 ;  /* 0x00000010ff137819 */ /* 0x000fe20000011623 */
[----:B------:R-:W2:Y:S01]  /*c420*/  LDS.128 R12, [R36+0x6100] ;  /* 0x00610000240c7984 */ /* 0x000ea20000000c00 */
[----:B------:R-:W-:-:S02]  /*c430*/  SHF.R.U64 R35, R30, 0x10, R31 ;  /* 0x000000101e237819 */ /* 0x000fc4000000121f */
[----:B------:R-:W-:Y:S02]  /*c440*/  SHF.R.U32.HI R22, RZ, 0x10, R29 ;  /* 0x00000010ff167819 */ /* 0x000fe4000001161d */
[----:B------:R-:W-:Y:S01]  /*c450*/  SHF.R.U32.HI R27, RZ, 0x10, R33 ;  /* 0x00000010ff1b7819 */ /* 0x000fe20000011621 */
[----:B-1----:R-:W-:Y:S02]  /*c460*/  HADD2.F32 R16, -RZ, R11.H0_H0 ;  /* 0x2000000bff107230 */ /* 0x002fe40000004100 */
[--C-:B------:R-:W-:Y:S02]  /*c470*/  HADD2.F32 R20, -RZ, R8.reuse.H0_H0 ;  /* 0x20000008ff147230 */ /* 0x100fe40000004100 */
[----:B------:R-:W-:Y:S01]  /*c480*/  HADD2.F32 R24, -RZ, R8.H1_H1 ;  /* 0x30000008ff187230 */ /* 0x000fe20000004100 */
[----:B------:R-:W-:Y:S01]  /*c490*/  FMUL.FTZ R7, R16, R0 ;  /* 0x0000000010077220 */ /* 0x000fe20000410000 */
[--C-:B------:R-:W-:Y:S02]  /*c4a0*/  HADD2.F32 R17, -RZ, R9.reuse.H0_H0 ;  /* 0x20000009ff117230 */ /* 0x100fe40000004100 */
[----:B------:R-:W-:-:S02]  /*c4b0*/  HADD2.F32 R18, -RZ, R9.H1_H1 ;  /* 0x30000009ff127230 */ /* 0x000fc40000004100 */
[--C-:B--2---:R-:W-:Y:S02]  /*c4c0*/  HADD2.F32 R5, -RZ, R15.reuse.H0_H0 ;  /* 0x2000000fff057230 */ /* 0x104fe40000004100 */
[--C-:B------:R-:W-:Y:S02]  /*c4d0*/  HADD2.F32 R21, -RZ, R10.reuse.H0_H0 ;  /* 0x2000000aff157230 */ /* 0x100fe40000004100 */
[----:B------:R-:W-:Y:S01]  /*c4e0*/  HADD2.F32 R26, -RZ, R10.H1_H1 ;  /* 0x3000000aff1a7230 */ /* 0x000fe20000004100 */
[C---:B------:R-:W-:Y:S01]  /*c4f0*/  FMUL.FTZ R6, R5.reuse, R0 ;  /* 0x0000000005067220 */ /* 0x040fe20000410000 */
[----:B------:R-:W-:Y:S01]  /*c500*/  HADD2.F32 R8, -RZ, R15.H1_H1 ;  /* 0x3000000fff087230 */ /* 0x000fe20000004100 */
[-C--:B------:R-:W-:Y:S01]  /*c510*/  FFMA.FTZ R30, R5, R3.reuse, R7 ;  /* 0x00000003051e7223 */ /* 0x080fe20000010007 */
[--C-:B------:R-:W-:Y:S01]  /*c520*/  HADD2.F32 R10, -RZ, R13.reuse.H0_H0 ;  /* 0x2000000dff0a7230 */ /* 0x100fe20000004100 */
[----:B------:R-:W-:Y:S01]  /*c530*/  FFMA.FTZ R31, R16, R3, -R6 ;  /* 0x00000003101f7223 */ /* 0x000fe20000010806 */
[----:B------:R-:W-:Y:S01]  /*c540*/  HADD2.F32 R9, -RZ, R13.H1_H1 ;  /* 0x3000000dff097230 */ /* 0x000fe20000004100 */
[----:B------:R-:W-:Y:S01]  /*c550*/  FMUL.FTZ R6, R8, R28 ;  /* 0x0000001c08067220 */ /* 0x000fe20000410000 */
[----:B------:R-:W-:-:S02]  /*c560*/  HADD2.F32 R13, -RZ, R12.H0_H0 ;  /* 0x2000000cff0d7230 */ /* 0x000fc40000004100 */
[----:B------:R-:W-:Y:S02]  /*c570*/  HADD2.F32 R15, -RZ, R12.H1_H1 ;  /* 0x3000000cff0f7230 */ /* 0x000fe40000004100 */
[--C-:B------:R-:W-:Y:S02]  /*c580*/  HADD2.F32 R12, -RZ, R14.reuse.H0_H0 ;  /* 0x2000000eff0c7230 */ /* 0x100fe40000004100 */
[----:B------:R-:W-:Y:S02]  /*c590*/  HADD2.F32 R23, -RZ, R14.H1_H1 ;  /* 0x3000000eff177230 */ /* 0x000fe40000004100 */
[----:B------:R-:W-:Y:S02]  /*c5a0*/  HADD2.F32 R11, -RZ, R11.H1_H1 ;  /* 0x3000000bff0b7230 */ /* 0x000fe40000004100 */
[----:B------:R-:W-:Y:S02]  /*c5b0*/  HADD2.F32 R14, -RZ, R19.H0_H0 ;  /* 0x20000013ff0e7230 */ /* 0x000fe40000004100 */
[----:B------:R-:W-:Y:S01]  /*c5c0*/  HADD2.F32 R0, -RZ, R66.H1_H1 ;  /* 0x30000042ff007230 */ /* 0x000fe20000004100 */
[C---:B------:R-:W-:Y:S01]  /*c5d0*/  FMUL.FTZ R5, R11.reuse, R28 ;  /* 0x0000001c0b057220 */ /* 0x040fe20000410000 */
[----:B------:R-:W-:Y:S01]  /*c5e0*/  HADD2.F32 R3, -RZ, R67.H0_H0 ;  /* 0x20000043ff037230 */ /* 0x000fe20000004100 */
[----:B------:R-:W-:Y:S01]  /*c5f0*/  FFMA.FTZ R29, R11, R14, -R6 ;  /* 0x0000000e0b1d7223 */ /* 0x000fe20000010806 */
[----:B------:R-:W-:Y:S01]  /*c600*/  HADD2.F32 R11, -RZ, R22.H0_H0 ;  /* 0x20000016ff0b7230 */ /* 0x000fe20000004100 */
[-C--:B------:R-:W-:Y:S01]  /*c610*/  FMUL.FTZ R6, R10, R0.reuse ;  /* 0x000000000a067220 */ /* 0x080fe20000410000 */
[----:B------:R-:W-:Y:S01]  /*c620*/  HADD2.F32 R7, -RZ, R27.H0_H0 ;  /* 0x2000001bff077230 */ /* 0x000fe20000004100 */
[----:B------:R-:W-:-:S02]  /*c630*/  FMUL.FTZ R0, R17, R0 ;  /* 0x0000000011007220 */ /* 0x000fc40000410000 */
[----:B------:R-:W-:Y:S02]  /*c640*/  FFMA.FTZ R28, R8, R14, R5 ;  /* 0x0000000e081c7223 */ /* 0x000fe40000010005 */
[-C--:B------:R-:W-:Y:S02]  /*c650*/  FFMA.FTZ R22, R17, R3.reuse, -R6 ;  /* 0x0000000311167223 */ /* 0x080fe40000010806 */
[----:B------:R-:W-:Y:S01]  /*c660*/  FFMA.FTZ R19, R10, R3, R0 ;  /* 0x000000030a137223 */ /* 0x000fe20000010000 */
[----:B------:R-:W-:Y:S01]  /*c670*/  HADD2.F32 R3, -RZ, R67.H1_H1 ;  /* 0x30000043ff037230 */ /* 0x000fe20000004100 */
[CC--:B------:R-:W-:Y:S01]  /*c680*/  FMUL.FTZ R6, R9.reuse, R11.reuse ;  /* 0x0000000b09067220 */ /* 0x0c0fe20000410000 */
[--C-:B------:R-:W-:Y:S01]  /*c690*/  HADD2.F32 R0, -RZ, R70.reuse.H0_H0 ;  /* 0x20000046ff007230 */ /* 0x100fe20000004100 */
[----:B------:R-:W-:Y:S01]  /*c6a0*/  FMUL.FTZ R5, R18, R11 ;  /* 0x0000000b12057220 */ /* 0x000fe20000410000 */
[----:B------:R-:W-:Y:S01]  /*c6b0*/  F2FP.PACK_AB R11, R28, R30 ;  /* 0x0000001e1c0b723e */ /* 0x000fe200000000ff */
[-C--:B------:R-:W-:Y:S01]  /*c6c0*/  FFMA.FTZ R18, R18, R7.reuse, -R6 ;  /* 0x0000000712127223 */ /* 0x080fe20000010806 */
[----:B------:R-:W-:Y:S01]  /*c6d0*/  HADD2.F32 R6, -RZ, R70.H1_H1 ;  /* 0x30000046ff067230 */ /* 0x000fe20000004100 */
[----:B------:R-:W-:Y:S01]  /*c6e0*/  FFMA.FTZ R9, R9, R7, R5 ;  /* 0x0000000709097223 */ /* 0x000fe20000010005 */
[----:B------:R-:W-:Y:S01]  /*c6f0*/  HADD2.F32 R5, -RZ, R71.H0_H0 ;  /* 0x20000047ff057230 */ /* 0x000fe20000004100 */
[----:B------:R-:W-:-:S02]  /*c700*/  FMUL.FTZ R8, R13, R3 ;  /* 0x000000030d087220 */ /* 0x000fc40000410000 */
[----:B------:R-:W-:Y:S01]  /*c710*/  FMUL.FTZ R7, R20, R3 ;  /* 0x0000000314077220 */ /* 0x000fe20000410000 */
[----:B------:R-:W-:Y:S01]  /*c720*/  F2FP.PACK_AB R9, R9, R19 ;  /* 0x000000130909723e */ /* 0x000fe200000000ff */
[CC--:B------:R-:W-:Y:S02]  /*c730*/  FMUL.FTZ R3, R12.reuse, R0.reuse ;  /* 0x000000000c037220 */ /* 0x0c0fe40000410000 */
[C---:B------:R-:W-:Y:S02]  /*c740*/  FMUL.FTZ R0, R21.reuse, R0 ;  /* 0x0000000015007220 */ /* 0x040fe40000410000 */
[-C--:B------:R-:W-:Y:S01]  /*c750*/  FFMA.FTZ R14, R21, R5.reuse, -R3 ;  /* 0x00000005150e7223 */ /* 0x080fe20000010803 */
[----:B------:R-:W-:Y:S01]  /*c760*/  HADD2.F32 R3, -RZ, R32.H0_H0 ;  /* 0x20000020ff037230 */ /* 0x000fe20000004100 */
[----:B------:R-:W-:Y:S01]  /*c770*/  FFMA.FTZ R10, R12, R5, R0 ;  /* 0x000000050c0a7223 */ /* 0x000fe20000010000 */
[----:B------:R-:W-:Y:S01]  /*c780*/  HADD2.F32 R0, -RZ, R35.H0_H0 ;  /* 0x20000023ff007230 */ /* 0x000fe20000004100 */
[-C--:B------:R-:W-:Y:S01]  /*c790*/  FFMA.FTZ R17, R20, R6.reuse, -R8 ;  /* 0x0000000614117223 */ /* 0x080fe20000010808 */
[----:B------:R-:W-:Y:S01]  /*c7a0*/  HADD2.F32 R8, -RZ, R38.H0_H0 ;  /* 0x20000026ff087230 */ /* 0x000fe20000004100 */
[----:B------:R-:W-:Y:S01]  /*c7b0*/  FFMA.FTZ R16, R13, R6, R7 ;  /* 0x000000060d107223 */ /* 0x000fe20000010007 */
[----:B------:R-:W-:Y:S01]  /*c7c0*/  HADD2.F32 R7, -RZ, R34.H0_H0 ;  /* 0x20000022ff077230 */ /* 0x000fe20000004100 */
[-C--:B------:R-:W-:Y:S01]  /*c7d0*/  FMUL.FTZ R6, R15, R3.reuse ;  /* 0x000000030f067220 */ /* 0x080fe20000410000 */
[----:B------:R-:W-:Y:S01]  /*c7e0*/  F2FP.PACK_AB R13, R18, R22 ;  /* 0x00000016120d723e */ /* 0x000fe200000000ff */
[----:B------:R-:W-:-:S02]  /*c7f0*/  FMUL.FTZ R5, R24, R3 ;  /* 0x0000000318057220 */ /* 0x000fc40000410000 */
[-C--:B------:R-:W-:Y:S02]  /*c800*/  FMUL.FTZ R3, R23, R0.reuse ;  /* 0x0000000017037220 */ /* 0x080fe40000410000 */
[----:B------:R-:W-:Y:S02]  /*c810*/  FMUL.FTZ R0, R26, R0 ;  /* 0x000000001a007220 */ /* 0x000fe40000410000 */
[-C--:B------:R-:W-:Y:S02]  /*c820*/  FFMA.FTZ R6, R24, R7.reuse, -R6 ;  /* 0x0000000718067223 */ /* 0x080fe40000010806 */
[-C--:B------:R-:W-:Y:S02]  /*c830*/  FFMA.FTZ R3, R26, R8.reuse, -R3 ;  /* 0x000000081a037223 */ /* 0x080fe40000010803 */
[----:B------:R-:W-:Y:S01]  /*c840*/  FFMA.FTZ R5, R15, R7, R5 ;  /* 0x000000070f057223 */ /* 0x000fe20000010005 */
[----:B------:R-:W-:Y:S01]  /*c850*/  F2FP.PACK_AB R15, R29, R31 ;  /* 0x0000001f1d0f723e */ /* 0x000fe200000000ff */
[----:B------:R-:W-:Y:S01]  /*c860*/  FFMA.FTZ R0, R23, R8, R0 ;  /* 0x0000000817007223 */ /* 0x000fe20000010000 */
[----:B------:R-:W-:-:S02]  /*c870*/  F2FP.PACK_AB R12, R6, R17 ;  /* 0x00000011060c723e */ /* 0x000fc400000000ff */
[----:B------:R-:W-:Y:S02]  /*c880*/  F2FP.PACK_AB R14, R3, R14 ;  /* 0x0000000e030e723e */ /* 0x000fe400000000ff */
[----:B------:R-:W-:Y:S02]  /*c890*/  F2FP.PACK_AB R8, R5, R16 ;  /* 0x000000100508723e */ /* 0x000fe400000000ff */
[----:B------:R-:W-:Y:S01]  /*c8a0*/  F2FP.PACK_AB R10, R0, R10 ;  /* 0x0000000a000a723e */ /* 0x000fe200000000ff */
[----:B------:R1:W-:Y:S04]  /*c8b0*/  STS.128 [R37+0x6100], R12 ;  /* 0x0061000c25007388 */ /* 0x0003e80000000c00 */
[----:B------:R1:W-:Y:S02]  /*c8c0*/  STS.128 [R36+0x6100], R8 ;  /* 0x0061000824007388 */ /* 0x0003e40000000c00 */
.L_x_431:
[----:B------:R-:W-:Y:S05]  /*c8d0*/  BSYNC B0 ;  /* 0x0000000000007941 */ /* 0x000fea0003800000 */
.L_x_430:
        /* <DEDUP_REMOVED lines=12> */
[----:B------:R-:W-:Y:S02]  /*c9a0*/  SHF.R.U32.HI R19, RZ, 0x10, R51 ;  /* 0x00000010ff137819 */ /* 0x000fe40000011633 */
[----:B------:R-:W-:Y:S02]  /*c9b0*/  LOP3.LUT R3, R6, R5, R7, 0xf6, !PT ;  /* 0x0000000506037212 */ /* 0x000fe400078ef607 */
[----:B------:R-:W-:Y:S02]  /*c9c0*/  IADD3 R5, R25, c[0x0][0x27c], RZ ;  /* 0x00009f0019057a10 */ /* 0x000fe40007ffe0ff */
[----:B------:R-:W-:Y:S01]  /*c9d0*/  SHF.L.U32 R31, R3, 0x1, RZ ;  /* 0x00000001031f7819 */ /* 0x000fe200000006ff */
[----:B------:R-:W-:Y:S01]  /*c9e0*/  HADD2.F32 R3, -RZ, R72.H0_H0 ;  /* 0x20000048ff037230 */ /* 0x000fe20000004100 */
[----:B------:R-:W-:-:S02]  /*c9f0*/  LOP3.LUT R0, R0, 0x38, R5, 0xf8, !PT ;  /* 0x0000003800007812 */ /* 0x000fc400078ef805 */
[----:B------:R-:W-:Y:S01]  /*ca00*/  SHF.R.U32.HI R5, RZ, 0x10, R47 ;  /* 0x00000010ff057819 */ /* 0x000fe2000001162f */
[----:B-1----:R-:W1:Y:S01]  /*ca10*/  LDS.128 R8, [R31+0x6100] ;  /* 0x006100001f087984 */ /* 0x002e620000000c00 */
[----:B------:R-:W-:Y:S02]  /*ca20*/  LOP3.LUT R0, R6, R0, R7, 0xf6, !PT ;  /* 0x0000000006007212 */ /* 0x000fe400078ef607 */
[----:B------:R-:W-:Y:S01]  /*ca30*/  SHF.R.U32.HI R22, RZ, 0x10, R45 ;  /* 0x00000010ff167819 */ /* 0x000fe2000001162d */
[----:B------:R-:W-:Y:S01]  /*ca40*/  HADD2.F32 R28, -RZ, R5.H0_H0 ;  /* 0x20000005ff1c7230 */ /* 0x000fe20000004100 */
[----:B------:R-:W-:Y:S01]  /*ca50*/  SHF.L.U32 R29, R0, 0x1, RZ ;  /* 0x00000001001d7819 */ /* 0x000fe200000006ff */
[----:B------:R-:W-:Y:S01]  /*ca60*/  HADD2.F32 R0, -RZ, R71.H1_H1 ;  /* 0x30000047ff007230 */ /* 0x000fe20000004100 */
[----:B------:R-:W-:Y:S02]  /*ca70*/  SHF.R.U32.HI R24, RZ, 0x10, R49 ;  /* 0x00000010ff187819 */ /* 0x000fe40000011631 */
[----:B------:R-:W-:Y:S01]  /*ca80*/  SHF.R.U64 R33, R44, 0x10, R45 ;  /* 0x000000102c217819 */ /* 0x000fe2000000122d */
[----:B------:R-:W2:Y:S01]  /*ca90*/  LDS.128 R12, [R29+0x6100] ;  /* 0x006100001d0c7984 */ /* 0x000ea20000000c00 */
[----:B------:R-:W-:-:S02]  /*caa0*/  SHF.R.U64 R35, R46, 0x10, R47 ;  /* 0x000000102e237819 */ /* 0x000fc4000000122f */
[----:B------:R-:W-:Y:S02]  /*cab0*/  SHF.R.U64 R36, R50, 0x10, R51 ;  /* 0x0000001032247819 */ /* 0x000fe40000001233 */
[----:B------:R-:W-:Y:S01]  /*cac0*/  SHF.R.U64 R37, R48, 0x10, R49 ;  /* 0x0000001030257819 */ /* 0x000fe20000001231 */
        /* <DEDUP_REMOVED lines=59> */
[C---:B------:R-:W-:Y:S02]  /*ce80*/  FMUL.FTZ R0, R27.reuse, R0 ;  /* 0x000000001b007220 */ /* 0x040fe40000410000 */
[-C--:B------:R-:W-:Y:S02]  /*ce90*/  FFMA.FTZ R6, R26, R7.reuse, -R6 ;  /* 0x000000071a067223 */ /* 0x080fe40000010806 */
[----:B------:R-:W-:Y:S02]  /*cea0*/  FFMA.FTZ R3, R27, R8, -R3 ;  /* 0x000000081b037223 */ /* 0x000fe40000010803 */
        /* <DEDUP_REMOVED lines=9> */
.L_x_433:
[----:B------:R-:W-:Y:S05]  /*cf40*/  BSYNC B0 ;  /* 0x0000000000007941 */ /* 0x000fea0003800000 */
.L_x_432:
        /* <DEDUP_REMOVED lines=13> */
[----:B------:R-:W-:Y:S01]  /*d020*/  IADD3 R5, R25, c[0x0][0x27c], RZ ;  /* 0x00009f0019057a10 */ /* 0x000fe20007ffe0ff */
[----:B------:R-:W-:Y:S01]  /*d030*/  HADD2.F32 R19, -RZ, R19.H0_H0 ;  /* 0x20000013ff137230 */ /* 0x000fe20000004100 */
        /* <DEDUP_REMOVED lines=16> */
[--C-:B-1----:R-:W-:Y:S02]  /*d140*/  HADD2.F32 R16, -RZ, R11.reuse.H0_H0 ;  /* 0x2000000bff107230 */ /* 0x102fe40000004100 */
[----:B------:R-:W-:Y:S02]  /*d150*/  HADD2.F32 R11, -RZ, R11.H1_H1 ;  /* 0x3000000bff0b7230 */ /* 0x000fe40000004100 */
[--C-:B------:R-:W-:Y:S01]  /*d160*/  HADD2.F32 R20, -RZ, R8.reuse.H0_H0 ;  /* 0x20000008ff147230 */ /* 0x100fe20000004100 */
[----:B------:R-:W-:Y:S01]  /*d170*/  FMUL.FTZ R7, R16, R0 ;  /* 0x0000000010077220 */ /* 0x000fe20000410000 */
[----:B------:R-:W-:Y:S02]  /*d180*/  HADD2.F32 R26, -RZ, R8.H1_H1 ;  /* 0x30000008ff1a7230 */ /* 0x000fe40000004100 */
[----:B------:R-:W-:-:S02]  /*d190*/  HADD2.F32 R17, -RZ, R9.H0_H0 ;  /* 0x20000009ff117230 */ /* 0x000fc40000004100 */
[--C-:B--2---:R-:W-:Y:S02]  /*d1a0*/  HADD2.F32 R5, -RZ, R15.reuse.H0_H0 ;  /* 0x2000000fff057230 */ /* 0x104fe40000004100 */
[----:B------:R-:W-:Y:S02]  /*d1b0*/  HADD2.F32 R15, -RZ, R15.H1_H1 ;  /* 0x3000000fff0f7230 */ /* 0x000fe40000004100 */
[----:B------:R-:W-:Y:S01]  /*d1c0*/  HADD2.F32 R8, -RZ, R13.H0_H0 ;  /* 0x2000000dff087230 */ /* 0x000fe20000004100 */
[C---:B------:R-:W-:Y:S01]  /*d1d0*/  FMUL.FTZ R6, R5.reuse, R0 ;  /* 0x0000000005067220 */ /* 0x040fe20000410000 */
[----:B------:R-:W-:Y:S01]  /*d1e0*/  HADD2.F32 R0, -RZ, R77.H1_H1 ;  /* 0x3000004dff007230 */ /* 0x000fe20000004100 */
[-C--:B------:R-:W-:Y:S01]  /*d1f0*/  FFMA.FTZ R31, R5, R3.reuse, R7 ;  /* 0x00000003051f7223 */ /* 0x080fe20000010007 */
[----:B------:R-:W-:Y:S01]  /*d200*/  HADD2.F32 R13, -RZ, R13.H1_H1 ;  /* 0x3000000dff0d7230 */ /* 0x000fe20000004100 */
[----:B------:R-:W-:Y:S01]  /*d210*/  FFMA.FTZ R33, R16, R3, -R6 ;  /* 0x0000000310217223 */ /* 0x000fe20000010806 */
[----:B------:R-:W-:Y:S01]  /*d220*/  HADD2.F32 R3, -RZ, R78.H0_H0 ;  /* 0x2000004eff037230 */ /* 0x000fe20000004100 */
[-C--:B------:R-:W-:Y:S01]  /*d230*/  FMUL.FTZ R6, R15, R28.reuse ;  /* 0x0000001c0f067220 */ /* 0x080fe20000410000 */
[----:B------:R-:W-:Y:S01]  /*d240*/  HADD2.F32 R9, -RZ, R9.H1_H1 ;  /* 0x30000009ff097230 */ /* 0x000fe20000004100 */
[C---:B------:R-:W-:Y:S01]  /*d250*/  FMUL.FTZ R5, R11.reuse, R28 ;  /* 0x0000001c0b057220 */ /* 0x040fe20000410000 */
[----:B------:R-:W-:Y:S01]  /*d260*/  HADD2.F32 R7, -RZ, R25.H0_H0 ;  /* 0x20000019ff077230 */ /* 0x000fe20000004100 */
[-C--:B------:R-:W-:Y:S01]  /*d270*/  FFMA.FTZ R28, R11, R19.reuse, -R6 ;  /* 0x000000130b1c7223 */ /* 0x080fe20000010806 */
[----:B------:R-:W-:Y:S01]  /*d280*/  HADD2.F32 R11, -RZ, R22.H0_H0 ;  /* 0x20000016ff0b7230 */ /* 0x000fe20000004100 */
[CC--:B------:R-:W-:Y:S01]  /*d290*/  FMUL.FTZ R6, R8.reuse, R0.reuse ;  /* 0x0000000008067220 */ /* 0x0c0fe20000410000 */
[--C-:B------:R-:W-:Y:S01]  /*d2a0*/  HADD2.F32 R21, -RZ, R10.reuse.H0_H0 ;  /* 0x2000000aff157230 */ /* 0x100fe20000004100 */
[----:B------:R-:W-:Y:S01]  /*d2b0*/  FMUL.FTZ R0, R17, R0 ;  /* 0x0000000011007220 */ /* 0x000fe20000410000 */
[----:B------:R-:W-:Y:S01]  /*d2c0*/  HADD2.F32 R27, -RZ, R10.H1_H1 ;  /* 0x3000000aff1b7230 */ /* 0x000fe20000004100 */
[----:B------:R-:W-:Y:S01]  /*d2d0*/  FFMA.FTZ R22, R15, R19, R5 ;  /* 0x000000130f167223 */ /* 0x000fe20000010005 */
[----:B------:R-:W-:Y:S01]  /*d2e0*/  HADD2.F32 R18, -RZ, R12.H0_H0 ;  /* 0x2000000cff127230 */ /* 0x000fe20000004100 */
[----:B------:R-:W-:Y:S01]  /*d2f0*/  FFMA.FTZ R19, R17, R3, -R6 ;  /* 0x0000000311137223 */ /* 0x000fe20000010806 */
[--C-:B------:R-:W-:Y:S01]  /*d300*/  HADD2.F32 R10, -RZ, R14.reuse.H0_H0 ;  /* 0x2000000eff0a7230 */ /* 0x100fe20000004100 */
[----:B------:R-:W-:Y:S01]  /*d310*/  FMUL.FTZ R6, R13, R11 ;  /* 0x0000000b0d067220 */ /* 0x000fe20000410000 */
[----:B------:R-:W-:Y:S01]  /*d320*/  HADD2.F32 R24, -RZ, R14.H1_H1 ;  /* 0x3000000eff187230 */ /* 0x000fe20000004100 */
[----:B------:R-:W-:Y:S01]  /*d330*/  FFMA.FTZ R17, R8, R3, R0 ;  /* 0x0000000308117223 */ /* 0x000fe20000010000 */
[----:B------:R-:W-:Y:S01]  /*d340*/  HADD2.F32 R3, -RZ, R78.H1_H1 ;  /* 0x3000004eff037230 */ /* 0x000fe20000004100 */
[C---:B------:R-:W-:Y:S01]  /*d350*/  FMUL.FTZ R5, R9.reuse, R11 ;  /* 0x0000000b09057220 */ /* 0x040fe20000410000 */
[--C-:B------:R-:W-:Y:S01]  /*d360*/  HADD2.F32 R0, -RZ, R79.reuse.H0_H0 ;  /* 0x2000004fff007230 */ /* 0x100fe20000004100 */
[-C--:B------:R-:W-:Y:S01]  /*d370*/  FFMA.FTZ R16, R9, R7.reuse, -R6 ;  /* 0x0000000709107223 */ /* 0x080fe20000010806 */
[----:B------:R-:W-:Y:S01]  /*d380*/  HADD2.F32 R6, -RZ, R79.H1_H1 ;  /* 0x3000004fff067230 */ /* 0x000fe20000004100 */
[----:B------:R-:W-:Y:S01]  /*d390*/  FFMA.FTZ R9, R13, R7, R5 ;  /* 0x000000070d097223 */ /* 0x000fe20000010005 */
[----:B------:R-:W-:Y:S01]  /*d3a0*/  HADD2.F32 R5, -RZ, R80.H0_H0 ;  /* 0x20000050ff057230 */ /* 0x000fe20000004100 */
[-C--:B------:R-:W-:Y:S01]  /*d3b0*/  FMUL.FTZ R8, R18, R3.reuse ;  /* 0x0000000312087220 */ /* 0x080fe20000410000 */
[----:B------:R-:W-:Y:S01]  /*d3c0*/  HADD2.F32 R23, -RZ, R12.H1_H1 ;  /* 0x3000000cff177230 */ /* 0x000fe20000004100 */
[----:B------:R-:W-:Y:S01]  /*d3d0*/  FMUL.FTZ R7, R20, R3 ;  /* 0x0000000314077220 */ /* 0x000fe20000410000 */
[----:B------:R-:W-:Y:S01]  /*d3e0*/  F2FP.PACK_AB R15, R28, R33 ;  /* 0x000000211c0f723e */ /* 0x000fe200000000ff */
[-C--:B------:R-:W-:Y:S01]  /*d3f0*/  FMUL.FTZ R3, R10, R0.reuse ;  /* 0x000000000a037220 */ /* 0x080fe20000410000 */
[----:B------:R-:W-:Y:S01]  /*d400*/  F2FP.PACK_AB R13, R16, R19 ;  /* 0x00000013100d723e */ /* 0x000fe200000000ff */
[C---:B------:R-:W-:Y:S01]  /*d410*/  FMUL.FTZ R0, R21.reuse, R0 ;  /* 0x0000000015007220 */ /* 0x040fe20000410000 */
[----:B------:R-:W-:Y:S01]  /*d420*/  F2FP.PACK_AB R11, R22, R31 ;  /* 0x0000001f160b723e */ /* 0x000fe200000000ff */
        /* <DEDUP_REMOVED lines=8> */
[----:B------:R-:W-:Y:S01]  /*d4b0*/  FMUL.FTZ R6, R23, R3 ;  /* 0x0000000317067220 */ /* 0x000fe20000410000 */
        /* <DEDUP_REMOVED lines=11> */
[----:B------:R-:W-:Y:S01]  /*d570*/  F2FP.PACK_AB R10, R0, R10 ;  /* 0x0000000a000a723e */ /* 0x000fe200000000ff */
[----:B------:R1:W-:Y:S04]  /*d580*/  STS.128 [R30+0x6100], R12 ;  /* 0x0061000c1e007388 */ /* 0x0003e80000000c00 */
[----:B------:R1:W-:Y:S02]  /*d590*/  STS.128 [R29+0x6100], R8 ;  /* 0x006100081d007388 */ /* 0x0003e40000000c00 */
.L_x_421:
[----:B------:R-:W-:Y:S05]  /*d5a0*/  BSYNC B2 ;  /* 0x0000000000027941 */ /* 0x000fea0003800000 */
.L_x_399:
[----:B--2---:R-:W-:Y:S01]  /*d5b0*/  SHF.R.S32.HI R7, RZ, 0x4, R83 ;  /* 0x00000004ff077819 */ /* 0x004fe20000011453 */
[----:B------:R-:W-:Y:S01]  /*d5c0*/  IMAD.SHL.U32 R6, R69, 0x40, RZ ;  /* 0x0000004045067824 */ /* 0x000fe200078e00ff */
[----:B------:R-:W-:-:S04]  /*d5d0*/  DEPBAR.LE SB0, 0x0 ;  /* 0x000080000000791a */ /* 0x000fc80000000000 */
[----:B------:R-:W-:Y:S01]  /*d5e0*/  LEA.HI R0, R83, R7, RZ, 0x1 ;  /* 0x0000000753007211 */ /* 0x000fe200078f08ff */
[----:B------:R-:W-:Y:S01]  /*d5f0*/  IMAD.SHL.U32 R3, R81, 0x40, RZ ;  /* 0x0000004051037824 */ /* 0x000fe200078e00ff */
[----:B------:R-:W-:Y:S01]  /*d600*/  LOP3.LUT P1, RZ, R69, 0x2, RZ, 0xc0, !PT ;  /* 0x0000000245ff7812 */ /* 0x000fe2000782c0ff */
[----:B------:R-:W-:Y:S01]  /*d610*/  IMAD.SHL.U32 R5, R82, 0x40, RZ ;  /* 0x0000004052057824 */ /* 0x000fe200078e00ff */
[----:B------:R-:W-:Y:S01]  /*d620*/  LOP3.LUT R0, R0, 0xfffffffe, RZ, 0xc0, !PT ;  /* 0xfffffffe00007812 */ /* 0x000fe200078ec0ff */
[----:B-1----:R-:W-:Y:S01]  /*d630*/  IMAD.SHL.U32 R8, R76, 0x8, RZ ;  /* 0x000000084c087824 */ /* 0x002fe200078e00ff */
[----:B------:R-:W-:Y:S01]  /*d640*/  LOP3.LUT R3, R3, 0x1c0, RZ, 0xc0, !PT ;  /* 0x000001c003037812 */ /* 0x000fe200078ec0ff */
[----:B------:R-:W-:Y:S01]  /*d650*/  IMAD.SHL.U32 R212, R90, 0x2, RZ ;  /* 0x000000025ad47824 */ /* 0x000fe200078e00ff */
[----:B------:R-:W-:Y:S01]  /*d660*/  LOP3.LUT R205, R5, 0xfffffe00, RZ, 0xc0, !PT ;  /* 0xfffffe0005cd7812 */ /* 0x000fe200078ec0ff */
[----:B------:R-:W-:Y:S01]  /*d670*/  IMAD.IADD R7, R7, 0x1, -R0 ;  /* 0x0000000107077824 */ /* 0x000fe200078e0a00 */
[----:B------:R-:W-:Y:S01]  /*d680*/  LOP3.LUT R0, R6, 0x1c0, RZ, 0xc0, !PT ;  /* 0x000001c006007812 */ /* 0x000fe200078ec0ff */
[----:B------:R-:W-:Y:S01]  /*d690*/  IMAD.SHL.U32 R211, R58, 0x2, RZ ;  /* 0x000000023ad37824 */ /* 0x000fe200078e00ff */
[----:B------:R-:W-:Y:S01]  /*d6a0*/  SHF.L.U64.HI R225, R90, 0x1, R225 ;  /* 0x000000015ae17819 */ /* 0x000fe200000102e1 */
[----:B------:R-:W-:Y:S01]  /*d6b0*/  IMAD.SHL.U32 R6, R7, 0x8, RZ ;  /* 0x0000000807067824 */ /* 0x000fe200078e00ff */
[----:B------:R-:W-:Y:S01]  /*d6c0*/  LOP3.LUT R5, R0, 0x8, R8, 0xf8, !PT ;  /* 0x0000000800057812 */ /* 0x000fe200078ef808 */
[----:B------:R-:W-:Y:S01]  /*d6d0*/  STL [R1+0x38], R212 ;  /* 0x000038d401007387 */ /* 0x000fe20000100800 */
[----:B------:R-:W-:Y:S01]  /*d6e0*/  SHF.R.U32.HI R0, RZ, 0x3, R0 ;  /* 0x00000003ff007819 */ /* 0x000fe20000011600 */
[----:B------:R-:W-:Y:S01]  /*d6f0*/  UISETP.GT.AND UP0, UPT, UR16, UR4, UPT ;  /* 0x000000041000728c */ /* 0x000fe2000bf04270 */
[----:B------:R-:W-:Y:S01]  /*d700*/  LOP3.LUT R8, R3, 0x8, R6, 0xf8, !PT ;  /* 0x0000000803087812 */ /* 0x000fe200078ef806 */
[----:B------:R-:W-:Y:S01]  /*d710*/  STL [R1+0x4], R211 ;  /* 0x000004d301007387 */ /* 0x000fe20000100800 */
[----:B------:R-:W-:Y:S01]  /*d720*/  SHF.R.U32.HI R6, RZ, 0x3, R3 ;  /* 0x00000003ff067819 */ /* 0x000fe20000011603 */
[----:B------:R-:W-:Y:S01]  /*d730*/  IMAD R3, R207, 0x400, R205 ;  /* 0x00000400cf037824 */ /* 0x000fe200078e02cd */
[----:B------:R-:W-:-:S02]  /*d740*/  LOP3.LUT R0, R5, R0, RZ, 0x3c, !PT ;  /* 0x0000000005007212 */ /* 0x000fc400078e3cff */
[----:B------:R-:W-:-:S03]  /*d750*/  LOP3.LUT R204, R8, R6, RZ, 0x3c, !PT ;  /* 0x0000000608cc7212 */ /* 0x000fc600078e3cff */
[----:B------:R-:W-:Y:S02]  /*d760*/  IMAD R0, R7, 0x200, R0 ;  /* 0x0000020007007824 */ /* 0x000fe400078e0200 */
[----:B------:R-:W-:Y:S02]  /*d770*/  IMAD.IADD R3, R204, 0x1, R3 ;  /* 0x00000001cc037824 */ /* 0x000fe400078e0203 */
[----:B------:R-:W-:Y:S01]  /*d780*/  IMAD.SHL.U32 R208, R0, 0x2, RZ ;  /* 0x0000000200d07824 */ /* 0x000fe200078e00ff */
[----:B------:R-:W-:Y:S01]  /*d790*/  BAR.SYNC.DEFER_BLOCKING 0x0 ;  /* 0x0000000000007b1d */ /* 0x000fe20000010000 */
[----:B------:R-:W-:Y:S02]  /*d7a0*/  IMAD.SHL.U32 R215, R3, 0x2, RZ ;  /* 0x0000000203d77824 */ /* 0x000fe400078e00ff */
[----:B------:R-:W-:Y:S01]  /*d7b0*/  IMAD R0, R88, c[0x0][0x208], RZ ;  /* 0x0000820058007a24 */ /* 0x000fe200078e02ff */
[C---:B------:R-:W-:Y:S01]  /*d7c0*/  IADD3 R5, R208.reuse, 0x3100, RZ ;  /* 0x00003100d0057810 */ /* 0x040fe20007ffe0ff */
[----:B------:R-:W-:Y:S01]  /*d7d0*/  IMAD.WIDE.U32 R6, R91, c[0x0][0x208], RZ ;  /* 0x000082005b067a25 */ /* 0x000fe200078e00ff */
[----:B------:R-:W-:-:S02]  /*d7e0*/  IADD3 R219, R208, 0x3120, RZ ;  /* 0x00003120d0db7810 */ /* 0x000fc40007ffe0ff */
[----:B------:R-:W-:Y:S01]  /*d7f0*/  @P1 IADD3 R219, R5, -0x20, RZ ;  /* 0xffffffe005db1810 */ /* 0x000fe20007ffe0ff */
[----:B------:R-:W-:Y:S01]  /*d800*/  IMAD R0, R91, c[0x0][0x20c], R0 ;  /* 0x000083005b007a24 */ /* 0x000fe200078e0200 */
[----:B------:R-:W-:Y:S01]  /*d810*/  ISETP.GE.AND P1, PT, R90, c[0x0][0x1d4], PT ;  /* 0x000075005a007a0c */ /* 0x000fe20003f26270 */
[----:B------:R-:W-:Y:S01]  /*d820*/  IMAD R3, R89, c[0x0][0x218], RZ ;  /* 0x0000860059037a24 */ /* 0x000fe200078e02ff */
[----:B------:R-:W-:Y:S01]  /*d830*/  IADD3 R224, R219, 0x800, RZ ;  /* 0x00000800dbe07810 */ /* 0x000fe20007ffe0ff */
[----:B------:R-:W-:Y:S01]  /*d840*/  IMAD.IADD R7, R7, 0x1, R0 ;  /* 0x0000000107077824 */ /* 0x000fe200078e0200 */
[----:B------:R-:W-:Y:S01]  /*d850*/  ISETP.LT.OR P3, PT, R68, 0x1, P1 ;  /* 0x000000014400780c */ /* 0x000fe20000f61670 */
[----:B------:R-:W-:Y:S01]  /*d860*/  IMAD R3, R240, c[0x0][0x21c], R3 ;  /* 0x00008700f0037a24 */ /* 0x000fe200078e0203 */
[----:B------:R-:W-:Y:S01]  /*d870*/  ISETP.LT.OR P4, PT, R68, 0x11, P1 ;  /* 0x000000114400780c */ /* 0x000fe20000f81670 */
[----:B------:R-:W-:Y:S01]  /*d880*/  IMAD.WIDE.U32 R6, R240, c[0x0][0x218], R6 ;  /* 0x00008600f0067a25 */ /* 0x000fe200078e0006 */
[----:B------:R-:W-:-:S02]  /*d890*/  IADD3 R223, R219, 0x1000, RZ ;  /* 0x00001000dbdf7810 */ /* 0x000fc40007ffe0ff */
[C---:B------:R-:W-:Y:S01]  /*d8a0*/  IADD3 R222, R219.reuse, 0x1800, RZ ;  /* 0x00001800dbde7810 */ /* 0x040fe20007ffe0ff */
[--C-:B------:R-:W-:Y:S01]  /*d8b0*/  IMAD R218, R2, 0x2, R215.reuse ;  /* 0x0000000202da7824 */ /* 0x100fe200078e02d7 */
[----:B------:R-:W-:Y:S01]  /*d8c0*/  IADD3 R0, P0, R6, UR44, RZ ;  /* 0x0000002c06007c10 */ /* 0x000fe2000ff1e0ff */
[----:B------:R-:W-:Y:S01]  /*d8d0*/  IMAD R216, R4, 0x2, R215 ;  /* 0x0000000204d87824 */ /* 0x000fe200078e02d7 */
[----:B------:R-:W-:Y:S01]  /*d8e0*/  LDSM.16.M88.4 R20, [R208+0x3100] ;  /* 0x00310000d014783b */ /* 0x000fe20000000200 */
[----:B------:R-:W-:Y:S02]  /*d8f0*/  IADD3 R221, R219, 0x2000, RZ ;  /* 0x00002000dbdd7810 */ /* 0x000fe40007ffe0ff */
[----:B------:R-:W-:Y:S01]  /*d900*/  IADD3.X R6, R7, UR6, R3, P0, !PT ;  /* 0x0000000607067c10 */ /* 0x000fe200087fe403 */
[----:B------:R-:W1:Y:S01]  /*d910*/  LDSM.16.M88.4 R8, [R215+0x8100] ;  /* 0x00810000d708783b */ /* 0x000e620000000200 */
[----:B------:R-:W-:Y:S01]  /*d920*/  LEA R3, P0, R0, c[0x0][0x1f8], 0x1 ;  /* 0x00007e0000037a11 */ /* 0x000fe200078008ff */
[----:B------:R-:W-:Y:S01]  /*d930*/  IMAD R217, R2, 0x2, R216 ;  /* 0x0000000202d97824 */ /* 0x000fe200078e02d8 */
[----:B------:R-:W-:Y:S01]  /*d940*/  IADD3 R220, R219, 0x2800, RZ ;  /* 0x00002800dbdc7810 */ /* 0x000fe20007ffe0ff */
[----:B------:R-:W2:Y:S01]  /*d950*/  LDSM.16.M88.4 R16, [R208+0x3900] ;  /* 0x00390000d010783b */ /* 0x000ea20000000200 */
[----:B------:R-:W-:-:S03]  /*d960*/  LEA.HI.X R0, R0, c[0x0][0x1fc], R6, 0x1, P0 ;  /* 0x00007f0000007a11 */ /* 0x000fc600000f0c06 */
[----:B------:R-:W-:Y:S04]  /*d970*/  LDSM.16.M88.4 R24, [R208+0x4100] ;  /* 0x00410000d018783b */ /* 0x000fe80000000200 */
[----:B------:R-:W-:Y:S04]  /*d980*/  LDSM.16.M88.4 R28, [R208+0x4900] ;  /* 0x00490000d01c783b */ /* 0x000fe80000000200 */
[----:B------:R-:W-:Y:S04]  /*d990*/  LDSM.16.M88.4 R32, [R208+0x5100] ;  /* 0x00510000d020783b */ /* 0x000fe80000000200 */
[----:B------:R-:W-:Y:S04]  /*d9a0*/  LDSM.16.M88.4 R36, [R208+0x5900] ;  /* 0x00590000d024783b */ /* 0x000fe80000000200 */
[----:B------:R-:W-:Y:S04]  /*d9b0*/  LDSM.16.M88.4 R12, [R215+0x6100] ;  /* 0x00610000d70c783b */ /* 0x000fe80000000200 */
[----:B------:R-:W3:Y:S04]  /*d9c0*/  SHFL.IDX PT, R6, R3, RZ, 0x181f ;  /* 0x00181fff03067589 */ /* 0x000ee800000e0000 */
[----:B------:R-:W-:Y:S04]  /*d9d0*/  SHFL.IDX PT, R5, R3, 0x1, 0x181f ;  /* 0x00381f0003057f89 */ /* 0x000fe800000e0000 */
[----:B------:R-:W4:Y:S01]  /*d9e0*/  SHFL.IDX PT, R7, R0, RZ, 0x181f ;  /* 0x00181fff00077589 */ /* 0x000f2200000e0000 */
[C---:B-1----:R-:W-:Y:S03]  /*d9f0*/  HMMA.16816.F32 R84, R8.reuse, R20, RZ ;  /* 0x000000140854723c */ /* 0x042fe600000018ff */
[----:B------:R-:W-:Y:S04]  /*da00*/  LDSM.16.M88.4 R44, [R219] ;  /* 0x00000000db2c783b */ /* 0x000fe80000000200 */
[----:B------:R-:W-:Y:S01]  /*da10*/  LDSM.16.M88.4 R40, [R219+0x800] ;  /* 0x00080000db28783b */ /* 0x000fe20000000200 */
[----:B--2---:R-:W-:Y:S01]  /*da20*/  HMMA.16816.F32 R80, R8, R16, RZ ;  /* 0x000000100850723c */ /* 0x004fe200000018ff */
[----:B---3--:R-:W-:-:S07]  /*da30*/  IADD3 R6, P2, R6, R212, RZ ;  /* 0x000000d406067210 */ /* 0x008fce0007f5e0ff */
[----:B------:R-:W-:Y:S01]  /*da40*/  HMMA.16816.F32 R72, R8, R24, RZ ;  /* 0x000000180848723c */ /* 0x000fe200000018ff */
[----:B----4-:R-:W-:Y:S01]  /*da50*/  IMAD.X R7, R7, 0x1, R225, P2 ;  /* 0x0000000107077824 */ /* 0x010fe200010e06e1 */
[----:B------:R-:W-:-:S06]  /*da60*/  ISETP.LT.OR P2, PT, R68, 0x21, P1 ;  /* 0x000000214400780c */ /* 0x000fcc0000f41670 */
[C---:B------:R-:W-:Y:S08]  /*da70*/  HMMA.16816.F32 R64, R8.reuse, R28, RZ ;  /* 0x0000001c0840723c */ /* 0x040ff000000018ff */
[C---:B------:R-:W-:Y:S08]  /*da80*/  HMMA.16816.F32 R48, R8.reuse, R32, RZ ;  /* 0x000000200830723c */ /* 0x040ff000000018ff */
[C---:B------:R-:W-:Y:S08]  /*da90*/  HMMA.16816.F32 R76, R8.reuse, R36, RZ ;  /* 0x00000024084c723c */ /* 0x040ff000000018ff */
[C---:B------:R-:W-:Y:S08]  /*daa0*/  HMMA.16816.F32 R92, R8.reuse, R22, RZ ;  /* 0x00000016085c723c */ /* 0x040ff000000018ff */
[C---:B------:R-:W-:Y:S08]  /*dab0*/  HMMA.16816.F32 R100, R8.reuse, R18, RZ ;  /* 0x000000120864723c */ /* 0x040ff000000018ff */
[C---:B------:R-:W-:Y:S08]  /*dac0*/  HMMA.16816.F32 R96, R8.reuse, R26, RZ ;  /* 0x0000001a0860723c */ /* 0x040ff000000018ff */
[C---:B------:R-:W-:Y:S08]  /*dad0*/  HMMA.16816.F32 R128, R8.reuse, R30, RZ ;  /* 0x0000001e0880723c */ /* 0x040ff000000018ff */
[C---:B------:R-:W-:Y:S08]  /*dae0*/  HMMA.16816.F32 R136, R8.reuse, R34, RZ ;  /* 0x000000220888723c */ /* 0x040ff000000018ff */
[----:B------:R-:W-:Y:S01]  /*daf0*/  HMMA.16816.F32 R172, R8, R38, RZ ;  /* 0x0000002608ac723c */ /* 0x000fe200000018ff */
[----:B------:R-:W-:Y:S04]  /*db00*/  SHFL.IDX PT, R9, R0, 0x1, 0x181f ;  /* 0x00381f0000097f89 */ /* 0x000fe800000e0000 */
[----:B------:R-:W-:Y:S03]  /*db10*/  SHFL.IDX PT, R8, R3, 0x2, 0x181f ;  /* 0x00581f0003087f89 */ /* 0x000fe600000e0000 */
[C---:B------:R-:W-:Y:S01]  /*db20*/  HMMA.16816.F32 R176, R12.reuse, R20, RZ ;  /* 0x000000140cb0723c */ /* 0x040fe200000018ff */
[----:B------:R-:W-:Y:S04]  /*db30*/  SHFL.IDX PT, R20, R3, 0x3, 0x181f ;  /* 0x00781f0003147f89 */ /* 0x000fe800000e0000 */
[----:B------:R-:W-:Y:S03]  /*db40*/  SHFL.IDX PT, R21, R3, 0x4, 0x181f ;  /* 0x00981f0003157f89 */ /* 0x000fe600000e0000 */
[C---:B------:R-:W-:Y:S01]  /*db50*/  HMMA.16816.F32 R144, R12.reuse, R22, RZ ;  /* 0x000000160c90723c */ /* 0x040fe200000018ff */
[----:B------:R-:W-:Y:S04]  /*db60*/  SHFL.IDX PT, R23, R0, 0x3, 0x181f ;  /* 0x00781f0000177f89 */ /* 0x000fe800000e0000 */
[----:B------:R-:W-:Y:S03]  /*db70*/  SHFL.IDX PT, R22, R0, 0x4, 0x181f ;  /* 0x00981f0000167f89 */ /* 0x000fe600000e0000 */
[C---:B------:R-:W-:Y:S01]  /*db80*/  HMMA.16816.F32 R132, R12.reuse, R16, RZ ;  /* 0x000000100c84723c */ /* 0x040fe200000018ff */
[----:B------:R-:W-:Y:S07]  /*db90*/  SHFL.IDX PT, R3, R3, 0x5, 0x181f ;  /* 0x00b81f0003037f89 */ /* 0x000fee00000e0000 */
[C---:B------:R-:W-:Y:S01]  /*dba0*/  HMMA.16816.F32 R140, R12.reuse, R18, RZ ;  /* 0x000000120c8c723c */ /* 0x040fe200000018ff */
[----:B------:R-:W1:Y:S07]  /*dbb0*/  LDSM.16.M88.4 R16, [R218+0x8100] ;  /* 0x00810000da10783b */ /* 0x000e6e0000000200 */
[C---:B------:R-:W-:Y:S08]  /*dbc0*/  HMMA.16816.F32 R124, R12.reuse, R24, RZ ;  /* 0x000000180c7c723c */ /* 0x040ff000000018ff */
[C---:B------:R-:W-:Y:S01]  /*dbd0*/  HMMA.16816.F32 R148, R12.reuse, R26, RZ ;  /* 0x0000001a0c94723c */ /* 0x040fe200000018ff */
[----:B------:R-:W-:Y:S07]  /*dbe0*/  LDSM.16.M88.4 R24, [R219+0x2800] ;  /* 0x00280000db18783b */ /* 0x000fee0000000200 */
[C---:B------:R-:W-:Y:S08]  /*dbf0*/  HMMA.16816.F32 R120, R12.reuse, R28, RZ ;  /* 0x0000001c0c78723c */ /* 0x040ff000000018ff */
[C---:B------:R-:W-:Y:S01]  /*dc00*/  HMMA.16816.F32 R164, R12.reuse, R30, RZ ;  /* 0x0000001e0ca4723c */ /* 0x040fe200000018ff */
[----:B------:R-:W-:Y:S07]  /*dc10*/  LDSM.16.M88.4 R28, [R219+0x2000] ;  /* 0x00200000db1c783b */ /* 0x000fee0000000200 */
[C---:B------:R-:W-:Y:S08]  /*dc20*/  HMMA.16816.F32 R116, R12.reuse, R32, RZ ;  /* 0x000000200c74723c */ /* 0x040ff000000018ff */
[C---:B------:R-:W-:Y:S01]  /*dc30*/  HMMA.16816.F32 R112, R12.reuse, R34, RZ ;  /* 0x000000220c70723c */ /* 0x040fe200000018ff */
[----:B------:R-:W-:Y:S07]  /*dc40*/  LDSM.16.M88.4 R32, [R219+0x1800] ;  /* 0x00180000db20783b */ /* 0x000fee0000000200 */
[C---:B------:R-:W-:Y:S08]  /*dc50*/  HMMA.16816.F32 R108, R12.reuse, R36, RZ ;  /* 0x000000240c6c723c */ /* 0x040ff000000018ff */
[----:B------:R-:W-:Y:S01]  /*dc60*/  HMMA.16816.F32 R104, R12, R38, RZ ;  /* 0x000000260c68723c */ /* 0x000fe200000018ff */
[----:B------:R-:W2:Y:S04]  /*dc70*/  SHFL.IDX PT, R15, R0, 0x2, 0x181f ;  /* 0x00581f00000f7f89 */ /* 0x000ea800000e0000 */
[----:B------:R-:W3:Y:S02]  /*dc80*/  LDSM.16.M88.4 R36, [R219+0x1000] ;  /* 0x00100000db24783b */ /* 0x000ee40000000200 */
[-C--:B------:R-:W-:Y:S01]  /*dc90*/  IADD3 R12, P0, R5, R212.reuse, RZ ;  /* 0x000000d4050c7210 */ /* 0x080fe20007f1e0ff */
[----:B-1----:R-:W-:Y:S01]  /*dca0*/  HMMA.16816.F32 R84, R16, R44, R84 ;  /* 0x0000002c1054723c */ /* 0x002fe20000001854 */
[----:B------:R1:W4:Y:S03]  /*dcb0*/  SHFL.IDX PT, R5, R0, 0x5, 0x181f ;  /* 0x00b81f0000057f89 */ /* 0x00032600000e0000 */
[----:B------:R-:W-:Y:S01]  /*dcc0*/  IMAD.X R13, R9, 0x1, R225, P0 ;  /* 0x00000001090d7824 */ /* 0x000fe200000e06e1 */
[----:B------:R-:W-:-:S02]  /*dcd0*/  IADD3 R14, P0, R8, R212, RZ ;  /* 0x000000d4080e7210 */ /* 0x000fc40007f1e0ff */
[----:B------:R-:W5:Y:S01]  /*dce0*/  LDSM.16.M88.4 R8, [R218+0x6100] ;  /* 0x00610000da08783b */ /* 0x000f620000000200 */
[----:B------:R-:W-:Y:S03]  /*dcf0*/  HMMA.16816.F32 R80, R16, R40, R80 ;  /* 0x000000281050723c */ /* 0x000fe60000001850 */
[----:B------:R-:W-:Y:S01]  /*dd00*/  @!PT LDS RZ, [RZ] ;  /* 0x00000000fffff984 */ /* 0x000fe20000000800 */
[----:B------:R-:W-:Y:S01]  /*dd10*/  @!PT LDS RZ, [RZ] ;  /* 0x00000000fffff984 */ /* 0x000fe20000000800 */
[----:B------:R-:W-:Y:S01]  /*dd20*/  @!PT LDS RZ, [RZ] ;  /* 0x00000000fffff984 */ /* 0x000fe20000000800 */
[----:B------:R3:W-:Y:S01]  /*dd30*/  LDGSTS.E.BYPASS.LTC128B.128 [R211+0x100], [R6.64], !P3 ;  /* 0x0010000006d37fae */ /* 0x0007e2000d901d5a */
[----:B------:R-:W-:-:S03]  /*dd40*/  ISETP.LT.OR P3, PT, R68, 0x41, P1 ;  /* 0x000000414400780c */ /* 0x000fc60000f61670 */
[----:B------:R4:W-:Y:S01]  /*dd50*/  LDGSTS.E.BYPASS.LTC128B.128 [R211+0x900], [R12.64], !P4 ;  /* 0x009000000cd37fae */ /* 0x0009e2000e101d5a */
[C---:B------:R-:W-:Y:S01]  /*dd60*/  ISETP.LT.OR P4, PT, R68.reuse, 0x31, P1 ;  /* 0x000000314400780c */ /* 0x040fe20000f81670 */
[----:B--2---:R-:W-:Y:S01]  /*dd70*/  IMAD.X R15, R15, 0x1, R225, P0 ;  /* 0x000000010f0f7824 */ /* 0x004fe200000e06e1 */
[----:B------:R-:W-:Y:S01]  /*dd80*/  ISETP.LT.OR P1, PT, R68, 0x51, P1 ;  /* 0x000000514400780c */ /* 0x000fe20000f21670 */
[----:B------:R-:W-:Y:S03]  /*dd90*/  HMMA.16816.F32 R64, R16, R32, R64 ;  /* 0x000000201040723c */ /* 0x000fe60000001840 */
[----:B------:R2:W-:Y:S01]  /*dda0*/  LDGSTS.E.BYPASS.LTC128B.128 [R211+0x1100], [R14.64], !P2 ;  /* 0x011000000ed37fae */ /* 0x0005e2000d101d5a */
[----:B------:R-:W-:Y:S01]  /*ddb0*/  LOP3.LUT P2, RZ, R69, 0x4, RZ, 0xc0, !PT ;  /* 0x0000000445ff7812 */ /* 0x000fe2000784c0ff */
[----:B-1----:R-:W-:-:S03]  /*ddc0*/  IMAD.MOV.U32 R0, RZ, RZ, 0x40 ;  /* 0x00000040ff007424 */ /* 0x002fc600078e00ff */
[----:B------:R-:W-:Y:S02]  /*ddd0*/  HMMA.16816.F32 R76, R16, R24, R76 ;  /* 0x00000018104c723c */ /* 0x000fe4000000184c */
[----:B------:R-:W-:-:S05]  /*dde0*/  SEL R0, R0, 0xffffffc0, !P2 ;  /* 0xffffffc000007807 */ /* 0x000fca0005000000 */
[----:B------:R-:W-:Y:S01]  /*ddf0*/  IMAD.IADD R214, R208, 0x1, R0 ;  /* 0x00000001d0d67824 */ /* 0x000fe200078e0200 */
[----:B------:R-:W-:Y:S01]  /*de00*/  HMMA.16816.F32 R92, R16, R46, R92 ;  /* 0x0000002e105c723c */ /* 0x000fe2000000185c */
[----:B------:R-:W-:Y:S01]  /*de10*/  IMAD.IADD R213, R0, 0x1, R219 ;  /* 0x0000000100d57824 */ /* 0x000fe200078e02db */
[----:B------:R-:W-:Y:S02]  /*de20*/  LOP3.LUT R0, R204, R205, RZ, 0xfc, !PT ;  /* 0x000000cdcc007212 */ /* 0x000fe400078efcff */
[----:B---3--:R-:W-:-:S04]  /*de30*/  IADD3 R6, P0, R20, R212, RZ ;  /* 0x000000d414067210 */ /* 0x008fc80007f1e0ff */
[----:B------:R-:W-:Y:S01]  /*de40*/  HMMA.16816.F32 R72, R16, R36, R72 ;  /* 0x000000241048723c */ /* 0x000fe20000001848 */
[----:B------:R-:W-:Y:S01]  /*de50*/  IMAD.X R7, R23, 0x1, R225, P0 ;  /* 0x0000000117077824 */ /* 0x000fe200000e06e1 */
[----:B----4-:R-:W-:-:S04]  /*de60*/  IADD3 R12, P0, R21, R212, RZ ;  /* 0x000000d4150c7210 */ /* 0x010fc80007f1e0ff */
[----:B------:R1:W-:Y:S01]  /*de70*/  LDGSTS.E.BYPASS.LTC128B.128 [R211+0x1900], [R6.64], !P4 ;  /* 0x0190000006d37fae */ /* 0x0003e2000e101d5a */
[----:B------:R-:W-:Y:S01]  /*de80*/  IMAD.X R13, R22, 0x1, R225, P0 ;  /* 0x00000001160d7824 */ /* 0x000fe200000e06e1 */
[C---:B------:R-:W-:Y:S04]  /*de90*/  HMMA.16816.F32 R100, R16.reuse, R42, R100 ;  /* 0x0000002a1064723c */ /* 0x040fe80000001864 */
[----:B------:R2:W-:Y:S04]  /*dea0*/  LDGSTS.E.BYPASS.LTC128B.128 [R211+0x2100], [R12.64], !P3 ;  /* 0x021000000cd37fae */ /* 0x0005e8000d901d5a */
[C---:B------:R-:W-:Y:S08]  /*deb0*/  HMMA.16816.F32 R96, R16.reuse, R38, R96 ;  /* 0x000000261060723c */ /* 0x040ff00000001860 */
[C---:B------:R-:W-:Y:S08]  /*dec0*/  HMMA.16816.F32 R128, R16.reuse, R34, R128 ;  /* 0x000000221080723c */ /* 0x040ff00000001880 */
[----:B------:R-:W-:Y:S01]  /*ded0*/  HMMA.16816.F32 R188, R16, R30, R136 ;  /* 0x0000001e10bc723c */ /* 0x000fe20000001888 */
[----:B-1----:R-:W-:-:S02]  /*dee0*/  IADD3 R6, P0, R3, R212, RZ ;  /* 0x000000d403067210 */ /* 0x002fc40007f1e0ff */
[----:B------:R-:W-:-:S03]  /*def0*/  IADD3 R3, R211, 0x100, RZ ;  /* 0x00000100d3037810 */ /* 0x000fc60007ffe0ff */
[----:B------:R-:W-:Y:S01]  /*df00*/  IMAD.X R7, R5, 0x1, R225, P0 ;  /* 0x0000000105077824 */ /* 0x000fe200000e06e1 */
[----:B------:R-:W-:Y:S01]  /*df10*/  PLOP3.LUT P0, PT, PT, PT, UP0, 0x80, 0x0 ;  /* 0x000000000000781c */ /* 0x000fe20003f0f008 */
[C---:B--2---:R-:W-:Y:S01]  /*df20*/  HMMA.16816.F32 R12, R16.reuse, R28, R48 ;  /* 0x0000001c100c723c */ /* 0x044fe20000001830 */
[----:B------:R-:W-:Y:S04]  /*df30*/  STL [R1+0x8], R3 ;  /* 0x0000080301007387 */ /* 0x000fe80000100800 */
[----:B------:R1:W-:Y:S03]  /*df40*/  LDGSTS.E.BYPASS.LTC128B.128 [R211+0x2900], [R6.64], !P1 ;  /* 0x0290000006d37fae */ /* 0x0003e6000c901d5a */
[----:B------:R-:W-:Y:S01]  /*df50*/  HMMA.16816.F32 R172, R16, R26, R172 ;  /* 0x0000001a10ac723c */ /* 0x000fe200000018ac */
[----:B------:R-:W-:Y:S04]  /*df60*/  LDSM.16.M88.4 R20, [R216+0x8100] ;  /* 0x00810000d814783b */ /* 0x000fe80000000200 */
[----:B------:R-:W2:Y:S03]  /*df70*/  LDSM.16.M88.4 R68, [R214+0x5100] ;  /* 0x00510000d644783b */ /* 0x000ea60000000200 */
[C---:B-----5:R-:W-:Y:S01]  /*df80*/  HMMA.16816.F32 R192, R8.reuse, R32, R120 ;  /* 0x0000002008c0723c */ /* 0x060fe20000001878 */
[----:B------:R-:W3:Y:S04]  /*df90*/  LDSM.16.M88.4 R60, [R214+0x3100] ;  /* 0x00310000d63c783b */ /* 0x000ee80000000200 */
[----:B------:R-:W4:Y:S03]  /*dfa0*/  LDSM.16.M88.4 R56, [R214+0x3900] ;  /* 0x00390000d638783b */ /* 0x000f260000000200 */
[C---:B------:R-:W-:Y:S01]  /*dfb0*/  HMMA.16816.F32 R176, R8.reuse, R44, R176 ;  /* 0x0000002c08b0723c */ /* 0x040fe200000018b0 */
[----:B------:R-:W-:Y:S04]  /*dfc0*/  LDSM.16.M88.4 R52, [R214+0x4100] ;  /* 0x00410000d634783b */ /* 0x000fe80000000200 */
[----:B------:R-:W5:Y:S03]  /*dfd0*/  LDSM.16.M88.4 R88, [R214+0x5900] ;  /* 0x00590000d658783b */ /* 0x000f660000000200 */
[C---:B------:R-:W-:Y:S01]  /*dfe0*/  HMMA.16816.F32 R180, R8.reuse, R40, R132 ;  /* 0x0000002808b4723c */ /* 0x040fe20000001884 */
[----:B------:R-:W1:Y:S04]  /*dff0*/  LDSM.16.M88.4 R48, [R214+0x4900] ;  /* 0x00490000d630783b */ /* 0x000e680000000200 */
[----:B------:R-:W1:Y:S03]  /*e000*/  LDSM.16.M88.4 R16, [R216+0x6100] ;  /* 0x00610000d810783b */ /* 0x000e660000000200 */
[C---:B------:R-:W-:Y:S01]  /*e010*/  HMMA.16816.F32 R120, R8.reuse, R46, R144 ;  /* 0x0000002e0878723c */ /* 0x040fe20000001890 */
[----:B------:R-:W-:Y:S04]  /*e020*/  LDSM.16.M88.4 R44, [R213] ;  /* 0x00000000d52c783b */ /* 0x000fe80000000200 */
[----:B------:R-:W0:Y:S03]  /*e030*/  LDGDEPBAR ;  /* 0x00000000000079af */ /* 0x000e260000000000 */
[C---:B------:R-:W-:Y:S01]  /*e040*/  HMMA.16816.F32 R140, R8.reuse, R42, R140 ;  /* 0x0000002a088c723c */ /* 0x040fe2000000188c */
[----:B------:R-:W-:Y:S07]  /*e050*/  LDSM.16.M88.4 R40, [R213+0x800] ;  /* 0x00080000d528783b */ /* 0x000fee0000000200 */
        /* <DEDUP_REMOVED lines=11> */
[----:B------:R-:W1:Y:S03]  /*e110*/  LDSM.16.M88.4 R24, [R213+0x2800] ;  /* 0x00280000d518783b */ /* 0x000e660000000200 */
[----:B--2---:R-:W-:Y:S01]  /*e120*/  HMMA.16816.F32 R132, R20, R68, R12 ;  /* 0x000000441484723c */ /* 0x004fe2000000180c */
[----:B------:R-:W2:Y:S01]  /*e130*/  LDSM.16.M88.4 R12, [R217+0x6100] ;  /* 0x00610000d90c783b */ /* 0x000ea20000000200 */
[----:B------:R-:W-:-:S06]  /*e140*/  DEPBAR.LE SB0, 0x0 ;  /* 0x000080000000791a */ /* 0x000fcc0000000000 */
[C---:B---3--:R-:W-:Y:S08]  /*e150*/  HMMA.16816.F32 R156, R20.reuse, R60, R84 ;  /* 0x0000003c149c723c */ /* 0x048ff00000001854 */
[C---:B----4-:R-:W-:Y:S08]  /*e160*/  HMMA.16816.F32 R152, R20.reuse, R56, R80 ;  /* 0x000000381498723c */ /* 0x050ff00000001850 */
[C---:B-----5:R-:W-:Y:S08]  /*e170*/  HMMA.16816.F32 R124, R20.reuse, R88, R76 ;  /* 0x00000058147c723c */ /* 0x060ff0000000184c */
[C---:B------:R-:W-:Y:S08]  /*e180*/  HMMA.16816.F32 R116, R20.reuse, R62, R92 ;  /* 0x0000003e1474723c */ /* 0x040ff0000000185c */
[C---:B------:R-:W-:Y:S08]  /*e190*/  HMMA.16816.F32 R108, R20.reuse, R54, R96 ;  /* 0x00000036146c723c */ /* 0x040ff00000001860 */
[C---:B------:R-:W-:Y:S08]  /*e1a0*/  HMMA.16816.F32 R144, R20.reuse, R52, R72 ;  /* 0x000000341490723c */ /* 0x040ff00000001848 */
[C---:B-1----:R-:W-:Y:S08]  /*e1b0*/  HMMA.16816.F32 R136, R20.reuse, R48, R64 ;  /* 0x000000301488723c */ /* 0x042ff00000001840 */
[C---:B------:R-:W-:Y:S08]  /*e1c0*/  HMMA.16816.F32 R112, R20.reuse, R58, R100 ;  /* 0x0000003a1470723c */ /* 0x040ff00000001864 */
[----:B------:R-:W-:Y:S08]  /*e1d0*/  HMMA.16816.F32 R96, R20, R90, R172 ;  /* 0x0000005a1460723c */ /* 0x000ff000000018ac */
[C---:B------:R-:W-:Y:S08]  /*e1e0*/  HMMA.16816.F32 R92, R16.reuse, R60, R176 ;  /* 0x0000003c105c723c */ /* 0x040ff000000018b0 */
[C---:B------:R-:W-:Y:S08]  /*e1f0*/  HMMA.16816.F32 R84, R16.reuse, R62, R120 ;  /* 0x0000003e1054723c */ /* 0x040ff00000001878 */
[C---:B------:R-:W-:Y:S08]  /*e200*/  HMMA.16816.F32 R80, R16.reuse, R56, R180 ;  /* 0x000000381050723c */ /* 0x040ff000000018b4 */
[----:B------:R-:W-:Y:S08]  /*e210*/  HMMA.16816.F32 R76, R16, R58, R140 ;  /* 0x0000003a104c723c */ /* 0x000ff0000000188c */
[C---:B------:R-:W-:Y:S08]  /*e220*/  HMMA.16816.F32 R104, R20.reuse, R50, R128 ;  /* 0x000000321468723c */ /* 0x040ff00000001880 */
        /* <DEDUP_REMOVED lines=15> */
[C---:B--2---:R-:W-:Y:S08]  /*e320*/  HMMA.16816.F32 R108, R12.reuse, R44, R92 ;  /* 0x0000002c0c6c723c */ /* 0x044ff0000000185c */
[----:B------:R-:W-:Y:S08]  /*e330*/  HMMA.16816.F32 R96, R12, R40, R80 ;  /* 0x000000280c60723c */ /* 0x000ff00000001850 */
[----:B------:R-:W-:Y:S08]  /*e340*/  HMMA.16816.F32 R184, R8, R44, R156 ;  /* 0x0000002c08b8723c */ /* 0x000ff0000000189c */
        /* <DEDUP_REMOVED lines=17> */
[----:B------:R-:W-:Y:S01]  /*e460*/  IMAD.U32 R3, RZ, RZ, UR19 ;  /* 0x00000013ff037e24 */ /* 0x000fe2000f8e00ff */
[----:B------:R-:W-:Y:S01]  /*e470*/  ISETP.NE.AND P4, PT, R230, 0x1, PT ;  /* 0x00000001e600780c */ /* 0x000fe20003f85270 */
[----:B------:R-:W-:-:S03]  /*e480*/  IMAD.MOV.U32 R240, RZ, RZ, RZ ;  /* 0x000000fffff07224 */ /* 0x000fc600078e00ff */
[----:B------:R-:W-:-:S04]  /*e490*/  IADD3 R3, R227, UR10, R3 ;  /* 0x0000000ae3037c10 */ /* 0x000fc8000fffe003 */
[----:B------:R-:W-:-:S05]  /*e4a0*/  IADD3 R5, R3, -0x60, RZ ;  /* 0xffffffa003057810 */ /* 0x000fca0007ffe0ff */
[----:B------:R-:W-:-:S04]  /*e4b0*/  @P4 IMAD.HI.U32 R6, R5, c[0x0][0x2bc], RZ ;  /* 0x0000af0005064a27 */ /* 0x000fc800078e00ff */
[----:B------:R-:W-:Y:S01]  /*e4c0*/  IMAD.MOV.U32 R3, RZ, RZ, R5 ;  /* 0x000000ffff037224 */ /* 0x000fe200078e0005 */
[----:B------:R-:W-:-:S04]  /*e4d0*/  @P4 SHF.R.U32.HI R3, RZ, c[0x0][0x2c0], R6 ;  /* 0x0000b000ff034a19 */ /* 0x000fc80000011606 */
[----:B------:R-:W-:-:S04]  /*e4e0*/  @!P5 IADD3 R7, P0, R3, R228, RZ ;  /* 0x000000e40307d210 */ /* 0x000fc80007f1e0ff */
[----:B------:R-:W-:Y:S02]  /*e4f0*/  @!P5 LEA.HI.X.SX32 R8, R3, R226, 0x1, P0 ;  /* 0x000000e20308d211 */ /* 0x000fe400000f0eff */
[----:B------:R-:W-:-:S04]  /*e500*/  @!P5 LEA R6, P0, R7, c[0x0][0x2a0], 0x2 ;  /* 0x0000a8000706da11 */ /* 0x000fc800078010ff */
[----:B------:R-:W-:-:S05]  /*e510*/  @!P5 LEA.HI.X R7, R7, c[0x0][0x2a4], R8, 0x2, P0 ;  /* 0x0000a9000707da11 */ /* 0x000fca00000f1408 */
[----:B------:R1:W2:Y:S01]  /*e520*/  @!P5 LDG.E R240, [R6.64] ;  /* 0x0000001a06f0d981 */ /* 0x0002a2000c1e1900 */
[----:B------:R-:W-:-:S04]  /*e530*/  IMAD.MOV R3, RZ, RZ, -R3 ;  /* 0x000000ffff037224 */ /* 0x000fc800078e0a03 */
[----:B------:R-:W-:-:S05]  /*e540*/  IMAD R5, R3, c[0x0][0x2b8], R5 ;  /* 0x0000ae0003057a24 */ /* 0x000fca00078e0205 */
[----:B------:R-:W-:Y:S01]  /*e550*/  SHF.R.S32.HI R3, RZ, 0x1f, R5 ;  /* 0x0000001fff037819 */ /* 0x000fe20000011405 */
[----:B------:R3:W-:Y:S04]  /*e560*/  STL [R1], R5 ;  /* 0x0000000501007387 */ /* 0x0007e80000100800 */
[----:B------:R-:W-:-:S04]  /*e570*/  IMAD R3, R3, c[0x0][0x1e0], RZ ;  /* 0x0000780003037a24 */ /* 0x000fc800078e02ff */
[C---:B------:R-:W-:Y:S02]  /*e580*/  IMAD R3, R5.reuse, c[0x0][0x1e4], R3 ;  /* 0x0000790005037a24 */ /* 0x040fe400078e0203 */
[----:B-1----:R-:W-:-:S04]  /*e590*/  IMAD.WIDE.U32 R6, R5, c[0x0][0x1e0], RZ ;  /* 0x0000780005067a25 */ /* 0x002fc800078e00ff */
[----:B------:R-:W-:Y:S01]  /*e5a0*/  IMAD.IADD R7, R7, 0x1, R3 ;  /* 0x0000000107077824 */ /* 0x000fe200078e0203 */
[----:B--2---:R-:W-:-:S03]  /*e5b0*/  SHF.R.S32.HI R3, RZ, 0x1f, R240 ;  /* 0x0000001fff037819 */ /* 0x004fc600000114f0 */
[----:B------:R-:W-:-:S04]  /*e5c0*/  IMAD.WIDE.U32 R6, R240, c[0x0][0x1f0], R6 ;  /* 0x00007c00f0067a25 */ /* 0x000fc800078e0006 */
[----:B------:R-:W-:-:S04]  /*e5d0*/  IMAD R3, R3, c[0x0][0x1f0], RZ ;  /* 0x00007c0003037a24 */ /* 0x000fc800078e02ff */
[----:B---3--:R-:W-:Y:S01]  /*e5e0*/  IMAD R5, R240, c[0x0][0x1f4], R3 ;  /* 0x00007d00f0057a24 */ /* 0x008fe200078e0203 */
        /* <DEDUP_REMOVED lines=34> */
.L_x_434:
[----:B------:R-:W-:Y:S01]  /*e810*/  FMUL.FTZ R3, R104, c[0x0][0x320] ;  /* 0x0000c80068037a20 */ /* 0x000fe20000410000 */
[----:B-1----:R-:W-:Y:S01]  /*e820*/  SHF.R.S32.HI R7, RZ, 0x1f, R207 ;  /* 0x0000001fff077819 */ /* 0x002fe200000114cf */
[----:B------:R-:W-:Y:S01]  /*e830*/  FMUL.FTZ R5, R68, c[0x0][0x320] ;  /* 0x0000c80044057a20 */ /* 0x000fe20000410000 */
[----:B------:R-:W-:Y:S01]  /*e840*/  LEA.HI R6, R210, R209, RZ, 0x2 ;  /* 0x000000d1d2067211 */ /* 0x000fe200078f10ff */
[----:B------:R1:W2:Y:S01]  /*e850*/  MUFU.TANH R55, R3 ;  /* 0x0000000300377308 */ /* 0x0002a20000002400 */
[----:B------:R-:W-:Y:S01]  /*e860*/  FMUL.FTZ R9, R69, c[0x0][0x320] ;  /* 0x0000c80045097a20 */ /* 0x000fe20000410000 */
[----:B------:R-:W-:Y:S01]  /*e870*/  UISETP.NE.AND UP1, UPT, UR24, URZ, UPT ;  /* 0x0000003f1800728c */ /* 0x000fe2000bf25270 */
[----:B------:R-:W-:Y:S01]  /*e880*/  LOP3.LUT R6, R6, 0xfffffffc, RZ, 0xc0, !PT ;  /* 0xfffffffc06067812 */ /* 0x000fe200078ec0ff */
[----:B------:R-:W-:Y:S01]  /*e890*/  FMUL.FTZ R10, R84, c[0x0][0x320] ;  /* 0x0000c800540a7a20 */ /* 0x000fe20000410000 */
[----:B------:R-:W-:Y:S01]  /*e8a0*/  UISETP.NE.AND UP0, UPT, UR23, URZ, UPT ;  /* 0x0000003f1700728c */ /* 0x000fe2000bf05270 */
[----:B------:R-:W0:Y:S01]  /*e8b0*/  LDGDEPBAR ;  /* 0x00000000000079af */ /* 0x000e220000000000 */
[----:B------:R-:W-:Y:S01]  /*e8c0*/  ULDC UR7, c[0x0][0x324] ;  /* 0x0000c90000077ab9 */ /* 0x000fe20000000800 */
[----:B------:R3:W4:Y:S01]  /*e8d0*/  MUFU.TANH R17, R5 ;  /* 0x0000000500117308 */ /* 0x0007220000002400 */
[----:B------:R-:W-:Y:S01]  /*e8e0*/  PLOP3.LUT P1, PT, PT, PT, UP1, 0x80, 0x0 ;  /* 0x000000000000781c */ /* 0x000fe20003f2f018 */
[----:B------:R-:W-:Y:S01]  /*e8f0*/  ULOP3.LUT UR7, URZ, UR7, URZ, 0x33, !UPT ;  /* 0x000000073f077292 */ /* 0x000fe2000f8e333f */
[----:B------:R-:W-:Y:S01]  /*e900*/  PLOP3.LUT P0, PT, PT, PT, UP1, 0x80, 0x0 ;  /* 0x000000000000781c */ /* 0x000fe20003f0f018 */
[----:B-1----:R-:W-:-:S04]  /*e910*/  FMUL.FTZ R3, R105, c[0x0][0x320] ;  /* 0x0000c80069037a20 */ /* 0x002fc80000410000 */
[----:B------:R1:W1:Y:S01]  /*e920*/  MUFU.TANH R16, R9 ;  /* 0x0000000900107308 */ /* 0x0002620000002400 */
[----:B---3--:R-:W-:-:S07]  /*e930*/  LEA.HI R5, R7, R207, RZ, 0x2 ;  /* 0x000000cf07057211 */ /* 0x008fce00078f10ff */
[----:B------:R3:W2:Y:S01]  /*e940*/  MUFU.TANH R54, R3 ;  /* 0x0000000300367308 */ /* 0x0006a20000002400 */
[----:B------:R-:W-:Y:S02]  /*e950*/  LOP3.LUT R8, R5, 0xffffffc, RZ, 0xc0, !PT ;  /* 0x0ffffffc05087812 */ /* 0x000fe400078ec0ff */
[----:B------:R-:W-:-:S03]  /*e960*/  IADD3 R5, -R6, R209, RZ ;  /* 0x000000d106057210 */ /* 0x000fc60007ffe1ff */
[----:B-1----:R-:W-:Y:S01]  /*e970*/  IMAD.IADD R9, R207, 0x1, -R8 ;  /* 0x00000001cf097824 */ /* 0x002fe200078e0a08 */
[----:B------:R-:W-:Y:S01]  /*e980*/  LEA.HI R6, R5, R5, RZ, 0x1 ;  /* 0x0000000505067211 */ /* 0x000fe200078f08ff */
[----:B------:R1:W1:Y:S01]  /*e990*/  MUFU.TANH R15, R10 ;  /* 0x0000000a000f7308 */ /* 0x0002620000002400 */
[----:B---3--:R-:W-:-:S07]  /*e9a0*/  FMUL.FTZ R3, R96, c[0x0][0x320] ;  /* 0x0000c80060037a20 */ /* 0x008fce0000410000 */
[----:B------:R3:W2:Y:S01]  /*e9b0*/  MUFU.TANH R53, R3 ;  /* 0x0000000300357308 */ /* 0x0006a20000002400 */
[----:B-1----:R-:W-:-:S07]  /*e9c0*/  FMUL.FTZ R10, R85, c[0x0][0x320] ;  /* 0x0000c800550a7a20 */ /* 0x002fce0000410000 */
        /* <DEDUP_REMOVED lines=37> */
[----:B------:R-:W-:-:S03]  /*ec20*/  IADD3 R8, R5, -R9, RZ ;  /* 0x8000000905087210 */ /* 0x000fc60007ffe0ff */
[----:B------:R-:W-:-:S05]  /*ec30*/  IMAD.IADD R5, R6, 0x1, R11 ;  /* 0x0000000106057824 */ /* 0x000fca00078e020b */
[----:B------:R-:W-:Y:S01]  /*ec40*/  LEA R12, R8, R5, 0x3 ;  /* 0x00000005080c7211 */ /* 0x000fe200078e18ff */
[----:B------:R-:W-:Y:S01]  /*ec50*/  FMUL.FTZ R5, R76, c[0x0][0x320] ;  /* 0x0000c8004c057a20 */ /* 0x000fe20000410000 */
[----:B------:R-:W-:Y:S01]  /*ec60*/  SHF.L.U32 R8, R7, 0x1, RZ ;  /* 0x0000000107087819 */ /* 0x000fe200000006ff */
[----:B------:R-:W-:Y:S02]  /*ec70*/  FMUL.FTZ R7, R88, c[0x0][0x320] ;  /* 0x0000c80058077a20 */ /* 0x000fe40000410000 */
[----:B------:R-:W-:Y:S01]  /*ec80*/  @P1 IMAD.HI.U32 R6, R12, c[0x0][0x2c8], RZ ;  /* 0x0000b2000c061a27 */ /* 0x000fe200078e00ff */
[----:B------:R3:W1:Y:S01]  /*ec90*/  MUFU.TANH R13, R5 ;  /* 0x00000005000d7308 */ /* 0x0006620000002400 */
[----:B------:R5:W-:Y:S01]  /*eca0*/  STL [R1+0x28], R12 ;  /* 0x0000280c01007387 */ /* 0x000be20000100800 */
[----:B------:R-:W-:Y:S01]  /*ecb0*/  IADD3 R3, -R8, 0x1, R3 ;  /* 0x0000000108037810 */ /* 0x000fe20007ffe103 */
[----:B------:R-:W-:Y:S01]  /*ecc0*/  IMAD.MOV.U32 R19, RZ, RZ, R12 ;  /* 0x000000ffff137224 */ /* 0x000fe200078e000c */
[----:B------:R-:W-:Y:S01]  /*ecd0*/  @P0 SHF.R.U32.HI R19, RZ, c[0x0][0x2cc], R6 ;  /* 0x0000b300ff130a19 */ /* 0x000fe20000011606 */
[----:B------:R-:W-:Y:S01]  /*ece0*/  STL [R1+0x10], R8 ;  /* 0x0000100801007387 */ /* 0x000fe20000100800 */
[----:B------:R-:W-:-:S02]  /*ecf0*/  PLOP3.LUT P0, PT, PT, PT, UP0, 0x40, 0x0 ;  /* 0x000000000000781c */ /* 0x000fc40003f0e808 */
[----:B------:R-:W-:Y:S01]  /*ed00*/  IADD3 R3, R3, -UR21, RZ ;  /* 0x8000001503037c10 */ /* 0x000fe2000fffe0ff */
[----:B------:R-:W1:Y:S01]  /*ed10*/  SHFL.IDX PT, R6, R19, RZ, 0x1c1f ;  /* 0x001c1fff13067589 */ /* 0x000e6200000e0000 */
[----:B------:R-:W1:Y:S01]  /*ed20*/  MUFU.TANH R9, R7 ;  /* 0x0000000700097308 */ /* 0x000e620000002400 */
[----:B------:R-:W-:Y:S02]  /*ed30*/  IADD3 R23, -R8, UR38, RZ ;  /* 0x0000002608177c10 */ /* 0x000fe4000fffe1ff */
[C---:B------:R-:W-:Y:S02]  /*ed40*/  IADD3 R20, R3.reuse, c[0x0][0x328], RZ ;  /* 0x0000ca0003147a10 */ /* 0x040fe40007ffe0ff */
[----:B------:R-:W-:Y:S01]  /*ed50*/  IADD3 R22, R3, UR7, RZ ;  /* 0x0000000703167c10 */ /* 0x000fe2000fffe0ff */
[----:B---3--:R-:W-:-:S04]  /*ed60*/  FMUL.FTZ R5, R77, c[0x0][0x320] ;  /* 0x0000c8004d057a20 */ /* 0x008fc80000410000 */
[----:B-----5:R3:W2:Y:S01]  /*ed70*/  MUFU.TANH R12, R5 ;  /* 0x00000005000c7308 */ /* 0x0206a20000002400 */
[----:B-1----:R-:W-:Y:S02]  /*ed80*/  IMAD.IADD R3, R22, 0x1, R6 ;  /* 0x0000000116037824 */ /* 0x002fe400078e0206 */
[----:B---3--:R-:W-:-:S05]  /*ed90*/  FMUL.FTZ R5, R108, c[0x0][0x320] ;  /* 0x0000c8006c057a20 */ /* 0x008fca0000410000 */
[----:B------:R1:W3:Y:S02]  /*eda0*/  MUFU.TANH R11, R5 ;  /* 0x00000005000b7308 */ /* 0x0002e40000002400 */
        /* <DEDUP_REMOVED lines=19> */
.L_x_437:
[----:B------:R-:W-:-:S04]  /*eee0*/  MOV R7, c[0x0][0x32c] ;  /* 0x0000cb0000077a02 */ /* 0x000fc80000000f00 */
[----:B------:R-:W-:-:S13]  /*eef0*/  ISETP.NE.AND P0, PT, R7, 0x1, PT ;  /* 0x000000010700780c */ /* 0x000fda0003f05270 */
[----:B------:R-:W-:-:S05]  /*ef00*/  @P0 IMAD.HI.U32 R7, R6, c[0x0][0x330], RZ ;  /* 0x0000cc0006070a27 */ /* 0x000fca00078e00ff */
[----:B------:R-:W-:Y:S02]  /*ef10*/  @P0 SHF.R.U32.HI R6, RZ, c[0x0][0x334], R7 ;  /* 0x0000cd00ff060a19 */ /* 0x000fe40000011607 */
.L_x_438:
[----:B------:R-:W-:Y:S05]  /*ef20*/  BSYNC B0 ;  /* 0x0000000000007941 */ /* 0x000fea0003800000 */
.L_x_436:
[----:B------:R-:W-:-:S05]  /*ef30*/  IMAD R6, R6, c[0x0][0x32c], R23 ;  /* 0x0000cb0006067a24 */ /* 0x000fca00078e0217 */
[----:B------:R-:W-:Y:S02]  /*ef40*/  IADD3 R7, R6, c[0x0][0x32c], RZ ;  /* 0x0000cb0006077a10 */ /* 0x000fe40007ffe0ff */
[----:B------:R-:W-:Y:S02]  /*ef50*/  IMNMX R3, R3, R6, !PT ;  /* 0x0000000603037217 */ /* 0x000fe40007800200 */
[----:B------:R-:W-:Y:S02]  /*ef60*/  IMNMX R5, R5, R7, PT ;  /* 0x0000000705057217 */ /* 0x000fe40003800200 */
.L_x_435:
[----:B--234-:R-:W-:Y:S01]  /*ef70*/  FMUL.FTZ R6, R95, c[0x0][0x320] ;  /* 0x0000c8005f067a20 */ /* 0x01cfe20000410000 */
[----:B------:R-:W-:Y:S01]  /*ef80*/  UISETP.GE.AND UP0, UPT, UR38, 0x1, UPT ;  /* 0x000000012600788c */ /* 0x000fe2000bf06270 */
[----:B------:R-:W-:Y:S01]  /*ef90*/  FMUL.FTZ R8, R107, c[0x0][0x320] ;  /* 0x0000c8006b087a20 */ /* 0x000fe20000410000 */
[----:B------:R-:W-:Y:S01]  /*efa0*/  UISETP.GE.AND UP3, UPT, UR38, 0x2, UPT ;  /* 0x000000022600788c */ /* 0x000fe2000bf66270 */
[----:B------:R1:W2:Y:S01]  /*efb0*/  MUFU.TANH R64, R6 ;  /* 0x0000000600407308 */ /* 0x0002a20000002400 */
[----:B------:R-:W-:Y:S01]  /*efc0*/  UISETP.GE.AND UP2, UPT, UR38, 0x9, UPT ;  /* 0x000000092600788c */ /* 0x000fe2000bf46270 */
[----:B------:R-:W-:Y:S01]  /*efd0*/  FMUL.FTZ R7, R94, c[0x0][0x320] ;  /* 0x0000c8005e077a20 */ /* 0x000fe20000410000 */
[----:B------:R-:W-:Y:S01]  /*efe0*/  UP2UR UR37, UPR, URZ, 0x1 ;  /* 0x000000013f257883 */ /* 0x000fe20008000000 */
[----:B------:R-:W-:Y:S01]  /*eff0*/  PLOP3.LUT P0, PT, PT, PT, UP0, 0x40, 0x0 ;  /* 0x000000000000781c */ /* 0x000fe20003f0e808 */
[----:B------:R-:W-:Y:S01]  /*f000*/  UISETP.GE.AND UP0, UPT, UR38, 0x11, UPT ;  /* 0x000000112600788c */ /* 0x000fe2000bf06270 */
[----:B------:R-:W-:Y:S01]  /*f010*/  PLOP3.LUT P1, PT, PT, PT, UP3, 0x40, 0x0 ;  /* 0x000000000000781c */ /* 0x000fe20003f2e838 */
[----:B------:R-:W-:Y:S01]  /*f020*/  UISETP.GE.AND UP1, UPT, UR38, 0xa, UPT ;  /* 0x0000000a2600788c */ /* 0x000fe2000bf26270 */
[----:B------:R-:W-:Y:S01]  /*f030*/  PLOP3.LUT P3, PT, PT, PT, UP2, 0x40, 0x0 ;  /* 0x000000000000781c */ /* 0x000fe20003f6e828 */
[----:B------:R-:W-:Y:S01]  /*f040*/  UP2UR UR33, UPR, URZ, 0x1 ;  /* 0x000000013f217883 */ /* 0x000fe20008000000 */
[C---:B------:R-:W-:Y:S01]  /*f050*/  ISETP.GT.AND P0, PT, R3.reuse, RZ, P0 ;  /* 0x000000ff0300720c */ /* 0x040fe20000704270 */
[----:B------:R-:W-:Y:S01]  /*f060*/  UISETP.GE.AND UP6, UPT, UR38, 0x42, UPT ;  /* 0x000000422600788c */ /* 0x000fe2000bfc6270 */
[C---:B------:R-:W-:Y:S01]  /*f070*/  ISETP.GT.AND P4, PT, R3.reuse, 0x1, P1 ;  /* 0x000000010300780c */ /* 0x040fe20000f84270 */
[----:B------:R-:W-:Y:S01]  /*f080*/  UISETP.GE.AND UP5, UPT, UR38, 0x49, UPT ;  /* 0x000000492600788c */ /* 0x000fe2000bfa6270 */
[----:B------:R-:W-:Y:S01]  /*f090*/  ISETP.GT.AND P1, PT, R3, 0x8, P3 ;  /* 0x000000080300780c */ /* 0x000fe20001f24270 */
[----:B------:R-:W-:Y:S01]  /*f0a0*/  UISETP.GE.AND UP4, UPT, UR38, 0x4a, UPT ;  /* 0x0000004a2600788c */ /* 0x000fe2000bf86270 */
[----:B-1----:R-:W-:Y:S01]  /*f0b0*/  FMUL.FTZ R6, R82, c[0x0][0x320] ;  /* 0x0000c80052067a20 */ /* 0x002fe20000410000 */
[----:B------:R-:W-:Y:S01]  /*f0c0*/  PLOP3.LUT P3, PT, PT, PT, UP0, 0x40, 0x0 ;  /* 0x000000000000781c */ /* 0x000fe20003f6e808 */
[----:B------:R-:W-:Y:S01]  /*f0d0*/  UISETP.GE.AND UP0, UPT, UR38, 0x12, UPT ;  /* 0x000000122600788c */ /* 0x000fe2000bf06270 */
[C---:B------:R-:W-:Y:S01]  /*f0e0*/  ISETP.LT.OR P2, PT, R5.reuse, 0x1, P0 ;  /* 0x000000010500780c */ /* 0x040fe20000741670 */
[----:B------:R1:W3:Y:S01]  /*f0f0*/  MUFU.TANH R63, R6 ;  /* 0x00000006003f7308 */ /* 0x0002e20000002400 */
[----:B------:R-:W-:Y:S01]  /*f100*/  PLOP3.LUT P0, PT, PT, PT, UP1, 0x40, 0x0 ;  /* 0x000000000000781c */ /* 0x000fe20003f0e818 */
[----:B------:R-:W-:Y:S01]  /*f110*/  UP2UR UR32, UPR, URZ, 0x1 ;  /* 0x000000013f207883 */ /* 0x000fe20008000000 */
[----:B------:R-:W-:Y:S01]  /*f120*/  ISETP.LT.OR P5, PT, R5, 0x2, P4 ;  /* 0x000000020500780c */ /* 0x000fe200027a1670 */
[----:B------:R-:W-:Y:S01]  /*f130*/  UP2UR UR35, UPR, URZ, 0x4 ;  /* 0x000000043f237883 */ /* 0x000fe20008000000 */
[----:B------:R-:W-:Y:S01]  /*f140*/  ISETP.GT.AND P4, PT, R3, 0x9, P0 ;  /* 0x000000090300780c */ /* 0x000fe20000784270 */
[----:B------:R-:W-:Y:S01]  /*f150*/  UP2UR UR34, UPR, URZ, 0x2 ;  /* 0x000000023f227883 */ /* 0x000fe20008000000 */
[----:B------:R-:W-:Y:S01]  /*f160*/  PLOP3.LUT P0, PT, PT, PT, UP0, 0x40, 0x0 ;  /* 0x000000000000781c */ /* 0x000fe20003f0e808 */
[----:B------:R-:W-:Y:S01]  /*f170*/  UISETP.GE.AND UP0, UPT, UR38, 0x19, UPT ;  /* 0x000000192600788c */ /* 0x000fe2000bf06270 */
[----:B------:R-:W4:Y:S01]  /*f180*/  MUFU.TANH R18, R8 ;  /* 0x0000000800127308 */ /* 0x000f220000002400 */
[----:B------:R-:W-:-:S02]  /*f190*/  UISETP.GE.AND UP2, UPT, UR38, 0x52, UPT ;  /* 0x000000522600788c */ /* 0x000fc4000bf46270 */
[----:B------:R-:W-:Y:S02]  /*f1a0*/  UP2UR UR31, UPR, URZ, 0x1 ;  /* 0x000000013f1f7883 */ /* 0x000fe40008000000 */
[----:B------:R-:W-:Y:S01]  /*f1b0*/  UISETP.GE.AND UP1, UPT, UR38, 0x59, UPT ;  /* 0x000000592600788c */ /* 0x000fe2000bf26270 */
[----:B-1----:R-:W-:Y:S01]  /*f1c0*/  FMUL.FTZ R6, R83, c[0x0][0x320] ;  /* 0x0000c80053067a20 */ /* 0x002fe20000410000 */
[----:B------:R-:W-:Y:S02]  /*f1d0*/  UP2UR UR39, UPR, URZ, 0x40 ;  /* 0x000000403f277883 */ /* 0x000fe40008000000 */
[----:B------:R-:W-:Y:S01]  /*f1e0*/  UP2UR UR36, UPR, URZ, 0x8 ;  /* 0x000000083f247883 */ /* 0x000fe20008000000 */
[----:B------:R1:W1:Y:S01]  /*f1f0*/  MUFU.TANH R61, R6 ;  /* 0x00000006003d7308 */ /* 0x0002620000002400 */
[----:B------:R-:W-:Y:S01]  /*f200*/  UISETP.GE.AND UP3, UPT, UR38, 0x51, UPT ;  /* 0x000000512600788c */ /* 0x000fe2000bf66270 */
        /* <DEDUP_REMOVED lines=16> */
[----:B------:R-:W-:-:S03]  /*f310*/  ISETP.LT.OR P5, PT, R5, 0xa, P4 ;  /* 0x0000000a0500780c */ /* 0x000fc600027a1670 */
[----:B------:R1:W1:Y:S01]  /*f320*/  MUFU.TANH R47, R6 ;  /* 0x00000006002f7308 */ /* 0x0002620000002400 */
[----:B------:R-:W-:Y:S02]  /*f330*/  ISETP.GT.AND P4, PT, R3, 0x11, P0 ;  /* 0x000000110300780c */ /* 0x000fe40000784270 */
[----:B------:R-:W-:Y:S02]  /*f340*/  FSEL R76, R54, -INF , !P5 ;  /* 0xff800000364c7808 */ /* 0x000fe40006800000 */
[----:B------:R-:W-:-:S04]  /*f350*/  ISETP.LT.OR P5, PT, R5, 0x12, P4 ;  /* 0x000000120500780c */ /* 0x000fc800027a1670 */
[----:B------:R-:W-:Y:S01]  /*f360*/  FSEL R83, R52, -INF , !P5 ;  /* 0xff80000034537808 */ /* 0x000fe20006800000 */
[----:B-1----:R-:W-:-:S04]  /*f370*/  FMUL.FTZ R6, R110, c[0x0][0x320] ;  /* 0x0000c8006e067a20 */ /* 0x002fc80000410000 */
[----:B------:R1:W1:Y:S02]  /*f380*/  MUFU.TANH R28, R6 ;  /* 0x00000006001c7308 */ /* 0x0002640000002400 */
[----:B-1----:R-:W-:Y:S01]  /*f390*/  FMUL.FTZ R6, R70, c[0x0][0x320] ;  /* 0x0000c80046067a20 */ /* 0x002fe20000410000 */
[----:B------:R-:W-:Y:S02]  /*f3a0*/  FSEL R70, R11, -INF , !P2 ;  /* 0xff8000000b467808 */ /* 0x000fe40005000000 */
[----:B------:R-:W-:-:S03]  /*f3b0*/  ISETP.LT.OR P2, PT, R5, 0x9, P1 ;  /* 0x000000090500780c */ /* 0x000fc60000f41670 */
[----:B------:R1:W1:Y:S01]  /*f3c0*/  MUFU.TANH R41, R6 ;  /* 0x0000000600297308 */ /* 0x0002620000002400 */
[----:B------:R-:W-:Y:S02]  /*f3d0*/  ISETP.GT.AND P1, PT, R3, 0x10, P3 ;  /* 0x000000100300780c */ /* 0x000fe40001f24270 */
[----:B------:R-:W-:Y:S01]  /*f3e0*/  PLOP3.LUT P3, PT, PT, PT, UP0, 0x40, 0x0 ;  /* 0x000000000000781c */ /* 0x000fe20003f6e808 */
[----:B------:R-:W-:Y:S01]  /*f3f0*/  UISETP.GE.AND UP0, UPT, UR38, 0x1a, UPT ;  /* 0x0000001a2600788c */ /* 0x000fe2000bf06270 */
[----:B------:R-:W-:Y:S02]  /*f400*/  FSEL R75, R55, -INF , !P2 ;  /* 0xff800000374b7808 */ /* 0x000fe40005000000 */
[----:B------:R-:W-:Y:S01]  /*f410*/  ISETP.LT.OR P2, PT, R5, 0x11, P1 ;  /* 0x000000110500780c */ /* 0x000fe20000f41670 */
[----:B------:R-:W-:Y:S01]  /*f420*/  UP2UR UR30, UPR, URZ, 0x1 ;  /* 0x000000013f1e7883 */ /* 0x000fe20008000000 */
[----:B------:R-:W-:Y:S02]  /*f430*/  ISETP.GT.AND P1, PT, R3, 0x18, P3 ;  /* 0x000000180300780c */ /* 0x000fe40001f24270 */
[----:B------:R-:W-:Y:S01]  /*f440*/  PLOP3.LUT P0, PT, PT, PT, UP0, 0x40, 0x0 ;  /* 0x000000000000781c */ /* 0x000fe20003f0e808 */
[----:B------:R-:W-:Y:S01]  /*f450*/  UISETP.GE.AND UP0, UPT, UR38, 0x21, UPT ;  /* 0x000000212600788c */ /* 0x000fe2000bf06270 */
[----:B------:R-:W-:-:S02]  /*f460*/  FSEL R82, R53, -INF , !P2 ;  /* 0xff80000035527808 */ /* 0x000fc40005000000 */
[----:B------:R-:W-:Y:S01]  /*f470*/  ISETP.GT.AND P4, PT, R3, 0x19, P0 ;  /* 0x000000190300780c */ /* 0x000fe20000784270 */
[----:B------:R-:W-:Y:S01]  /*f480*/  UP2UR UR29, UPR, URZ, 0x1 ;  /* 0x000000013f1d7883 */ /* 0x000fe20008000000 */
[----:B------:R-:W-:Y:S01]  /*f490*/  ISETP.LT.OR P2, PT, R5, 0x19, P1 ;  /* 0x000000190500780c */ /* 0x000fe20000f41670 */
[----:B-1----:R-:W-:Y:S01]  /*f4a0*/  FMUL.FTZ R6, R71, c[0x0][0x320] ;  /* 0x0000c80047067a20 */ /* 0x002fe20000410000 */
        /* <DEDUP_REMOVED lines=32> */
[----:B------:R-:W-:Y:S01]  /*f6b0*/  FSEL R110, R42, -INF , !P2 ;  /* 0xff8000002a6e7808 */ /* 0x000fe20005000000 */
        /* <DEDUP_REMOVED lines=16> */
[----:B------:R-:W-:Y:S01]  /*f7c0*/  PLOP3.LUT P2, PT, PT, PT, UP6, 0x40, 0x0 ;  /* 0x000000000000781c */ /* 0x000fe20003f4e868 */
[----:B-1----:R-:W-:Y:S01]  /*f7d0*/  FMUL.FTZ R6, R86, c[0x0][0x320] ;  /* 0x0000c80056067a20 */ /* 0x002fe20000410000 */
[----:B------:R-:W-:Y:S01]  /*f7e0*/  ISETP.GT.AND P4, PT, R3, 0x39, P0 ;  /* 0x000000390300780c */ /* 0x000fe20000784270 */
[----:B------:R-:W-:Y:S01]  /*f7f0*/  UP2UR UR7, UPR, URZ, 0x1 ;  /* 0x000000013f077883 */ /* 0x000fe20008000000 */
[----:B------:R-:W-:Y:S01]  /*f800*/  ISETP.LT.OR P0, PT, R5, 0x39, P1 ;  /* 0x000000390500780c */ /* 0x000fe20000f01670 */
[----:B------:R1:W1:Y:S01]  /*f810*/  MUFU.TANH R40, R6 ;  /* 0x0000000600287308 */ /* 0x0002620000002400 */
[----:B------:R-:W-:Y:S01]  /*f820*/  PLOP3.LUT P1, PT, PT, PT, UP5, 0x40, 0x0 ;  /* 0x000000000000781c */ /* 0x000fe20003f2e858 */
[----:B------:R-:W-:Y:S01]  /*f830*/  UISETP.NE.AND UP6, UPT, UR23, URZ, UPT ;  /* 0x0000003f1700728c */ /* 0x000fe2000bfc5270 */
[----:B------:R-:W-:-:S02]  /*f840*/  FSEL R144, R34, -INF , !P0 ;  /* 0xff80000022907808 */ /* 0x000fc40004000000 */
[----:B------:R-:W-:Y:S02]  /*f850*/  PLOP3.LUT P0, PT, PT, PT, UP4, 0x40, 0x0 ;  /* 0x000000000000781c */ /* 0x000fe40003f0e848 */
[C---:B------:R-:W-:Y:S02]  /*f860*/  ISETP.GT.AND P2, PT, R3.reuse, 0x41, P2 ;  /* 0x000000410300780c */ /* 0x040fe40001744270 */
[C---:B------:R-:W-:Y:S02]  /*f870*/  ISETP.GT.AND P1, PT, R3.reuse, 0x48, P1 ;  /* 0x000000480300780c */ /* 0x040fe40000f24270 */
[----:B------:R-:W-:Y:S02]  /*f880*/  ISETP.GT.AND P0, PT, R3, 0x49, P0 ;  /* 0x000000490300780c */ /* 0x000fe40000704270 */
[----:B------:R-:W-:Y:S01]  /*f890*/  PLOP3.LUT P3, PT, PT, PT, UP0, 0x40, 0x0 ;  /* 0x000000000000781c */ /* 0x000fe20003f6e808 */
[----:B------:R-:W-:Y:S01]  /*f8a0*/  UISETP.GE.AND UP0, UPT, UR38, 0x5a, UPT ;  /* 0x0000005a2600788c */ /* 0x000fe2000bf06270 */
[----:B------:R-:W-:Y:S01]  /*f8b0*/  ISETP.LT.OR P2, PT, R5, 0x42, P2 ;  /* 0x000000420500780c */ /* 0x000fe20001741670 */
[----:B-1----:R-:W-:Y:S01]  /*f8c0*/  FMUL.FTZ R6, R87, c[0x0][0x320] ;  /* 0x0000c80057067a20 */ /* 0x002fe20000410000 */
[----:B------:R-:W-:-:S02]  /*f8d0*/  ISETP.LT.OR P1, PT, R5, 0x49, P1 ;  /* 0x000000490500780c */ /* 0x000fc40000f21670 */
[----:B------:R-:W-:Y:S01]  /*f8e0*/  ISETP.LT.OR P0, PT, R5, 0x4a, P0 ;  /* 0x0000004a0500780c */ /* 0x000fe20000701670 */
[----:B------:R1:W1:Y:S01]  /*f8f0*/  MUFU.TANH R44, R6 ;  /* 0x00000006002c7308 */ /* 0x0002620000002400 */
[----:B------:R-:W-:Y:S02]  /*f900*/  ISETP.GT.AND P3, PT, R3, 0x40, P3 ;  /* 0x000000400300780c */ /* 0x000fe40001f64270 */
[----:B------:R-:W-:Y:S02]  /*f910*/  FSEL R192, R31, -INF , !P2 ;  /* 0xff8000001fc07808 */ /* 0x000fe40005000000 */
[----:B------:R-:W-:Y:S02]  /*f920*/  PLOP3.LUT P2, PT, PT, PT, UP2, 0x40, 0x0 ;  /* 0x000000000000781c */ /* 0x000fe40003f4e828 */
[----:B------:R-:W-:Y:S02]  /*f930*/  FSEL R191, R17, -INF , !P1 ;  /* 0xff80000011bf7808 */ /* 0x000fe40004800000 */
[----:B------:R-:W-:Y:S01]  /*f940*/  PLOP3.LUT P1, PT, PT, PT, UP1, 0x40, 0x0 ;  /* 0x000000000000781c */ /* 0x000fe20003f2e818 */
[----:B------:R-:W2:Y:S01]  /*f950*/  MUFU.TANH R17, R7 ;  /* 0x0000000700117308 */ /* 0x000ea20000002400 */
[----:B------:R-:W-:-:S02]  /*f960*/  FSEL R193, R16, -INF , !P0 ;  /* 0xff80000010c17808 */ /* 0x000fc40004000000 */
[----:B------:R-:W-:Y:S02]  /*f970*/  PLOP3.LUT P0, PT, PT, PT, UP0, 0x40, 0x0 ;  /* 0x000000000000781c */ /* 0x000fe40003f0e808 */
[----:B------:R-:W-:Y:S01]  /*f980*/  ISETP.LT.OR P3, PT, R5, 0x41, P3 ;  /* 0x000000410500780c */ /* 0x000fe20001f61670 */
[----:B-1----:R-:W-:Y:S01]  /*f990*/  FMUL.FTZ R6, R103, c[0x0][0x320] ;  /* 0x0000c80067067a20 */ /* 0x002fe20000410000 */
[C---:B------:R-:W-:Y:S02]  /*f9a0*/  ISETP.GT.AND P2, PT, R3.reuse, 0x51, P2 ;  /* 0x000000510300780c */ /* 0x040fe40001744270 */
[C---:B------:R-:W-:Y:S01]  /*f9b0*/  ISETP.GT.AND P1, PT, R3.reuse, 0x58, P1 ;  /* 0x000000580300780c */ /* 0x040fe20000f24270 */
[----:B------:R1:W1:Y:S01]  /*f9c0*/  MUFU.TANH R25, R6 ;  /* 0x0000000600197308 */ /* 0x0002620000002400 */
[----:B------:R-:W-:Y:S02]  /*f9d0*/  ISETP.GT.AND P0, PT, R3, 0x59, P0 ;  /* 0x000000590300780c */ /* 0x000fe40000704270 */
[----:B------:R-:W-:-:S02]  /*f9e0*/  ISETP.LT.OR P4, PT, R5, 0x3a, P4 ;  /* 0x0000003a0500780c */ /* 0x000fc40002781670 */
[----:B------:R-:W-:Y:S02]  /*f9f0*/  FSEL R152, R32, -INF , !P3 ;  /* 0xff80000020987808 */ /* 0x000fe40005800000 */
[C---:B------:R-:W-:Y:S02]  /*fa00*/  ISETP.LT.OR P3, PT, R5.reuse, 0x52, P2 ;  /* 0x000000520500780c */ /* 0x040fe40001761670 */
[C---:B------:R-:W-:Y:S02]  /*fa10*/  ISETP.LT.OR P2, PT, R5.reuse, 0x59, P1 ;  /* 0x000000590500780c */ /* 0x040fe40000f41670 */
[----:B------:R-:W-:Y:S02]  /*fa20*/  ISETP.LT.OR P1, PT, R5, 0x5a, P0 ;  /* 0x0000005a0500780c */ /* 0x000fe40000721670 */
[----:B------:R-:W-:Y:S02]  /*fa30*/  FSEL R148, R33, -INF , !P4 ;  /* 0xff80000021947808 */ /* 0x000fe40006000000 */
[----:B------:R-:W-:Y:S01]  /*fa40*/  PLOP3.LUT P0, PT, PT, PT, UP6, 0x40, 0x0 ;  /* 0x000000000000781c */ /* 0x000fe20003f0e868 */
[----:B-1----:R-:W-:Y:S01]  /*fa50*/  FMUL.FTZ R6, R78, c[0x0][0x320] ;  /* 0x0000c8004e067a20 */ /* 0x002fe20000410000 */
[----:B------:R-:W-:Y:S01]  /*fa60*/  PLOP3.LUT P4, PT, PT, PT, UP3, 0x40, 0x0 ;  /* 0x000000000000781c */ /* 0x000fe20003f8e838 */
[----:B------:R-:W-:Y:S01]  /*fa70*/  UISETP.NE.AND UP6, UPT, UR39, URZ, UPT ;  /* 0x0000003f2700728c */ /* 0x000fe2000bfc5270 */
[----:B------:R-:W-:Y:S01]  /*fa80*/  FSEL R141, R36, -INF , !P5 ;  /* 0xff800000248d7808 */ /* 0x000fe20006800000 */
[----:B------:R1:W1:Y:S01]  /*fa90*/  MUFU.TANH R37, R6 ;  /* 0x0000000600257308 */ /* 0x0002620000002400 */
[----:B------:R-:W-:-:S02]  /*faa0*/  ISETP.GT.AND P4, PT, R3, 0x50, P4 ;  /* 0x000000500300780c */ /* 0x000fc40002784270 */
[----:B------:R-:W-:Y:S02]  /*fab0*/  FSEL R234, R14, -INF , !P3 ;  /* 0xff8000000eea7808 */ /* 0x000fe40005800000 */
[----:B------:R-:W-:Y:S02]  /*fac0*/  ISETP.LT.OR P4, PT, R5, 0x51, P4 ;  /* 0x000000510500780c */ /* 0x000fe40002781670 */
[----:B------:R-:W-:Y:S02]  /*fad0*/  FSEL R233, R13, -INF , !P2 ;  /* 0xff8000000de97808 */ /* 0x000fe40005000000 */
[----:B------:R-:W-:Y:S02]  /*fae0*/  FSEL R235, R15, -INF , !P4 ;  /* 0xff8000000feb7808 */ /* 0x000fe40006000000 */
[----:B------:R-:W-:Y:S01]  /*faf0*/  FSEL R232, R12, -INF , !P1 ;  /* 0xff8000000ce87808 */ /* 0x000fe20004800000 */
[----:B-1----:R-:W-:-:S04]  /*fb00*/  FMUL.FTZ R6, R79, c[0x0][0x320] ;  /* 0x0000c8004f067a20 */ /* 0x002fc80000410000 */
[----:B------:R1:W1:Y:S02]  /*fb10*/  MUFU.TANH R35, R6 ;  /* 0x0000000600237308 */ /* 0x0002640000002400 */
[----:B-1----:R-:W-:-:S06]  /*fb20*/  FMUL.FTZ R6, R106, c[0x0][0x320] ;  /* 0x0000c8006a067a20 */ /* 0x002fcc0000410000 */
[----:B------:R1:W1:Y:S02]  /*fb30*/  MUFU.TANH R24, R6 ;  /* 0x0000000600187308 */ /* 0x0002640000002400 */
[----:B-1----:R-:W1:Y:S02]  /*fb40*/  SHFL.IDX PT, R6, R19, 0x1, 0x1c1f ;  /* 0x003c1f0013067f89 */ /* 0x002e6400000e0000 */
[--C-:B-1----:R-:W-:Y:S02]  /*fb50*/  IMAD.IADD R5, R20, 0x1, R6.reuse ;  /* 0x0000000114057824 */ /* 0x102fe400078e0206 */
        /* <DEDUP_REMOVED lines=15> */
.L_x_441:
[----:B------:R-:W-:-:S04]  /*fc50*/  MOV R7, c[0x0][0x32c] ;  /* 0x0000cb0000077a02 */ /* 0x000fc80000000f00 */
[----:B------:R-:W-:-:S13]  /*fc60*/  ISETP.NE.AND P0, PT, R7, 0x1, PT ;  /* 0x000000010700780c */ /* 0x000fda0003f05270 */
[----:B------:R-:W-:-:S05]  /*fc70*/  @P0 IMAD.HI.U32 R7, R6, c[0x0][0x330], RZ ;  /* 0x0000cc0006070a27 */ /* 0x000fca00078e00ff */
[----:B------:R-:W-:Y:S02]  /*fc80*/  @P0 SHF.R.U32.HI R6, RZ, c[0x0][0x334], R7 ;  /* 0x0000cd00ff060a19 */ /* 0x000fe40000011607 */
.L_x_442:
[----:B------:R-:W-:Y:S05]  /*fc90*/  BSYNC B0 ;  /* 0x0000000000007941 */ /* 0x000fea0003800000 */
.L_x_440:
[----:B------:R-:W-:-:S05]  /*fca0*/  IMAD R6, R6, c[0x0][0x32c], R23 ;  /* 0x0000cb0006067a24 */ /* 0x000fca00078e0217 */
[----:B------:R-:W-:Y:S02]  /*fcb0*/  IADD3 R7, R6, c[0x0][0x32c], RZ ;  /* 0x0000cb0006077a10 */ /* 0x000fe40007ffe0ff */
[----:B------:R-:W-:Y:S02]  /*fcc0*/  IMNMX R3, R3, R6, !PT ;  /* 0x0000000603037217 */ /* 0x000fe40007800200 */
[----:B------:R-:W-:Y:S02]  /*fcd0*/  IMNMX R5, R5, R7, PT ;  /* 0x0000000705057217 */ /* 0x000fe40003800200 */
.L_x_439:
        /* <DEDUP_REMOVED lines=12> */
[----:B------:R-:W-:Y:S01]  /*fda0*/  PLOP3.LUT P0, PT, PT, PT, UP4, 0x40, 0x0 ;  /* 0x000000000000781c */ /* 0x000fe20003f0e848 */
[----:B------:R-:W-:Y:S01]  /*fdb0*/  UP2UR UR41, UPR, URZ, 0x8 ;  /* 0x000000083f297883 */ /* 0x000fe20008000000 */
[C---:B------:R-:W-:Y:S01]  /*fdc0*/  ISETP.GT.AND P1, PT, R3.reuse, RZ, P1 ;  /* 0x000000ff0300720c */ /* 0x040fe20000f24270 */
[----:B------:R-:W-:Y:S01]  /*fdd0*/  UISETP.NE.AND UP3, UPT, UR34, URZ, UPT ;  /* 0x0000003f2200728c */ /* 0x000fe2000bf65270 */
[----:B------:R-:W-:Y:S01]  /*fde0*/  ISETP.GT.AND P0, PT, R3, 0x1, P0 ;  /* 0x000000010300780c */ /* 0x000fe20000704270 */
[----:B------:R-:W-:Y:S01]  /*fdf0*/  UP2UR UR39, UPR, URZ, 0x2 ;  /* 0x000000023f277883 */ /* 0x000fe20008000000 */
[C---:B------:R-:W-:Y:S01]  /*fe00*/  ISETP.LT.OR P1, PT, R5.reuse, 0x1, P1 ;  /* 0x000000010500780c */ /* 0x040fe20000f21670 */
[----:B------:R-:W-:Y:S01]  /*fe10*/  UISETP.NE.AND UP1, UPT, UR33, URZ, UPT ;  /* 0x0000003f2100728c */ /* 0x000fe2000bf25270 */
[----:B------:R-:W-:Y:S01]  /*fe20*/  PLOP3.LUT P4, PT, PT, PT, UP2, 0x40, 0x0 ;  /* 0x000000000000781c */ /* 0x000fe20003f8e828 */
[----:B------:R-:W-:Y:S01]  /*fe30*/  UISETP.NE.AND UP0, UPT, UR32, URZ, UPT ;  /* 0x0000003f2000728c */ /* 0x000fe2000bf05270 */
[----:B------:R-:W-:Y:S01]  /*fe40*/  ISETP.LT.OR P2, PT, R5, 0x2, P0 ;  /* 0x000000020500780c */ /* 0x000fe20000741670 */
[----:B-1----:R-:W-:Y:S01]  /*fe50*/  FMUL.FTZ R6, R173, c[0x0][0x320] ;  /* 0x0000c800ad067a20 */ /* 0x002fe20000410000 */
[----:B------:R-:W-:Y:S01]  /*fe60*/  FSEL R57, R28, -INF , !P1 ;  /* 0xff8000001c397808 */ /* 0x000fe20004800000 */
[----:B------:R-:W-:Y:S01]  /*fe70*/  UISETP.NE.AND UP2, UPT, UR30, URZ, UPT ;  /* 0x0000003f1e00728c */ /* 0x000fe2000bf45270 */
[----:B------:R-:W-:Y:S01]  /*fe80*/  PLOP3.LUT P3, PT, PT, PT, UP3, 0x40, 0x0 ;  /* 0x000000000000781c */ /* 0x000fe20003f6e838 */
[----:B------:R-:W-:Y:S01]  /*fe90*/  UISETP.NE.AND UP3, UPT, UR31, URZ, UPT ;  /* 0x0000003f1f00728c */ /* 0x000fe2000bf65270 */
[----:B------:R-:W-:Y:S01]  /*fea0*/  ISETP.GT.AND P1, PT, R3, 0x8, P4 ;  /* 0x000000080300780c */ /* 0x000fe20002724270 */
[----:B------:R1:W3:Y:S01]  /*feb0*/  MUFU.TANH R56, R6 ;  /* 0x0000000600387308 */ /* 0x0002e20000002400 */
[----:B------:R-:W-:Y:S01]  /*fec0*/  FSEL R59, R27, -INF , !P2 ;  /* 0xff8000001b3b7808 */ /* 0x000fe20005000000 */
[----:B------:R-:W-:Y:S01]  /*fed0*/  UISETP.NE.AND UP4, UPT, UR42, URZ, UPT ;  /* 0x0000003f2a00728c */ /* 0x000fe2000bf85270 */
[----:B------:R-:W-:Y:S01]  /*fee0*/  PLOP3.LUT P0, PT, PT, PT, UP1, 0x40, 0x0 ;  /* 0x000000000000781c */ /* 0x000fe20003f0e818 */
[----:B------:R-:W-:Y:S01]  /*fef0*/  UISETP.NE.AND UP1, UPT, UR29, URZ, UPT ;  /* 0x0000003f1d00728c */ /* 0x000fe2000bf25270 */
[----:B------:R-:W-:Y:S01]  /*ff00*/  ISETP.GT.AND P2, PT, R3, 0x9, P3 ;  /* 0x000000090300780c */ /* 0x000fe20001f44270 */
[----:B------:R-:W-:Y:S01]  /*ff10*/  FMUL.FTZ R16, R125, c[0x0][0x320] ;  /* 0x0000c8007d107a20 */ /* 0x000fe20000410000 */
[----:B------:R-:W-:Y:S01]  /*ff20*/  ISETP.LT.OR P1, PT, R5, 0x9, P1 ;  /* 0x000000090500780c */ /* 0x000fe20000f21670 */
[----:B------:R4:W2:Y:S01]  /*ff30*/  MUFU.TANH R46, R11 ;  /* 0x0000000b002e7308 */ /* 0x0008a20000002400 */
[----:B------:R-:W-:Y:S01]  /*ff40*/  PLOP3.LUT P5, PT, PT, PT, UP0, 0x40, 0x0 ;  /* 0x000000000000781c */ /* 0x000fe20003fae808 */
[----:B------:R-:W-:Y:S01]  /*ff50*/  UISETP.NE.AND UP0, UPT, UR28, URZ, UPT ;  /* 0x0000003f1c00728c */ /* 0x000fe2000bf05270 */
[----:B------:R-:W-:Y:S01]  /*ff60*/  ISETP.GT.AND P0, PT, R3, 0x10, P0 ;  /* 0x000000100300780c */ /* 0x000fe20000704270 */
[----:B------:R-:W-:Y:S01]  /*ff70*/  FMUL.FTZ R15, R121, c[0x0][0x320] ;  /* 0x0000c800790f7a20 */ /* 0x000fe20000410000 */
[----:B------:R-:W-:Y:S01]  /*ff80*/  ISETP.LT.OR P2, PT, R5, 0xa, P2 ;  /* 0x0000000a0500780c */ /* 0x000fe20001741670 */
[----:B------:R-:W-:Y:S01]  /*ff90*/  FMUL.FTZ R13, R129, c[0x0][0x320] ;  /* 0x0000c800810d7a20 */ /* 0x000fe20000410000 */
[----:B------:R-:W-:Y:S01]  /*ffa0*/  FSEL R65, R24, -INF , !P1 ;  /* 0xff80000018417808 */ /* 0x000fe20004800000 */
[----:B-1----:R-:W-:Y:S01]  /*ffb0*/  FMUL.FTZ R6, R161, c[0x0][0x320] ;  /* 0x0000c800a1067a20 */ /* 0x002fe20000410000 */
[----:B------:R-:W-:Y:S01]  /*ffc0*/  ISETP.GT.AND P1, PT, R3, 0x11, P5 ;  /* 0x000000110300780c */ /* 0x000fe20002f24270 */
[----:B------:R-:W-:Y:S01]  /*ffd0*/  FMUL.FTZ R10, R172, c[0x0][0x320] ;  /* 0x0000c800ac0a7a20 */ /* 0x000fe20000410000 */
[----:B------:R-:W-:Y:S01]  /*ffe0*/  PLOP3.LUT P4, PT, PT, PT, UP3, 0x40, 0x0 ;  /* 0x000000000000781c */ /* 0x000fe20003f8e838 */
[----:B------:R1:W1:Y:S01]  /*fff0*/  MUFU.TANH R53, R6 ;  /* 0x0000000600357308 */ /* 0x0002620000002400 */
[C---:B------:R-:W-:Y:S01]  /*10000*/  ISETP.LT.OR P0, PT, R5.reuse, 0x11, P0 ;  /* 0x000000110500780c */ /* 0x040fe20000701670 */
[----:B------:R-:W-:Y:S01]  /*10010*/  UISETP.NE.AND UP3, UPT, UR14, URZ, UPT ;  /* 0x0000003f0e00728c */ /* 0x000fe2000bf65270 */
[----:B------:R-:W-:Y:S01]  /*10020*/  FSEL R66, R18, -INF , !P2 ;  /* 0xff80000012427808 */ /* 0x000fe20005000000 */
[----:B------:R-:W-:Y:S01]  /*10030*/  FMUL.FTZ R9, R116, c[0x0][0x320] ;  /* 0x0000c80074097a20 */ /* 0x000fe20000410000 */
[----:B------:R-:W-:Y:S01]  /*10040*/  ISETP.LT.OR P2, PT, R5, 0x12, P1 ;  /* 0x000000120500780c */ /* 0x000fe20000f41670 */
[----:B------:R-:W-:Y:S01]  /*10050*/  FMUL.FTZ R8, R117, c[0x0][0x320] ;  /* 0x0000c80075087a20 */ /* 0x000fe20000410000 */
[----:B------:R-:W-:Y:S01]  /*10060*/  PLOP3.LUT P3, PT, PT, PT, UP2, 0x40, 0x0 ;  /* 0x000000000000781c */ /* 0x000fe20003f6e828 */
[----:B------:R-:W-:Y:S01]  /*10070*/  UISETP.NE.AND UP2, UPT, UR25, URZ, UPT ;  /* 0x0000003f1900728c */ /* 0x000fe2000bf45270 */
[----:B------:R-:W-:Y:S01]  /*10080*/  ISETP.GT.AND P1, PT, R3, 0x18, P4 ;  /* 0x000000180300780c */ /* 0x000fe20002724270 */
[----:B------:R-:W-:Y:S01]  /*10090*/  FMUL.FTZ R7, R169, c[0x0][0x320] ;  /* 0x0000c800a9077a20 */ /* 0x000fe20000410000 */
[----:B------:R-:W-:Y:S01]  /*100a0*/  FSEL R80, R30, -INF , !P0 ;  /* 0xff8000001e507808 */ /* 0x000fe20004000000 */
[----:B----4-:R-:W-:Y:S01]  /*100b0*/  FMUL.FTZ R11, R132, c[0x0][0x320] ;  /* 0x0000c800840b7a20 */ /* 0x010fe20000410000 */
[----:B------:R-:W-:Y:S01]  /*100c0*/  PLOP3.LUT P0, PT, PT, PT, UP1, 0x40, 0x0 ;  /* 0x000000000000781c */ /* 0x000fe20003f0e818 */
[----:B------:R-:W-:Y:S01]  /*100d0*/  UISETP.NE.AND UP1, UPT, UR20, URZ, UPT ;  /* 0x0000003f1400728c */ /* 0x000fe2000bf25270 */
[----:B------:R-:W-:Y:S01]  /*100e0*/  FSEL R81, R29, -INF , !P2 ;  /* 0xff8000001d517808 */ /* 0x000fe20005000000 */
[----:B-1----:R-:W-:Y:S01]  /*100f0*/  FMUL.FTZ R6, R137, c[0x0][0x320] ;  /* 0x0000c80089067a20 */ /* 0x002fe20000410000 */
[----:B------:R-:W-:Y:S01]  /*10100*/  ISETP.GT.AND P2, PT, R3, 0x19, P3 ;  /* 0x000000190300780c */ /* 0x000fe20001f44270 */
[----:B------:R-:W1:Y:S01]  /*10110*/  MUFU.TANH R49, R16 ;  /* 0x0000001000317308 */ /* 0x000e620000002400 */
[----:B------:R-:W-:-:S02]  /*10120*/  ISETP.LT.OR P1, PT, R5, 0x19, P1 ;  /* 0x000000190500780c */ /* 0x000fc40000f21670 */
[----:B------:R-:W-:Y:S01]  /*10130*/  PLOP3.LUT P5, PT, PT, PT, UP0, 0x40, 0x0 ;  /* 0x000000000000781c */ /* 0x000fe20003fae808 */
[----:B------:R-:W-:Y:S01]  /*10140*/  UISETP.NE.AND UP0, UPT, UR16, URZ, UPT ;  /* 0x0000003f1000728c */ /* 0x000fe2000bf05270 */
[----:B------:R-:W-:Y:S02]  /*10150*/  ISETP.GT.AND P0, PT, R3, 0x20, P0 ;  /* 0x000000200300780c */ /* 0x000fe40000704270 */
[----:B------:R-:W-:Y:S01]  /*10160*/  ISETP.LT.OR P2, PT, R5, 0x1a, P2 ;  /* 0x0000001a0500780c */ /* 0x000fe20001741670 */
[----:B------:R4:W1:Y:S01]  /*10170*/  MUFU.TANH R55, R6 ;  /* 0x0000000600377308 */ /* 0x0008620000002400 */
[----:B------:R-:W-:Y:S02]  /*10180*/  FSEL R96, R26, -INF , !P1 ;  /* 0xff8000001a607808 */ /* 0x000fe40004800000 */
[----:B------:R-:W-:Y:S02]  /*10190*/  ISETP.GT.AND P1, PT, R3, 0x21, P5 ;  /* 0x000000210300780c */ /* 0x000fe40002f24270 */
[----:B------:R-:W-:Y:S01]  /*101a0*/  PLOP3.LUT P4, PT, PT, PT, UP2, 0x40, 0x0 ;  /* 0x000000000000781c */ /* 0x000fe20003f8e828 */
[----:B------:R-:W-:Y:S01]  /*101b0*/  UISETP.NE.AND UP2, UPT, UR11, URZ, UPT ;  /* 0x0000003f0b00728c */ /* 0x000fe2000bf45270 */
[----:B------:R-:W-:Y:S01]  /*101c0*/  ISETP.LT.OR P0, PT, R5, 0x21, P0 ;  /* 0x000000210500780c */ /* 0x000fe20000701670 */
[----:B------:R-:W1:Y:S01]  /*101d0*/  MUFU.TANH R34, R15 ;  /* 0x0000000f00227308 */ /* 0x000e620000002400 */
[----:B------:R-:W-:-:S02]  /*101e0*/  FSEL R97, R25, -INF , !P2 ;  /* 0xff80000019617808 */ /* 0x000fc40005000000 */
[----:B------:R-:W-:Y:S02]  /*101f0*/  ISETP.LT.OR P2, PT, R5, 0x22, P1 ;  /* 0x000000220500780c */ /* 0x000fe40000f41670 */
[----:B------:R-:W-:Y:S01]  /*10200*/  PLOP3.LUT P3, PT, PT, PT, UP1, 0x40, 0x0 ;  /* 0x000000000000781c */ /* 0x000fe20003f6e818 */
[----:B------:R-:W-:Y:S01]  /*10210*/  UISETP.NE.AND UP1, UPT, UR10, URZ, UPT ;  /* 0x0000003f0a00728c */ /* 0x000fe2000bf25270 */
[----:B------:R-:W-:Y:S01]  /*10220*/  ISETP.GT.AND P1, PT, R3, 0x28, P4 ;  /* 0x000000280300780c */ /* 0x000fe20002724270 */
[----:B----4-:R-:W-:Y:S01]  /*10230*/  FMUL.FTZ R6, R185, c[0x0][0x320] ;  /* 0x0000c800b9067a20 */ /* 0x010fe20000410000 */
[----:B------:R-:W-:Y:S01]  /*10240*/  FSEL R104, R17, -INF , !P0 ;  /* 0xff80000011687808 */ /* 0x000fe20004000000 */
[----:B------:R-:W4:Y:S01]  /*10250*/  MUFU.TANH R33, R14 ;  /* 0x0000000e00217308 */ /* 0x000f220000002400 */
[----:B------:R-:W-:Y:S01]  /*10260*/  PLOP3.LUT P0, PT, PT, PT, UP0, 0x40, 0x0 ;  /* 0x000000000000781c */ /* 0x000fe20003f0e808 */
[----:B------:R-:W-:Y:S01]  /*10270*/  UISETP.NE.AND UP0, UPT, UR7, URZ, UPT ;  /* 0x0000003f0700728c */ /* 0x000fe2000bf05270 */
[----:B------:R-:W-:-:S02]  /*10280*/  FSEL R105, R64, -INF , !P2 ;  /* 0xff80000040697808 */ /* 0x000fc40005000000 */
[----:B------:R-:W-:Y:S02]  /*10290*/  ISETP.GT.AND P2, PT, R3, 0x29, P3 ;  /* 0x000000290300780c */ /* 0x000fe40001f44270 */
[----:B------:R-:W-:Y:S01]  /*102a0*/  ISETP.LT.OR P1, PT, R5, 0x29, P1 ;  /* 0x000000290500780c */ /* 0x000fe20000f21670 */
[----:B------:R5:W1:Y:S01]  /*102b0*/  MUFU.TANH R50, R6 ;  /* 0x0000000600327308 */ /* 0x000a620000002400 */
[----:B------:R-:W-:Y:S01]  /*102c0*/  PLOP3.LUT P5, PT, PT, PT, UP3, 0x40, 0x0 ;  /* 0x000000000000781c */ /* 0x000fe20003fae838 */
[----:B------:R-:W-:Y:S01]  /*102d0*/  UISETP.NE.AND UP3, UPT, UR41, URZ, UPT ;  /* 0x0000003f2900728c */ /* 0x000fe2000bf65270 */
[----:B------:R-:W-:Y:S02]  /*102e0*/  ISETP.GT.AND P0, PT, R3, 0x30, P0 ;  /* 0x000000300300780c */ /* 0x000fe40000704270 */
[----:B------:R-:W-:Y:S02]  /*102f0*/  ISETP.LT.OR P2, PT, R5, 0x2a, P2 ;  /* 0x0000002a0500780c */ /* 0x000fe40001741670 */
[----:B------:R-:W-:Y:S01]  /*10300*/  FSEL R106, R63, -INF , !P1 ;  /* 0xff8000003f6a7808 */ /* 0x000fe20004800000 */
[----:B------:R-:W1:Y:S01]  /*10310*/  MUFU.TANH R32, R13 ;  /* 0x0000000d00207308 */ /* 0x000e620000002400 */
[----:B------:R-:W-:-:S02]  /*10320*/  ISETP.GT.AND P1, PT, R3, 0x31, P5 ;  /* 0x000000310300780c */ /* 0x000fc40002f24270 */
[----:B------:R-:W-:Y:S01]  /*10330*/  PLOP3.LUT P4, PT, PT, PT, UP2, 0x40, 0x0 ;  /* 0x000000000000781c */ /* 0x000fe20003f8e828 */
[----:B------:R-:W-:Y:S01]  /*10340*/  UISETP.NE.AND UP2, UPT, UR40, URZ, UPT ;  /* 0x0000003f2800728c */ /* 0x000fe2000bf45270 */
[----:B------:R-:W-:Y:S02]  /*10350*/  ISETP.LT.OR P0, PT, R5, 0x31, P0 ;  /* 0x000000310500780c */ /* 0x000fe40000701670 */
[----:B------:R-:W-:Y:S01]  /*10360*/  FSEL R109, R61, -INF , !P2 ;  /* 0xff8000003d6d7808 */ /* 0x000fe20005000000 */
[----:B-----5:R-:W-:Y:S01]  /*10370*/  FMUL.FTZ R6, R112, c[0x0][0x320] ;  /* 0x0000c80070067a20 */ /* 0x020fe20000410000 */
[----:B------:R-:W-:Y:S01]  /*10380*/  ISETP.LT.OR P2, PT, R5, 0x32, P1 ;  /* 0x000000320500780c */ /* 0x000fe20000f41670 */
[----:B------:R-:W1:Y:S01]  /*10390*/  MUFU.TANH R30, R10 ;  /* 0x0000000a001e7308 */ /* 0x000e620000002400 */
[----:B------:R-:W-:Y:S01]  /*103a0*/  PLOP3.LUT P3, PT, PT, PT, UP1, 0x40, 0x0 ;  /* 0x000000000000781c */ /* 0x000fe20003f6e818 */
[----:B------:R-:W-:Y:S01]  /*103b0*/  UISETP.NE.AND UP1, UPT, UR39, URZ, UPT ;  /* 0x0000003f2700728c */ /* 0x000fe2000bf25270 */
[----:B------:R-:W-:-:S02]  /*103c0*/  FSEL R164, R58, -INF , !P0 ;  /* 0xff8000003aa47808 */ /* 0x000fc40004000000 */
[C---:B------:R-:W-:Y:S02]  /*103d0*/  ISETP.GT.AND P1, PT, R3.reuse, 0x38, P4 ;  /* 0x000000380300780c */ /* 0x040fe40002724270 */
[----:B------:R-:W-:Y:S01]  /*103e0*/  PLOP3.LUT P0, PT, PT, PT, UP0, 0x40, 0x0 ;  /* 0x000000000000781c */ /* 0x000fe20003f0e808 */
[----:B------:R5:W1:Y:S01]  /*103f0*/  MUFU.TANH R54, R6 ;  /* 0x0000000600367308 */ /* 0x000a620000002400 */
[----:B------:R-:W-:Y:S01]  /*10400*/  FSEL R166, R60, -INF , !P2 ;  /* 0xff8000003ca67808 */ /* 0x000fe20005000000 */
[----:B------:R-:W-:Y:S01]  /*10410*/  UISETP.NE.AND UP0, UPT, UR38, URZ, UPT ;  /* 0x0000003f2600728c */ /* 0x000fe2000bf05270 */
[----:B------:R-:W-:Y:S01]  /*10420*/  ISETP.GT.AND P2, PT, R3, 0x39, P3 ;  /* 0x000000390300780c */ /* 0x000fe20001f44270 */
[----:B------:R-:W-:Y:S01]  /*10430*/  UP2UR UR38, UPR, URZ, 0x40 ;  /* 0x000000403f267883 */ /* 0x000fe20008000000 */
[----:B------:R-:W-:Y:S02]  /*10440*/  ISETP.LT.OR P1, PT, R5, 0x39, P1 ;  /* 0x000000390500780c */ /* 0x000fe40000f21670 */
[----:B------:R-:W-:Y:S01]  /*10450*/  ISETP.GT.AND P0, PT, R3, 0x40, P0 ;  /* 0x000000400300780c */ /* 0x000fe20000704270 */
[----:B------:R-:W1:Y:S01]  /*10460*/  MUFU.TANH R31, R9 ;  /* 0x00000009001f7308 */ /* 0x000e620000002400 */
[----:B------:R-:W-:-:S02]  /*10470*/  ISETP.LT.OR P2, PT, R5, 0x3a, P2 ;  /* 0x0000003a0500780c */ /* 0x000fc40001741670 */
[----:B------:R-:W-:Y:S02]  /*10480*/  FSEL R165, R51, -INF , !P1 ;  /* 0xff80000033a57808 */ /* 0x000fe40004800000 */
[----:B------:R-:W-:Y:S01]  /*10490*/  PLOP3.LUT P4, PT, PT, PT, UP6, 0x40, 0x0 ;  /* 0x000000000000781c */ /* 0x000fe20003f8e868 */
[----:B------:R-:W-:Y:S01]  /*104a0*/  UISETP.NE.AND UP6, UPT, UR23, URZ, UPT ;  /* 0x0000003f1700728c */ /* 0x000fe2000bfc5270 */
[----:B------:R-:W-:Y:S01]  /*104b0*/  ISETP.LT.OR P1, PT, R5, 0x41, P0 ;  /* 0x000000410500780c */ /* 0x000fe20000721670 */
[----:B-----5:R-:W-:Y:S01]  /*104c0*/  FMUL.FTZ R6, R113, c[0x0][0x320] ;  /* 0x0000c80071067a20 */ /* 0x020fe20000410000 */
[----:B------:R-:W-:Y:S01]  /*104d0*/  PLOP3.LUT P3, PT, PT, PT, UP5, 0x40, 0x0 ;  /* 0x000000000000781c */ /* 0x000fe20003f6e858 */
[----:B------:R-:W1:Y:S01]  /*104e0*/  MUFU.TANH R29, R8 ;  /* 0x00000008001d7308 */ /* 0x000e620000002400 */
[----:B------:R-:W-:Y:S02]  /*104f0*/  PLOP3.LUT P0, PT, PT, PT, UP4, 0x40, 0x0 ;  /* 0x000000000000781c */ /* 0x000fe40003f0e848 */
[----:B------:R-:W-:-:S02]  /*10500*/  FSEL R168, R48, -INF , !P2 ;  /* 0xff80000030a87808 */ /* 0x000fc40005000000 */
[----:B------:R-:W-:Y:S02]  /*10510*/  FSEL R179, R45, -INF , !P1 ;  /* 0xff8000002db37808 */ /* 0x000fe40004800000 */
[C---:B------:R-:W-:Y:S01]  /*10520*/  ISETP.GT.AND P2, PT, R3.reuse, 0x41, P4 ;  /* 0x000000410300780c */ /* 0x040fe20002744270 */
[----:B------:R5:W1:Y:S01]  /*10530*/  MUFU.TANH R52, R6 ;  /* 0x0000000600347308 */ /* 0x000a620000002400 */
[C---:B------:R-:W-:Y:S02]  /*10540*/  ISETP.GT.AND P1, PT, R3.reuse, 0x48, P3 ;  /* 0x000000480300780c */ /* 0x040fe40001f24270 */
[----:B------:R-:W-:Y:S02]  /*10550*/  ISETP.GT.AND P0, PT, R3, 0x49, P0 ;  /* 0x000000490300780c */ /* 0x000fe40000704270 */
[C---:B------:R-:W-:Y:S02]  /*10560*/  ISETP.LT.OR P2, PT, R5.reuse, 0x42, P2 ;  /* 0x000000420500780c */ /* 0x040fe40001741670 */
[C---:B------:R-:W-:Y:S01]  /*10570*/  ISETP.LT.OR P1, PT, R5.reuse, 0x49, P1 ;  /* 0x000000490500780c */ /* 0x040fe20000f21670 */
[----:B------:R-:W1:Y:S01]  /*10580*/  MUFU.TANH R28, R7 ;  /* 0x00000007001c7308 */ /* 0x000e620000002400 */
[----:B------:R-:W-:-:S02]  /*10590*/  ISETP.LT.OR P0, PT, R5, 0x4a, P0 ;  /* 0x0000004a0500780c */ /* 0x000fc40000701670 */
[----:B------:R-:W-:Y:S02]  /*105a0*/  FSEL R180, R47, -INF , !P2 ;  /* 0xff8000002fb47808 */ /* 0x000fe40005000000 */
[----:B------:R-:W-:Y:S02]  /*105b0*/  PLOP3.LUT P2, PT, PT, PT, UP2, 0x40, 0x0 ;  /* 0x000000000000781c */ /* 0x000fe40003f4e828 */
[----:B------:R-:W-:Y:S01]  /*105c0*/  FSEL R182, R41, -INF , !P1 ;  /* 0xff80000029b67808 */ /* 0x000fe20004800000 */
[----:B-----5:R-:W-:Y:S01]  /*105d0*/  FMUL.FTZ R6, R156, c[0x0][0x320] ;  /* 0x0000c8009c067a20 */ /* 0x020fe20000410000 */
[----:B------:R-:W-:Y:S01]  /*105e0*/  PLOP3.LUT P1, PT, PT, PT, UP1, 0x40, 0x0 ;  /* 0x000000000000781c */ /* 0x000fe20003f2e818 */
[----:B------:R-:W1:Y:S01]  /*105f0*/  MUFU.TANH R26, R12 ;  /* 0x0000000c001a7308 */ /* 0x000e620000002400 */
[----:B------:R-:W-:Y:S02]  /*10600*/  FSEL R184, R38, -INF , !P0 ;  /* 0xff80000026b87808 */ /* 0x000fe40004000000 */
[----:B------:R-:W-:-:S02]  /*10610*/  PLOP3.LUT P0, PT, PT, PT, UP0, 0x40, 0x0 ;  /* 0x000000000000781c */ /* 0x000fc40003f0e808 */
[C---:B------:R-:W-:Y:S02]  /*10620*/  ISETP.GT.AND P2, PT, R3.reuse, 0x51, P2 ;  /* 0x000000510300780c */ /* 0x040fe40001744270 */
[C---:B------:R-:W-:Y:S01]  /*10630*/  ISETP.GT.AND P1, PT, R3.reuse, 0x58, P1 ;  /* 0x000000580300780c */ /* 0x040fe20000f24270 */
[----:B------:R5:W1:Y:S01]  /*10640*/  MUFU.TANH R43, R6 ;  /* 0x00000006002b7308 */ /* 0x000a620000002400 */
[----:B------:R-:W-:Y:S02]  /*10650*/  ISETP.GT.AND P0, PT, R3, 0x59, P0 ;  /* 0x000000590300780c */ /* 0x000fe40000704270 */
[C---:B------:R-:W-:Y:S02]  /*10660*/  ISETP.LT.OR P3, PT, R5.reuse, 0x52, P2 ;  /* 0x000000520500780c */ /* 0x040fe40001761670 */
[C---:B------:R-:W-:Y:S02]  /*10670*/  ISETP.LT.OR P2, PT, R5.reuse, 0x59, P1 ;  /* 0x000000590500780c */ /* 0x040fe40000f41670 */
[----:B------:R-:W-:Y:S01]  /*10680*/  ISETP.LT.OR P1, PT, R5, 0x5a, P0 ;  /* 0x0000005a0500780c */ /* 0x000fe20000721670 */
[----:B------:R-:W1:Y:S01]  /*10690*/  MUFU.TANH R25, R11 ;  /* 0x0000000b00197308 */ /* 0x000e620000002400 */
[----:B------:R-:W-:Y:S01]  /*106a0*/  PLOP3.LUT P0, PT, PT, PT, UP6, 0x40, 0x0 ;  /* 0x000000000000781c */ /* 0x000fe20003f0e868 */
[----:B------:R-:W-:Y:S01]  /*106b0*/  UISETP.NE.AND UP6, UPT, UR38, URZ, UPT ;  /* 0x0000003f2600728c */ /* 0x000fe2000bfc5270 */
[----:B------:R-:W-:-:S02]  /*106c0*/  PLOP3.LUT P5, PT, PT, PT, UP3, 0x40, 0x0 ;  /* 0x000000000000781c */ /* 0x000fc40003fae838 */
[----:B------:R-:W-:Y:S02]  /*106d0*/  FSEL R204, R44, -INF , !P3 ;  /* 0xff8000002ccc7808 */ /* 0x000fe40005800000 */
[----:B------:R-:W-:Y:S01]  /*106e0*/  ISETP.GT.AND P4, PT, R3, 0x50, P5 ;  /* 0x000000500300780c */ /* 0x000fe20002f84270 */
[----:B-----5:R-:W-:Y:S01]  /*106f0*/  FMUL.FTZ R6, R157, c[0x0][0x320] ;  /* 0x0000c8009d067a20 */ /* 0x020fe20000410000 */
[----:B------:R-:W-:Y:S01]  /*10700*/  FSEL R203, R37, -INF , !P2 ;  /* 0xff80000025cb7808 */ /* 0x000fe20005000000 */
[----:B------:R-:W-:Y:S01]  /*10710*/  FMUL.FTZ R3, R136, c[0x0][0x320] ;  /* 0x0000c80088037a20 */ /* 0x000fe20000410000 */
[----:B------:R-:W-:Y:S01]  /*10720*/  ISETP.LT.OR P4, PT, R5, 0x51, P4 ;  /* 0x000000510500780c */ /* 0x000fe20002781670 */
[----:B------:R5:W1:Y:S01]  /*10730*/  MUFU.TANH R42, R6 ;  /* 0x00000006002a7308 */ /* 0x000a620000002400 */
[----:B------:R-:W-:Y:S02]  /*10740*/  FSEL R202, R35, -INF , !P1 ;  /* 0xff80000023ca7808 */ /* 0x000fe40004800000 */
[----:B------:R-:W-:-:S05]  /*10750*/  FSEL R205, R40, -INF , !P4 ;  /* 0xff80000028cd7808 */ /* 0x000fca0006000000 */
[----:B------:R-:W1:Y:S01]  /*10760*/  MUFU.TANH R24, R3 ;  /* 0x0000000300187308 */ /* 0x000e620000002400 */
[----:B-----5:R-:W-:-:S07]  /*10770*/  FMUL.FTZ R6, R128, c[0x0][0x320] ;  /* 0x0000c80080067a20 */ /* 0x020fce0000410000 */
[----:B------:R5:W1:Y:S02]  /*10780*/  MUFU.TANH R39, R6 ;  /* 0x0000000600277308 */ /* 0x000a640000002400 */
[----:B-----5:R-:W-:-:S06]  /*10790*/  FMUL.FTZ R6, R120, c[0x0][0x320] ;  /* 0x0000c80078067a20 */ /* 0x020fcc0000410000 */
[----:B------:R5:W1:Y:S02]  /*107a0*/  MUFU.TANH R36, R6 ;  /* 0x0000000600247308 */ /* 0x000a640000002400 */
[----:B-----5:R-:W-:-:S06]  /*107b0*/  FMUL.FTZ R6, R160, c[0x0][0x320] ;  /* 0x0000c800a0067a20 */ /* 0x020fcc0000410000 */
[----:B------:R5:W1:Y:S02]  /*107c0*/  MUFU.TANH R27, R6 ;  /* 0x00000006001b7308 */ /* 0x000a640000002400 */
[----:B-----5:R-:W5:Y:S02]  /*107d0*/  SHFL.IDX PT, R6, R19, 0x2, 0x1c1f ;  /* 0x005c1f0013067f89 */ /* 0x020f6400000e0000 */
[--C-:B-----5:R-:W-:Y:S02]  /*107e0*/  IMAD.IADD R5, R20, 0x1, R6.reuse ;  /* 0x0000000114057824 */ /* 0x120fe400078e0206 */
        /* <DEDUP_REMOVED lines=15> */
.L_x_445:
[----:B------:R-:W-:-:S04]  /*108e0*/  MOV R7, c[0x0][0x32c] ;  /* 0x0000cb0000077a02 */ /* 0x000fc80000000f00 */
[----:B------:R-:W-:-:S13]  /*108f0*/  ISETP.NE.AND P0, PT, R7, 0x1, PT ;  /* 0x000000010700780c */ /* 0x000fda0003f05270 */
[----:B------:R-:W-:-:S05]  /*10900*/  @P0 IMAD.HI.U32 R7, R6, c[0x0][0x330], RZ ;  /* 0x0000cc0006070a27 */ /* 0x000fca00078e00ff */
[----:B------:R-:W-:Y:S02]  /*10910*/  @P0 SHF.R.U32.HI R6, RZ, c[0x0][0x334], R7 ;  /* 0x0000cd00ff060a19 */ /* 0x000fe40000011607 */
.L_x_446:
[----:B------:R-:W-:Y:S05]  /*10920*/  BSYNC B0 ;  /* 0x0000000000007941 */ /* 0x000fea0003800000 */
.L_x_444:
[----:B------:R-:W-:-:S05]  /*10930*/  IMAD R6, R6, c[0x0][0x32c], R23 ;  /* 0x0000cb0006067a24 */ /* 0x000fca00078e0217 */
[----:B------:R-:W-:Y:S02]  /*10940*/  IADD3 R7, R6, c[0x0][0x32c], RZ ;  /* 0x0000cb0006077a10 */ /* 0x000fe40007ffe0ff */
[----:B------:R-:W-:Y:S02]  /*10950*/  IMNMX R3, R3, R6, !PT ;  /* 0x0000000603037217 */ /* 0x000fe40007800200 */
[----:B------:R-:W-:Y:S02]  /*10960*/  IMNMX R5, R5, R7, PT ;  /* 0x0000000705057217 */ /* 0x000fe40003800200 */
.L_x_443:
[----:B-1234-:R-:W-:Y:S01]  /*10970*/  UP2UR UR42, UPR, URZ, 0x10 ;  /* 0x000000103f2a7883 */ /* 0x01efe20008000000 */
        /* <DEDUP_REMOVED lines=17> */
[----:B------:R-:W-:Y:S01]  /*10a90*/  PLOP3.LUT P0, PT, PT, PT, UP2, 0x40, 0x0 ;  /* 0x000000000000781c */ /* 0x000fe20003f0e828 */
[----:B------:R-:W-:Y:S01]  /*10aa0*/  UISETP.NE.AND UP1, UPT, UR33, URZ, UPT ;  /* 0x0000003f2100728c */ /* 0x000fe2000bf25270 */
[C---:B------:R-:W-:Y:S01]  /*10ab0*/  ISETP.GT.AND P1, PT, R3.reuse, 0x1, P1 ;  /* 0x000000010300780c */ /* 0x040fe20000f24270 */
[----:B------:R-:W-:Y:S01]  /*10ac0*/  UISETP.NE.AND UP3, UPT, UR32, URZ, UPT ;  /* 0x0000003f2000728c */ /* 0x000fe2000bf65270 */
[----:B------:R-:W-:Y:S01]  /*10ad0*/  PLOP3.LUT P3, PT, PT, PT, UP0, 0x40, 0x0 ;  /* 0x000000000000781c */ /* 0x000fe20003f6e808 */
[----:B------:R-:W-:Y:S01]  /*10ae0*/  UISETP.NE.AND UP2, UPT, UR31, URZ, UPT ;  /* 0x0000003f1f00728c */ /* 0x000fe2000bf45270 */
[----:B------:R-:W-:Y:S01]  /*10af0*/  FSEL R100, R26, -INF , !P2 ;  /* 0xff8000001a647808 */ /* 0x000fe20005000000 */
[----:B------:R-:W-:Y:S01]  /*10b00*/  UISETP.NE.AND UP0, UPT, UR29, URZ, UPT ;  /* 0x0000003f1d00728c */ /* 0x000fe2000bf05270 */
[----:B------:R-:W-:Y:S01]  /*10b10*/  ISETP.GT.AND P2, PT, R3, 0x8, P0 ;  /* 0x000000080300780c */ /* 0x000fe20000744270 */
[----:B-1----:R-:W-:Y:S01]  /*10b20*/  FMUL.FTZ R6, R162, c[0x0][0x320] ;  /* 0x0000c800a2067a20 */ /* 0x002fe20000410000 */
[----:B------:R-:W-:Y:S01]  /*10b30*/  ISETP.LT.OR P0, PT, R5, 0x2, P1 ;  /* 0x000000020500780c */ /* 0x000fe20000f01670 */
[----:B------:R-:W-:Y:S01]  /*10b40*/  UISETP.NE.AND UP4, UPT, UR42, URZ, UPT ;  /* 0x0000003f2a00728c */ /* 0x000fe2000bf85270 */
[----:B------:R-:W-:Y:S01]  /*10b50*/  PLOP3.LUT P5, PT, PT, PT, UP1, 0x40, 0x0 ;  /* 0x000000000000781c */ /* 0x000fe20003fae818 */
[----:B------:R-:W-:Y:S01]  /*10b60*/  UISETP.NE.AND UP1, UPT, UR30, URZ, UPT ;  /* 0x0000003f1e00728c */ /* 0x000fe2000bf25270 */
[----:B------:R-:W-:Y:S01]  /*10b70*/  ISETP.GT.AND P1, PT, R3, 0x9, P3 ;  /* 0x000000090300780c */ /* 0x000fe20001f24270 */
[----:B------:R1:W3:Y:S01]  /*10b80*/  MUFU.TANH R74, R6 ;  /* 0x00000006004a7308 */ /* 0x0002e20000002400 */
[----:B------:R-:W-:Y:S01]  /*10b90*/  ISETP.LT.OR P2, PT, R5, 0x9, P2 ;  /* 0x000000090500780c */ /* 0x000fe20001741670 */
[----:B------:R-:W-:Y:S01]  /*10ba0*/  FMUL.FTZ R13, R118, c[0x0][0x320] ;  /* 0x0000c800760d7a20 */ /* 0x000fe20000410000 */
[----:B------:R-:W-:Y:S01]  /*10bb0*/  FSEL R101, R50, -INF , !P0 ;  /* 0xff80000032657808 */ /* 0x000fe20004000000 */
[----:B------:R-:W-:Y:S01]  /*10bc0*/  FMUL.FTZ R12, R119, c[0x0][0x320] ;  /* 0x0000c800770c7a20 */ /* 0x000fe20000410000 */
[----:B------:R-:W-:Y:S01]  /*10bd0*/  ISETP.GT.AND P0, PT, R3, 0x10, P5 ;  /* 0x000000100300780c */ /* 0x000fe20002f04270 */
[----:B------:R-:W-:Y:S01]  /*10be0*/  FMUL.FTZ R11, R135, c[0x0][0x320] ;  /* 0x0000c800870b7a20 */ /* 0x000fe20000410000 */
[----:B------:R-:W-:Y:S01]  /*10bf0*/  ISETP.LT.OR P1, PT, R5, 0xa, P1 ;  /* 0x0000000a0500780c */ /* 0x000fe20000f21670 */
[----:B------:R-:W-:Y:S01]  /*10c00*/  FMUL.FTZ R18, R131, c[0x0][0x320] ;  /* 0x0000c80083127a20 */ /* 0x000fe20000410000 */
[----:B------:R-:W-:Y:S01]  /*10c10*/  PLOP3.LUT P4, PT, PT, PT, UP3, 0x40, 0x0 ;  /* 0x000000000000781c */ /* 0x000fe20003f8e838 */
[----:B------:R-:W-:Y:S01]  /*10c20*/  UISETP.NE.AND UP3, UPT, UR28, URZ, UPT ;  /* 0x0000003f1c00728c */ /* 0x000fe2000bf65270 */
[----:B------:R-:W-:Y:S01]  /*10c30*/  FSEL R102, R27, -INF , !P2 ;  /* 0xff8000001b667808 */ /* 0x000fe20005000000 */
[----:B------:R-:W-:Y:S01]  /*10c40*/  FMUL.FTZ R14, R134, c[0x0][0x320] ;  /* 0x0000c800860e7a20 */ /* 0x000fe20000410000 */
[----:B------:R-:W-:Y:S01]  /*10c50*/  ISETP.LT.OR P2, PT, R5, 0x11, P0 ;  /* 0x000000110500780c */ /* 0x000fe20000741670 */
[----:B------:R-:W-:Y:S01]  /*10c60*/  FMUL.FTZ R15, R158, c[0x0][0x320] ;  /* 0x0000c8009e0f7a20 */ /* 0x000fe20000410000 */
[----:B------:R-:W-:Y:S01]  /*10c70*/  FSEL R103, R53, -INF , !P1 ;  /* 0xff80000035677808 */ /* 0x000fe20004800000 */
[----:B-1----:R-:W-:Y:S01]  /*10c80*/  FMUL.FTZ R6, R114, c[0x0][0x320] ;  /* 0x0000c80072067a20 */ /* 0x002fe20000410000 */
[----:B------:R-:W-:Y:S01]  /*10c90*/  PLOP3.LUT P3, PT, PT, PT, UP2, 0x40, 0x0 ;  /* 0x000000000000781c */ /* 0x000fe20003f6e828 */
[----:B------:R-:W-:Y:S01]  /*10ca0*/  UISETP.NE.AND UP2, UPT, UR25, URZ, UPT ;  /* 0x0000003f1900728c */ /* 0x000fe2000bf45270 */
[----:B------:R-:W-:Y:S01]  /*10cb0*/  ISETP.GT.AND P1, PT, R3, 0x11, P4 ;  /* 0x000000110300780c */ /* 0x000fe20002724270 */
[----:B------:R1:W4:Y:S01]  /*10cc0*/  MUFU.TANH R47, R6 ;  /* 0x00000006002f7308 */ /* 0x0003220000002400 */
        /* <DEDUP_REMOVED lines=8> */
[----:B------:R-:W-:Y:S01]  /*10d50*/  PLOP3.LUT P0, PT, PT, PT, UP1, 0x40, 0x0 ;  /* 0x000000000000781c */ /* 0x000fe20003f0e818 */
[----:B------:R-:W-:Y:S01]  /*10d60*/  UISETP.NE.AND UP1, UPT, UR20, URZ, UPT ;  /* 0x0000003f1400728c */ /* 0x000fe2000bf25270 */
[----:B------:R-:W-:Y:S01]  /*10d70*/  ISETP.LT.OR P2, PT, R5, 0x19, P2 ;  /* 0x000000190500780c */ /* 0x000fe20001741670 */
[----:B------:R5:W2:Y:S01]  /*10d80*/  MUFU.TANH R116, R7 ;  /* 0x0000000700747308 */ /* 0x000aa20000002400 */
[----:B------:R-:W-:-:S02]  /*10d90*/  FSEL R113, R56, -INF , !P1 ;  /* 0xff80000038717808 */ /* 0x000fc40004800000 */
[----:B------:R-:W-:Y:S01]  /*10da0*/  ISETP.GT.AND P1, PT, R3, 0x20, P5 ;  /* 0x000000200300780c */ /* 0x000fe20002f24270 */
[----:B-1----:R-:W-:Y:S01]  /*10db0*/  FMUL.FTZ R6, R115, c[0x0][0x320] ;  /* 0x0000c80073067a20 */ /* 0x002fe20000410000 */
[----:B------:R-:W-:Y:S02]  /*10dc0*/  ISETP.GT.AND P0, PT, R3, 0x19, P0 ;  /* 0x000000190300780c */ /* 0x000fe40000704270 */
[----:B------:R-:W-:Y:S01]  /*10dd0*/  PLOP3.LUT P4, PT, PT, PT, UP3, 0x40, 0x0 ;  /* 0x000000000000781c */ /* 0x000fe20003f8e838 */
[----:B------:R1:W1:Y:S01]  /*10de0*/  MUFU.TANH R48, R6 ;  /* 0x0000000600307308 */ /* 0x0002620000002400 */
[----:B------:R-:W-:Y:S01]  /*10df0*/  FSEL R114, R33, -INF , !P2 ;  /* 0xff80000021727808 */ /* 0x000fe20005000000 */
[----:B------:R-:W-:Y:S01]  /*10e00*/  UISETP.NE.AND UP3, UPT, UR14, URZ, UPT ;  /* 0x0000003f0e00728c */ /* 0x000fe2000bf65270 */
[C---:B------:R-:W-:Y:S02]  /*10e10*/  ISETP.LT.OR P2, PT, R5.reuse, 0x21, P1 ;  /* 0x000000210500780c */ /* 0x040fe40000f41670 */
[----:B------:R-:W-:-:S02]  /*10e20*/  ISETP.LT.OR P0, PT, R5, 0x1a, P0 ;  /* 0x0000001a0500780c */ /* 0x000fc40000701670 */
[----:B------:R-:W-:Y:S01]  /*10e30*/  PLOP3.LUT P3, PT, PT, PT, UP2, 0x40, 0x0 ;  /* 0x000000000000781c */ /* 0x000fe20003f6e828 */
[----:B------:R-:W-:Y:S01]  /*10e40*/  UISETP.NE.AND UP2, UPT, UR11, URZ, UPT ;  /* 0x0000003f0b00728c */ /* 0x000fe2000bf45270 */
[----:B------:R-:W-:Y:S01]  /*10e50*/  ISETP.GT.AND P1, PT, R3, 0x21, P4 ;  /* 0x000000210300780c */ /* 0x000fe20002724270 */
[----:B-----5:R-:W-:Y:S01]  /*10e60*/  FMUL.FTZ R7, R170, c[0x0][0x320] ;  /* 0x0000c800aa077a20 */ /* 0x020fe20000410000 */
[----:B------:R-:W-:Y:S01]  /*10e70*/  FSEL R167, R43, -INF , !P2 ;  /* 0xff8000002ba77808 */ /* 0x000fe20005000000 */
[----:B------:R-:W2:Y:S01]  /*10e80*/  MUFU.TANH R18, R18 ;  /* 0x0000001200127308 */ /* 0x000ea20000002400 */
[----:B------:R-:W-:Y:S02]  /*10e90*/  FSEL R115, R28, -INF , !P0 ;  /* 0xff8000001c737808 */ /* 0x000fe40004000000 */
[----:B------:R-:W-:Y:S01]  /*10ea0*/  ISETP.GT.AND P2, PT, R3, 0x28, P3 ;  /* 0x000000280300780c */ /* 0x000fe20001f44270 */
[----:B-1----:R-:W-:Y:S01]  /*10eb0*/  FMUL.FTZ R6, R163, c[0x0][0x320] ;  /* 0x0000c800a3067a20 */ /* 0x002fe20000410000 */
[----:B------:R-:W-:-:S02]  /*10ec0*/  ISETP.LT.OR P1, PT, R5, 0x22, P1 ;  /* 0x000000220500780c */ /* 0x000fc40000f21670 */
[----:B------:R-:W-:Y:S01]  /*10ed0*/  PLOP3.LUT P0, PT, PT, PT, UP1, 0x40, 0x0 ;  /* 0x000000000000781c */ /* 0x000fe20003f0e818 */
[----:B------:R1:W1:Y:S01]  /*10ee0*/  MUFU.TANH R44, R6 ;  /* 0x00000006002c7308 */ /* 0x0002620000002400 */
[----:B------:R-:W-:Y:S01]  /*10ef0*/  PLOP3.LUT P5, PT, PT, PT, UP0, 0x40, 0x0 ;  /* 0x000000000000781c */ /* 0x000fe20003fae808 */
[----:B------:R-:W-:Y:S01]  /*10f00*/  UISETP.NE.AND UP1, UPT, UR10, URZ, UPT ;  /* 0x0000003f0a00728c */ /* 0x000fe2000bf25270 */
[----:B------:R-:W-:Y:S01]  /*10f10*/  ISETP.LT.OR P2, PT, R5, 0x29, P2 ;  /* 0x000000290500780c */ /* 0x000fe20001741670 */
[----:B------:R-:W-:Y:S01]  /*10f20*/  UISETP.NE.AND UP0, UPT, UR7, URZ, UPT ;  /* 0x0000003f0700728c */ /* 0x000fe2000bf05270 */
[----:B------:R-:W-:Y:S02]  /*10f30*/  FSEL R169, R42, -INF , !P1 ;  /* 0xff8000002aa97808 */ /* 0x000fe40004800000 */
[C---:B------:R-:W-:Y:S01]  /*10f40*/  ISETP.GT.AND P0, PT, R3.reuse, 0x29, P0 ;  /* 0x000000290300780c */ /* 0x040fe20000704270 */
[----:B------:R-:W2:Y:S01]  /*10f50*/  MUFU.TANH R43, R13 ;  /* 0x0000000d002b7308 */ /* 0x000ea20000002400 */
[----:B------:R-:W-:-:S02]  /*10f60*/  ISETP.GT.AND P1, PT, R3, 0x30, P5 ;  /* 0x000000300300780c */ /* 0x000fc40002f24270 */
[----:B------:R-:W-:Y:S02]  /*10f70*/  FSEL R174, R39, -INF , !P2 ;  /* 0xff80000027ae7808 */ /* 0x000fe40005000000 */
[----:B------:R-:W-:Y:S01]  /*10f80*/  PLOP3.LUT P4, PT, PT, PT, UP3, 0x40, 0x0 ;  /* 0x000000000000781c */ /* 0x000fe20003f8e838 */
[----:B------:R-:W-:Y:S01]  /*10f90*/  UISETP.NE.AND UP3, UPT, UR41, URZ, UPT ;  /* 0x0000003f2900728c */ /* 0x000fe2000bf65270 */
[C---:B------:R-:W-:Y:S01]  /*10fa0*/  ISETP.LT.OR P0, PT, R5.reuse, 0x2a, P0 ;  /* 0x0000002a0500780c */ /* 0x040fe20000701670 */
[----:B-1----:R-:W-:Y:S01]  /*10fb0*/  FMUL.FTZ R6, R186, c[0x0][0x320] ;  /* 0x0000c800ba067a20 */ /* 0x002fe20000410000 */
[----:B------:R-:W-:Y:S01]  /*10fc0*/  ISETP.LT.OR P2, PT, R5, 0x31, P1 ;  /* 0x000000310500780c */ /* 0x000fe20000f41670 */
[----:B------:R-:W1:Y:S01]  /*10fd0*/  MUFU.TANH R39, R12 ;  /* 0x0000000c00277308 */ /* 0x000e620000002400 */
[----:B------:R-:W-:Y:S01]  /*10fe0*/  PLOP3.LUT P3, PT, PT, PT, UP2, 0x40, 0x0 ;  /* 0x000000000000781c */ /* 0x000fe20003f6e828 */
[----:B------:R-:W-:Y:S01]  /*10ff0*/  UISETP.NE.AND UP2, UPT, UR40, URZ, UPT ;  /* 0x0000003f2800728c */ /* 0x000fe2000bf45270 */
[----:B------:R-:W-:-:S02]  /*11000*/  FSEL R175, R32, -INF , !P0 ;  /* 0xff80000020af7808 */ /* 0x000fc40004000000 */
[C---:B------:R-:W-:Y:S02]  /*11010*/  ISETP.GT.AND P1, PT, R3.reuse, 0x31, P4 ;  /* 0x000000310300780c */ /* 0x040fe40002724270 */
[----:B------:R-:W-:Y:S01]  /*11020*/  FSEL R198, R24, -INF , !P2 ;  /* 0xff80000018c67808 */ /* 0x000fe20005000000 */
[----:B------:R5:W1:Y:S01]  /*11030*/  MUFU.TANH R41, R6 ;  /* 0x0000000600297308 */ /* 0x000a620000002400 */
[----:B------:R-:W-:Y:S01]  /*11040*/  PLOP3.LUT P0, PT, PT, PT, UP1, 0x40, 0x0 ;  /* 0x000000000000781c */ /* 0x000fe20003f0e818 */
[----:B------:R-:W-:Y:S01]  /*11050*/  UISETP.NE.AND UP1, UPT, UR39, URZ, UPT ;  /* 0x0000003f2700728c */ /* 0x000fe2000bf25270 */
[----:B------:R-:W-:Y:S02]  /*11060*/  ISETP.GT.AND P2, PT, R3, 0x38, P3 ;  /* 0x000000380300780c */ /* 0x000fe40001f44270 */
[----:B------:R-:W-:Y:S01]  /*11070*/  PLOP3.LUT P5, PT, PT, PT, UP0, 0x40, 0x0 ;  /* 0x000000000000781c */ /* 0x000fe20003fae808 */
[----:B------:R-:W-:Y:S01]  /*11080*/  UISETP.NE.AND UP0, UPT, UR38, URZ, UPT ;  /* 0x0000003f2600728c */ /* 0x000fe2000bf05270 */
[----:B------:R-:W-:Y:S01]  /*11090*/  ISETP.LT.OR P3, PT, R5, 0x32, P1 ;  /* 0x000000320500780c */ /* 0x000fe20000f61670 */
[----:B------:R-:W-:Y:S01]  /*110a0*/  UP2UR UR38, UPR, URZ, 0x40 ;  /* 0x000000403f267883 */ /* 0x000fe20008000000 */
[----:B------:R-:W-:Y:S01]  /*110b0*/  ISETP.GT.AND P0, PT, R3, 0x39, P0 ;  /* 0x000000390300780c */ /* 0x000fe20000704270 */
[----:B------:R-:W1:Y:S01]  /*110c0*/  MUFU.TANH R13, R11 ;  /* 0x0000000b000d7308 */ /* 0x000e620000002400 */
[----:B------:R-:W-:-:S02]  /*110d0*/  ISETP.LT.OR P1, PT, R5, 0x39, P2 ;  /* 0x000000390500780c */ /* 0x000fc40001721670 */
[----:B------:R-:W-:Y:S02]  /*110e0*/  ISETP.GT.AND P2, PT, R3, 0x40, P5 ;  /* 0x000000400300780c */ /* 0x000fe40002f44270 */
[----:B------:R-:W-:Y:S01]  /*110f0*/  FSEL R197, R55, -INF , !P3 ;  /* 0xff80000037c57808 */ /* 0x000fe20005800000 */
[----:B-----5:R-:W-:Y:S01]  /*11100*/  FMUL.FTZ R6, R187, c[0x0][0x320] ;  /* 0x0000c800bb067a20 */ /* 0x020fe20000410000 */
[C---:B------:R-:W-:Y:S01]  /*11110*/  ISETP.LT.OR P3, PT, R5.reuse, 0x3a, P0 ;  /* 0x0000003a0500780c */ /* 0x040fe20000761670 */
[----:B------:R-:W1:Y:S01]  /*11120*/  MUFU.TANH R12, R10 ;  /* 0x0000000a000c7308 */ /* 0x000e620000002400 */
[----:B------:R-:W-:Y:S02]  /*11130*/  FSEL R196, R36, -INF , !P1 ;  /* 0xff80000024c47808 */ /* 0x000fe40004800000 */
[----:B------:R-:W-:Y:S01]  /*11140*/  PLOP3.LUT P4, PT, PT, PT, UP6, 0x40, 0x0 ;  /* 0x000000000000781c */ /* 0x000fe20003f8e868 */
[----:B------:R-:W-:Y:S01]  /*11150*/  UISETP.NE.AND UP6, UPT, UR23, URZ, UPT ;  /* 0x0000003f1700728c */ /* 0x000fe2000bfc5270 */
[----:B------:R-:W-:-:S02]  /*11160*/  ISETP.LT.OR P1, PT, R5, 0x41, P2 ;  /* 0x000000410500780c */ /* 0x000fc40001721670 */
[----:B------:R-:W-:Y:S01]  /*11170*/  PLOP3.LUT P0, PT, PT, PT, UP5, 0x40, 0x0 ;  /* 0x000000000000781c */ /* 0x000fe20003f0e858 */
[----:B------:R5:W1:Y:S01]  /*11180*/  MUFU.TANH R40, R6 ;  /* 0x0000000600287308 */ /* 0x000a620000002400 */
[----:B------:R-:W-:Y:S02]  /*11190*/  PLOP3.LUT P2, PT, PT, PT, UP4, 0x40, 0x0 ;  /* 0x000000000000781c */ /* 0x000fe40003f4e848 */
[----:B------:R-:W-:Y:S02]  /*111a0*/  FSEL R201, R34, -INF , !P3 ;  /* 0xff80000022c97808 */ /* 0x000fe40005800000 */
[----:B------:R-:W-:Y:S02]  /*111b0*/  ISETP.GT.AND P3, PT, R3, 0x41, P4 ;  /* 0x000000410300780c */ /* 0x000fe40002764270 */
[----:B------:R-:W-:Y:S01]  /*111c0*/  FSEL R227, R25, -INF , !P1 ;  /* 0xff80000019e37808 */ /* 0x000fe20004800000 */
[----:B------:R-:W1:Y:S01]  /*111d0*/  MUFU.TANH R11, R9 ;  /* 0x00000009000b7308 */ /* 0x000e620000002400 */
[----:B------:R-:W-:-:S02]  /*111e0*/  ISETP.GT.AND P1, PT, R3, 0x48, P0 ;  /* 0x000000480300780c */ /* 0x000fc40000724270 */
[----:B------:R-:W-:Y:S02]  /*111f0*/  ISETP.GT.AND P0, PT, R3, 0x49, P2 ;  /* 0x000000490300780c */ /* 0x000fe40001704270 */
[C---:B------:R-:W-:Y:S02]  /*11200*/  ISETP.LT.OR P2, PT, R5.reuse, 0x42, P3 ;  /* 0x000000420500780c */ /* 0x040fe40001f41670 */
[C---:B------:R-:W-:Y:S01]  /*11210*/  ISETP.LT.OR P1, PT, R5.reuse, 0x49, P1 ;  /* 0x000000490500780c */ /* 0x040fe20000f21670 */
[----:B-----5:R-:W-:Y:S01]  /*11220*/  FMUL.FTZ R6, R122, c[0x0][0x320] ;  /* 0x0000c8007a067a20 */ /* 0x020fe20000410000 */
[----:B------:R-:W-:Y:S01]  /*11230*/  ISETP.LT.OR P0, PT, R5, 0x4a, P0 ;  /* 0x0000004a0500780c */ /* 0x000fe20000701670 */
[----:B------:R-:W1:Y:S01]  /*11240*/  MUFU.TANH R17, R17 ;  /* 0x0000001100117308 */ /* 0x000e620000002400 */
[----:B------:R-:W-:Y:S02]  /*11250*/  FSEL R226, R62, -INF , !P2 ;  /* 0xff8000003ee27808 */ /* 0x000fe40005000000 */
[----:B------:R-:W-:-:S02]  /*11260*/  PLOP3.LUT P2, PT, PT, PT, UP2, 0x40, 0x0 ;  /* 0x000000000000781c */ /* 0x000fc40003f4e828 */
[----:B------:R-:W-:Y:S02]  /*11270*/  FSEL R228, R54, -INF , !P1 ;  /* 0xff80000036e47808 */ /* 0x000fe40004800000 */
[----:B------:R-:W-:Y:S01]  /*11280*/  PLOP3.LUT P1, PT, PT, PT, UP1, 0x40, 0x0 ;  /* 0x000000000000781c */ /* 0x000fe20003f2e818 */
[----:B------:R5:W1:Y:S01]  /*11290*/  MUFU.TANH R38, R6 ;  /* 0x0000000600267308 */ /* 0x000a620000002400 */
[----:B------:R-:W-:Y:S02]  /*112a0*/  FSEL R229, R52, -INF , !P0 ;  /* 0xff80000034e57808 */ /* 0x000fe40004000000 */
[----:B------:R-:W-:Y:S02]  /*112b0*/  PLOP3.LUT P0, PT, PT, PT, UP0, 0x40, 0x0 ;  /* 0x000000000000781c */ /* 0x000fe40003f0e808 */
[C---:B------:R-:W-:Y:S02]  /*112c0*/  ISETP.GT.AND P2, PT, R3.reuse, 0x51, P2 ;  /* 0x000000510300780c */ /* 0x040fe40001744270 */
[C---:B------:R-:W-:Y:S01]  /*112d0*/  ISETP.GT.AND P1, PT, R3.reuse, 0x58, P1 ;  /* 0x000000580300780c */ /* 0x040fe20000f24270 */
[----:B------:R-:W1:Y:S01]  /*112e0*/  MUFU.TANH R16, R16 ;  /* 0x0000001000107308 */ /* 0x000e620000002400 */
[----:B------:R-:W-:-:S02]  /*112f0*/  ISETP.GT.AND P0, PT, R3, 0x59, P0 ;  /* 0x000000590300780c */ /* 0x000fc40000704270 */
[C---:B------:R-:W-:Y:S02]  /*11300*/  ISETP.LT.OR P3, PT, R5.reuse, 0x52, P2 ;  /* 0x000000520500780c */ /* 0x040fe40001761670 */
[C---:B------:R-:W-:Y:S02]  /*11310*/  ISETP.LT.OR P2, PT, R5.reuse, 0x59, P1 ;  /* 0x000000590500780c */ /* 0x040fe40000f41670 */
[----:B------:R-:W-:Y:S01]  /*11320*/  ISETP.LT.OR P1, PT, R5, 0x5a, P0 ;  /* 0x0000005a0500780c */ /* 0x000fe20000721670 */
[----:B-----5:R-:W-:Y:S01]  /*11330*/  FMUL.FTZ R6, R123, c[0x0][0x320] ;  /* 0x0000c8007b067a20 */ /* 0x020fe20000410000 */
[----:B------:R-:W-:Y:S01]  /*11340*/  PLOP3.LUT P0, PT, PT, PT, UP6, 0x40, 0x0 ;  /* 0x000000000000781c */ /* 0x000fe20003f0e868 */
[----:B------:R-:W1:Y:S01]  /*11350*/  MUFU.TANH R15, R15 ;  /* 0x0000000f000f7308 */ /* 0x000e620000002400 */
[----:B------:R-:W-:Y:S01]  /*11360*/  PLOP3.LUT P4, PT, PT, PT, UP3, 0x40, 0x0 ;  /* 0x000000000000781c */ /* 0x000fe20003f8e838 */
[----:B------:R-:W-:Y:S01]  /*11370*/  UISETP.NE.AND UP6, UPT, UR38, URZ, UPT ;  /* 0x0000003f2600728c */ /* 0x000fe2000bfc5270 */
[----:B------:R-:W-:-:S02]  /*11380*/  FSEL R206, R49, -INF , !P3 ;  /* 0xff80000031ce7808 */ /* 0x000fc40005800000 */
[----:B------:R-:W-:Y:S02]  /*11390*/  ISETP.GT.AND P4, PT, R3, 0x50, P4 ;  /* 0x000000500300780c */ /* 0x000fe40002784270 */
[----:B------:R-:W-:Y:S01]  /*113a0*/  FSEL R230, R31, -INF , !P2 ;  /* 0xff8000001fe67808 */ /* 0x000fe20005000000 */
[----:B------:R5:W1:Y:S01]  /*113b0*/  MUFU.TANH R37, R6 ;  /* 0x0000000600257308 */ /* 0x000a620000002400 */
[----:B------:R-:W-:Y:S02]  /*113c0*/  ISETP.LT.OR P4, PT, R5, 0x51, P4 ;  /* 0x000000510500780c */ /* 0x000fe40002781670 */
[----:B------:R-:W-:Y:S02]  /*113d0*/  FSEL R231, R29, -INF , !P1 ;  /* 0xff8000001de77808 */ /* 0x000fe40004800000 */
[----:B------:R-:W-:-:S03]  /*113e0*/  FSEL R207, R46, -INF , !P4 ;  /* 0xff8000002ecf7808 */ /* 0x000fc60006000000 */
[----:B------:R-:W1:Y:S01]  /*113f0*/  MUFU.TANH R14, R14 ;  /* 0x0000000e000e7308 */ /* 0x000e620000002400 */
[----:B-----5:R-:W-:-:S07]  /*11400*/  FMUL.FTZ R6, R130, c[0x0][0x320] ;  /* 0x0000c80082067a20 */ /* 0x020fce0000410000 */
[----:B------:R-:W1:Y:S08]  /*11410*/  MUFU.TANH R10, R8 ;  /* 0x00000008000a7308 */ /* 0x000e700000002400 */
[----:B------:R5:W1:Y:S08]  /*11420*/  MUFU.TANH R35, R6 ;  /* 0x0000000600237308 */ /* 0x000a700000002400 */
[----:B------:R-:W1:Y:S01]  /*11430*/  MUFU.TANH R9, R7 ;  /* 0x0000000700097308 */ /* 0x000e620000002400 */
[----:B-----5:R-:W-:-:S07]  /*11440*/  FMUL.FTZ R6, R127, c[0x0][0x320] ;  /* 0x0000c8007f067a20 */ /* 0x020fce0000410000 */
        /* <DEDUP_REMOVED lines=18> */
.L_x_449:
[----:B------:R-:W-:-:S04]  /*11570*/  MOV R7, c[0x0][0x32c] ;  /* 0x0000cb0000077a02 */ /* 0x000fc80000000f00 */
[----:B------:R-:W-:-:S13]  /*11580*/  ISETP.NE.AND P0, PT, R7, 0x1, PT ;  /* 0x000000010700780c */ /* 0x000fda0003f05270 */
[----:B------:R-:W-:-:S05]  /*11590*/  @P0 IMAD.HI.U32 R7, R6, c[0x0][0x330], RZ ;  /* 0x0000cc0006070a27 */ /* 0x000fca00078e00ff */
[----:B------:R-:W-:Y:S02]  /*115a0*/  @P0 SHF.R.U32.HI R6, RZ, c[0x0][0x334], R7 ;  /* 0x0000cd00ff060a19 */ /* 0x000fe40000011607 */
.L_x_450:
[----:B------:R-:W-:Y:S05]  /*115b0*/  BSYNC B0 ;  /* 0x0000000000007941 */ /* 0x000fea0003800000 */
.L_x_448:
[----:B------:R-:W-:-:S05]  /*115c0*/  IMAD R6, R6, c[0x0][0x32c], R23 ;  /* 0x0000cb0006067a24 */ /* 0x000fca00078e0217 */
[----:B------:R-:W-:Y:S02]  /*115d0*/  IADD3 R7, R6, c[0x0][0x32c], RZ ;  /* 0x0000cb0006077a10 */ /* 0x000fe40007ffe0ff */
[----:B------:R-:W-:Y:S02]  /*115e0*/  IMNMX R3, R3, R6, !PT ;  /* 0x0000000603037217 */ /* 0x000fe40007800200 */
[----:B------:R-:W-:Y:S02]  /*115f0*/  IMNMX R5, R5, R7, PT ;  /* 0x0000000705057217 */ /* 0x000fe40003800200 */
.L_x_447:
        /* <DEDUP_REMOVED lines=21> */
[----:B------:R-:W-:Y:S01]  /*11750*/  STL [R1+0x4c], R216 ;  /* 0x00004cd801007387 */ /* 0x000fe20000100800 */
[----:B------:R-:W-:Y:S01]  /*11760*/  FMNMX.FTZ R6, R96, R6, !PT ;  /* 0x0000000660067209 */ /* 0x000fe20007810000 */
[----:B------:R-:W-:Y:S01]  /*11770*/  IMAD.SHL.U32 R209, R0, 0x2, RZ ;  /* 0x0000000200d17824 */ /* 0x000fe200078e00ff */
[----:B------:R-:W-:Y:S01]  /*11780*/  FMNMX.FTZ R72, R99, R72, !PT ;  /* 0x0000004863487209 */ /* 0x000fe20007810000 */
[----:B------:R-:W-:Y:S01]  /*11790*/  STL [R1+0x48], R215 ;  /* 0x000048d701007387 */ /* 0x000fe20000100800 */
[----:B------:R-:W-:Y:S01]  /*117a0*/  FMNMX.FTZ R6, R97, R6, !PT ;  /* 0x0000000661067209 */ /* 0x000fe20007810000 */
[--C-:B------:R-:W-:Y:S01]  /*117b0*/  IMAD R210, R4, 0x2, R209.reuse ;  /* 0x0000000204d27824 */ /* 0x100fe200078e02d1 */
[----:B------:R-:W-:Y:S01]  /*117c0*/  FMNMX.FTZ R72, R107, R72, !PT ;  /* 0x000000486b487209 */ /* 0x000fe20007810000 */
[----:B------:R-:W-:Y:S01]  /*117d0*/  STL [R1+0x44], R214 ;  /* 0x000044d601007387 */ /* 0x000fe20000100800 */
        /* <DEDUP_REMOVED lines=39> */
[----:B------:R-:W-:Y:S01]  /*11a50*/  PLOP3.LUT P1, PT, PT, PT, UP2, 0x40, 0x0 ;  /* 0x000000000000781c */ /* 0x000fe20003f2e828 */
[----:B------:R-:W1:Y:S01]  /*11a60*/  SHFL.BFLY PT, R7, R72, 0x2, 0x1f ;  /* 0x0c401f0048077f89 */ /* 0x000e6200000e0000 */
[----:B------:R-:W-:Y:S01]  /*11a70*/  PLOP3.LUT P2, PT, PT, PT, UP3, 0x40, 0x0 ;  /* 0x000000000000781c */ /* 0x000fe20003f4e838 */
[----:B------:R-:W-:Y:S01]  /*11a80*/  UISETP.NE.AND UP3, UPT, UR33, URZ, UPT ;  /* 0x0000003f2100728c */ /* 0x000fe2000bf65270 */
[----:B------:R-:W-:Y:S01]  /*11a90*/  PLOP3.LUT P4, PT, PT, PT, UP4, 0x40, 0x0 ;  /* 0x000000000000781c */ /* 0x000fe20003f8e848 */
[----:B------:R-:W2:Y:S01]  /*11aa0*/  SHFL.BFLY PT, R8, R6, 0x2, 0x1f ;  /* 0x0c401f0006087f89 */ /* 0x000ea200000e0000 */
[----:B------:R-:W-:Y:S01]  /*11ab0*/  PLOP3.LUT P5, PT, PT, PT, UP0, 0x40, 0x0 ;  /* 0x000000000000781c */ /* 0x000fe20003fae808 */
[----:B------:R-:W-:Y:S01]  /*11ac0*/  UISETP.NE.AND UP2, UPT, UR32, URZ, UPT ;  /* 0x0000003f2000728c */ /* 0x000fe2000bf45270 */
[----:B------:R-:W-:Y:S01]  /*11ad0*/  LEA R211, R2, R210, 0x1 ;  /* 0x000000d202d37211 */ /* 0x000fe200078e08ff */
[----:B------:R-:W-:Y:S01]  /*11ae0*/  UISETP.NE.AND UP0, UPT, UR30, URZ, UPT ;  /* 0x0000003f1e00728c */ /* 0x000fe2000bf05270 */
[----:B------:R-:W-:Y:S01]  /*11af0*/  PLOP3.LUT P3, PT, PT, PT, UP3, 0x40, 0x0 ;  /* 0x000000000000781c */ /* 0x000fe20003f6e838 */
[----:B------:R-:W-:-:S02]  /*11b00*/  UISETP.NE.AND UP3, UPT, UR29, URZ, UPT ;  /* 0x0000003f1d00728c */ /* 0x000fc4000bf65270 */
[----:B------:R-:W-:Y:S01]  /*11b10*/  UISETP.NE.AND UP4, UPT, UR16, URZ, UPT ;  /* 0x0000003f1000728c */ /* 0x000fe2000bf85270 */
[----:B------:R-:W-:Y:S04]  /*11b20*/  LDSM.16.MT88.4 R88, [R211+0x100] ;  /* 0x00010000d358783b */ /* 0x000fe80000004200 */
[----:B------:R-:W-:Y:S04]  /*11b30*/  LDSM.16.MT88.4 R52, [R211+0x900] ;  /* 0x00090000d334783b */ /* 0x000fe80000004200 */
[----:B------:R-:W-:Y:S01]  /*11b40*/  LDSM.16.MT88.4 R156, [R211+0x1100] ;  /* 0x00110000d39c783b */ /* 0x000fe20000004200 */
[----:B-1----:R-:W-:-:S02]  /*11b50*/  FMNMX.FTZ R72, R72, R7, !PT ;  /* 0x0000000748487209 */ /* 0x002fc40007810000 */
[----:B--2---:R-:W-:-:S03]  /*11b60*/  FMNMX.FTZ R6, R6, R8, !PT ;  /* 0x0000000806067209 */ /* 0x004fc60007810000 */
[----:B------:R-:W1:Y:S04]  /*11b70*/  SHFL.BFLY PT, R7, R72, 0x1, 0x1f ;  /* 0x0c201f0048077f89 */ /* 0x000e6800000e0000 */
[----:B------:R-:W2:Y:S01]  /*11b80*/  SHFL.BFLY PT, R71, R6, 0x1, 0x1f ;  /* 0x0c201f0006477f89 */ /* 0x000ea200000e0000 */
[----:B-1----:R-:W-:Y:S02]  /*11b90*/  FMNMX.FTZ R72, R72, R7, !PT ;  /* 0x0000000748487209 */ /* 0x002fe40007810000 */
[----:B--2---:R-:W-:-:S03]  /*11ba0*/  FMNMX.FTZ R71, R6, R71, !PT ;  /* 0x0000004706477209 */ /* 0x004fc60007810000 */
[C---:B------:R-:W-:Y:S01]  /*11bb0*/  FMUL.FTZ R7, R72.reuse, c[0x0][0x2d0] ;  /* 0x0000b40048077a20 */ /* 0x040fe20000410000 */
[----:B------:R-:W-:Y:S01]  /*11bc0*/  FSETP.NEU.FTZ.AND P0, PT, R72, -INF , PT ;  /* 0xff8000004800780b */ /* 0x000fe20003f1d000 */
[----:B------:R-:W-:-:S03]  /*11bd0*/  FMUL.FTZ R6, R71, c[0x0][0x2d0] ;  /* 0x0000b40047067a20 */ /* 0x000fc60000410000 */
[----:B------:R-:W-:Y:S02]  /*11be0*/  FSEL R7, R7, RZ, P0 ;  /* 0x000000ff07077208 */ /* 0x000fe40000000000 */
[----:B------:R-:W-:-:S03]  /*11bf0*/  FSETP.NEU.FTZ.AND P0, PT, R71, -INF , PT ;  /* 0xff8000004700780b */ /* 0x000fc60003f1d000 */
[----:B------:R-:W-:Y:S01]  /*11c00*/  FFMA.FTZ R8, R70, c[0x0][0x2d0], -R7 ;  /* 0x0000b40046087a23 */ /* 0x000fe20000010807 */
[----:B------:R-:W-:Y:S02]  /*11c10*/  FSEL R6, R6, RZ, P0 ;  /* 0x000000ff06067208 */ /* 0x000fe40000000000 */
[----:B------:R-:W-:Y:S01]  /*11c20*/  ISETP.GT.AND P0, PT, R3, RZ, P1 ;  /* 0x000000ff0300720c */ /* 0x000fe20000f04270 */
[----:B------:R1:W-:Y:S01]  /*11c30*/  MUFU.EX2 R150, R8 ;  /* 0x0000000800967308 */ /* 0x0003e20000000800 */
[----:B------:R-:W-:Y:S01]  /*11c40*/  PLOP3.LUT P1, PT, PT, PT, UP2, 0x40, 0x0 ;  /* 0x000000000000781c */ /* 0x000fe20003f2e828 */
[----:B------:R-:W-:Y:S01]  /*11c50*/  UISETP.NE.AND UP2, UPT, UR28, URZ, UPT ;  /* 0x0000003f1c00728c */ /* 0x000fe2000bf45270 */
[----:B------:R-:W-:-:S04]  /*11c60*/  ISETP.LT.OR P0, PT, R5, 0x1, P0 ;  /* 0x000000010500780c */ /* 0x000fc80000701670 */
[----:B------:R-:W-:Y:S02]  /*11c70*/  FSEL R69, R41, -INF , !P0 ;  /* 0xff80000029457808 */ /* 0x000fe40004000000 */
[----:B------:R-:W-:Y:S02]  /*11c80*/  ISETP.GT.AND P0, PT, R3, 0x1, P2 ;  /* 0x000000010300780c */ /* 0x000fe40001704270 */
[----:B------:R-:W-:Y:S01]  /*11c90*/  PLOP3.LUT P2, PT, PT, PT, UP3, 0x40, 0x0 ;  /* 0x000000000000781c */ /* 0x000fe20003f4e838 */
[----:B------:R-:W-:Y:S01]  /*11ca0*/  UISETP.NE.AND UP3, UPT, UR14, URZ, UPT ;  /* 0x0000003f0e00728c */ /* 0x000fe2000bf65270 */
[----:B------:R-:W-:Y:S01]  /*11cb0*/  ISETP.LT.OR P0, PT, R5, 0x2, P0 ;  /* 0x000000020500780c */ /* 0x000fe20000701670 */
[----:B-1----:R-:W-:-:S03]  /*11cc0*/  FFMA.FTZ R8, R67, c[0x0][0x2d0], -R7 ;  /* 0x0000b40043087a23 */ /* 0x002fc60000010807 */
[----:B------:R-:W-:Y:S02]  /*11cd0*/  FSEL R68, R40, -INF , !P0 ;  /* 0xff80000028447808 */ /* 0x000fe40004000000 */
[----:B------:R-:W-:Y:S01]  /*11ce0*/  ISETP.GT.AND P0, PT, R3, 0x8, P4 ;  /* 0x000000080300780c */ /* 0x000fe20002704270 */
[----:B------:R1:W2:Y:S01]  /*11cf0*/  MUFU.EX2 R149, R8 ;  /* 0x0000000800957308 */ /* 0x0002a20000000800 */
[----:B------:R-:W-:Y:S01]  /*11d00*/  PLOP3.LUT P4, PT, PT, PT, UP1, 0x40, 0x0 ;  /* 0x000000000000781c */ /* 0x000fe20003f8e818 */
[----:B------:R-:W-:Y:S01]  /*11d10*/  UISETP.NE.AND UP1, UPT, UR25, URZ, UPT ;  /* 0x0000003f1900728c */ /* 0x000fe2000bf25270 */
[----:B------:R-:W-:-:S04]  /*11d20*/  ISETP.LT.OR P0, PT, R5, 0x9, P0 ;  /* 0x000000090500780c */ /* 0x000fc80000701670 */
[----:B------:R-:W-:Y:S02]  /*11d30*/  FSEL R74, R74, -INF , !P0 ;  /* 0xff8000004a4a7808 */ /* 0x000fe40004000000 */
[----:B------:R-:W-:Y:S02]  /*11d40*/  ISETP.GT.AND P0, PT, R3, 0x9, P5 ;  /* 0x000000090300780c */ /* 0x000fe40002f04270 */
[----:B------:R-:W-:Y:S01]  /*11d50*/  PLOP3.LUT P5, PT, PT, PT, UP0, 0x40, 0x0 ;  /* 0x000000000000781c */ /* 0x000fe20003fae808 */
[----:B------:R-:W-:Y:S01]  /*11d60*/  UISETP.NE.AND UP0, UPT, UR20, URZ, UPT ;  /* 0x0000003f1400728c */ /* 0x000fe2000bf05270 */
[----:B------:R-:W-:Y:S02]  /*11d70*/  ISETP.LT.OR P0, PT, R5, 0xa, P0 ;  /* 0x0000000a0500780c */ /* 0x000fe40000701670 */
[----:B-1----:R-:W-:Y:S02]  /*11d80*/  FMNMX.FTZ R8, R100, R101, !PT ;  /* 0x0000006564087209 */ /* 0x002fe40007810000 */
[----:B------:R-:W-:-:S02]  /*11d90*/  FSEL R73, R44, -INF , !P0 ;  /* 0xff8000002c497808 */ /* 0x000fc40004000000 */
[----:B------:R-:W-:Y:S02]  /*11da0*/  ISETP.GT.AND P0, PT, R3, 0x10, P3 ;  /* 0x000000100300780c */ /* 0x000fe40001f04270 */
[----:B------:R-:W-:Y:S01]  /*11db0*/  PLOP3.LUT P3, PT, PT, PT, UP1, 0x40, 0x0 ;  /* 0x000000000000781c */ /* 0x000fe20003f6e818 */
[----:B------:R-:W-:Y:S01]  /*11dc0*/  UISETP.NE.AND UP1, UPT, UR10, URZ, UPT ;  /* 0x0000003f0a00728c */ /* 0x000fe2000bf25270 */
[----:B------:R-:W-:Y:S02]  /*11dd0*/  ISETP.LT.OR P0, PT, R5, 0x11, P0 ;  /* 0x000000110500780c */ /* 0x000fe40000701670 */
[----:B------:R-:W-:Y:S02]  /*11de0*/  FMNMX.FTZ R8, R102, R8, !PT ;  /* 0x0000000866087209 */ /* 0x000fe40007810000 */
[----:B------:R-:W-:Y:S02]  /*11df0*/  FSEL R92, R17, -INF , !P0 ;  /* 0xff800000115c7808 */ /* 0x000fe40004000000 */
[----:B------:R-:W-:-:S02]  /*11e00*/  ISETP.GT.AND P0, PT, R3, 0x11, P1 ;  /* 0x000000110300780c */ /* 0x000fc40000f04270 */
[----:B------:R-:W-:Y:S01]  /*11e10*/  PLOP3.LUT P1, PT, PT, PT, UP2, 0x40, 0x0 ;  /* 0x000000000000781c */ /* 0x000fe20003f2e828 */
[----:B------:R-:W-:Y:S01]  /*11e20*/  UISETP.NE.AND UP2, UPT, UR11, URZ, UPT ;  /* 0x0000003f0b00728c */ /* 0x000fe2000bf45270 */
[----:B------:R-:W-:Y:S02]  /*11e30*/  ISETP.LT.OR P0, PT, R5, 0x12, P0 ;  /* 0x000000120500780c */ /* 0x000fe40000701670 */
[----:B------:R-:W-:Y:S01]  /*11e40*/  PLOP3.LUT P6, PT, PT, PT, UP1, 0x40, 0x0 ;  /* 0x000000000000781c */ /* 0x000fe20003fce818 */
[----:B------:R-:W-:Y:S01]  /*11e50*/  UISETP.NE.AND UP1, UPT, UR39, URZ, UPT ;  /* 0x0000003f2700728c */ /* 0x000fe2000bf25270 */
[----:B------:R-:W-:Y:S01]  /*11e60*/  FSEL R93, R16, -INF , !P0 ;  /* 0xff800000105d7808 */ /* 0x000fe20004000000 */
[----:B------:R-:W-:Y:S01]  /*11e70*/  ULDC.64 UR10, c[0x0][0x2c8] ;  /* 0x0000b200000a7ab9 */ /* 0x000fe20000000a00 */
[----:B------:R-:W-:Y:S02]  /*11e80*/  ISETP.GT.AND P0, PT, R3, 0x18, P4 ;  /* 0x000000180300780c */ /* 0x000fe40002704270 */
[----:B------:R-:W-:Y:S01]  /*11e90*/  PLOP3.LUT P4, PT, PT, PT, UP2, 0x40, 0x0 ;  /* 0x000000000000781c */ /* 0x000fe20003f8e828 */
[----:B------:R-:W-:Y:S01]  /*11ea0*/  UISETP.NE.AND UP2, UPT, UR36, URZ, UPT ;  /* 0x0000003f2400728c */ /* 0x000fe2000bf45270 */
[----:B------:R-:W-:-:S04]  /*11eb0*/  ISETP.LT.OR P0, PT, R5, 0x19, P0 ;  /* 0x000000190500780c */ /* 0x000fc80000701670 */
[----:B------:R-:W-:Y:S01]  /*11ec0*/  FSEL R94, R9, -INF , !P0 ;  /* 0xff800000095e7808 */ /* 0x000fe20004000000 */
[----:B------:R-:W-:Y:S01]  /*11ed0*/  FFMA.FTZ R9, R75, c[0x0][0x2d0], -R7 ;  /* 0x0000b4004b097a23 */ /* 0x000fe20000010807 */
[----:B------:R-:W-:Y:S02]  /*11ee0*/  ISETP.GT.AND P0, PT, R3, 0x19, P5 ;  /* 0x000000190300780c */ /* 0x000fe40002f04270 */
[----:B------:R-:W-:Y:S01]  /*11ef0*/  PLOP3.LUT P5, PT, PT, PT, UP0, 0x40, 0x0 ;  /* 0x000000000000781c */ /* 0x000fe20003fae808 */
[----:B------:R1:W-:Y:S01]  /*11f00*/  MUFU.EX2 R208, R9 ;  /* 0x0000000900d07308 */ /* 0x0003e20000000800 */
[----:B------:R-:W-:Y:S01]  /*11f10*/  ISETP.LT.OR P0, PT, R5, 0x1a, P0 ;  /* 0x0000001a0500780c */ /* 0x000fe20000701670 */
[----:B------:R-:W-:-:S03]  /*11f20*/  UISETP.NE.AND UP0, UPT, UR7, URZ, UPT ;  /* 0x0000003f0700728c */ /* 0x000fc6000bf05270 */
[----:B------:R-:W-:Y:S02]  /*11f30*/  FSEL R95, R45, -INF , !P0 ;  /* 0xff8000002d5f7808 */ /* 0x000fe40004000000 */
[----:B------:R-:W-:Y:S02]  /*11f40*/  ISETP.GT.AND P0, PT, R3, 0x20, P2 ;  /* 0x000000200300780c */ /* 0x000fe40001704270 */
        /* <DEDUP_REMOVED lines=8> */
[----:B-1----:R-:W-:Y:S01]  /*11fd0*/  FMNMX.FTZ R9, R103, R8, !PT ;  /* 0x0000000867097209 */ /* 0x002fe20007810000 */
[----:B------:R-:W-:Y:S01]  /*11fe0*/  FFMA.FTZ R8, R76, c[0x0][0x2d0], -R7 ;  /* 0x0000b4004c087a23 */ /* 0x000fe20000010807 */
[----:B------:R-:W-:Y:S01]  /*11ff0*/  FSEL R161, R12, -INF , !P0 ;  /* 0xff8000000ca17808 */ /* 0x000fe20004000000 */
[----:B------:R-:W-:Y:S01]  /*12000*/  LDSM.16.MT88.4 R76, [R212+0x100] ;  /* 0x00010000d44c783b */ /* 0x000fe20000004200 */
[----:B------:R-:W-:Y:S01]  /*12010*/  ISETP.GT.AND P0, PT, R3, 0x28, P3 ;  /* 0x000000280300780c */ /* 0x000fe20001f04270 */
[----:B------:R1:W3:Y:S01]  /*12020*/  MUFU.EX2 R154, R8 ;  /* 0x00000008009a7308 */ /* 0x0002e20000000800 */
[----:B------:R-:W-:-:S02]  /*12030*/  FMNMX.FTZ R9, R112, R9, !PT ;  /* 0x0000000970097209 */ /* 0x000fc40007810000 */
[----:B------:R-:W-:Y:S02]  /*12040*/  ISETP.LT.OR P0, PT, R5, 0x29, P0 ;  /* 0x000000290500780c */ /* 0x000fe40000701670 */
[----:B------:R-:W-:Y:S02]  /*12050*/  FMNMX.FTZ R0, R113, R9, !PT ;  /* 0x0000000971007209 */ /* 0x000fe40007810000 */
[----:B------:R-:W-:Y:S02]  /*12060*/  FSEL R162, R35, -INF , !P0 ;  /* 0xff80000023a27808 */ /* 0x000fe40004000000 */
[----:B------:R-:W-:Y:S02]  /*12070*/  ISETP.GT.AND P0, PT, R3, 0x29, P5 ;  /* 0x000000290300780c */ /* 0x000fe40002f04270 */
[----:B------:R-:W-:Y:S02]  /*12080*/  FMNMX.FTZ R9, R69, R68, !PT ;  /* 0x0000004445097209 */ /* 0x000fe40007810000 */
[----:B------:R-:W-:-:S02]  /*12090*/  ISETP.LT.OR P0, PT, R5, 0x2a, P0 ;  /* 0x0000002a0500780c */ /* 0x000fc40000701670 */
[----:B------:R-:W-:Y:S01]  /*120a0*/  FMNMX.FTZ R0, R114, R0, !PT ;  /* 0x0000000072007209 */ /* 0x000fe20007810000 */
[----:B-1----:R-:W-:Y:S01]  /*120b0*/  FFMA.FTZ R8, R57, c[0x0][0x2d0], -R6 ;  /* 0x0000b40039087a23 */ /* 0x002fe20000010806 */
[----:B------:R-:W-:Y:S02]  /*120c0*/  FSEL R163, R18, -INF , !P0 ;  /* 0xff80000012a37808 */ /* 0x000fe40004000000 */
[----:B------:R-:W-:Y:S01]  /*120d0*/  ISETP.GT.AND P0, PT, R3, 0x30, P2 ;  /* 0x000000300300780c */ /* 0x000fe20001704270 */
[----:B------:R1:W-:Y:S01]  /*120e0*/  MUFU.EX2 R215, R8 ;  /* 0x0000000800d77308 */ /* 0x0003e20000000800 */
[----:B------:R-:W-:Y:S02]  /*120f0*/  FMNMX.FTZ R9, R74, R9, !PT ;  /* 0x000000094a097209 */ /* 0x000fe40007810000 */
[----:B------:R-:W-:Y:S02]  /*12100*/  ISETP.LT.OR P0, PT, R5, 0x31, P0 ;  /* 0x000000310500780c */ /* 0x000fe40000701670 */
[----:B------:R-:W-:-:S02]  /*12110*/  FMNMX.FTZ R0, R115, R0, !PT ;  /* 0x0000000073007209 */ /* 0x000fc40007810000 */
[----:B------:R-:W-:Y:S02]  /*12120*/  FSEL R176, R11, -INF , !P0 ;  /* 0xff8000000bb07808 */ /* 0x000fe40004000000 */
[----:B------:R-:W-:Y:S02]  /*12130*/  ISETP.GT.AND P0, PT, R3, 0x31, P1 ;  /* 0x000000310300780c */ /* 0x000fe40000f04270 */
[----:B------:R-:W-:Y:S02]  /*12140*/  FMNMX.FTZ R9, R73, R9, !PT ;  /* 0x0000000949097209 */ /* 0x000fe40007810000 */
[----:B------:R-:W-:Y:S02]  /*12150*/  ISETP.LT.OR P0, PT, R5, 0x32, P0 ;  /* 0x000000320500780c */ /* 0x000fe40000701670 */
[----:B------:R-:W-:Y:S01]  /*12160*/  PLOP3.LUT P2, PT, PT, PT, UP0, 0x40, 0x0 ;  /* 0x000000000000781c */ /* 0x000fe20003f4e808 */
[----:B-1----:R-:W-:Y:S01]  /*12170*/  FFMA.FTZ R8, R59, c[0x0][0x2d0], -R6 ;  /* 0x0000b4003b087a23 */ /* 0x002fe20000010806 */
[----:B------:R-:W-:Y:S01]  /*12180*/  FSEL R183, R10, -INF , !P0 ;  /* 0xff8000000ab77808 */ /* 0x000fe20004000000 */
[----:B------:R-:W-:Y:S01]  /*12190*/  UISETP.NE.AND UP0, UPT, UR37, URZ, UPT ;  /* 0x0000003f2500728c */ /* 0x000fe2000bf05270 */
[----:B------:R-:W-:Y:S01]  /*121a0*/  ISETP.GT.AND P0, PT, R3, 0x38, P4 ;  /* 0x000000380300780c */ /* 0x000fe20002704270 */
[----:B------:R1:W4:Y:S01]  /*121b0*/  MUFU.EX2 R216, R8 ;  /* 0x0000000800d87308 */ /* 0x0003220000000800 */
[----:B------:R-:W-:Y:S01]  /*121c0*/  PLOP3.LUT P3, PT, PT, PT, UP6, 0x40, 0x0 ;  /* 0x000000000000781c */ /* 0x000fe20003f6e868 */
[----:B------:R-:W2:Y:S01]  /*121d0*/  LDSM.16.MT88.4 R56, [R209+0x100] ;  /* 0x00010000d138783b */ /* 0x000ea20000004200 */
[----:B------:R-:W-:Y:S01]  /*121e0*/  ISETP.LT.OR P0, PT, R5, 0x39, P0 ;  /* 0x000000390500780c */ /* 0x000fe20000701670 */
[----:B------:R-:W-:Y:S01]  /*121f0*/  UISETP.NE.AND UP6, UPT, UR23, URZ, UPT ;  /* 0x0000003f1700728c */ /* 0x000fe2000bfc5270 */
[----:B------:R-:W-:-:S02]  /*12200*/  FMNMX.FTZ R0, R167, R0, !PT ;  /* 0x00000000a7007209 */ /* 0x000fc40007810000 */
[----:B------:R-:W-:Y:S02]  /*12210*/  FSEL R185, R38, -INF , !P0 ;  /* 0xff80000026b97808 */ /* 0x000fe40004000000 */
[----:B------:R-:W-:Y:S02]  /*12220*/  ISETP.GT.AND P0, PT, R3, 0x39, P6 ;  /* 0x000000390300780c */ /* 0x000fe40003704270 */
[----:B------:R-:W-:Y:S02]  /*12230*/  FMNMX.FTZ R9, R92, R9, !PT ;  /* 0x000000095c097209 */ /* 0x000fe40007810000 */
[----:B------:R-:W-:Y:S02]  /*12240*/  ISETP.LT.OR P1, PT, R5, 0x3a, P0 ;  /* 0x0000003a0500780c */ /* 0x000fe40000721670 */
[----:B------:R-:W-:Y:S01]  /*12250*/  ISETP.GT.AND P2, PT, R3, 0x40, P2 ;  /* 0x000000400300780c */ /* 0x000fe20001744270 */
[----:B-1----:R-:W-:Y:S01]  /*12260*/  FFMA.FTZ R8, R65, c[0x0][0x2d0], -R6 ;  /* 0x0000b40041087a23 */ /* 0x002fe20000010806 */
[----:B------:R-:W-:-:S02]  /*12270*/  ISETP.GT.AND P0, PT, R3, 0x41, P3 ;  /* 0x000000410300780c */ /* 0x000fc40001f04270 */
[----:B------:R-:W-:Y:S01]  /*12280*/  FMNMX.FTZ R0, R169, R0, !PT ;  /* 0x00000000a9007209 */ /* 0x000fe20007810000 */
[----:B------:R1:W-:Y:S01]  /*12290*/  MUFU.EX2 R146, R8 ;  /* 0x0000000800927308 */ /* 0x0003e20000000800 */
[----:B------:R-:W-:Y:S02]  /*122a0*/  FMNMX.FTZ R4, R93, R9, !PT ;  /* 0x000000095d047209 */ /* 0x000fe40007810000 */
[C---:B------:R-:W-:Y:S02]  /*122b0*/  ISETP.LT.OR P3, PT, R5.reuse, 0x41, P2 ;  /* 0x000000410500780c */ /* 0x040fe40001761670 */
[----:B------:R-:W-:Y:S02]  /*122c0*/  ISETP.LT.OR P0, PT, R5, 0x42, P0 ;  /* 0x000000420500780c */ /* 0x000fe40000701670 */
[----:B------:R-:W-:Y:S02]  /*122d0*/  FMNMX.FTZ R0, R174, R0, !PT ;  /* 0x00000000ae007209 */ /* 0x000fe40007810000 */
[----:B------:R-:W-:Y:S01]  /*122e0*/  PLOP3.LUT P5, PT, PT, PT, UP5, 0x40, 0x0 ;  /* 0x000000000000781c */ /* 0x000fe20003fae858 */
[----:B------:R-:W-:Y:S01]  /*122f0*/  UISETP.NE.AND UP5, UPT, UR24, URZ, UPT ;  /* 0x0000003f1800728c */ /* 0x000fe2000bfa5270 */
[----:B------:R-:W-:-:S02]  /*12300*/  PLOP3.LUT P2, PT, PT, PT, UP4, 0x40, 0x0 ;  /* 0x000000000000781c */ /* 0x000fc40003f4e848 */
[----:B------:R-:W-:Y:S02]  /*12310*/  FSEL R186, R37, -INF , !P1 ;  /* 0xff80000025ba7808 */ /* 0x000fe40004800000 */
[----:B------:R-:W-:Y:S02]  /*12320*/  FSEL R199, R13, -INF , !P0 ;  /* 0xff8000000dc77808 */ /* 0x000fe40004000000 */
[----:B-1----:R-:W-:Y:S01]  /*12330*/  FMNMX.FTZ R8, R94, R4, !PT ;  /* 0x000000045e087209 */ /* 0x002fe20007810000 */
[----:B------:R-:W-:Y:S01]  /*12340*/  FFMA.FTZ R4, R66, c[0x0][0x2d0], -R6 ;  /* 0x0000b40042047a23 */ /* 0x000fe20000010806 */
[----:B------:R-:W-:Y:S01]  /*12350*/  FMNMX.FTZ R0, R175, R0, !PT ;  /* 0x00000000af007209 */ /* 0x000fe20007810000 */
[----:B------:R-:W-:Y:S01]  /*12360*/  LDSM.16.MT88.4 R64, [R212+0x900] ;  /* 0x00090000d440783b */ /* 0x000fe20000004200 */
[C---:B------:R-:W-:Y:S01]  /*12370*/  ISETP.GT.AND P1, PT, R3.reuse, 0x48, P5 ;  /* 0x000000480300780c */ /* 0x040fe20002f24270 */
[----:B------:R1:W1:Y:S01]  /*12380*/  MUFU.EX2 R237, R4 ;  /* 0x0000000400ed7308 */ /* 0x0002620000000800 */
[----:B------:R-:W-:-:S02]  /*12390*/  ISETP.GT.AND P0, PT, R3, 0x49, P2 ;  /* 0x000000490300780c */ /* 0x000fc40001704270 */
[----:B------:R-:W-:Y:S02]  /*123a0*/  FMNMX.FTZ R2, R95, R8, !PT ;  /* 0x000000085f027209 */ /* 0x000fe40007810000 */
[----:B------:R-:W-:Y:S02]  /*123b0*/  FMNMX.FTZ R0, R198, R0, !PT ;  /* 0x00000000c6007209 */ /* 0x000fe40007810000 */
[C---:B------:R-:W-:Y:S02]  /*123c0*/  ISETP.LT.OR P1, PT, R5.reuse, 0x49, P1 ;  /* 0x000000490500780c */ /* 0x040fe40000f21670 */
[----:B------:R-:W-:Y:S02]  /*123d0*/  ISETP.LT.OR P0, PT, R5, 0x4a, P0 ;  /* 0x0000004a0500780c */ /* 0x000fe40000701670 */
[----:B------:R-:W-:Y:S02]  /*123e0*/  FMNMX.FTZ R2, R160, R2, !PT ;  /* 0x00000002a0027209 */ /* 0x000fe40007810000 */
[----:B------:R-:W-:-:S02]  /*123f0*/  FMNMX.FTZ R0, R197, R0, !PT ;  /* 0x00000000c5007209 */ /* 0x000fc40007810000 */
[----:B------:R-:W-:Y:S01]  /*12400*/  FSEL R200, R14, -INF , !P3 ;  /* 0xff8000000ec87808 */ /* 0x000fe20005800000 */
[----:B-1----:R-:W-:Y:S01]  /*12410*/  FFMA.FTZ R4, R82, c[0x0][0x2d0], -R7 ;  /* 0x0000b40052047a23 */ /* 0x002fe20000010807 */
[----:B------:R-:W-:Y:S02]  /*12420*/  FSEL R195, R47, -INF , !P1 ;  /* 0xff8000002fc37808 */ /* 0x000fe40004800000 */
[----:B------:R-:W-:Y:S01]  /*12430*/  FSEL R194, R48, -INF , !P0 ;  /* 0xff80000030c27808 */ /* 0x000fe20004000000 */
[----:B------:R-:W-:Y:S01]  /*12440*/  MUFU.EX2 R249, R4 ;  /* 0x0000000400f97308 */ /* 0x000fe20000000800 */
[----:B------:R-:W-:Y:S02]  /*12450*/  PLOP3.LUT P3, PT, PT, PT, UP3, 0x40, 0x0 ;  /* 0x000000000000781c */ /* 0x000fe40003f6e838 */
[----:B------:R-:W-:Y:S02]  /*12460*/  PLOP3.LUT P4, PT, PT, PT, UP2, 0x40, 0x0 ;  /* 0x000000000000781c */ /* 0x000fe40003f8e828 */
[----:B------:R-:W-:-:S02]  /*12470*/  PLOP3.LUT P1, PT, PT, PT, UP1, 0x40, 0x0 ;  /* 0x000000000000781c */ /* 0x000fc40003f2e818 */
[----:B------:R-:W-:Y:S02]  /*12480*/  PLOP3.LUT P0, PT, PT, PT, UP0, 0x40, 0x0 ;  /* 0x000000000000781c */ /* 0x000fe40003f0e808 */
[----:B------:R-:W-:Y:S02]  /*12490*/  FMNMX.FTZ R2, R161, R2, !PT ;  /* 0x00000002a1027209 */ /* 0x000fe40007810000 */
[----:B------:R-:W-:Y:S02]  /*124a0*/  FMNMX.FTZ R0, R196, R0, !PT ;  /* 0x00000000c4007209 */ /* 0x000fe40007810000 */
[C---:B------:R-:W-:Y:S02]  /*124b0*/  ISETP.GT.AND P3, PT, R3.reuse, 0x50, P3 ;  /* 0x000000500300780c */ /* 0x040fe40001f64270 */
[C---:B------:R-:W-:Y:S02]  /*124c0*/  ISETP.GT.AND P2, PT, R3.reuse, 0x51, P4 ;  /* 0x000000510300780c */ /* 0x040fe40002744270 */
[----:B------:R-:W-:-:S02]  /*124d0*/  ISETP.GT.AND P1, PT, R3, 0x58, P1 ;  /* 0x000000580300780c */ /* 0x000fc40000f24270 */
[----:B------:R-:W-:Y:S02]  /*124e0*/  ISETP.GT.AND P0, PT, R3, 0x59, P0 ;  /* 0x000000590300780c */ /* 0x000fe40000704270 */
[----:B------:R-:W-:Y:S02]  /*124f0*/  FMNMX.FTZ R3, R162, R2, !PT ;  /* 0x00000002a2037209 */ /* 0x000fe40007810000 */
[----:B------:R-:W-:Y:S01]  /*12500*/  FMNMX.FTZ R2, R201, R0, !PT ;  /* 0x00000000c9027209 */ /* 0x000fe20007810000 */
[----:B------:R-:W-:Y:S01]  /*12510*/  FFMA.FTZ R0, R83, c[0x0][0x2d0], -R7 ;  /* 0x0000b40053007a23 */ /* 0x000fe20000010807 */
[----:B------:R-:W-:Y:S02]  /*12520*/  FMNMX.FTZ R3, R163, R3, !PT ;  /* 0x00000003a3037209 */ /* 0x000fe40007810000 */
[----:B------:R-:W-:Y:S01]  /*12530*/  FMNMX.FTZ R2, R227, R2, !PT ;  /* 0x00000002e3027209 */ /* 0x000fe20007810000 */
[----:B------:R1:W1:Y:S01]  /*12540*/  MUFU.EX2 R241, R0 ;  /* 0x0000000000f17308 */ /* 0x0002620000000800 */
[----:B------:R-:W-:-:S02]  /*12550*/  FMNMX.FTZ R3, R176, R3, !PT ;  /* 0x00000003b0037209 */ /* 0x000fc40007810000 */
[----:B------:R-:W-:Y:S02]  /*12560*/  FMNMX.FTZ R2, R226, R2, !PT ;  /* 0x00000002e2027209 */ /* 0x000fe40007810000 */
[----:B------:R-:W-:Y:S02]  /*12570*/  FMNMX.FTZ R3, R183, R3, !PT ;  /* 0x00000003b7037209 */ /* 0x000fe40007810000 */
[----:B------:R-:W-:Y:S02]  /*12580*/  ISETP.LT.OR P3, PT, R5, 0x51, P3 ;  /* 0x000000510500780c */ /* 0x000fe40001f61670 */
[----:B------:R-:W-:Y:S02]  /*12590*/  FMNMX.FTZ R3, R185, R3, !PT ;  /* 0x00000003b9037209 */ /* 0x000fe40007810000 */
[----:B------:R-:W-:Y:S02]  /*125a0*/  ISETP.LT.OR P2, PT, R5, 0x52, P2 ;  /* 0x000000520500780c */ /* 0x000fe40001741670 */
[----:B------:R-:W-:-:S02]  /*125b0*/  FMNMX.FTZ R3, R186, R3, !PT ;  /* 0x00000003ba037209 */ /* 0x000fc40007810000 */
[----:B------:R-:W-:Y:S01]  /*125c0*/  FSEL R187, R116, -INF , !P3 ;  /* 0xff80000074bb7808 */ /* 0x000fe20005800000 */
[----:B-1----:R-:W-:Y:S01]  /*125d0*/  FFMA.FTZ R0, R98, c[0x0][0x2d0], -R7 ;  /* 0x0000b40062007a23 */ /* 0x002fe20000010807 */
[----:B------:R-:W-:Y:S02]  /*125e0*/  FMNMX.FTZ R3, R200, R3, !PT ;  /* 0x00000003c8037209 */ /* 0x000fe40007810000 */
[----:B------:R-:W-:Y:S01]  /*125f0*/  ISETP.LT.OR P1, PT, R5, 0x59, P1 ;  /* 0x000000590500780c */ /* 0x000fe20000f21670 */
[----:B------:R1:W-:Y:S01]  /*12600*/  MUFU.EX2 R142, R0 ;  /* 0x00000000008e7308 */ /* 0x0003e20000000800 */
[----:B------:R-:W-:Y:S02]  /*12610*/  FMNMX.FTZ R3, R199, R3, !PT ;  /* 0x00000003c7037209 */ /* 0x000fe40007810000 */
[----:B------:R-:W-:Y:S02]  /*12620*/  FSEL R188, R51, -INF , !P2 ;  /* 0xff80000033bc7808 */ /* 0x000fe40005000000 */
[----:B------:R-:W-:-:S02]  /*12630*/  FMNMX.FTZ R3, R195, R3, !PT ;  /* 0x00000003c3037209 */ /* 0x000fc40007810000 */
[----:B------:R-:W-:Y:S02]  /*12640*/  ISETP.LT.OR P0, PT, R5, 0x5a, P0 ;  /* 0x0000005a0500780c */ /* 0x000fe40000701670 */
[----:B------:R-:W-:Y:S02]  /*12650*/  FMNMX.FTZ R3, R194, R3, !PT ;  /* 0x00000003c2037209 */ /* 0x000fe40007810000 */
[----:B------:R-:W-:Y:S02]  /*12660*/  FSEL R189, R43, -INF , !P1 ;  /* 0xff8000002bbd7808 */ /* 0x000fe40004800000 */
[----:B------:R-:W-:Y:S02]  /*12670*/  FMNMX.FTZ R3, R187, R3, !PT ;  /* 0x00000003bb037209 */ /* 0x000fe40007810000 */
[----:B------:R-:W-:Y:S02]  /*12680*/  FSEL R190, R39, -INF , !P0 ;  /* 0xff80000027be7808 */ /* 0x000fe40004000000 */
[----:B-1----:R-:W-:Y:S01]  /*12690*/  FMNMX.FTZ R0, R228, R2, !PT ;  /* 0x00000002e4007209 */ /* 0x002fe20007810000 */
[----:B------:R-:W-:Y:S01]  /*126a0*/  FFMA.FTZ R2, R99, c[0x0][0x2d0], -R7 ;  /* 0x0000b40063027a23 */ /* 0x000fe20000010807 */
[----:B------:R-:W-:-:S02]  /*126b0*/  FMNMX.FTZ R3, R188, R3, !PT ;  /* 0x00000003bc037209 */ /* 0x000fc40007810000 */
[----:B------:R-:W-:Y:S01]  /*126c0*/  FMNMX.FTZ R0, R229, R0, !PT ;  /* 0x00000000e5007209 */ /* 0x000fe20007810000 */
[----:B------:R1:W1:Y:S01]  /*126d0*/  MUFU.EX2 R147, R2 ;  /* 0x0000000200937308 */ /* 0x0002620000000800 */
[----:B------:R-:W-:Y:S02]  /*126e0*/  FMNMX.FTZ R3, R189, R3, !PT ;  /* 0x00000003bd037209 */ /* 0x000fe40007810000 */
[----:B------:R-:W-:Y:S02]  /*126f0*/  FMNMX.FTZ R0, R207, R0, !PT ;  /* 0x00000000cf007209 */ /* 0x000fe40007810000 */
[----:B------:R-:W-:Y:S02]  /*12700*/  FMNMX.FTZ R3, R190, R3, !PT ;  /* 0x00000003be037209 */ /* 0x000fe40007810000 */
[----:B------:R-:W-:Y:S02]  /*12710*/  FMNMX.FTZ R0, R206, R0, !PT ;  /* 0x00000000ce007209 */ /* 0x000fe40007810000 */
[----:B--2---:R-:W-:Y:S01]  /*12720*/  F2FP.PACK_AB R8, R149, R150 ;  /* 0x000000969508723e */ /* 0x004fe200000000ff */
[----:B------:R-:W2:Y:S01]  /*12730*/  SHFL.BFLY PT, R5, R3, 0x2, 0x1f ;  /* 0x0c401f0003057f89 */ /* 0x000ea200000e0000 */
[----:B------:R-:W-:-:S02]  /*12740*/  FMNMX.FTZ R0, R230, R0, !PT ;  /* 0x00000000e6007209 */ /* 0x000fc40007810000 */
[----:B---3--:R-:W-:Y:S02]  /*12750*/  F2FP.PACK_AB R10, R154, R208 ;  /* 0x000000d09a0a723e */ /* 0x008fe400000000ff */
[----:B------:R-:W-:Y:S01]  /*12760*/  FMNMX.FTZ R0, R231, R0, !PT ;  /* 0x00000000e7007209 */ /* 0x000fe20007810000 */
[----:B-1----:R-:W-:Y:S01]  /*12770*/  FFMA.FTZ R2, R80, c[0x0][0x2d0], -R6 ;  /* 0x0000b40050027a23 */ /* 0x002fe20000010806 */
[----:B----4-:R-:W-:Y:S02]  /*12780*/  F2FP.PACK_AB R9, R216, R215 ;  /* 0x000000d7d809723e */ /* 0x010fe400000000ff */
[----:B------:R-:W-:Y:S01]  /*12790*/  F2FP.PACK_AB R11, R237, R146 ;  /* 0x00000092ed0b723e */ /* 0x000fe200000000ff */
[----:B------:R-:W1:Y:S01]  /*127a0*/  SHFL.BFLY PT, R4, R0, 0x2, 0x1f ;  /* 0x0c401f0000047f89 */ /* 0x000e6200000e0000 */
[----:B------:R3:W-:Y:S01]  /*127b0*/  MUFU.EX2 R248, R2 ;  /* 0x0000000200f87308 */ /* 0x0007e20000000800 */
[----:B------:R-:W-:Y:S02]  /*127c0*/  F2FP.PACK_AB R12, R241, R249 ;  /* 0x000000f9f10c723e */ /* 0x000fe400000000ff */
[----:B------:R-:W-:-:S02]  /*127d0*/  F2FP.PACK_AB R14, R147, R142 ;  /* 0x0000008e930e723e */ /* 0x000fc400000000ff */
[----:B------:R-:W-:Y:S01]  /*127e0*/  HMMA.16816.F32 R32, R8, R56, RZ ;  /* 0x000000380820723c */ /* 0x000fe200000018ff */
[----:B--2---:R-:W-:-:S07]  /*127f0*/  FMNMX.FTZ R3, R3, R5, !PT ;  /* 0x0000000503037209 */ /* 0x004fce0007810000 */
[C---:B------:R-:W-:Y:S01]  /*12800*/  HMMA.16816.F32 R24, R8.reuse, R84, RZ ;  /* 0x000000540818723c */ /* 0x040fe200000018ff */
[--C-:B---3--:R-:W-:Y:S01]  /*12810*/  FFMA.FTZ R2, R81, c[0x0][0x2d0], -R6.reuse ;  /* 0x0000b40051027a23 */ /* 0x108fe20000010806 */
[----:B------:R-:W2:Y:S03]  /*12820*/  SHFL.BFLY PT, R5, R3, 0x1, 0x1f ;  /* 0x0c201f0003057f89 */ /* 0x000ea600000e0000 */
[----:B------:R3:W4:Y:S01]  /*12830*/  MUFU.EX2 R242, R2 ;  /* 0x0000000200f27308 */ /* 0x0007220000000800 */
[----:B------:R-:W-:Y:S01]  /*12840*/  LDSM.16.MT88.4 R80, [R209+0x900] ;  /* 0x00090000d150783b */ /* 0x000fe20000004200 */
[----:B-1----:R-:W-:Y:S01]  /*12850*/  FMNMX.FTZ R0, R0, R4, !PT ;  /* 0x0000000400007209 */ /* 0x002fe20007810000 */
[C---:B------:R-:W-:Y:S04]  /*12860*/  HMMA.16816.F32 R28, R8.reuse, R76, RZ ;  /* 0x0000004c081c723c */ /* 0x040fe800000018ff */
[----:B------:R-:W1:Y:S04]  /*12870*/  SHFL.BFLY PT, R4, R0, 0x1, 0x1f ;  /* 0x0c201f0000047f89 */ /* 0x000e6800000e0000 */
[----:B------:R-:W-:Y:S01]  /*12880*/  HMMA.16816.F32 R16, R8, R88, RZ ;  /* 0x000000580810723c */ /* 0x000fe200000018ff */
[----:B---3--:R-:W-:Y:S01]  /*12890*/  FFMA.FTZ R2, R96, c[0x0][0x2d0], -R6 ;  /* 0x0000b40060027a23 */ /* 0x008fe20000010806 */
[----:B----4-:R-:W-:-:S03]  /*128a0*/  F2FP.PACK_AB R13, R242, R248 ;  /* 0x000000f8f20d723e */ /* 0x010fc600000000ff */
[----:B------:R3:W-:Y:S03]  /*128b0*/  MUFU.EX2 R151, R2 ;  /* 0x0000000200977308 */ /* 0x0007e60000000800 */
[----:B------:R-:W-:Y:S01]  /*128c0*/  HMMA.16816.F32 R20, R8, R58, RZ ;  /* 0x0000003a0814723c */ /* 0x000fe200000018ff */
[----:B--2---:R-:W-:-:S07]  /*128d0*/  FMNMX.FTZ R3, R5, R3, !PT ;  /* 0x0000000305037209 */ /* 0x004fce0007810000 */
[C---:B------:R-:W-:Y:S01]  /*128e0*/  HMMA.16816.F32 R36, R8.reuse, R78, RZ ;  /* 0x0000004e0824723c */ /* 0x040fe200000018ff */
[----:B-1----:R-:W-:Y:S01]  /*128f0*/  FMNMX.FTZ R70, R0, R4, !PT ;  /* 0x0000000400467209 */ /* 0x002fe20007810000 */
[--C-:B------:R-:W-:Y:S02]  /*12900*/  FFMA.FTZ R0, R106, c[0x0][0x2d0], -R6.reuse ;  /* 0x0000b4006a007a23 */ /* 0x100fe40000010806 */
[--C-:B---3--:R-:W-:Y:S01]  /*12910*/  FFMA.FTZ R2, R97, c[0x0][0x2d0], -R6.reuse ;  /* 0x0000b40061027a23 */ /* 0x108fe20000010806 */
[----:B------:R-:W-:Y:S01]  /*12920*/  FSETP.NEU.FTZ.AND P0, PT, R70, -INF , PT ;  /* 0xff8000004600780b */ /* 0x000fe20003f1d000 */
[----:B------:R1:W-:Y:S02]  /*12930*/  MUFU.EX2 R145, R0 ;  /* 0x0000000000917308 */ /* 0x0003e40000000800 */
[C---:B------:R-:W-:Y:S06]  /*12940*/  HMMA.16816.F32 R40, R8.reuse, R86, RZ ;  /* 0x000000560828723c */ /* 0x040fec00000018ff */
[----:B------:R2:W3:Y:S02]  /*12950*/  MUFU.EX2 R245, R2 ;  /* 0x0000000200f57308 */ /* 0x0004e40000000800 */
[----:B------:R-:W-:Y:S01]  /*12960*/  HMMA.16816.F32 R8, R8, R90, RZ ;  /* 0x0000005a0808723c */ /* 0x000fe200000018ff */
[----:B-1----:R-:W-:-:S05]  /*12970*/  FFMA.FTZ R0, R109, c[0x0][0x2d0], -R6 ;  /* 0x0000b4006d007a23 */ /* 0x002fca0000010806 */
[----:B------:R-:W-:Y:S01]  /*12980*/  MUFU.EX2 R75, R0 ;  /* 0x00000000004b7308 */ /* 0x000fe20000000800 */
[----:B--2---:R-:W-:Y:S01]  /*12990*/  FFMA.FTZ R2, R107, c[0x0][0x2d0], -R7 ;  /* 0x0000b4006b027a23 */ /* 0x004fe20000010807 */
[----:B---3--:R-:W-:-:S06]  /*129a0*/  F2FP.PACK_AB R15, R245, R151 ;  /* 0x00000097f50f723e */ /* 0x008fcc00000000ff */
[----:B------:R1:W-:Y:S01]  /*129b0*/  MUFU.EX2 R153, R2 ;  /* 0x0000000200997308 */ /* 0x0003e20000000800 */
[C---:B------:R-:W-:Y:S08]  /*129c0*/  HMMA.16816.F32 R48, R12.reuse, R80, R32 ;  /* 0x000000500c30723c */ /* 0x040ff00000001820 */
[----:B------:R-:W-:Y:S01]  /*129d0*/  HMMA.16816.F32 R32, R12, R60, R24 ;  /* 0x0000003c0c20723c */ /* 0x000fe20000001818 */
[----:B-1----:R-:W-:-:S04]  /*129e0*/  FFMA.FTZ R2, R108, c[0x0][0x2d0], -R7 ;  /* 0x0000b4006c027a23 */ /* 0x002fc80000010807 */
[----:B------:R1:W2:Y:S03]  /*129f0*/  MUFU.EX2 R247, R2 ;  /* 0x0000000200f77308 */ /* 0x0002a60000000800 */
        /* <DEDUP_REMOVED lines=8> */
[----:B------:R1:W3:Y:S03]  /*12a80*/  MUFU.EX2 R243, R2 ;  /* 0x0000000200f37308 */ /* 0x0002e60000000800 */
[----:B------:R-:W-:Y:S07]  /*12a90*/  HMMA.16816.F32 R12, R12, R54, R8 ;  /* 0x000000360c0c723c */ /* 0x000fee0000001808 */
[----:B--2---:R-:W-:-:S02]  /*12aa0*/  F2FP.PACK_AB R8, R247, R153 ;  /* 0x00000099f708723e */ /* 0x004fc400000000ff */
[----:B------:R-:W-:Y:S01]  /*12ab0*/  F2FP.PACK_AB R11, R75, R145 ;  /* 0x000000914b0b723e */ /* 0x000fe200000000ff */
[----:B-1----:R-:W-:Y:S01]  /*12ac0*/  FFMA.FTZ R2, R104, c[0x0][0x2d0], -R6 ;  /* 0x0000b40068027a23 */ /* 0x002fe20000010806 */
[----:B---3--:R-:W-:-:S03]  /*12ad0*/  F2FP.PACK_AB R10, R243, R143 ;  /* 0x0000008ff30a723e */ /* 0x008fc600000000ff */
[----:B------:R1:W-:Y:S02]  /*12ae0*/  MUFU.EX2 R246, R2 ;  /* 0x0000000200f67308 */ /* 0x0003e40000000800 */
[----:B-1----:R-:W-:-:S06]  /*12af0*/  FFMA.FTZ R2, R105, c[0x0][0x2d0], -R6 ;  /* 0x0000b40069027a23 */ /* 0x002fcc0000010806 */
[----:B------:R1:W2:Y:S02]  /*12b00*/  MUFU.EX2 R244, R2 ;  /* 0x0000000200f47308 */ /* 0x0002a40000000800 */
[----:B-1----:R-:W-:Y:S01]  /*12b10*/  FMUL.FTZ R2, R70, c[0x0][0x2d0] ;  /* 0x0000b40046027a20 */ /* 0x002fe20000410000 */
[----:B--2---:R-:W-:-:S04]  /*12b20*/  F2FP.PACK_AB R9, R244, R246 ;  /* 0x000000f6f409723e */ /* 0x004fc800000000ff */
[----:B------:R-:W-:Y:S02]  /*12b30*/  FSEL R2, R2, RZ, P0 ;  /* 0x000000ff02027208 */ /* 0x000fe40000000000 */
[----:B------:R-:W-:Y:S01]  /*12b40*/  FSETP.NEU.FTZ.AND P0, PT, R3, -INF , PT ;  /* 0xff8000000300780b */ /* 0x000fe20003f1d000 */
[C---:B------:R-:W-:Y:S02]  /*12b50*/  HMMA.16816.F32 R120, R8.reuse, R136, R32 ;  /* 0x000000880878723c */ /* 0x040fe40000001820 */
[--C-:B------:R-:W-:Y:S02]  /*12b60*/  FFMA.FTZ R0, R100, c[0x0][0x2d0], -R2.reuse ;  /* 0x0000b40064007a23 */ /* 0x100fe40000010802 */
[--C-:B------:R-:W-:Y:S02]  /*12b70*/  FFMA.FTZ R4, R103, c[0x0][0x2d0], -R2.reuse ;  /* 0x0000b40067047a23 */ /* 0x100fe40000010802 */
[----:B------:R1:W-:Y:S02]  /*12b80*/  MUFU.EX2 R213, R0 ;  /* 0x0000000000d57308 */ /* 0x0003e40000000800 */
[C---:B------:R-:W-:Y:S06]  /*12b90*/  HMMA.16816.F32 R116, R8.reuse, R132, R44 ;  /* 0x000000840874723c */ /* 0x040fec000000182c */
[----:B------:R-:W-:Y:S02]  /*12ba0*/  MUFU.EX2 R238, R4 ;  /* 0x0000000400ee7308 */ /* 0x000fe40000000800 */
[----:B------:R-:W-:Y:S01]  /*12bb0*/  HMMA.16816.F32 R108, R8, R128, R48 ;  /* 0x00000080086c723c */ /* 0x000fe20000001830 */
[----:B-1----:R-:W-:-:S06]  /*12bc0*/  FFMA.FTZ R0, R101, c[0x0][0x2d0], -R2 ;  /* 0x0000b40065007a23 */ /* 0x002fcc0000010802 */
[----:B------:R-:W-:Y:S01]  /*12bd0*/  MOV R51, R149 ;  /* 0x0000009500337202 */ /* 0x000fe20000000f00 */
[----:B------:R-:W-:Y:S01]  /*12be0*/  HMMA.16816.F32 R124, R8, R156, R28 ;  /* 0x0000009c087c723c */ /* 0x000fe2000000181c */
[----:B------:R-:W-:Y:S01]  /*12bf0*/  IMAD.MOV.U32 R50, RZ, RZ, R147 ;  /* 0x000000ffff327224 */ /* 0x000fe200078e0093 */
[----:B------:R1:W2:Y:S01]  /*12c00*/  MUFU.EX2 R214, R0 ;  /* 0x0000000000d67308 */ /* 0x0002a20000000800 */
[----:B------:R-:W-:Y:S02]  /*12c10*/  IMAD.MOV.U32 R49, RZ, RZ, R146 ;  /* 0x000000ffff317224 */ /* 0x000fe400078e0092 */
[----:B------:R-:W-:-:S03]  /*12c20*/  IMAD.MOV.U32 R48, RZ, RZ, R145 ;  /* 0x000000ffff307224 */ /* 0x000fc600078e0091 */
[C---:B------:R-:W-:Y:S08]  /*12c30*/  HMMA.16816.F32 R44, R8.reuse, R130, R24 ;  /* 0x00000082082c723c */ /* 0x040ff00000001818 */
[----:B------:R-:W-:Y:S01]  /*12c40*/  HMMA.16816.F32 R96, R8, R134, R20 ;  /* 0x000000860860723c */ /* 0x000fe20000001814 */
[----:B-1----:R-:W-:-:S04]  /*12c50*/  FFMA.FTZ R0, R102, c[0x0][0x2d0], -R2 ;  /* 0x0000b40066007a23 */ /* 0x002fc80000010802 */
[----:B------:R1:W-:Y:S03]  /*12c60*/  MUFU.EX2 R155, R0 ;  /* 0x00000000009b7308 */ /* 0x0003e60000000800 */
[C---:B------:R-:W-:Y:S08]  /*12c70*/  HMMA.16816.F32 R100, R8.reuse, R138, R16 ;  /* 0x0000008a0864723c */ /* 0x040ff00000001810 */
[----:B------:R-:W-:Y:S01]  /*12c80*/  HMMA.16816.F32 R104, R8, R158, R12 ;  /* 0x0000009e0868723c */ /* 0x000fe2000000180c */
[----:B-1----:R-:W-:-:S06]  /*12c90*/  FMUL.FTZ R0, R3, c[0x0][0x2d0] ;  /* 0x0000b40003007a20 */ /* 0x002fcc0000410000 */
[----:B--2---:R-:W-:Y:S02]  /*12ca0*/  F2FP.PACK_AB R8, R214, R213 ;  /* 0x000000d5d608723e */ /* 0x004fe400000000ff */
[----:B------:R-:W-:-:S05]  /*12cb0*/  FSEL R0, R0, RZ, P0 ;  /* 0x000000ff00007208 */ /* 0x000fca0000000000 */
[----:B------:R-:W-:Y:S01]  /*12cc0*/  FFMA.FTZ R4, R69, c[0x0][0x2d0], -R0 ;  /* 0x0000b40045047a23 */ /* 0x000fe20000010800 */
[----:B------:R-:W-:-:S03]  /*12cd0*/  MOV R69, R143 ;  /* 0x0000008f00457202 */ /* 0x000fc60000000f00 */
[----:B------:R1:W-:Y:S02]  /*12ce0*/  MUFU.EX2 R181, R4 ;  /* 0x0000000400b57308 */ /* 0x0003e40000000800 */
[----:B-1----:R-:W-:Y:S02]  /*12cf0*/  FFMA.FTZ R4, R68, c[0x0][0x2d0], -R0 ;  /* 0x0000b40044047a23 */ /* 0x002fe40000010800 */
[----:B------:R-:W-:-:S04]  /*12d00*/  IMAD.MOV.U32 R68, RZ, RZ, R142 ;  /* 0x000000ffff447224 */ /* 0x000fc800078e008e */
[----:B------:R1:W2:Y:S02]  /*12d10*/  MUFU.EX2 R178, R4 ;  /* 0x0000000400b27308 */ /* 0x0002a40000000800 */
[----:B-1----:R-:W-:Y:S01]  /*12d20*/  FFMA.FTZ R4, R74, c[0x0][0x2d0], -R0 ;  /* 0x0000b4004a047a23 */ /* 0x002fe20000010800 */
[----:B--2---:R-:W-:-:S05]  /*12d30*/  F2FP.PACK_AB R9, R178, R181 ;  /* 0x000000b5b209723e */ /* 0x004fca00000000ff */
[----:B------:R1:W-:Y:S02]  /*12d40*/  MUFU.EX2 R239, R4 ;  /* 0x0000000400ef7308 */ /* 0x0003e40000000800 */
[----:B-1----:R-:W-:Y:S02]  /*12d50*/  FFMA.FTZ R4, R73, c[0x0][0x2d0], -R0 ;  /* 0x0000b40049047a23 */ /* 0x002fe40000010800 */
[----:B------:R-:W-:-:S04]  /*12d60*/  IMAD.MOV.U32 R73, RZ, RZ, R155 ;  /* 0x000000ffff497224 */ /* 0x000fc800078e009b */
[----:B------:R1:W2:Y:S01]  /*12d70*/  MUFU.EX2 R177, R4 ;  /* 0x0000000400b17308 */ /* 0x0002a20000000800 */
[----:B------:R-:W-:Y:S01]  /*12d80*/  F2FP.PACK_AB R10, R238, R73 ;  /* 0x00000049ee0a723e */ /* 0x000fe200000000ff */
[----:B-1----:R-:W-:Y:S01]  /*12d90*/  FFMA.FTZ R4, R112, c[0x0][0x2d0], -R2 ;  /* 0x0000b40070047a23 */ /* 0x002fe20000010802 */
[----:B--2---:R-:W-:Y:S02]  /*12da0*/  F2FP.PACK_AB R11, R177, R239 ;  /* 0x000000efb10b723e */ /* 0x004fe400000000ff */
[----:B------:R-:W-:-:S03]  /*12db0*/  MOV R112, R154 ;  /* 0x0000009a00707202 */ /* 0x000fc60000000f00 */
[----:B------:R1:W-:Y:S02]  /*12dc0*/  MUFU.EX2 R5, R4 ;  /* 0x0000000400057308 */ /* 0x0003e40000000800 */
[C---:B------:R-:W-:Y:S08]  /*12dd0*/  HMMA.16816.F32 R24, R8.reuse, R76, RZ ;  /* 0x0000004c0818723c */ /* 0x040ff000000018ff */
[----:B------:R-:W-:Y:S01]  /*12de0*/  HMMA.16816.F32 R28, R8, R56, RZ ;  /* 0x00000038081c723c */ /* 0x000fe200000018ff */
[----:B-1----:R-:W-:-:S02]  /*12df0*/  FFMA.FTZ R4, R113, c[0x0][0x2d0], -R2 ;  /* 0x0000b40071047a23 */ /* 0x002fc40000010802 */
[----:B------:R-:W-:Y:S02]  /*12e00*/  IMAD.MOV.U32 R113, RZ, RZ, R153 ;  /* 0x000000ffff717224 */ /* 0x000fe400078e0099 */
[----:B------:R1:W2:Y:S03]  /*12e10*/  MUFU.EX2 R33, R4 ;  /* 0x0000000400217308 */ /* 0x0002a60000000800 */
[C---:B------:R-:W-:Y:S08]  /*12e20*/  HMMA.16816.F32 R36, R8.reuse, R78, RZ ;  /* 0x0000004e0824723c */ /* 0x040ff000000018ff */
[----:B------:R-:W-:Y:S01]  /*12e30*/  HMMA.16816.F32 R40, R8, R58, RZ ;  /* 0x0000003a0828723c */ /* 0x000fe200000018ff */
[----:B------:R-:W-:Y:S01]  /*12e40*/  LDSM.16.MT88.4 R56, [R209+0x1900] ;  /* 0x00190000d138783b */ /* 0x000fe20000004200 */
[----:B-1----:R-:W-:-:S06]  /*12e50*/  FFMA.FTZ R4, R114, c[0x0][0x2d0], -R2 ;  /* 0x0000b40072047a23 */ /* 0x002fcc0000010802 */
[----:B------:R-:W-:Y:S01]  /*12e60*/  HMMA.16816.F32 R16, R8, R84, RZ ;  /* 0x000000540810723c */ /* 0x000fe200000018ff */
[----:B--2---:R-:W-:Y:S01]  /*12e70*/  IMAD.MOV.U32 R78, RZ, RZ, R33 ;  /* 0x000000ffff4e7224 */ /* 0x004fe200078e0021 */
[----:B------:R1:W-:Y:S01]  /*12e80*/  MUFU.EX2 R236, R4 ;  /* 0x0000000400ec7308 */ /* 0x0003e20000000800 */
[----:B------:R-:W-:-:S05]  /*12e90*/  IMAD.MOV.U32 R114, RZ, RZ, R151 ;  /* 0x000000ffff727224 */ /* 0x000fca00078e0097 */
[C---:B------:R-:W-:Y:S07]  /*12ea0*/  HMMA.16816.F32 R12, R8.reuse, R88, RZ ;  /* 0x00000058080c723c */ /* 0x040fee00000018ff */
[----:B------:R-:W-:Y:S01]  /*12eb0*/  IMAD.MOV.U32 R88, RZ, RZ, R249 ;  /* 0x000000ffff587224 */ /* 0x000fe200078e00f9 */
[----:B------:R-:W-:Y:S01]  /*12ec0*/  HMMA.16816.F32 R20, R8, R90, RZ ;  /* 0x0000005a0814723c */ /* 0x000fe200000018ff */
[----:B------:R-:W-:Y:S02]  /*12ed0*/  IMAD.MOV.U32 R89, RZ, RZ, R245 ;  /* 0x000000ffff597224 */ /* 0x000fe400078e00f5 */
[----:B-1----:R-:W-:-:S02]  /*12ee0*/  FFMA.FTZ R4, R115, c[0x0][0x2d0], -R2 ;  /* 0x0000b40073047a23 */ /* 0x002fc40000010802 */
[----:B------:R-:W-:Y:S02]  /*12ef0*/  IMAD.MOV.U32 R115, RZ, RZ, R150 ;  /* 0x000000ffff737224 */ /* 0x000fe400078e0096 */
[----:B------:R1:W2:Y:S01]  /*12f00*/  MUFU.EX2 R32, R4 ;  /* 0x0000000400207308 */ /* 0x0002a20000000800 */
[----:B------:R-:W-:Y:S02]  /*12f10*/  IMAD.MOV.U32 R90, RZ, RZ, R247 ;  /* 0x000000ffff5a7224 */ /* 0x000fe400078e00f7 */
[----:B------:R-:W-:Y:S02]  /*12f20*/  IMAD.MOV.U32 R91, RZ, RZ, R248 ;  /* 0x000000ffff5b7224 */ /* 0x000fe400078e00f8 */
[----:B-1----:R-:W-:Y:S01]  /*12f30*/  FFMA.FTZ R4, R92, c[0x0][0x2d0], -R0 ;  /* 0x0000b4005c047a23 */ /* 0x002fe20000010800 */
[----:B------:R-:W-:-:S03]  /*12f40*/  MOV R92, R246 ;  /* 0x000000f6005c7202 */ /* 0x000fc60000000f00 */
[----:B------:R1:W-:Y:S02]  /*12f50*/  MUFU.EX2 R171, R4 ;  /* 0x0000000400ab7308 */ /* 0x0003e40000000800 */
[----:B-1----:R-:W-:Y:S02]  /*12f60*/  FFMA.FTZ R4, R93, c[0x0][0x2d0], -R0 ;  /* 0x0000b4005d047a23 */ /* 0x002fe40000010800 */
[----:B------:R-:W-:-:S04]  /*12f70*/  IMAD.MOV.U32 R93, RZ, RZ, R113 ;  /* 0x000000ffff5d7224 */ /* 0x000fc800078e0071 */
[----:B------:R1:W3:Y:S02]  /*12f80*/  MUFU.EX2 R170, R4 ;  /* 0x0000000400aa7308 */ /* 0x0002e40000000800 */
[----:B-1----:R-:W-:Y:S02]  /*12f90*/  FFMA.FTZ R4, R94, c[0x0][0x2d0], -R0 ;  /* 0x0000b4005e047a23 */ /* 0x002fe40000010800 */
[----:B--2---:R-:W-:-:S04]  /*12fa0*/  IMAD.MOV.U32 R94, RZ, RZ, R32 ;  /* 0x000000ffff5e7224 */ /* 0x004fc800078e0020 */
[----:B------:R1:W-:Y:S01]  /*12fb0*/  MUFU.EX2 R173, R4 ;  /* 0x0000000400ad7308 */ /* 0x0003e20000000800 */
[----:B------:R-:W-:Y:S07]  /*12fc0*/  HMMA.16816.F32 R32, R8, R86, RZ ;  /* 0x000000560820723c */ /* 0x000fee00000018ff */
[----:B------:R-:W-:Y:S02]  /*12fd0*/  F2FP.PACK_AB R8, R78, R5 ;  /* 0x000000054e08723e */ /* 0x000fe400000000ff */
[----:B------:R-:W-:-:S02]  /*12fe0*/  F2FP.PACK_AB R10, R94, R236 ;  /* 0x000000ec5e0a723e */ /* 0x000fc400000000ff */
[----:B---3--:R-:W-:Y:S01]  /*12ff0*/  F2FP.PACK_AB R9, R170, R171 ;  /* 0x000000abaa09723e */ /* 0x008fe200000000ff */
[----:B-1----:R-:W-:Y:S02]  /*13000*/  FFMA.FTZ R4, R95, c[0x0][0x2d0], -R0 ;  /* 0x0000b4005f047a23 */ /* 0x002fe40000010800 */
[----:B------:R-:W-:Y:S02]  /*13010*/  IMAD.MOV.U32 R95, RZ, RZ, R114 ;  /* 0x000000ffff5f7224 */ /* 0x000fe400078e0072 */
[----:B------:R1:W2:Y:S02]  /*13020*/  MUFU.EX2 R172, R4 ;  /* 0x0000000400ac7308 */ /* 0x0002a40000000800 */
[----:B-1----:R-:W-:Y:S01]  /*13030*/  FFMA.FTZ R4, R140, c[0x0][0x2d0], -R7 ;  /* 0x0000b4008c047a23 */ /* 0x002fe20000010807 */
[----:B--2---:R-:W-:-:S05]  /*13040*/  F2FP.PACK_AB R11, R172, R173 ;  /* 0x000000adac0b723e */ /* 0x004fca00000000ff */
[----:B------:R1:W-:Y:S02]  /*13050*/  MUFU.EX2 R74, R4 ;  /* 0x00000004004a7308 */ /* 0x0003e40000000800 */
[----:B------:R-:W-:Y:S01]  /*13060*/  HMMA.16816.F32 R84, R8, R82, R40 ;  /* 0x000000520854723c */ /* 0x000fe20000001828 */
[----:B-1----:R-:W-:-:S07]  /*13070*/  FFMA.FTZ R4, R141, c[0x0][0x2d0], -R7 ;  /* 0x0000b4008d047a23 */ /* 0x002fce0000010807 */
[C---:B------:R-:W-:Y:S01]  /*13080*/  HMMA.16816.F32 R140, R8.reuse, R80, R28 ;  /* 0x00000050088c723c */ /* 0x040fe2000000181c */
[----:B------:R1:W-:Y:S06]  /*13090*/  MUFU.EX2 R76, R4 ;  /* 0x00000004004c7308 */ /* 0x0003ec0000000800 */
[----:B------:R-:W-:Y:S01]  /*130a0*/  IMAD.MOV.U32 R31, RZ, RZ, R68 ;  /* 0x000000ffff1f7224 */ /* 0x000fe200078e0044 */
[----:B------:R-:W-:Y:S01]  /*130b0*/  MOV R30, R69 ;  /* 0x00000045001e7202 */ /* 0x000fe20000000f00 */
[----:B------:R-:W-:Y:S01]  /*130c0*/  IMAD.MOV.U32 R69, RZ, RZ, R48 ;  /* 0x000000ffff457224 */ /* 0x000fe200078e0030 */
[----:B------:R-:W-:Y:S01]  /*130d0*/  MOV R28, R51 ;  /* 0x00000033001c7202 */ /* 0x000fe20000000f00 */
[----:B------:R-:W-:Y:S01]  /*130e0*/  IMAD.MOV.U32 R68, RZ, RZ, R49 ;  /* 0x000000ffff447224 */ /* 0x000fe200078e0031 */
[----:B------:R-:W-:Y:S01]  /*130f0*/  HMMA.16816.F32 R80, R8, R66, R36 ;  /* 0x000000420850723c */ /* 0x000fe20000001824 */
[----:B------:R-:W-:-:S02]  /*13100*/  IMAD.MOV.U32 R29, RZ, RZ, R50 ;  /* 0x000000ffff1d7224 */ /* 0x000fc400078e0032 */
[----:B------:R-:W-:Y:S01]  /*13110*/  LDSM.16.MT88.4 R48, [R212+0x1900] ;  /* 0x00190000d430783b */ /* 0x000fe20000004200 */
[----:B-1----:R-:W-:-:S04]  /*13120*/  FFMA.FTZ R4, R144, c[0x0][0x2d0], -R7 ;  /* 0x0000b40090047a23 */ /* 0x002fc80000010807 */
[C---:B------:R-:W-:Y:S01]  /*13130*/  HMMA.16816.F32 R144, R8.reuse, R64, R24 ;  /* 0x000000400890723c */ /* 0x040fe20000001818 */
[----:B------:R1:W-:Y:S07]  /*13140*/  MUFU.EX2 R77, R4 ;  /* 0x00000004004d7308 */ /* 0x0003ee0000000800 */
[----:B------:R-:W-:Y:S01]  /*13150*/  HMMA.16816.F32 R64, R8, R62, R32 ;  /* 0x0000003e0840723c */ /* 0x000fe20000001820 */
[----:B-1----:R-:W-:-:S07]  /*13160*/  FFMA.FTZ R4, R148, c[0x0][0x2d0], -R7 ;  /* 0x0000b40094047a23 */ /* 0x002fce0000010807 */
[----:B------:R-:W-:Y:S01]  /*13170*/  HMMA.16816.F32 R148, R8, R60, R16 ;  /* 0x0000003c0894723c */ /* 0x000fe20000001810 */
[----:B------:R-:W1:Y:S01]  /*13180*/  LDSM.16.MT88.4 R60, [R210+0x1900] ;  /* 0x00190000d23c783b */ /* 0x000e620000004200 */
[----:B------:R2:W3:Y:S05]  /*13190*/  MUFU.EX2 R79, R4 ;  /* 0x00000004004f7308 */ /* 0x0004ea0000000800 */
[----:B------:R-:W-:Y:S01]  /*131a0*/  IMAD.MOV.U32 R18, RZ, RZ, R244 ;  /* 0x000000ffff127224 */ /* 0x000fe200078e00f4 */
[----:B------:R-:W-:Y:S01]  /*131b0*/  MOV R16, R30 ;  /* 0x0000001e00107202 */ /* 0x000fe20000000f00 */
[----:B------:R-:W-:Y:S02]  /*131c0*/  IMAD.MOV.U32 R19, RZ, RZ, R243 ;  /* 0x000000ffff137224 */ /* 0x000fe400078e00f3 */
[----:B------:R-:W-:-:S02]  /*131d0*/  IMAD.MOV.U32 R17, RZ, RZ, R31 ;  /* 0x000000ffff117224 */ /* 0x000fc400078e001f */
[----:B--2---:R-:W-:Y:S02]  /*131e0*/  FFMA.FTZ R4, R152, c[0x0][0x2d0], -R7 ;  /* 0x0000b40098047a23 */ /* 0x004fe40000010807 */
[----:B------:R-:W-:Y:S02]  /*131f0*/  HMMA.16816.F32 R152, R8, R52, R12 ;  /* 0x000000340898723c */ /* 0x000fe4000000180c */
[----:B------:R2:W-:Y:S05]  /*13200*/  MUFU.EX2 R252, R4 ;  /* 0x0000000400fc7308 */ /* 0x0005ea0000000800 */
[----:B------:R-:W-:Y:S02]  /*13210*/  IMAD.MOV.U32 R15, RZ, RZ, R29 ;  /* 0x000000ffff0f7224 */ /* 0x000fe400078e001d */
[----:B--2---:R-:W-:Y:S01]  /*13220*/  FFMA.FTZ R4, R164, c[0x0][0x2d0], -R6 ;  /* 0x0000b400a4047a23 */ /* 0x004fe20000010806 */
[----:B------:R-:W-:-:S03]  /*13230*/  MOV R164, R73 ;  /* 0x0000004900a47202 */ /* 0x000fc60000000f00 */
[----:B------:R2:W-:Y:S02]  /*13240*/  MUFU.EX2 R251, R4 ;  /* 0x0000000400fb7308 */ /* 0x0005e40000000800 */
[----:B--2---:R-:W-:Y:S02]  /*13250*/  FFMA.FTZ R4, R166, c[0x0][0x2d0], -R6 ;  /* 0x0000b400a6047a23 */ /* 0x004fe40000010806 */
[----:B------:R-:W-:-:S04]  /*13260*/  IMAD.MOV.U32 R166, RZ, RZ, R92 ;  /* 0x000000ffffa67224 */ /* 0x000fc800078e005c */
[----:B------:R2:W4:Y:S02]  /*13270*/  MUFU.EX2 R250, R4 ;  /* 0x0000000400fa7308 */ /* 0x0005240000000800 */
[----:B--2---:R-:W-:Y:S02]  /*13280*/  FFMA.FTZ R4, R165, c[0x0][0x2d0], -R6 ;  /* 0x0000b400a5047a23 */ /* 0x004fe40000010806 */
[----:B---3--:R-:W-:-:S04]  /*13290*/  IMAD.MOV.U32 R165, RZ, RZ, R79 ;  /* 0x000000ffffa57224 */ /* 0x008fc800078e004f */
[----:B------:R2:W-:Y:S01]  /*132a0*/  MUFU.EX2 R247, R4 ;  /* 0x0000000400f77308 */ /* 0x0005e20000000800 */
[----:B------:R-:W-:Y:S02]  /*132b0*/  IMAD.MOV.U32 R79, RZ, RZ, R112 ;  /* 0x000000ffff4f7224 */ /* 0x000fe400078e0070 */
[----:B--2---:R-:W-:-:S05]  /*132c0*/  FFMA.FTZ R4, R168, c[0x0][0x2d0], -R6 ;  /* 0x0000b400a8047a23 */ /* 0x004fca0000010806 */
[----:B------:R2:W3:Y:S02]  /*132d0*/  MUFU.EX2 R249, R4 ;  /* 0x0000000400f97308 */ /* 0x0004e40000000800 */
[----:B--2---:R-:W-:-:S06]  /*132e0*/  FFMA.FTZ R4, R192, c[0x0][0x2d0], -R7 ;  /* 0x0000b400c0047a23 */ /* 0x004fcc0000010807 */
[----:B------:R2:W1:Y:S02]  /*132f0*/  MUFU.EX2 R248, R4 ;  /* 0x0000000400f87308 */ /* 0x0004640000000800 */
[----:B--2---:R-:W-:Y:S01]  /*13300*/  FFMA.FTZ R4, R191, c[0x0][0x2d0], -R7 ;  /* 0x0000b400bf047a23 */ /* 0x004fe20000010807 */
[----:B------:R-:W-:Y:S02]  /*13310*/  MOV R191, R115 ;  /* 0x0000007300bf7202 */ /* 0x000fe40000000f00 */
[----:B------:R-:W-:Y:S01]  /*13320*/  HMMA.16816.F32 R112, R8, R54, R20 ;  /* 0x000000360870723c */ /* 0x000fe20000001814 */
[----:B------:R-:W2:Y:S02]  /*13330*/  LDSM.16.MT88.4 R52, [R211+0x1900] ;  /* 0x00190000d334783b */ /* 0x000ea40000004200 */
[----:B------:R1:W-:Y:S04]  /*13340*/  MUFU.EX2 R246, R4 ;  /* 0x0000000400f67308 */ /* 0x0003e80000000800 */
[----:B------:R-:W-:-:S02]  /*13350*/  F2FP.PACK_AB R8, R76, R74 ;  /* 0x0000004a4c08723e */ /* 0x000fc400000000ff */
[----:B----4-:R-:W-:Y:S02]  /*13360*/  F2FP.PACK_AB R9, R250, R251 ;  /* 0x000000fbfa09723e */ /* 0x010fe400000000ff */
[----:B------:R-:W-:Y:S02]  /*13370*/  F2FP.PACK_AB R10, R165, R77 ;  /* 0x0000004da50a723e */ /* 0x000fe400000000ff */
[----:B---3--:R-:W-:Y:S01]  /*13380*/  F2FP.PACK_AB R11, R249, R247 ;  /* 0x000000f7f90b723e */ /* 0x008fe200000000ff */
[----:B-1----:R-:W-:-:S06]  /*13390*/  FFMA.FTZ R4, R193, c[0x0][0x2d0], -R7 ;  /* 0x0000b400c1047a23 */ /* 0x002fcc0000010807 */
[C---:B------:R-:W-:Y:S01]  /*133a0*/  HMMA.16816.F32 R24, R8.reuse, R60, R120 ;  /* 0x0000003c0818723c */ /* 0x040fe20000001878 */
[----:B------:R1:W-:Y:S06]  /*133b0*/  MUFU.EX2 R245, R4 ;  /* 0x0000000400f57308 */ /* 0x0003ec0000000800 */
[----:B------:R-:W-:Y:S01]  /*133c0*/  MOV R123, R238 ;  /* 0x000000ee007b7202 */ /* 0x000fe20000000f00 */
[----:B------:R-:W-:Y:S01]  /*133d0*/  HMMA.16816.F32 R32, R8, R48, R116 ;  /* 0x000000300820723c */ /* 0x000fe20000001874 */
[----:B------:R-:W-:Y:S01]  /*133e0*/  IMAD.MOV.U32 R121, RZ, RZ, R91 ;  /* 0x000000ffff797224 */ /* 0x000fe200078e005b */
[----:B------:R-:W-:Y:S01]  /*133f0*/  MOV R120, R16 ;  /* 0x0000001000787202 */ /* 0x000fe20000000f00 */
[----:B------:R-:W-:-:S04]  /*13400*/  IMAD.MOV.U32 R122, RZ, RZ, R88 ;  /* 0x000000ffff7a7224 */ /* 0x000fc800078e0058 */
[----:B------:R-:W-:Y:S01]  /*13410*/  MOV R119, R90 ;  /* 0x0000005a00777202 */ /* 0x000fe20000000f00 */
[C---:B------:R-:W-:Y:S01]  /*13420*/  HMMA.16816.F32 R20, R8.reuse, R62, R100 ;  /* 0x0000003e0814723c */ /* 0x040fe20000001864 */
[----:B------:R-:W-:Y:S01]  /*13430*/  LDSM.16.MT88.4 R100, [R211+0x2100] ;  /* 0x00210000d364783b */ /* 0x000fe20000004200 */
[----:B-1----:R-:W-:Y:S02]  /*13440*/  FFMA.FTZ R4, R179, c[0x0][0x2d0], -R6 ;  /* 0x0000b400b3047a23 */ /* 0x002fe40000010806 */
[----:B------:R-:W-:Y:S02]  /*13450*/  IMAD.MOV.U32 R179, RZ, RZ, R28 ;  /* 0x000000ffffb37224 */ /* 0x000fe400078e001c */
[----:B------:R1:W-:Y:S01]  /*13460*/  MUFU.EX2 R244, R4 ;  /* 0x0000000400f47308 */ /* 0x0003e20000000800 */
[----:B------:R-:W-:Y:S01]  /*13470*/  IMAD.MOV.U32 R116, RZ, RZ, R17 ;  /* 0x000000ffff747224 */ /* 0x000fe200078e0011 */
[----:B------:R-:W-:Y:S01]  /*13480*/  HMMA.16816.F32 R28, R8, R50, R96 ;  /* 0x00000032081c723c */ /* 0x000fe20000001860 */
[----:B------:R-:W-:-:S02]  /*13490*/  IMAD.MOV.U32 R117, RZ, RZ, R18 ;  /* 0x000000ffff757224 */ /* 0x000fc400078e0012 */
[----:B------:R-:W-:-:S04]  /*134a0*/  IMAD.MOV.U32 R118, RZ, RZ, R19 ;  /* 0x000000ffff767224 */ /* 0x000fc800078e0013 */
[----:B------:R-:W-:Y:S01]  /*134b0*/  IMAD.MOV.U32 R96, RZ, RZ, R77 ;  /* 0x000000ffff607224 */ /* 0x000fe200078e004d */
[----:B------:R-:W-:Y:S01]  /*134c0*/  MOV R98, R94 ;  /* 0x0000005e00627202 */ /* 0x000fe20000000f00 */
[----:B------:R-:W-:Y:S01]  /*134d0*/  IMAD.MOV.U32 R77, RZ, RZ, R241 ;  /* 0x000000ffff4d7224 */ /* 0x000fe200078e00f1 */
[----:B------:R-:W-:Y:S01]  /*134e0*/  HMMA.16816.F32 R40, R8, R56, R108 ;  /* 0x000000380828723c */ /* 0x000fe2000000186c */
[----:B------:R-:W-:Y:S02]  /*134f0*/  IMAD.MOV.U32 R99, RZ, RZ, R93 ;  /* 0x000000ffff637224 */ /* 0x000fe400078e005d */
[----:B-1----:R-:W-:-:S04]  /*13500*/  FFMA.FTZ R4, R180, c[0x0][0x2d0], -R6 ;  /* 0x0000b400b4047a23 */ /* 0x002fc80000010806 */
[----:B------:R1:W3:Y:S01]  /*13510*/  MUFU.EX2 R243, R4 ;  /* 0x0000000400f37308 */ /* 0x0002e20000000800 */
[C---:B------:R-:W-:Y:S08]  /*13520*/  HMMA.16816.F32 R36, R8.reuse, R58, R44 ;  /* 0x0000003a0824723c */ /* 0x040ff0000000182c */
[----:B--2---:R-:W-:Y:S01]  /*13530*/  HMMA.16816.F32 R16, R8, R52, R124 ;  /* 0x000000340810723c */ /* 0x004fe2000000187c */
[----:B-1----:R-:W-:Y:S01]  /*13540*/  FFMA.FTZ R4, R182, c[0x0][0x2d0], -R6 ;  /* 0x0000b400b6047a23 */ /* 0x002fe20000010806 */
[----:B------:R-:W-:Y:S01]  /*13550*/  MOV R182, R79 ;  /* 0x0000004f00b67202 */ /* 0x000fe20000000f00 */
[----:B------:R-:W-:-:S02]  /*13560*/  IMAD.MOV.U32 R79, RZ, RZ, R242 ;  /* 0x000000ffff4f7224 */ /* 0x000fc400078e00f2 */
[----:B------:R1:W-:Y:S02]  /*13570*/  MUFU.EX2 R242, R4 ;  /* 0x0000000400f27308 */ /* 0x0003e40000000800 */
[----:B-1----:R-:W-:-:S06]  /*13580*/  FFMA.FTZ R4, R184, c[0x0][0x2d0], -R6 ;  /* 0x0000b400b8047a23 */ /* 0x002fcc0000010806 */
[----:B------:R1:W2:Y:S02]  /*13590*/  MUFU.EX2 R241, R4 ;  /* 0x0000000400f17308 */ /* 0x0002a40000000800 */
[----:B-1----:R-:W-:Y:S01]  /*135a0*/  FFMA.FTZ R4, R167, c[0x0][0x2d0], -R2 ;  /* 0x0000b400a7047a23 */ /* 0x002fe20000010802 */
[----:B------:R-:W-:Y:S01]  /*135b0*/  MOV R167, R89 ;  /* 0x0000005900a77202 */ /* 0x000fe20000000f00 */
[----:B------:R-:W-:Y:S02]  /*135c0*/  IMAD.MOV.U32 R89, RZ, RZ, R95 ;  /* 0x000000ffff597224 */ /* 0x000fe400078e005f */
[----:B------:R-:W-:Y:S02]  /*135d0*/  IMAD.MOV.U32 R95, RZ, RZ, R237 ;  /* 0x000000ffff5f7224 */ /* 0x000fe400078e00ed */
[----:B------:R1:W-:Y:S02]  /*135e0*/  MUFU.EX2 R237, R4 ;  /* 0x0000000400ed7308 */ /* 0x0003e40000000800 */
[----:B------:R-:W-:-:S02]  /*135f0*/  IMAD.MOV.U32 R97, RZ, RZ, R95 ;  /* 0x000000ffff617224 */ /* 0x000fc400078e005f */
[----:B------:R-:W4:Y:S01]  /*13600*/  LDSM.16.MT88.4 R92, [R210+0x2100] ;  /* 0x00210000d25c783b */ /* 0x000f220000004200 */
[----:B-1----:R-:W-:Y:S02]  /*13610*/  FFMA.FTZ R4, R169, c[0x0][0x2d0], -R2 ;  /* 0x0000b400a9047a23 */ /* 0x002fe40000010802 */
[----:B------:R-:W-:Y:S02]  /*13620*/  IMAD.MOV.U32 R169, RZ, RZ, R15 ;  /* 0x000000ffffa97224 */ /* 0x000fe400078e000f */
[----:B------:R1:W1:Y:S01]  /*13630*/  MUFU.EX2 R238, R4 ;  /* 0x0000000400ee7308 */ /* 0x0002620000000800 */
[----:B------:R-:W-:Y:S07]  /*13640*/  HMMA.16816.F32 R12, R8, R54, R104 ;  /* 0x00000036080c723c */ /* 0x000fee0000001868 */
[----:B------:R-:W-:Y:S01]  /*13650*/  IMAD.MOV.U32 R104, RZ, RZ, R236 ;  /* 0x000000ffff687224 */ /* 0x000fe200078e00ec */
[----:B------:R-:W-:Y:S01]  /*13660*/  MOV R106, R77 ;  /* 0x0000004d006a7202 */ /* 0x000fe20000000f00 */
[----:B------:R-:W-:Y:S01]  /*13670*/  IMAD.MOV.U32 R107, RZ, RZ, R79 ;  /* 0x000000ffff6b7224 */ /* 0x000fe200078e004f */
[----:B------:R-:W-:Y:S01]  /*13680*/  F2FP.PACK_AB R8, R248, R252 ;  /* 0x000000fcf808723e */ /* 0x000fe200000000ff */
[----:B------:R-:W-:Y:S01]  /*13690*/  IMAD.MOV.U32 R105, RZ, RZ, R76 ;  /* 0x000000ffff697224 */ /* 0x000fe200078e004c */
[----:B---3--:R-:W-:-:S02]  /*136a0*/  F2FP.PACK_AB R9, R243, R244 ;  /* 0x000000f4f309723e */ /* 0x008fc400000000ff */
[----:B------:R-:W-:Y:S01]  /*136b0*/  F2FP.PACK_AB R10, R245, R246 ;  /* 0x000000f6f50a723e */ /* 0x000fe200000000ff */
[----:B-1----:R-:W-:Y:S01]  /*136c0*/  FFMA.FTZ R4, R174, c[0x0][0x2d0], -R2 ;  /* 0x0000b400ae047a23 */ /* 0x002fe20000010802 */
[----:B--2---:R-:W-:Y:S01]  /*136d0*/  F2FP.PACK_AB R11, R241, R242 ;  /* 0x000000f2f10b723e */ /* 0x004fe200000000ff */
[----:B------:R-:W-:Y:S02]  /*136e0*/  IMAD.MOV.U32 R174, RZ, RZ, R78 ;  /* 0x000000ffffae7224 */ /* 0x000fe400078e004e */
[----:B------:R1:W-:Y:S01]  /*136f0*/  MUFU.EX2 R236, R4 ;  /* 0x0000000400ec7308 */ /* 0x0003e20000000800 */
[----:B------:R-:W2:Y:S03]  /*13700*/  LDSM.16.MT88.4 R76, [R209+0x2100] ;  /* 0x00210000d14c783b */ /* 0x000ea60000004200 */
[C---:B----4-:R-:W-:Y:S08]  /*13710*/  HMMA.16816.F32 R24, R8.reuse, R92, R24 ;  /* 0x0000005c0818723c */ /* 0x050ff00000001818 */
[----:B------:R-:W-:Y:S01]  /*13720*/  HMMA.16816.F32 R20, R8, R94, R20 ;  /* 0x0000005e0814723c */ /* 0x000fe20000001814 */
[----:B-1----:R-:W-:Y:S01]  /*13730*/  FFMA.FTZ R4, R175, c[0x0][0x2d0], -R2 ;  /* 0x0000b400af047a23 */ /* 0x002fe20000010802 */
[----:B------:R-:W-:-:S03]  /*13740*/  MOV R175, R239 ;  /* 0x000000ef00af7202 */ /* 0x000fc60000000f00 */
[----:B------:R1:W3:Y:S03]  /*13750*/  MUFU.EX2 R239, R4 ;  /* 0x0000000400ef7308 */ /* 0x0002e60000000800 */
[C---:B------:R-:W-:Y:S08]  /*13760*/  HMMA.16816.F32 R16, R8.reuse, R100, R16 ;  /* 0x000000640810723c */ /* 0x040ff00000001810 */
[----:B------:R-:W-:Y:S01]  /*13770*/  HMMA.16816.F32 R12, R8, R102, R12 ;  /* 0x00000066080c723c */ /* 0x000fe2000000180c */
[----:B-1----:R-:W-:-:S02]  /*13780*/  FFMA.FTZ R4, R160, c[0x0][0x2d0], -R0 ;  /* 0x0000b400a0047a23 */ /* 0x002fc40000010800 */
[----:B------:R-:W-:Y:S02]  /*13790*/  IMAD.MOV.U32 R160, RZ, RZ, R89 ;  /* 0x000000ffffa07224 */ /* 0x000fe400078e0059 */
[----:B------:R-:W1:Y:S01]  /*137a0*/  LDSM.16.MT88.4 R88, [R212+0x2100] ;  /* 0x00210000d458783b */ /* 0x000e620000004200 */
[----:B------:R4:W-:Y:S02]  /*137b0*/  MUFU.EX2 R73, R4 ;  /* 0x0000000400497308 */ /* 0x0009e40000000800 */
[C---:B--2---:R-:W-:Y:S08]  /*137c0*/  HMMA.16816.F32 R40, R8.reuse, R76, R40 ;  /* 0x0000004c0828723c */ /* 0x044ff00000001828 */
[----:B------:R-:W-:Y:S01]  /*137d0*/  HMMA.16816.F32 R36, R8, R78, R36 ;  /* 0x0000004e0824723c */ /* 0x000fe20000001824 */
[----:B----4-:R-:W-:-:S02]  /*137e0*/  FFMA.FTZ R4, R161, c[0x0][0x2d0], -R0 ;  /* 0x0000b400a1047a23 */ /* 0x010fc40000010800 */
[----:B------:R-:W-:Y:S02]  /*137f0*/  IMAD.MOV.U32 R161, RZ, RZ, R74 ;  /* 0x000000ffffa17224 */ /* 0x000fe400078e004a */
[----:B------:R2:W4:Y:S02]  /*13800*/  MUFU.EX2 R168, R4 ;  /* 0x0000000400a87308 */ /* 0x0005240000000800 */
[--C-:B--2---:R-:W-:Y:S02]  /*13810*/  FFMA.FTZ R4, R162, c[0x0][0x2d0], -R0.reuse ;  /* 0x0000b400a2047a23 */ /* 0x104fe40000010800 */
[----:B------:R-:W-:Y:S01]  /*13820*/  IMAD.MOV.U32 R162, RZ, RZ, R75 ;  /* 0x000000ffffa27224 */ /* 0x000fe200078e004b */
[C---:B-1----:R-:W-:Y:S03]  /*13830*/  HMMA.16816.F32 R32, R8.reuse, R88, R32 ;  /* 0x000000580820723c */ /* 0x042fe60000001820 */
[----:B------:R1:W-:Y:S05]  /*13840*/  MUFU.EX2 R75, R4 ;  /* 0x00000004004b7308 */ /* 0x0003ea0000000800 */
[----:B------:R-:W-:Y:S07]  /*13850*/  HMMA.16816.F32 R28, R8, R90, R28 ;  /* 0x0000005a081c723c */ /* 0x000fee000000181c */
[----:B------:R-:W-:Y:S01]  /*13860*/  F2FP.PACK_AB R8, R238, R237 ;  /* 0x000000edee08723e */ /* 0x000fe200000000ff */
[----:B-1----:R-:W-:Y:S01]  /*13870*/  FFMA.FTZ R4, R163, c[0x0][0x2d0], -R0 ;  /* 0x0000b400a3047a23 */ /* 0x002fe20000010800 */
[----:B---3--:R-:W-:-:S02]  /*13880*/  F2FP.PACK_AB R10, R239, R236 ;  /* 0x000000ecef0a723e */ /* 0x008fc400000000ff */
[----:B----4-:R-:W-:Y:S01]  /*13890*/  F2FP.PACK_AB R9, R168, R73 ;  /* 0x00000049a809723e */ /* 0x010fe200000000ff */
[----:B------:R1:W2:Y:S01]  /*138a0*/  MUFU.EX2 R74, R4 ;  /* 0x00000004004a7308 */ /* 0x0002a20000000800 */
[----:B------:R-:W-:Y:S01]  /*138b0*/  MOV R163, R175 ;  /* 0x000000af00a37202 */ /* 0x000fe20000000f00 */
[----:B-1----:R-:W-:Y:S01]  /*138c0*/  FFMA.FTZ R4, R235, c[0x0][0x2d0], -R7 ;  /* 0x0000b400eb047a23 */ /* 0x002fe20000010807 */
[----:B--2---:R-:W-:-:S05]  /*138d0*/  F2FP.PACK_AB R11, R74, R75 ;  /* 0x0000004b4a0b723e */ /* 0x004fca00000000ff */
[----:B------:R1:W-:Y:S02]  /*138e0*/  MUFU.EX2 R192, R4 ;  /* 0x0000000400c07308 */ /* 0x0003e40000000800 */
[C---:B------:R-:W-:Y:S08]  /*138f0*/  HMMA.16816.F32 R44, R8.reuse, R130, R84 ;  /* 0x00000082082c723c */ /* 0x040ff00000001854 */
[----:B------:R-:W-:Y:S01]  /*13900*/  HMMA.16816.F32 R84, R8, R134, R80 ;  /* 0x000000860854723c */ /* 0x000fe20000001850 */
[----:B-1----:R-:W-:-:S06]  /*13910*/  FFMA.FTZ R4, R234, c[0x0][0x2d0], -R7 ;  /* 0x0000b400ea047a23 */ /* 0x002fcc0000010807 */
[----:B------:R-:W-:Y:S01]  /*13920*/  IMAD.MOV.U32 R134, RZ, RZ, R69 ;  /* 0x000000ffff867224 */ /* 0x000fe200078e0045 */
[----:B------:R1:W2:Y:S01]  /*13930*/  MUFU.EX2 R234, R4 ;  /* 0x0000000400ea7308 */ /* 0x0002a20000000800 */
[C---:B------:R-:W-:Y:S08]  /*13940*/  HMMA.16816.F32 R80, R8.reuse, R138, R64 ;  /* 0x0000008a0850723c */ /* 0x040ff00000001840 */
[----:B------:R-:W-:Y:S01]  /*13950*/  HMMA.16816.F32 R64, R8, R156, R152 ;  /* 0x0000009c0840723c */ /* 0x000fe20000001898 */
[----:B-1----:R-:W-:-:S07]  /*13960*/  FFMA.FTZ R4, R233, c[0x0][0x2d0], -R7 ;  /* 0x0000b400e9047a23 */ /* 0x002fce0000010807 */
[C---:B------:R-:W-:Y:S01]  /*13970*/  HMMA.16816.F32 R156, R8.reuse, R158, R112 ;  /* 0x0000009e089c723c */ /* 0x040fe20000001870 */
[----:B------:R-:W1:Y:S01]  /*13980*/  LDSM.16.MT88.4 R112, [R209+0x2900] ;  /* 0x00290000d170783b */ /* 0x000e620000004200 */
[----:B------:R-:W-:Y:S01]  /*13990*/  FFMA.FTZ R7, R232, c[0x0][0x2d0], -R7 ;  /* 0x0000b400e8077a23 */ /* 0x000fe20000010807 */
[----:B------:R3:W-:Y:S05]  /*139a0*/  MUFU.EX2 R233, R4 ;  /* 0x0000000400e97308 */ /* 0x0007ea0000000800 */
[C---:B------:R-:W-:Y:S03]  /*139b0*/  HMMA.16816.F32 R108, R8.reuse, R128, R140 ;  /* 0x00000080086c723c */ /* 0x040fe6000000188c */
[----:B------:R-:W4:Y:S04]  /*139c0*/  MUFU.EX2 R193, R7 ;  /* 0x0000000700c17308 */ /* 0x000f280000000800 */
[----:B------:R-:W-:Y:S01]  /*139d0*/  IMAD.MOV.U32 R129, RZ, RZ, R160 ;  /* 0x000000ffff817224 */ /* 0x000fe200078e00a0 */
[----:B------:R-:W-:Y:S01]  /*139e0*/  MOV R160, R106 ;  /* 0x0000006a00a07202 */ /* 0x000fe20000000f00 */
[C---:B------:R-:W-:Y:S01]  /*139f0*/  HMMA.16816.F32 R124, R8.reuse, R132, R144 ;  /* 0x00000084087c723c */ /* 0x040fe20000001890 */
[----:B------:R-:W-:Y:S01]  /*13a00*/  MOV R106, R169 ;  /* 0x000000a9006a7202 */ /* 0x000fe20000000f00 */
[----:B---3--:R-:W-:Y:S01]  /*13a10*/  FFMA.FTZ R4, R205, c[0x0][0x2d0], -R6 ;  /* 0x0000b400cd047a23 */ /* 0x008fe20000010806 */
[----:B------:R-:W-:Y:S01]  /*13a20*/  MOV R169, R182 ;  /* 0x000000b600a97202 */ /* 0x000fe20000000f00 */
[----:B------:R-:W-:Y:S02]  /*13a30*/  LDSM.16.MT88.4 R144, [R210+0x2900] ;  /* 0x00290000d290783b */ /* 0x000fe40000004200 */
[----:B------:R3:W-:Y:S01]  /*13a40*/  MUFU.EX2 R180, R4 ;  /* 0x0000000400b47308 */ /* 0x0007e20000000800 */
[----:B------:R-:W-:Y:S01]  /*13a50*/  IMAD.MOV.U32 R133, RZ, RZ, R160 ;  /* 0x000000ffff857224 */ /* 0x000fe200078e00a0 */
[----:B------:R-:W-:Y:S01]  /*13a60*/  HMMA.16816.F32 R140, R8, R136, R148 ;  /* 0x00000088088c723c */ /* 0x000fe20000001894 */
[----:B------:R-:W-:-:S06]  /*13a70*/  IMAD.MOV.U32 R139, RZ, RZ, R106 ;  /* 0x000000ffff8b7224 */ /* 0x000fcc00078e006a */
[----:B------:R-:W-:Y:S01]  /*13a80*/  MOV R10, R129 ;  /* 0x00000081000a7202 */ /* 0x000fe20000000f00 */
[----:B------:R-:W-:Y:S01]  /*13a90*/  IMAD.MOV.U32 R136, RZ, RZ, R169 ;  /* 0x000000ffff887224 */ /* 0x000fe200078e00a9 */
[----:B------:R-:W-:Y:S01]  /*13aa0*/  LDSM.16.MT88.4 R128, [R212+0x2900] ;  /* 0x00290000d480783b */ /* 0x000fe20000004200 */
[----:B------:R-:W-:Y:S01]  /*13ab0*/  IMAD.MOV.U32 R9, RZ, RZ, R163 ;  /* 0x000000ffff097224 */ /* 0x000fe200078e00a3 */
[----:B------:R-:W-:Y:S01]  /*13ac0*/  MOV R149, R99 ;  /* 0x0000006300957202 */ /* 0x000fe20000000f00 */
[----:B------:R-:W-:Y:S01]  /*13ad0*/  IMAD.MOV.U32 R137, RZ, RZ, R97 ;  /* 0x000000ffff897224 */ /* 0x000fe200078e0061 */
[----:B------:R-:W-:Y:S01]  /*13ae0*/  MOV R163, R164 ;  /* 0x000000a400a37202 */ /* 0x000fe20000000f00 */
[----:B---3--:R-:W-:Y:S01]  /*13af0*/  FFMA.FTZ R4, R204, c[0x0][0x2d0], -R6 ;  /* 0x0000b400cc047a23 */ /* 0x008fe20000010806 */
[----:B--2---:R-:W-:Y:S01]  /*13b00*/  F2FP.PACK_AB R164, R234, R192 ;  /* 0x000000c0eaa4723e */ /* 0x004fe200000000ff */
[----:B------:R-:W-:Y:S02]  /*13b10*/  IMAD.MOV.U32 R204, RZ, RZ, R161 ;  /* 0x000000ffffcc7224 */ /* 0x000fe400078e00a1 */
[----:B------:R2:W3:Y:S01]  /*13b20*/  MUFU.EX2 R184, R4 ;  /* 0x0000000400b87308 */ /* 0x0004e20000000800 */
[----:B------:R-:W-:-:S02]  /*13b30*/  IMAD.MOV.U32 R161, RZ, RZ, R105 ;  /* 0x000000ffffa17224 */ /* 0x000fc400078e0069 */
[----:B------:R-:W-:Y:S02]  /*13b40*/  IMAD.MOV.U32 R105, RZ, RZ, R174 ;  /* 0x000000ffff697224 */ /* 0x000fe400078e00ae */
[----:B------:R-:W-:Y:S01]  /*13b50*/  IMAD.MOV.U32 R174, RZ, RZ, R96 ;  /* 0x000000ffffae7224 */ /* 0x000fe200078e0060 */
[----:B------:R-:W-:Y:S01]  /*13b60*/  MOV R205, R161 ;  /* 0x000000a100cd7202 */ /* 0x000fe20000000f00 */
[----:B------:R-:W-:Y:S01]  /*13b70*/  IMAD.MOV.U32 R96, RZ, RZ, R191 ;  /* 0x000000ffff607224 */ /* 0x000fe200078e00bf */
[----:B------:R-:W-:Y:S01]  /*13b80*/  MOV R135, R105 ;  /* 0x0000006900877202 */ /* 0x000fe20000000f00 */
[----:B------:R-:W-:Y:S01]  /*13b90*/  IMAD.MOV.U32 R148, RZ, RZ, R98 ;  /* 0x000000ffff947224 */ /* 0x000fe200078e0062 */
[----:B------:R-:W-:Y:S01]  /*13ba0*/  MOV R235, R174 ;  /* 0x000000ae00eb7202 */ /* 0x000fe20000000f00 */
[----:B------:R-:W-:Y:S01]  /*13bb0*/  IMAD.MOV.U32 R150, RZ, RZ, R165 ;  /* 0x000000ffff967224 */ /* 0x000fe200078e00a5 */
[----:B------:R-:W-:Y:S01]  /*13bc0*/  MOV R161, R96 ;  /* 0x0000006000a17202 */ /* 0x000fe20000000f00 */
[----:B------:R-:W-:Y:S01]  /*13bd0*/  IMAD.MOV.U32 R151, RZ, RZ, R166 ;  /* 0x000000ffff977224 */ /* 0x000fe200078e00a6 */
[----:B------:R-:W1:Y:S01]  /*13be0*/  LDSM.16.MT88.4 R96, [R211+0x2900] ;  /* 0x00290000d360783b */ /* 0x000e620000004200 */
[----:B----4-:R-:W-:Y:S01]  /*13bf0*/  F2FP.PACK_AB R166, R193, R233 ;  /* 0x000000e9c1a6723e */ /* 0x010fe200000000ff */
[----:B--2---:R-:W-:Y:S01]  /*13c00*/  FFMA.FTZ R4, R203, c[0x0][0x2d0], -R6 ;  /* 0x0000b400cb047a23 */ /* 0x004fe20000010806 */
[----:B------:R-:W-:Y:S01]  /*13c10*/  MOV R203, R162 ;  /* 0x000000a200cb7202 */ /* 0x000fe20000000f00 */
[----:B------:R-:W-:Y:S01]  /*13c20*/  IMAD.MOV.U32 R162, RZ, RZ, R104 ;  /* 0x000000ffffa27224 */ /* 0x000fe200078e0068 */
[----:B---3--:R-:W-:Y:S01]  /*13c30*/  F2FP.PACK_AB R165, R184, R180 ;  /* 0x000000b4b8a5723e */ /* 0x008fe200000000ff */
[----:B------:R2:W-:Y:S01]  /*13c40*/  MUFU.EX2 R191, R4 ;  /* 0x0000000400bf7308 */ /* 0x0005e20000000800 */
[----:B------:R-:W-:-:S02]  /*13c50*/  IMAD.MOV.U32 R104, RZ, RZ, R107 ;  /* 0x000000ffff687224 */ /* 0x000fc400078e006b */
[----:B------:R-:W-:Y:S02]  /*13c60*/  FFMA.FTZ R6, R202, c[0x0][0x2d0], -R6 ;  /* 0x0000b400ca067a23 */ /* 0x000fe40000010806 */
[----:B------:R-:W-:Y:S02]  /*13c70*/  IMAD.MOV.U32 R107, RZ, RZ, R167 ;  /* 0x000000ffff6b7224 */ /* 0x000fe400078e00a7 */
[----:B------:R-:W-:Y:S01]  /*13c80*/  IMAD.MOV.U32 R167, RZ, RZ, R179 ;  /* 0x000000ffffa77224 */ /* 0x000fe200078e00b3 */
[----:B------:R-:W3:Y:S01]  /*13c90*/  MUFU.EX2 R182, R6 ;  /* 0x0000000600b67308 */ /* 0x000ee20000000800 */
[----:B------:R-:W-:Y:S02]  /*13ca0*/  IMAD.MOV.U32 R8, RZ, RZ, R162 ;  /* 0x000000ffff087224 */ /* 0x000fe400078e00a2 */
[----:B------:R-:W-:Y:S02]  /*13cb0*/  IMAD.MOV.U32 R162, RZ, RZ, R68 ;  /* 0x000000ffffa27224 */ /* 0x000fe400078e0044 */
[----:B------:R-:W-:-:S02]  /*13cc0*/  IMAD.MOV.U32 R160, RZ, RZ, R167 ;  /* 0x000000ffffa07224 */ /* 0x000fc400078e00a7 */
[----:B------:R-:W-:Y:S02]  /*13cd0*/  IMAD.MOV.U32 R132, RZ, RZ, R104 ;  /* 0x000000ffff847224 */ /* 0x000fe400078e0068 */
[----:B--2---:R-:W-:Y:S01]  /*13ce0*/  FFMA.FTZ R4, R198, c[0x0][0x2d0], -R2 ;  /* 0x0000b400c6047a23 */ /* 0x004fe20000010802 */
[----:B------:R-:W-:Y:S01]  /*13cf0*/  MOV R198, R134 ;  /* 0x0000008600c67202 */ /* 0x000fe20000000f00 */
[----:B------:R-:W-:Y:S02]  /*13d00*/  IMAD.MOV.U32 R232, RZ, RZ, R107 ;  /* 0x000000ffffe87224 */ /* 0x000fe400078e006b */
[----:B------:R2:W-:Y:S01]  /*13d10*/  MUFU.EX2 R175, R4 ;  /* 0x0000000400af7308 */ /* 0x0005e20000000800 */
[----:B------:R-:W-:Y:S01]  /*13d20*/  IMAD.MOV.U32 R11, RZ, RZ, R116 ;  /* 0x000000ffff0b7224 */ /* 0x000fe200078e0074 */
[----:B---3--:R-:W-:Y:S01]  /*13d30*/  F2FP.PACK_AB R167, R182, R191 ;  /* 0x000000bfb6a7723e */ /* 0x008fe200000000ff */
[----:B------:R-:W-:-:S06]  /*13d40*/  IMAD.MOV.U32 R202, RZ, RZ, R118 ;  /* 0x000000ffffca7224 */ /* 0x000fcc00078e0076 */
[----:B-1----:R-:W-:Y:S01]  /*13d50*/  HMMA.16816.F32 R104, R164, R112, R40 ;  /* 0x00000070a468723c */ /* 0x002fe20000001828 */
[----:B--2---:R-:W-:-:S06]  /*13d60*/  FFMA.FTZ R4, R197, c[0x0][0x2d0], -R2 ;  /* 0x0000b400c5047a23 */ /* 0x004fcc0000010802 */
[----:B------:R-:W-:Y:S01]  /*13d70*/  MOV R41, R136 ;  /* 0x0000008800297202 */ /* 0x000fe20000000f00 */
[----:B------:R-:W-:Y:S01]  /*13d80*/  IMAD.MOV.U32 R197, RZ, RZ, R120 ;  /* 0x000000ffffc57224 */ /* 0x000fe200078e0078 */
[----:B------:R-:W-:Y:S01]  /*13d90*/  HMMA.16816.F32 R152, R164, R96, R16 ;  /* 0x00000060a498723c */ /* 0x000fe20000001810 */
[----:B------:R1:W-:Y:S01]  /*13da0*/  MUFU.EX2 R179, R4 ;  /* 0x0000000400b37308 */ /* 0x0003e20000000800 */
[----:B------:R-:W-:Y:S01]  /*13db0*/  IMAD.MOV.U32 R42, RZ, RZ, R232 ;  /* 0x000000ffff2a7224 */ /* 0x000fe200078e00e8 */
[----:B------:R-:W-:Y:S01]  /*13dc0*/  MOV R43, R139 ;  /* 0x0000008b002b7202 */ /* 0x000fe20000000f00 */
[----:B------:R-:W-:Y:S02]  /*13dd0*/  IMAD.MOV.U32 R232, RZ, RZ, R235 ;  /* 0x000000ffffe87224 */ /* 0x000fe400078e00eb */
[----:B------:R-:W-:Y:S02]  /*13de0*/  IMAD.MOV.U32 R235, RZ, RZ, R150 ;  /* 0x000000ffffeb7224 */ /* 0x000fe400078e0096 */
[----:B-1----:R-:W-:Y:S01]  /*13df0*/  FFMA.FTZ R4, R196, c[0x0][0x2d0], -R2 ;  /* 0x0000b400c4047a23 */ /* 0x002fe20000010802 */
[----:B------:R-:W-:-:S03]  /*13e00*/  MOV R196, R117 ;  /* 0x0000007500c47202 */ /* 0x000fc60000000f00 */
[----:B------:R1:W-:Y:S02]  /*13e10*/  MUFU.EX2 R169, R4 ;  /* 0x0000000400a97308 */ /* 0x0003e40000000800 */
[----:B-1----:R-:W-:Y:S02]  /*13e20*/  FFMA.FTZ R4, R201, c[0x0][0x2d0], -R2 ;  /* 0x0000b400c9047a23 */ /* 0x002fe40000010802 */
[----:B------:R-:W-:-:S04]  /*13e30*/  IMAD.MOV.U32 R201, RZ, RZ, R119 ;  /* 0x000000ffffc97224 */ /* 0x000fc800078e0077 */
[----:B------:R1:W2:Y:S01]  /*13e40*/  MUFU.EX2 R174, R4 ;  /* 0x0000000400ae7308 */ /* 0x0002a20000000800 */
[----:B------:R-:W-:Y:S07]  /*13e50*/  HMMA.16816.F32 R116, R164, R114, R36 ;  /* 0x00000072a474723c */ /* 0x000fee0000001824 */
[----:B------:R-:W-:Y:S01]  /*13e60*/  MOV R37, R121 ;  /* 0x0000007900257202 */ /* 0x000fe20000000f00 */
[----:B------:R-:W-:Y:S02]  /*13e70*/  IMAD.MOV.U32 R38, RZ, RZ, R122 ;  /* 0x000000ffff267224 */ /* 0x000fe400078e007a */
[----:B------:R-:W-:-:S02]  /*13e80*/  IMAD.MOV.U32 R39, RZ, RZ, R123 ;  /* 0x000000ffff277224 */ /* 0x000fc400078e007b */
[----:B------:R-:W-:Y:S01]  /*13e90*/  HMMA.16816.F32 R120, R164, R128, R32 ;  /* 0x00000080a478723c */ /* 0x000fe20000001820 */
[----:B-1----:R-:W-:Y:S01]  /*13ea0*/  FFMA.FTZ R4, R176, c[0x0][0x2d0], -R0 ;  /* 0x0000b400b0047a23 */ /* 0x002fe20000010800 */
[----:B--2---:R-:W-:Y:S01]  /*13eb0*/  F2FP.PACK_AB R6, R174, R169 ;  /* 0x000000a9ae06723e */ /* 0x004fe200000000ff */
[----:B------:R-:W-:Y:S02]  /*13ec0*/  IMAD.MOV.U32 R176, RZ, RZ, R151 ;  /* 0x000000ffffb07224 */ /* 0x000fe400078e0097 */
[----:B------:R1:W-:Y:S02]  /*13ed0*/  MUFU.EX2 R68, R4 ;  /* 0x0000000400447308 */ /* 0x0003e40000000800 */
[----:B------:R-:W-:Y:S01]  /*13ee0*/  MOV R35, R5 ;  /* 0x0000000500237202 */ /* 0x000fe20000000f00 */
[----:B------:R-:W-:Y:S01]  /*13ef0*/  IMAD.MOV.U32 R33, RZ, RZ, R132 ;  /* 0x000000ffff217224 */ /* 0x000fe200078e0084 */
[----:B------:R-:W-:Y:S01]  /*13f00*/  MOV R32, R135 ;  /* 0x0000008700207202 */ /* 0x000fe20000000f00 */
[----:B------:R-:W-:-:S02]  /*13f10*/  IMAD.MOV.U32 R34, RZ, RZ, R133 ;  /* 0x000000ffff227224 */ /* 0x000fc400078e0085 */
[----:B------:R-:W-:Y:S01]  /*13f20*/  HMMA.16816.F32 R132, R164, R130, R28 ;  /* 0x00000082a484723c */ /* 0x000fe2000000181c */
[----:B-1----:R-:W-:Y:S01]  /*13f30*/  FFMA.FTZ R4, R183, c[0x0][0x2d0], -R0 ;  /* 0x0000b400b7047a23 */ /* 0x002fe20000010800 */
[----:B------:R-:W-:-:S03]  /*13f40*/  MOV R183, R149 ;  /* 0x0000009500b77202 */ /* 0x000fc60000000f00 */
[----:B------:R1:W2:Y:S02]  /*13f50*/  MUFU.EX2 R69, R4 ;  /* 0x0000000400457308 */ /* 0x0002a40000000800 */
[----:B-1----:R-:W-:Y:S01]  /*13f60*/  FFMA.FTZ R4, R185, c[0x0][0x2d0], -R0 ;  /* 0x0000b400b9047a23 */ /* 0x002fe20000010800 */
[----:B--2---:R-:W-:Y:S01]  /*13f70*/  F2FP.PACK_AB R5, R69, R68 ;  /* 0x000000444505723e */ /* 0x004fe200000000ff */
[----:B------:R-:W-:-:S04]  /*13f80*/  IMAD.MOV.U32 R185, RZ, RZ, R148 ;  /* 0x000000ffffb97224 */ /* 0x000fc800078e0094 */
[----:B------:R1:W-:Y:S01]  /*13f90*/  MUFU.EX2 R40, R4 ;  /* 0x0000000400287308 */ /* 0x0003e20000000800 */
[----:B------:R-:W-:Y:S01]  /*13fa0*/  HMMA.16816.F32 R148, R164, R146, R20 ;  /* 0x00000092a494723c */ /* 0x000fe20000001814 */
[----:B-1----:R-:W-:Y:S02]  /*13fb0*/  FFMA.FTZ R4, R186, c[0x0][0x2d0], -R0 ;  /* 0x0000b400ba047a23 */ /* 0x002fe40000010800 */
[----:B------:R-:W-:-:S04]  /*13fc0*/  IMAD.MOV.U32 R186, RZ, RZ, R137 ;  /* 0x000000ffffba7224 */ /* 0x000fc800078e0089 */
[----:B------:R1:W2:Y:S01]  /*13fd0*/  MUFU.EX2 R36, R4 ;  /* 0x0000000400247308 */ /* 0x0002a20000000800 */
[C---:B------:R-:W-:Y:S08]  /*13fe0*/  HMMA.16816.F32 R136, R164.reuse, R144, R24 ;  /* 0x00000090a488723c */ /* 0x040ff00000001818 */
[----:B------:R-:W-:Y:S01]  /*13ff0*/  HMMA.16816.F32 R164, R164, R98, R12 ;  /* 0x00000062a4a4723c */ /* 0x000fe2000000180c */
[----:B-1----:R-:W-:-:S02]  /*14000*/  F2FP.PACK_AB R4, R179, R175 ;  /* 0x000000afb304723e */ /* 0x002fc400000000ff */
[----:B--2---:R-:W-:-:S07]  /*14010*/  F2FP.PACK_AB R7, R36, R40 ;  /* 0x000000282407723e */ /* 0x004fce00000000ff */
[C---:B------:R-:W-:Y:S07]  /*14020*/  HMMA.16816.F32 R108, R4.reuse, R56, R108 ;  /* 0x00000038046c723c */ /* 0x040fee000000186c */
[----:B------:R-:W-:Y:S01]  /*14030*/  MOV R56, R8 ;  /* 0x0000000800387202 */ /* 0x000fe20000000f00 */
[----:B------:R-:W-:Y:S01]  /*14040*/  FFMA.FTZ R8, R227, c[0x0][0x2d0], -R2 ;  /* 0x0000b400e3087a23 */ /* 0x000fe20000010802 */
[----:B------:R-:W-:Y:S01]  /*14050*/  HMMA.16816.F32 R16, R4, R50, R84 ;  /* 0x000000320410723c */ /* 0x000fe20000001854 */
[----:B------:R-:W-:-:S06]  /*14060*/  IMAD.MOV.U32 R57, RZ, RZ, R43 ;  /* 0x000000ffff397224 */ /* 0x000fcc00078e002b */
[----:B------:R-:W-:Y:S01]  /*14070*/  IMAD.MOV.U32 R86, RZ, RZ, R37 ;  /* 0x000000ffff567224 */ /* 0x000fe200078e0025 */
[----:B------:R-:W-:Y:S01]  /*14080*/  MOV R85, R38 ;  /* 0x0000002600557202 */ /* 0x000fe20000000f00 */
[----:B------:R1:W-:Y:S01]  /*14090*/  MUFU.EX2 R37, R8 ;  /* 0x0000000800257308 */ /* 0x0003e20000000800 */
[----:B------:R-:W-:Y:S01]  /*140a0*/  MOV R50, R41 ;  /* 0x0000002900327202 */ /* 0x000fe20000000f00 */
[----:B------:R-:W-:Y:S01]  /*140b0*/  IMAD.MOV.U32 R51, RZ, RZ, R186 ;  /* 0x000000ffff337224 */ /* 0x000fe200078e00ba */
[----:B------:R-:W-:Y:S01]  /*140c0*/  HMMA.16816.F32 R12, R4, R58, R44 ;  /* 0x0000003a040c723c */ /* 0x000fe2000000182c */
[----:B------:R-:W-:Y:S02]  /*140d0*/  IMAD.MOV.U32 R186, RZ, RZ, R42 ;  /* 0x000000ffffba7224 */ /* 0x000fe400078e002a */
[----:B------:R-:W-:Y:S02]  /*140e0*/  IMAD.MOV.U32 R87, RZ, RZ, R35 ;  /* 0x000000ffff577224 */ /* 0x000fe400078e0023 */
[----:B------:R-:W-:-:S02]  /*140f0*/  IMAD.MOV.U32 R84, RZ, RZ, R39 ;  /* 0x000000ffff547224 */ /* 0x000fc400078e0027 */
[----:B------:R-:W-:Y:S01]  /*14100*/  IMAD.MOV.U32 R58, RZ, RZ, R32 ;  /* 0x000000ffff3a7224 */ /* 0x000fe200078e0020 */
[C---:B------:R-:W-:Y:S01]  /*14110*/  HMMA.16816.F32 R124, R4.reuse, R48, R124 ;  /* 0x00000030047c723c */ /* 0x040fe2000000187c */
[----:B------:R-:W-:Y:S01]  /*14120*/  IMAD.MOV.U32 R47, RZ, RZ, R9 ;  /* 0x000000ffff2f7224 */ /* 0x000fe200078e0009 */
[----:B------:R-:W-:Y:S01]  /*14130*/  MOV R59, R11 ;  /* 0x0000000b003b7202 */ /* 0x000fe20000000f00 */
[----:B------:R-:W-:Y:S02]  /*14140*/  IMAD.MOV.U32 R46, RZ, RZ, R10 ;  /* 0x000000ffff2e7224 */ /* 0x000fe400078e000a */
[----:B-1----:R-:W-:Y:S02]  /*14150*/  FFMA.FTZ R8, R226, c[0x0][0x2d0], -R2 ;  /* 0x0000b400e2087a23 */ /* 0x002fe40000010802 */
[----:B------:R-:W-:Y:S01]  /*14160*/  IMAD.MOV.U32 R49, RZ, RZ, R33 ;  /* 0x000000ffff317224 */ /* 0x000fe200078e0021 */
[----:B------:R-:W-:Y:S01]  /*14170*/  MOV R48, R34 ;  /* 0x0000002200307202 */ /* 0x000fe20000000f00 */
[----:B------:R1:W-:Y:S01]  /*14180*/  MUFU.EX2 R38, R8 ;  /* 0x0000000800267308 */ /* 0x0003e20000000800 */
[C---:B------:R-:W-:Y:S07]  /*14190*/  HMMA.16816.F32 R140, R4.reuse, R60, R140 ;  /* 0x0000003c048c723c */ /* 0x040fee000000188c */
[----:B------:R-:W-:Y:S01]  /*141a0*/  IMAD.MOV.U32 R60, RZ, RZ, R162 ;  /* 0x000000ffff3c7224 */ /* 0x000fe200078e00a2 */
[----:B------:R-:W-:Y:S01]  /*141b0*/  HMMA.16816.F32 R20, R4, R62, R80 ;  /* 0x0000003e0414723c */ /* 0x000fe20000001850 */
[----:B------:R-:W-:-:S02]  /*141c0*/  IMAD.MOV.U32 R61, RZ, RZ, R163 ;  /* 0x000000ffff3d7224 */ /* 0x000fc400078e00a3 */
[----:B-1----:R-:W-:-:S05]  /*141d0*/  FFMA.FTZ R8, R228, c[0x0][0x2d0], -R2 ;  /* 0x0000b400e4087a23 */ /* 0x002fca0000010802 */
[----:B------:R-:W-:Y:S01]  /*141e0*/  HMMA.16816.F32 R24, R4, R52, R64 ;  /* 0x000000340418723c */ /* 0x000fe20000001840 */
[----:B------:R-:W-:Y:S01]  /*141f0*/  MOV R83, R161 ;  /* 0x000000a100537202 */ /* 0x000fe20000000f00 */
[----:B------:R-:W-:Y:S01]  /*14200*/  IMAD.MOV.U32 R82, RZ, RZ, R160 ;  /* 0x000000ffff527224 */ /* 0x000fe200078e00a0 */
[----:B------:R1:W-:Y:S02]  /*14210*/  MUFU.EX2 R41, R8 ;  /* 0x0000000800297308 */ /* 0x0003e40000000800 */
[----:B-1----:R-:W-:-:S06]  /*14220*/  FFMA.FTZ R8, R229, c[0x0][0x2d0], -R2 ;  /* 0x0000b400e5087a23 */ /* 0x002fcc0000010802 */
[----:B------:R1:W-:Y:S02]  /*14230*/  MUFU.EX2 R42, R8 ;  /* 0x00000008002a7308 */ /* 0x0003e40000000800 */
[----:B-1----:R-:W-:-:S06]  /*14240*/  FFMA.FTZ R8, R207, c[0x0][0x2d0], -R2 ;  /* 0x0000b400cf087a23 */ /* 0x002fcc0000010802 */
[----:B------:R1:W-:Y:S02]  /*14250*/  MUFU.EX2 R44, R8 ;  /* 0x00000008002c7308 */ /* 0x0003e40000000800 */
[----:B-1----:R-:W-:-:S06]  /*14260*/  FFMA.FTZ R8, R206, c[0x0][0x2d0], -R2 ;  /* 0x0000b400ce087a23 */ /* 0x002fcc0000010802 */
        /* <DEDUP_REMOVED lines=14> */
[----:B------:R1:W-:Y:S08]  /*14350*/  MUFU.EX2 R43, R8 ;  /* 0x00000008002b7308 */ /* 0x0003f00000000800 */
[----:B------:R4:W2:Y:S01]  /*14360*/  MUFU.EX2 R39, R2 ;  /* 0x0000000200277308 */ /* 0x0008a20000000800 */
[----:B-1----:R-:W-:Y:S07]  /*14370*/  HMMA.16816.F32 R8, R4, R54, R156 ;  /* 0x000000360408723c */ /* 0x002fee000000189c */
[----:B------:R-:W-:Y:S01]  /*14380*/  F2FP.PACK_AB R4, R38, R37 ;  /* 0x000000252604723e */ /* 0x000fe200000000ff */
[----:B----4-:R-:W-:Y:S01]  /*14390*/  FFMA.FTZ R2, R187, c[0x0][0x2d0], -R0 ;  /* 0x0000b400bb027a23 */ /* 0x010fe20000010800 */
[----:B------:R-:W-:-:S02]  /*143a0*/  F2FP.PACK_AB R6, R42, R41 ;  /* 0x000000292a06723e */ /* 0x000fc400000000ff */
[----:B--2---:R-:W-:Y:S01]  /*143b0*/  F2FP.PACK_AB R5, R33, R32 ;  /* 0x000000202105723e */ /* 0x004fe200000000ff */
[----:B------:R1:W-:Y:S01]  /*143c0*/  MUFU.EX2 R31, R2 ;  /* 0x00000002001f7308 */ /* 0x0003e20000000800 */
[----:B---3--:R-:W-:Y:S01]  /*143d0*/  F2FP.PACK_AB R7, R35, R34 ;  /* 0x000000222307723e */ /* 0x008fe200000000ff */
[----:B------:R-:W-:Y:S01]  /*143e0*/  @UP5 UMOV UR7, UR29 ;  /* 0x0000001d00075c82 */ /* 0x000fe20008000000 */
[----:B------:R-:W-:-:S05]  /*143f0*/  F2FP.PACK_AB R162, R39, R43 ;  /* 0x0000002b27a2723e */ /* 0x000fca00000000ff */
[----:B------:R-:W-:Y:S01]  /*14400*/  HMMA.16816.F32 R108, R4, R76, R108 ;  /* 0x0000004c046c723c */ /* 0x000fe2000000186c */
[----:B-1----:R-:W-:-:S07]  /*14410*/  FFMA.FTZ R2, R188, c[0x0][0x2d0], -R0 ;  /* 0x0000b400bc027a23 */ /* 0x002fce0000010800 */
[C---:B------:R-:W-:Y:S01]  /*14420*/  HMMA.16816.F32 R12, R4.reuse, R78, R12 ;  /* 0x0000004e040c723c */ /* 0x040fe2000000180c */
[----:B------:R1:W2:Y:S07]  /*14430*/  MUFU.EX2 R30, R2 ;  /* 0x00000002001e7308 */ /* 0x0002ae0000000800 */
[C---:B------:R-:W-:Y:S08]  /*14440*/  HMMA.16816.F32 R124, R4.reuse, R88, R124 ;  /* 0x00000058047c723c */ /* 0x040ff0000000187c */
        /* <DEDUP_REMOVED lines=8> */
[----:B-1----:R-:W-:-:S07]  /*144d0*/  FADD.FTZ R2, R215, R216 ;  /* 0x000000d8d7027221 */ /* 0x002fce0000010000 */
[----:B------:R-:W-:Y:S01]  /*144e0*/  HMMA.16816.F32 R24, R4, R100, R24 ;  /* 0x000000640418723c */ /* 0x000fe20000001818 */
[----:B------:R1:W5:Y:S01]  /*144f0*/  LDL.LU R216, [R1+0x4c] ;  /* 0x00004c0001d87983 */ /* 0x0003620000300800 */
[----:B------:R-:W-:-:S03]  /*14500*/  FADD.FTZ R2, R60, R2 ;  /* 0x000000023c027221 */ /* 0x000fc60000010000 */
[----:B------:R1:W5:Y:S01]  /*14510*/  LDL.LU R215, [R1+0x48] ;  /* 0x0000480001d77983 */ /* 0x0003620000300800 */
[----:B--2---:R-:W-:Y:S02]  /*14520*/  FADD.FTZ R0, R83, R82 ;  /* 0x0000005253007221 */ /* 0x004fe40000010000 */
[----:B------:R-:W-:Y:S01]  /*14530*/  HMMA.16816.F32 R8, R4, R102, R8 ;  /* 0x000000660408723c */ /* 0x000fe20000001808 */
[----:B------:R-:W-:Y:S01]  /*14540*/  FADD.FTZ R2, R51, R2 ;  /* 0x0000000233027221 */ /* 0x000fe20000010000 */
[----:B---3--:R-:W-:Y:S01]  /*14550*/  F2FP.PACK_AB R163, R28, R29 ;  /* 0x0000001d1ca3723e */ /* 0x008fe200000000ff */
[----:B------:R-:W-:-:S04]  /*14560*/  FADD.FTZ R0, R208, R0 ;  /* 0x00000000d0007221 */ /* 0x000fc80000010000 */
        /* <DEDUP_REMOVED lines=14> */
[----:B------:R-:W-:Y:S01]  /*14650*/  UIADD3 UR18, UR13, UR18, URZ ;  /* 0x000000120d127290 */ /* 0x000fe2000fffe03f */
        /* <DEDUP_REMOVED lines=11> */
[----:B------:R-:W-:Y:S01]  /*14710*/  ULDC UR7, c[0x0][0x328] ;  /* 0x0000ca0000077ab9 */ /* 0x000fe20000000800 */
        /* <DEDUP_REMOVED lines=74> */
[----:B------:R-:W-:Y:S01]  /*14bc0*/  HMMA.16816.F32 R128, R160, R130, R16 ;  /* 0x00000082a080723c */ /* 0x000fe20000001810 */
[----:B------:R-:W-:-:S02]  /*14bd0*/  UIADD3 UR12, UR12, -0x2, URZ ;  /* 0xfffffffe0c0c7890 */ /* 0x000fc4000fffe03f */
[----:B------:R-:W-:-:S05]  /*14be0*/  UIADD3 UR7, UR18, UR7, URZ ;  /* 0x0000000712077290 */ /* 0x000fca000fffe03f */
        /* <DEDUP_REMOVED lines=10> */
[----:B------:R-:W-:Y:S02]  /*14c90*/  UIADD3 UR13, -UR18, URZ, URZ ;  /* 0x0000003f120d7290 */ /* 0x000fe4000fffe13f */
[----:B------:R-:W-:Y:S02]  /*14ca0*/  ULDC.64 UR10, c[0x0][0x330] ;  /* 0x0000cc00000a7ab9 */ /* 0x000fe40000000a00 */
[----:B------:R-:W-:-:S07]  /*14cb0*/  UIMAD.WIDE.U32 UR28, UR13, UR10, URZ ;  /* 0x0000000a0d1c72a5 */ /* 0x000fce000f8e003f */
[----:B------:R-:W-:Y:S02]  /*14cc0*/  @UP0 UMOV UR25, UR29 ;  /* 0x0000001d00190c82 */ /* 0x000fe40008000000 */
[----:B------:R-:W-:-:S04]  /*14cd0*/  @UP0 USHF.R.U32.HI UR13, URZ, UR11, UR25 ;  /* 0x0000000b3f0d0299 */ /* 0x000fc80008011619 */
[----:B------:R-:W-:Y:S01]  /*14ce0*/  ULOP3.LUT UR13, URZ, UR13, URZ, 0x33, !UPT ;  /* 0x0000000d3f0d7292 */ /* 0x000fe2000f8e333f */
[----:B------:R-:W-:Y:S05]  /*14cf0*/  BRA `(.L_x_453) ;  /* 0x0000007000007947 */ /* 0x000fea0003800000 */
.L_x_452:
[----:B------:R-:W-:Y:S02]  /*14d00*/  UMOV UR11, 0x1 ;  /* 0x00000001000b7882 */ /* 0x000fe40000000000 */
[----:B------:R-:W-:Y:S02]  /*14d10*/  ULDC UR10, c[0x0][0x32c] ;  /* 0x0000cb00000a7ab9 */ /* 0x000fe40000000800 */
[----:B------:R-:W-:-:S03]  /*14d20*/  UISETP.NE.AND UP0, UPT, UR11, UR10, UPT ;  /* 0x0000000a0b00728c */ /* 0x000fc6000bf05270 */
[----:B------:R-:W-:Y:S02]  /*14d30*/  ULDC.64 UR10, c[0x0][0x330] ;  /* 0x0000cc00000a7ab9 */ /* 0x000fe40000000a00 */
[----:B------:R-:W-:-:S07]  /*14d40*/  UIMAD.WIDE.U32 UR28, UR13, UR10, URZ ;  /* 0x0000000a0d1c72a5 */ /* 0x000fce000f8e003f */
[----:B------:R-:W-:Y:S02]  /*14d50*/  @UP0 UMOV UR25, UR29 ;  /* 0x0000001d00190c82 */ /* 0x000fe40008000000 */
[----:B------:R-:W-:Y:S02]  /*14d60*/  @UP0 USHF.R.U32.HI UR13, URZ, UR11, UR25 ;  /* 0x0000000b3f0d0299 */ /* 0x000fe40008011619 */
.L_x_453:
[----:B------:R-:W-:Y:S02]  /*14d70*/  ULDC UR10, c[0x0][0x32c] ;  /* 0x0000cb00000a7ab9 */ /* 0x000fe40000000800 */
[----:B------:R-:W-:-:S04]  /*14d80*/  UIMAD UR10, UR13, UR10, UR10 ;  /* 0x0000000a0d0a72a4 */ /* 0x000fc8000f8e020a */
[----:B------:R-:W-:-:S04]  /*14d90*/  UISETP.LT.AND UP0, UPT, UR7, UR10, UPT ;  /* 0x0000000a0700728c */ /* 0x000fc8000bf01270 */
[----:B------:R-:W-:-:S04]  /*14da0*/  USEL UR7, UR7, UR10, UP0 ;  /* 0x0000000a07077287 */ /* 0x000fc80008000000 */
.L_x_451:
        /* <DEDUP_REMOVED lines=11> */
[----:B------:R-:W-:Y:S01]  /*14e60*/  MOV R102, R70 ;  /* 0x0000004600667202 */ /* 0x000fe20000000f00 */
[----:B------:R-:W-:Y:S02]  /*14e70*/  ULDC UR7, c[0x0][0x324] ;  /* 0x0000c90000077ab9 */ /* 0x000fe40000000800 */
[----:B------:R-:W-:Y:S02]  /*14e80*/  ULOP3.LUT UR7, URZ, UR7, URZ, 0x33, !UPT ;  /* 0x000000073f077292 */ /* 0x000fe4000f8e333f */
.L_x_473:
[----:B-1----:R-:W2:Y:S01]  /*14e90*/  LDL R0, [R1+0xc] ;  /* 0x00000c0001007983 */ /* 0x002ea20000100800 */
[----:B------:R-:W-:Y:S04]  /*14ea0*/  DEPBAR.LE SB0, 0x0 ;  /* 0x000080000000791a */ /* 0x000fe80000000000 */
[----:B------:R-:W-:Y:S01]  /*14eb0*/  BAR.SYNC.DEFER_BLOCKING 0x0 ;  /* 0x0000000000007b1d */ /* 0x000fe20000010000 */
[----:B------:R-:W-:Y:S05]  /*14ec0*/  UISETP.GT.AND UP0, UPT, UR4, UR12, UPT ;  /* 0x0000000c0400728c */ /* 0x000fea000bf04270 */
[----:B-----5:R1:W5:Y:S01]  /*14ed0*/  LDL R226, [R1+0x38] ;  /* 0x0000380001e27983 */ /* 0x0203620000100800 */
[----:B------:R-:W-:Y:S03]  /*14ee0*/  PLOP3.LUT P0, PT, PT, PT, UP0, 0x80, 0x0 ;  /* 0x000000000000781c */ /* 0x000fe60003f0f008 */
        /* <DEDUP_REMOVED lines=16> */
[----:B--2---:R-:W-:Y:S01]  /*14ff0*/  ISETP.GE.AND P4, PT, R0, c[0x0][0x1d4], PT ;  /* 0x0000750000007a0c */ /* 0x004fe20003f86270 */
[----:B------:R-:W-:-:S05]  /*15000*/  @P0 BRA `(.L_x_455) ;  /* 0x000002d000000947 */ /* 0x000fca0003800000 */
[----:B-1-34-:R-:W2:Y:S04]  /*15010*/  LDL R4, [R1] ;  /* 0x0000000001047983 */ /* 0x01aea80000100800 */
[----:B------:R-:W3:Y:S01]  /*15020*/  LDL R15, [R1+0x8] ;  /* 0x00000800010f7983 */ /* 0x000ee20000100800 */
[----:B--2---:R-:W-:Y:S01]  /*15030*/  SHF.R.S32.HI R0, RZ, 0x1f, R4 ;  /* 0x0000001fff007819 */ /* 0x004fe20000011404 */
[----:B------:R-:W-:Y:S04]  /*15040*/  IMAD.WIDE.U32 R2, R4, c[0x0][0x208], RZ ;  /* 0x0000820004027a25 */ /* 0x000fe800078e00ff */
[----:B------:R-:W-:Y:S04]  /*15050*/  IMAD R0, R0, c[0x0][0x208], RZ ;  /* 0x0000820000007a24 */ /* 0x000fe800078e02ff */
[----:B------:R-:W-:Y:S01]  /*15060*/  IMAD R0, R4, c[0x0][0x20c], R0 ;  /* 0x0000830004007a24 */ /* 0x000fe200078e0200 */
[----:B------:R-:W-:Y:S03]  /*15070*/  SHF.R.S32.HI R4, RZ, 0x1f, R240 ;  /* 0x0000001fff047819 */ /* 0x000fe600000114f0 */
[----:B------:R-:W-:Y:S02]  /*15080*/  IMAD.IADD R3, R3, 0x1, R0 ;  /* 0x0000000103037824 */ /* 0x000fe400078e0200 */
[----:B------:R-:W-:Y:S02]  /*15090*/  IMAD R4, R4, c[0x0][0x218], RZ ;  /* 0x0000860004047a24 */ /* 0x000fe400078e02ff */
[C---:B------:R-:W-:Y:S04]  /*150a0*/  IMAD.WIDE.U32 R2, R240.reuse, c[0x0][0x218], R2 ;  /* 0x00008600f0027a25 */ /* 0x040fe800078e0002 */
[----:B------:R-:W-:Y:S01]  /*150b0*/  IMAD R4, R240, c[0x0][0x21c], R4 ;  /* 0x00008700f0047a24 */ /* 0x000fe200078e0204 */
[----:B------:R-:W-:Y:S04]  /*150c0*/  IADD3 R0, P0, R2, UR44, RZ ;  /* 0x0000002c02007c10 */ /* 0x000fe8000ff1e0ff */
[----:B------:R-:W-:Y:S02]  /*150d0*/  IADD3.X R3, R3, UR6, R4, P0, !PT ;  /* 0x0000000603037c10 */ /* 0x000fe400087fe404 */
[C---:B------:R-:W-:Y:S04]  /*150e0*/  LEA R2, P0, R0.reuse, c[0x0][0x1f8], 0x1 ;  /* 0x00007e0000027a11 */ /* 0x040fe800078008ff */
[----:B------:R-:W-:Y:S01]  /*150f0*/  LEA.HI.X R0, R0, c[0x0][0x1fc], R3, 0x1, P0 ;  /* 0x00007f0000007a11 */ /* 0x000fe200000f0c03 */
[----:B------:R-:W1:Y:S04]  /*15100*/  SHFL.IDX PT, R4, R2, RZ, 0x181f ;  /* 0x00181fff02047589 */ /* 0x000e6800000e0000 */
[----:B------:R-:W2:Y:S04]  /*15110*/  SHFL.IDX PT, R3, R0, RZ, 0x181f ;  /* 0x00181fff00037589 */ /* 0x000ea800000e0000 */
[----:B------:R-:W4:Y:S04]  /*15120*/  SHFL.IDX PT, R10, R2, 0x1, 0x181f ;  /* 0x00381f00020a7f89 */ /* 0x000f2800000e0000 */
[----:B------:R-:W3:Y:S04]  /*15130*/  SHFL.IDX PT, R8, R2, 0x2, 0x181f ;  /* 0x00581f0002087f89 */ /* 0x000ee800000e0000 */
[----:B------:R-:W3:Y:S04]  /*15140*/  SHFL.IDX PT, R7, R0, 0x1, 0x181f ;  /* 0x00381f0000077f89 */ /* 0x000ee800000e0000 */
[----:B------:R-:W3:Y:S04]  /*15150*/  SHFL.IDX PT, R6, R2, 0x3, 0x181f ;  /* 0x00781f0002067f89 */ /* 0x000ee800000e0000 */
[----:B------:R-:W-:Y:S01]  /*15160*/  SHFL.IDX PT, R9, R2, 0x4, 0x181f ;  /* 0x00981f0002097f89 */ /* 0x000fe200000e0000 */
[-C--:B-1---5:R-:W-:Y:S03]  /*15170*/  IADD3 R4, P0, R4, R226.reuse, RZ ;  /* 0x000000e204047210 */ /* 0x0a2fe60007f1e0ff */
[----:B------:R-:W-:Y:S02]  /*15180*/  SHFL.IDX PT, R14, R0, 0x2, 0x181f ;  /* 0x00581f00000e7f89 */ /* 0x000fe400000e0000 */
[--C-:B--2---:R-:W-:Y:S02]  /*15190*/  IMAD.X R5, R3, 0x1, R225.reuse, P0 ;  /* 0x0000000103057824 */ /* 0x104fe400000e06e1 */
[----:B------:R-:W1:Y:S01]  /*151a0*/  SHFL.IDX PT, R13, R0, 0x3, 0x181f ;  /* 0x00781f00000d7f89 */ /* 0x000e6200000e0000 */
[-C--:B----4-:R-:W-:Y:S03]  /*151b0*/  IADD3 R10, P0, R10, R226.reuse, RZ ;  /* 0x000000e20a0a7210 */ /* 0x090fe60007f1e0ff */
[----:B---3--:R2:W-:Y:S01]  /*151c0*/  LDGSTS.E.BYPASS.LTC128B.128 [R15], [R4.64], !P4 ;  /* 0x00000000040f7fae */ /* 0x0085e2000e101d5a */
[-C--:B------:R-:W-:Y:S03]  /*151d0*/  IADD3 R8, P3, R8, R226.reuse, RZ ;  /* 0x000000e208087210 */ /* 0x080fe60007f7e0ff */
[----:B------:R-:W3:Y:S01]  /*151e0*/  SHFL.IDX PT, R2, R2, 0x5, 0x181f ;  /* 0x00b81f0002027f89 */ /* 0x000ee200000e0000 */
[--C-:B------:R-:W-:Y:S03]  /*151f0*/  IMAD.X R11, R7, 0x1, R225.reuse, P0 ;  /* 0x00000001070b7824 */ /* 0x100fe600000e06e1 */
[----:B------:R-:W4:Y:S01]  /*15200*/  SHFL.IDX PT, R12, R0, 0x4, 0x181f ;  /* 0x00981f00000c7f89 */ /* 0x000f2200000e0000 */
[-C--:B------:R-:W-:Y:S03]  /*15210*/  IADD3 R6, P2, R6, R226.reuse, RZ ;  /* 0x000000e206067210 */ /* 0x080fe60007f5e0ff */
[----:B------:R-:W4:Y:S04]  /*15220*/  SHFL.IDX PT, R0, R0, 0x5, 0x181f ;  /* 0x00b81f0000007f89 */ /* 0x000f2800000e0000 */
[----:B------:R4:W-:Y:S01]  /*15230*/  LDGSTS.E.BYPASS.LTC128B.128 [R15+0x800], [R10.64], !P4 ;  /* 0x008000000a0f7fae */ /* 0x0009e2000e101d5a */
[--C-:B-1----:R-:W-:Y:S01]  /*15240*/  IMAD.X R7, R13, 0x1, R225.reuse, P2 ;  /* 0x000000010d077824 */ /* 0x102fe200010e06e1 */
[-C--:B--2---:R-:W-:Y:S02]  /*15250*/  IADD3 R4, P1, R9, R226.reuse, RZ ;  /* 0x000000e209047210 */ /* 0x084fe40007f3e0ff */
[-C--:B------:R-:W-:Y:S02]  /*15260*/  IADD3.X R9, R14, R225.reuse, RZ, P3, !PT ;  /* 0x000000e10e097210 */ /* 0x080fe40001ffe4ff */
[----:B---3--:R-:W-:Y:S01]  /*15270*/  IADD3 R2, P0, R2, R226, RZ ;  /* 0x000000e202027210 */ /* 0x008fe20007f1e0ff */
[----:B----4-:R-:W-:Y:S02]  /*15280*/  IMAD.X R5, R12, 0x1, R225, P1 ;  /* 0x000000010c057824 */ /* 0x010fe400008e06e1 */
[----:B------:R1:W-:Y:S01]  /*15290*/  LDGSTS.E.BYPASS.LTC128B.128 [R15+0x1000], [R8.64], !P4 ;  /* 0x01000000080f7fae */ /* 0x0003e2000e101d5a */
[----:B------:R-:W-:Y:S03]  /*152a0*/  IADD3.X R3, R0, R225, RZ, P0, !PT ;  /* 0x000000e100037210 */ /* 0x000fe600007fe4ff */
[----:B------:R1:W-:Y:S04]  /*152b0*/  LDGSTS.E.BYPASS.LTC128B.128 [R15+0x1800], [R6.64], !P4 ;  /* 0x01800000060f7fae */ /* 0x0003e8000e101d5a */
[----:B------:R1:W-:Y:S04]  /*152c0*/  LDGSTS.E.BYPASS.LTC128B.128 [R15+0x2000], [R4.64], !P4 ;  /* 0x02000000040f7fae */ /* 0x0003e8000e101d5a */
[----:B------:R1:W-:Y:S02]  /*152d0*/  LDGSTS.E.BYPASS.LTC128B.128 [R15+0x2800], [R2.64], !P4 ;  /* 0x02800000020f7fae */ /* 0x0003e4000e101d5a */
.L_x_455:
[----:B-1-34-:R-:W-:Y:S01]  /*152e0*/  LDSM.16.M88.4 R204, [R214+0x5900] ;  /* 0x00590000d6cc783b */ /* 0x01afe20000000200 */
[-C--:B------:R-:W-:Y:S01]  /*152f0*/  HMMA.16816.F32 R4, R96, R16.reuse, RZ ;  /* 0x000000106004723c */ /* 0x080fe200000018ff */
[----:B------:R-:W-:Y:S06]  /*15300*/  UISETP.GT.AND UP0, UPT, UR12, UR4, UPT ;  /* 0x000000040c00728c */ /* 0x000fec000bf04270 */
[----:B------:R-:W0:Y:S01]  /*15310*/  LDGDEPBAR ;  /* 0x00000000000079af */ /* 0x000e220000000000 */
[C---:B------:R-:W-:Y:S01]  /*15320*/  HMMA.16816.F32 R8, R92.reuse, R16, RZ ;  /* 0x000000105c08723c */ /* 0x040fe200000018ff */
[----:B------:R-:W-:Y:S07]  /*15330*/  PLOP3.LUT P0, PT, PT, PT, UP0, 0x80, 0x0 ;  /* 0x000000000000781c */ /* 0x000fee0003f0f008 */
        /* <DEDUP_REMOVED lines=47> */
[----:B------:R-:W1:Y:S07]  /*15630*/  LDSM.16.M88.4 R196, [R214+0x4900] ;  /* 0x00490000d6c4783b */ /* 0x000e6e0000000200 */
        /* <DEDUP_REMOVED lines=75> */
[----:B------:R-:W2:Y:S01]  /*15af0*/  MUFU.TANH R17, R17 ;  /* 0x0000001100117308 */ /* 0x000ea20000002400 */
        /* <DEDUP_REMOVED lines=20> */
[-C--:B--2---:R-:W-:Y:S03]  /*15c40*/  HMMA.16816.F32 R52, R172, R4.reuse, R52 ;  /* 0x00000004ac34723c */ /* 0x084fe60000001834 */
[----:B------:R4:W2:Y:S01]  /*15c50*/  MUFU.TANH R16, R21 ;  /* 0x0000001500107308 */ /* 0x0008a20000002400 */
        /* <DEDUP_REMOVED lines=160> */
[----:B------:R-:W-:Y:S01]  /*16660*/  UIMAD UR10, UR12, 0x60, UR19 ;  /* 0x000000600c0a78a4 */ /* 0x000fe2000f8e0213 */
[----:B------:R-:W-:Y:S01]  /*16670*/  IMAD.MOV.U32 R2, RZ, RZ, c[0x0][0x2b8] ;  /* 0x0000ae00ff027624 */ /* 0x000fe200078e00ff */
[----:B------:R-:W3:Y:S04]  /*16680*/  LDL.64 R228, [R1+0x30] ;  /* 0x0000300001e47983 */ /* 0x000ee80000100a00 */
[----:B------:R-:W4:Y:S01]  /*16690*/  LDL R227, [R1+0x2c] ;  /* 0x00002c0001e37983 */ /* 0x000f220000100800 */
[----:B------:R-:W-:Y:S01]  /*166a0*/  ISETP.NE.AND P2, PT, R2, 0x1, PT ;  /* 0x000000010200780c */ /* 0x000fe20003f45270 */
[----:B------:R-:W-:Y:S02]  /*166b0*/  IMAD.U32 R2, RZ, RZ, UR10 ;  /* 0x0000000aff027e24 */ /* 0x000fe4000f8e00ff */
[----:B------:R-:W3:Y:S03]  /*166c0*/  LDL R19, [R1+0x4] ;  /* 0x0000040001137983 */ /* 0x000ee60000100800 */
[----:B--2---:R-:W-:Y:S02]  /*166d0*/  IADD3 R2, R2, -0x60, R0 ;  /* 0xffffffa002027810 */ /* 0x004fe40007ffe000 */
[----:B------:R-:W-:Y:S05]  /*166e0*/  ISETP.GT.AND P1, PT, R0, 0x5f, PT ;  /* 0x0000005f0000780c */ /* 0x000fea0003f24270 */
[----:B------:R-:W-:Y:S04]  /*166f0*/  @P2 IMAD.HI.U32 R3, R2, c[0x0][0x2bc], RZ ;  /* 0x0000af0002032a27 */ /* 0x000fe800078e00ff */
[----:B------:R-:W-:Y:S01]  /*16700*/  IMAD.MOV.U32 R0, RZ, RZ, R2 ;  /* 0x000000ffff007224 */ /* 0x000fe200078e0002 */
[----:B------:R-:W-:Y:S04]  /*16710*/  @P2 SHF.R.U32.HI R0, RZ, c[0x0][0x2c0], R3 ;  /* 0x0000b000ff002a19 */ /* 0x000fe80000011603 */
[C---:B---3--:R-:W-:Y:S04]  /*16720*/  @!P1 IADD3 R3, P0, R0.reuse, R228, RZ ;  /* 0x000000e400039210 */ /* 0x048fe80007f1e0ff */
[----:B----4-:R-:W-:Y:S01]  /*16730*/  @!P1 LEA.HI.X.SX32 R5, R0, R227, 0x1, P0 ;  /* 0x000000e300059211 */ /* 0x010fe200000f0eff */
[----:B------:R-:W-:Y:S01]  /*16740*/  IMAD.MOV R0, RZ, RZ, -R0 ;  /* 0x000000ffff007224 */ /* 0x000fe200078e0a00 */
[C---:B------:R-:W-:Y:S03]  /*16750*/  @!P1 LEA R4, P0, R3.reuse, c[0x0][0x2a0], 0x2 ;  /* 0x0000a80003049a11 */ /* 0x040fe600078010ff */
[----:B------:R-:W-:Y:S01]  /*16760*/  IMAD R6, R0, c[0x0][0x2b8], R2 ;  /* 0x0000ae0000067a24 */ /* 0x000fe200078e0202 */
[----:B------:R-:W-:Y:S03]  /*16770*/  @!P1 LEA.HI.X R5, R3, c[0x0][0x2a4], R5, 0x2, P0 ;  /* 0x0000a90003059a11 */ /* 0x000fe600000f1405 */
[----:B------:R-:W-:Y:S01]  /*16780*/  IMAD.WIDE.U32 R2, R6, c[0x0][0x1e0], RZ ;  /* 0x0000780006027a25 */ /* 0x000fe200078e00ff */
[----:B------:R-:W-:Y:S01]  /*16790*/  STL [R1], R6 ;  /* 0x0000000601007387 */ /* 0x000fe20000100800 */
[----:B------:R-:W-:Y:S03]  /*167a0*/  SHF.R.S32.HI R0, RZ, 0x1f, R6 ;  /* 0x0000001fff007819 */ /* 0x000fe60000011406 */
[----:B------:R-:W2:Y:S02]  /*167b0*/  @!P1 LDG.E R240, [R4.64] ;  /* 0x0000001a04f09981 */ /* 0x000ea4000c1e1900 */
        /* <DEDUP_REMOVED lines=13> */
[----:B------:R-:W4:Y:S04]  /*16890*/  SHFL.IDX PT, R10, R2, 0x1, 0x181f ;  /* 0x00381f00020a7f89 */ /* 0x000f2800000e0000 */
[----:B------:R-:W1:Y:S04]  /*168a0*/  SHFL.IDX PT, R8, R2, 0x2, 0x181f ;  /* 0x00581f0002087f89 */ /* 0x000e6800000e0000 */
[----:B------:R-:W1:Y:S04]  /*168b0*/  SHFL.IDX PT, R7, R0, 0x1, 0x181f ;  /* 0x00381f0000077f89 */ /* 0x000e6800000e0000 */
[----:B------:R-:W1:Y:S04]  /*168c0*/  SHFL.IDX PT, R6, R2, 0x3, 0x181f ;  /* 0x00781f0002067f89 */ /* 0x000e6800000e0000 */
[----:B------:R-:W-:Y:S01]  /*168d0*/  SHFL.IDX PT, R9, R2, 0x4, 0x181f ;  /* 0x00981f0002097f89 */ /* 0x000fe200000e0000 */
[-C--:B--2--5:R-:W-:Y:S03]  /*168e0*/  IADD3 R4, P0, R4, R226.reuse, RZ ;  /* 0x000000e204047210 */ /* 0x0a4fe60007f1e0ff */
[----:B------:R-:W-:Y:S02]  /*168f0*/  SHFL.IDX PT, R14, R0, 0x2, 0x181f ;  /* 0x00581f00000e7f89 */ /* 0x000fe400000e0000 */
[--C-:B---3--:R-:W-:Y:S02]  /*16900*/  IMAD.X R5, R3, 0x1, R225.reuse, P0 ;  /* 0x0000000103057824 */ /* 0x108fe400000e06e1 */
[----:B------:R-:W2:Y:S01]  /*16910*/  SHFL.IDX PT, R13, R0, 0x3, 0x181f ;  /* 0x00781f00000d7f89 */ /* 0x000ea200000e0000 */
[-C--:B----4-:R-:W-:Y:S03]  /*16920*/  IADD3 R10, P0, R10, R226.reuse, RZ ;  /* 0x000000e20a0a7210 */ /* 0x090fe60007f1e0ff */
[----:B------:R3:W-:Y:S01]  /*16930*/  LDGSTS.E.BYPASS.LTC128B.128 [R19+0x3100], [R4.64], !P4 ;  /* 0x0310000004137fae */ /* 0x0007e2000e101d5a */
[-C--:B-1----:R-:W-:Y:S03]  /*16940*/  IADD3 R8, P3, R8, R226.reuse, RZ ;  /* 0x000000e208087210 */ /* 0x082fe60007f7e0ff */
[----:B------:R-:W1:Y:S01]  /*16950*/  SHFL.IDX PT, R2, R2, 0x5, 0x181f ;  /* 0x00b81f0002027f89 */ /* 0x000e6200000e0000 */
[--C-:B------:R-:W-:Y:S03]  /*16960*/  IMAD.X R11, R7, 0x1, R225.reuse, P0 ;  /* 0x00000001070b7824 */ /* 0x100fe600000e06e1 */
[----:B------:R-:W4:Y:S01]  /*16970*/  SHFL.IDX PT, R12, R0, 0x4, 0x181f ;  /* 0x00981f00000c7f89 */ /* 0x000f2200000e0000 */
[-C--:B------:R-:W-:Y:S03]  /*16980*/  IADD3 R6, P2, R6, R226.reuse, RZ ;  /* 0x000000e206067210 */ /* 0x080fe60007f5e0ff */
[----:B------:R-:W4:Y:S04]  /*16990*/  SHFL.IDX PT, R0, R0, 0x5, 0x181f ;  /* 0x00b81f0000007f89 */ /* 0x000f2800000e0000 */
[----:B------:R4:W-:Y:S01]  /*169a0*/  LDGSTS.E.BYPASS.LTC128B.128 [R19+0x3900], [R10.64], !P4 ;  /* 0x039000000a137fae */ /* 0x0009e2000e101d5a */
[--C-:B--2---:R-:W-:Y:S01]  /*169b0*/  IMAD.X R7, R13, 0x1, R225.reuse, P2 ;  /* 0x000000010d077824 */ /* 0x104fe200010e06e1 */
[-C--:B---3--:R-:W-:Y:S01]  /*169c0*/  IADD3 R4, P1, R9, R226.reuse, RZ ;  /* 0x000000e209047210 */ /* 0x088fe20007f3e0ff */
[--C-:B------:R-:W-:Y:S01]  /*169d0*/  IMAD.X R9, R14, 0x1, R225.reuse, P3 ;  /* 0x000000010e097824 */ /* 0x100fe200018e06e1 */
[----:B-1----:R-:W-:Y:S03]  /*169e0*/  IADD3 R2, P0, R2, R226, RZ ;  /* 0x000000e202027210 */ /* 0x002fe60007f1e0ff */
[--C-:B----4-:R-:W-:Y:S01]  /*169f0*/  IMAD.X R5, R12, 0x1, R225.reuse, P1 ;  /* 0x000000010c057824 */ /* 0x110fe200008e06e1 */
[----:B------:R1:W-:Y:S01]  /*16a00*/  LDGSTS.E.BYPASS.LTC128B.128 [R19+0x4100], [R8.64], !P4 ;  /* 0x0410000008137fae */ /* 0x0003e2000e101d5a */
[----:B------:R-:W-:Y:S03]  /*16a10*/  IMAD.X R3, R0, 0x1, R225, P0 ;  /* 0x0000000100037824 */ /* 0x000fe600000e06e1 */
[----:B------:R1:W-:Y:S04]  /*16a20*/  LDGSTS.E.BYPASS.LTC128B.128 [R19+0x4900], [R6.64], !P4 ;  /* 0x0490000006137fae */ /* 0x0003e8000e101d5a */
[----:B------:R1:W-:Y:S04]  /*16a30*/  LDGSTS.E.BYPASS.LTC128B.128 [R19+0x5100], [R4.64], !P4 ;  /* 0x0510000004137fae */ /* 0x0003e8000e101d5a */
[----:B------:R1:W-:Y:S02]  /*16a40*/  LDGSTS.E.BYPASS.LTC128B.128 [R19+0x5900], [R2.64], !P4 ;  /* 0x0590000002137fae */ /* 0x0003e4000e101d5a */
.L_x_456:
        /* <DEDUP_REMOVED lines=36> */
.L_x_459:
[----:B------:R-:W-:Y:S04]  /*16c90*/  MOV R7, c[0x0][0x32c] ;  /* 0x0000cb0000077a02 */ /* 0x000fe80000000f00 */
[----:B------:R-:W-:Y:S11]  /*16ca0*/  ISETP.NE.AND P0, PT, R7, 0x1, PT ;  /* 0x000000010700780c */ /* 0x000ff60003f05270 */
[----:B------:R-:W-:Y:S02]  /*16cb0*/  @!UPT UIADD3 URZ, URZ, URZ, URZ ;  /* 0x0000003f3f3ff290 */ /* 0x000fe4000fffe03f */
[----:B------:R-:W-:Y:S05]  /*16cc0*/  @P0 IMAD.HI.U32 R7, R3, c[0x0][0x330], RZ ;  /* 0x0000cc0003070a27 */ /* 0x000fea00078e00ff */
[----:B------:R-:W-:Y:S02]  /*16cd0*/  @P0 SHF.R.U32.HI R3, RZ, c[0x0][0x334], R7 ;  /* 0x0000cd00ff030a19 */ /* 0x000fe40000011607 */
.L_x_460:
[----:B------:R-:W-:Y:S05]  /*16ce0*/  BSYNC B0 ;  /* 0x0000000000007941 */ /* 0x000fea0003800000 */
.L_x_458:
[----:B------:R-:W-:Y:S05]  /*16cf0*/  IADD3 R7, -R9, UR10, RZ ;  /* 0x0000000a09077c10 */ /* 0x000fea000fffe1ff */
[----:B------:R-:W-:Y:S05]  /*16d00*/  IMAD R3, R3, c[0x0][0x32c], R7 ;  /* 0x0000cb0003037a24 */ /* 0x000fea00078e0207 */
[----:B------:R-:W-:Y:S02]  /*16d10*/  IADD3 R7, R3, c[0x0][0x32c], RZ ;  /* 0x0000cb0003077a10 */ /* 0x000fe40007ffe0ff */
[----:B------:R-:W-:Y:S02]  /*16d20*/  IMNMX R0, R0, R3, !PT ;  /* 0x0000000300007217 */ /* 0x000fe40007800200 */
[----:B------:R-:W-:Y:S02]  /*16d30*/  IMNMX R2, R2, R7, PT ;  /* 0x0000000702027217 */ /* 0x000fe40003800200 */
.L_x_457:
        /* <DEDUP_REMOVED lines=8> */
[----:B------:R-:W-:Y:S01]  /*16dc0*/  PLOP3.LUT P3, PT, PT, PT, UP2, 0x40, 0x0 ;  /* 0x000000000000781c */ /* 0x000fe20003f6e828 */
[----:B------:R-:W-:Y:S01]  /*16dd0*/  UISETP.GE.AND UP1, UPT, UR10, 0xa, UPT ;  /* 0x0000000a0a00788c */ /* 0x000fe2000bf26270 */
[C---:B------:R-:W-:Y:S01]  /*16de0*/  ISETP.GT.AND P0, PT, R0.reuse, RZ, P0 ;  /* 0x000000ff0000720c */ /* 0x040fe20000704270 */
[----:B------:R-:W-:Y:S01]  /*16df0*/  UP2UR UR34, UPR, URZ, 0x1 ;  /* 0x000000013f227883 */ /* 0x000fe20008000000 */
[C---:B------:R-:W-:Y:S01]  /*16e00*/  ISETP.GT.AND P4, PT, R0.reuse, 0x1, P1 ;  /* 0x000000010000780c */ /* 0x040fe20000f84270 */
[----:B------:R-:W-:Y:S01]  /*16e10*/  UISETP.GE.AND UP6, UPT, UR10, 0x42, UPT ;  /* 0x000000420a00788c */ /* 0x000fe2000bfc6270 */
[----:B------:R-:W-:Y:S01]  /*16e20*/  ISETP.GT.AND P1, PT, R0, 0x8, P3 ;  /* 0x000000080000780c */ /* 0x000fe20001f24270 */
[----:B------:R-:W-:Y:S01]  /*16e30*/  UISETP.GE.AND UP5, UPT, UR10, 0x49, UPT ;  /* 0x000000490a00788c */ /* 0x000fe2000bfa6270 */
[----:B------:R-:W-:Y:S01]  /*16e40*/  PLOP3.LUT P3, PT, PT, PT, UP0, 0x40, 0x0 ;  /* 0x000000000000781c */ /* 0x000fe20003f6e808 */
[----:B------:R-:W-:Y:S01]  /*16e50*/  UISETP.GE.AND UP0, UPT, UR10, 0x12, UPT ;  /* 0x000000120a00788c */ /* 0x000fe2000bf06270 */
[C---:B------:R-:W-:Y:S01]  /*16e60*/  ISETP.LT.OR P2, PT, R2.reuse, 0x1, P0 ;  /* 0x000000010200780c */ /* 0x040fe20000741670 */
[----:B------:R-:W-:Y:S01]  /*16e70*/  UISETP.GE.AND UP4, UPT, UR10, 0x4a, UPT ;  /* 0x0000004a0a00788c */ /* 0x000fe2000bf86270 */
        /* <DEDUP_REMOVED lines=8> */
[----:B------:R-:W-:Y:S01]  /*16f00*/  FSEL R11, R189, -INF , !P2 ;  /* 0xff800000bd0b7808 */ /* 0x000fe20005000000 */
[----:B------:R-:W-:Y:S01]  /*16f10*/  UISETP.GE.AND UP2, UPT, UR10, 0x52, UPT ;  /* 0x000000520a00788c */ /* 0x000fe2000bf46270 */
[----:B------:R-:W-:Y:S01]  /*16f20*/  ISETP.LT.OR P2, PT, R2, 0x9, P1 ;  /* 0x000000090200780c */ /* 0x000fe20000f41670 */
[----:B------:R-:W-:Y:S01]  /*16f30*/  UP2UR UR32, UPR, URZ, 0x1 ;  /* 0x000000013f207883 */ /* 0x000fe20008000000 */
[----:B------:R-:W-:Y:S01]  /*16f40*/  ISETP.GT.AND P1, PT, R0, 0x10, P3 ;  /* 0x000000100000780c */ /* 0x000fe20001f24270 */
[----:B------:R-:W-:Y:S01]  /*16f50*/  UISETP.GE.AND UP1, UPT, UR10, 0x59, UPT ;  /* 0x000000590a00788c */ /* 0x000fe2000bf26270 */
[----:B------:R-:W-:Y:S01]  /*16f60*/  PLOP3.LUT P3, PT, PT, PT, UP0, 0x40, 0x0 ;  /* 0x000000000000781c */ /* 0x000fe20003f6e808 */
[----:B------:R-:W-:Y:S01]  /*16f70*/  UISETP.GE.AND UP0, UPT, UR10, 0x1a, UPT ;  /* 0x0000001a0a00788c */ /* 0x000fe2000bf06270 */
[----:B------:R-:W-:Y:S01]  /*16f80*/  FSEL R19, R187, -INF , !P5 ;  /* 0xff800000bb137808 */ /* 0x000fe20006800000 */
        /* <DEDUP_REMOVED lines=53> */
[----:B------:R-:W-:Y:S02]  /*172e0*/  FSEL R176, R15, -INF , !P2 ;  /* 0xff8000000fb07808 */ /* 0x000fe40005000000 */
[----:B------:R-:W-:Y:S02]  /*172f0*/  ISETP.GT.AND P4, PT, R0, 0x31, P0 ;  /* 0x000000310000780c */ /* 0x000fe40000784270 */
[----:B------:R-:W-:Y:S02]  /*17300*/  ISETP.LT.OR P2, PT, R2, 0x31, P1 ;  /* 0x000000310200780c */ /* 0x000fe40000f41670 */
[----:B------:R-:W-:Y:S01]  /*17310*/  PLOP3.LUT P0, PT, PT, PT, UP0, 0x40, 0x0 ;  /* 0x000000000000781c */ /* 0x000fe20003f0e808 */
[----:B------:R-:W-:Y:S01]  /*17320*/  UISETP.GE.AND UP0, UPT, UR10, 0x41, UPT ;  /* 0x000000410a00788c */ /* 0x000fe2000bf06270 */
[----:B------:R-:W-:Y:S02]  /*17330*/  ISETP.GT.AND P1, PT, R0, 0x38, P3 ;  /* 0x000000380000780c */ /* 0x000fe40001f24270 */
[----:B------:R-:W-:Y:S01]  /*17340*/  FSEL R177, R49, -INF , !P5 ;  /* 0xff80000031b17808 */ /* 0x000fe20006800000 */
[----:B------:R-:W-:Y:S01]  /*17350*/  UP2UR UR13, UPR, URZ, 0x1 ;  /* 0x000000013f0d7883 */ /* 0x000fe20008000000 */
[----:B------:R-:W-:Y:S02]  /*17360*/  ISETP.LT.OR P5, PT, R2, 0x32, P4 ;  /* 0x000000320200780c */ /* 0x000fe400027a1670 */
[----:B------:R-:W-:Y:S02]  /*17370*/  ISETP.GT.AND P4, PT, R0, 0x39, P0 ;  /* 0x000000390000780c */ /* 0x000fe40000784270 */
[----:B------:R-:W-:Y:S02]  /*17380*/  ISETP.LT.OR P0, PT, R2, 0x39, P1 ;  /* 0x000000390200780c */ /* 0x000fe40000f01670 */
[----:B------:R-:W-:Y:S02]  /*17390*/  FSEL R179, R52, -INF , !P2 ;  /* 0xff80000034b37808 */ /* 0x000fe40005000000 */
[----:B------:R-:W-:Y:S01]  /*173a0*/  PLOP3.LUT P2, PT, PT, PT, UP6, 0x40, 0x0 ;  /* 0x000000000000781c */ /* 0x000fe20003f4e868 */
[----:B------:R-:W-:Y:S01]  /*173b0*/  UISETP.NE.AND UP6, UPT, UR23, URZ, UPT ;  /* 0x0000003f1700728c */ /* 0x000fe2000bfc5270 */
[----:B------:R-:W-:Y:S02]  /*173c0*/  FSEL R196, R64, -INF , !P0 ;  /* 0xff80000040c47808 */ /* 0x000fe40004000000 */
[----:B------:R-:W-:Y:S02]  /*173d0*/  PLOP3.LUT P1, PT, PT, PT, UP5, 0x40, 0x0 ;  /* 0x000000000000781c */ /* 0x000fe40003f2e858 */
[----:B------:R-:W-:Y:S02]  /*173e0*/  PLOP3.LUT P0, PT, PT, PT, UP4, 0x40, 0x0 ;  /* 0x000000000000781c */ /* 0x000fe40003f0e848 */
[C---:B------:R-:W-:Y:S02]  /*173f0*/  ISETP.GT.AND P2, PT, R0.reuse, 0x41, P2 ;  /* 0x000000410000780c */ /* 0x040fe40001744270 */
[C---:B------:R-:W-:Y:S02]  /*17400*/  ISETP.GT.AND P1, PT, R0.reuse, 0x48, P1 ;  /* 0x000000480000780c */ /* 0x040fe40000f24270 */
[----:B------:R-:W-:Y:S02]  /*17410*/  ISETP.GT.AND P0, PT, R0, 0x49, P0 ;  /* 0x000000490000780c */ /* 0x000fe40000704270 */
[----:B------:R-:W-:Y:S01]  /*17420*/  PLOP3.LUT P3, PT, PT, PT, UP0, 0x40, 0x0 ;  /* 0x000000000000781c */ /* 0x000fe20003f6e808 */
[----:B------:R-:W-:Y:S01]  /*17430*/  UISETP.GE.AND UP0, UPT, UR10, 0x5a, UPT ;  /* 0x0000005a0a00788c */ /* 0x000fe2000bf06270 */
[C---:B------:R-:W-:Y:S02]  /*17440*/  ISETP.LT.OR P2, PT, R2.reuse, 0x42, P2 ;  /* 0x000000420200780c */ /* 0x040fe40001741670 */
[C---:B------:R-:W-:Y:S02]  /*17450*/  ISETP.LT.OR P1, PT, R2.reuse, 0x49, P1 ;  /* 0x000000490200780c */ /* 0x040fe40000f21670 */
[----:B------:R-:W-:Y:S02]  /*17460*/  ISETP.LT.OR P0, PT, R2, 0x4a, P0 ;  /* 0x0000004a0200780c */ /* 0x000fe40000701670 */
[----:B------:R-:W-:Y:S02]  /*17470*/  ISETP.GT.AND P3, PT, R0, 0x40, P3 ;  /* 0x000000400000780c */ /* 0x000fe40001f64270 */
[----:B------:R-:W-:Y:S02]  /*17480*/  FSEL R230, R69, -INF , !P2 ;  /* 0xff80000045e67808 */ /* 0x000fe40005000000 */
[----:B------:R-:W-:Y:S02]  /*17490*/  PLOP3.LUT P2, PT, PT, PT, UP2, 0x40, 0x0 ;  /* 0x000000000000781c */ /* 0x000fe40003f4e828 */
[----:B------:R-:W-:Y:S02]  /*174a0*/  FSEL R233, R80, -INF , !P1 ;  /* 0xff80000050e97808 */ /* 0x000fe40004800000 */
[----:B------:R-:W-:Y:S02]  /*174b0*/  PLOP3.LUT P1, PT, PT, PT, UP1, 0x40, 0x0 ;  /* 0x000000000000781c */ /* 0x000fe40003f2e818 */
[----:B------:R-:W-:Y:S02]  /*174c0*/  FSEL R234, R81, -INF , !P0 ;  /* 0xff80000051ea7808 */ /* 0x000fe40004000000 */
[----:B------:R-:W-:Y:S02]  /*174d0*/  PLOP3.LUT P0, PT, PT, PT, UP0, 0x40, 0x0 ;  /* 0x000000000000781c */ /* 0x000fe40003f0e808 */
[----:B------:R-:W-:Y:S02]  /*174e0*/  ISETP.LT.OR P3, PT, R2, 0x41, P3 ;  /* 0x000000410200780c */ /* 0x000fe40001f61670 */
[C---:B------:R-:W-:Y:S02]  /*174f0*/  ISETP.GT.AND P2, PT, R0.reuse, 0x51, P2 ;  /* 0x000000510000780c */ /* 0x040fe40001744270 */
[C---:B------:R-:W-:Y:S02]  /*17500*/  ISETP.GT.AND P1, PT, R0.reuse, 0x58, P1 ;  /* 0x000000580000780c */ /* 0x040fe40000f24270 */
[----:B------:R-:W-:Y:S02]  /*17510*/  ISETP.GT.AND P0, PT, R0, 0x59, P0 ;  /* 0x000000590000780c */ /* 0x000fe40000704270 */
[----:B------:R-:W-:Y:S02]  /*17520*/  ISETP.LT.OR P4, PT, R2, 0x3a, P4 ;  /* 0x0000003a0200780c */ /* 0x000fe40002781670 */
[----:B------:R-:W-:Y:S02]  /*17530*/  FSEL R198, R68, -INF , !P3 ;  /* 0xff80000044c67808 */ /* 0x000fe40005800000 */
[C---:B------:R-:W-:Y:S02]  /*17540*/  ISETP.LT.OR P3, PT, R2.reuse, 0x52, P2 ;  /* 0x000000520200780c */ /* 0x040fe40001761670 */
[C---:B------:R-:W-:Y:S02]  /*17550*/  ISETP.LT.OR P2, PT, R2.reuse, 0x59, P1 ;  /* 0x000000590200780c */ /* 0x040fe40000f41670 */
[----:B------:R-:W-:Y:S02]  /*17560*/  ISETP.LT.OR P1, PT, R2, 0x5a, P0 ;  /* 0x0000005a0200780c */ /* 0x000fe40000721670 */
[----:B------:R-:W-:Y:S01]  /*17570*/  PLOP3.LUT P0, PT, PT, PT, UP6, 0x40, 0x0 ;  /* 0x000000000000781c */ /* 0x000fe20003f0e868 */
[----:B------:R-:W-:Y:S01]  /*17580*/  UISETP.NE.AND UP6, UPT, UR39, URZ, UPT ;  /* 0x0000003f2700728c */ /* 0x000fe2000bfc5270 */
[----:B------:R-:W-:Y:S02]  /*17590*/  FSEL R197, R65, -INF , !P4 ;  /* 0xff80000041c57808 */ /* 0x000fe40006000000 */
[----:B------:R-:W-:Y:S02]  /*175a0*/  PLOP3.LUT P4, PT, PT, PT, UP3, 0x40, 0x0 ;  /* 0x000000000000781c */ /* 0x000fe40003f8e838 */
[----:B------:R-:W-:Y:S02]  /*175b0*/  FSEL R189, R53, -INF , !P5 ;  /* 0xff80000035bd7808 */ /* 0x000fe40006800000 */
[----:B------:R-:W-:Y:S01]  /*175c0*/  ISETP.GT.AND P4, PT, R0, 0x50, P4 ;  /* 0x000000500000780c */ /* 0x000fe20002784270 */
[--C-:B-1----:R-:W-:Y:S01]  /*175d0*/  IMAD.IADD R0, R6, 0x1, R3.reuse ;  /* 0x0000000106007824 */ /* 0x102fe200078e0203 */
[----:B------:R-:W-:Y:S02]  /*175e0*/  FSEL R244, R85, -INF , !P3 ;  /* 0xff80000055f47808 */ /* 0x000fe40005800000 */
[----:B------:R-:W-:Y:S01]  /*175f0*/  ISETP.LT.OR P4, PT, R2, 0x51, P4 ;  /* 0x000000510200780c */ /* 0x000fe20002781670 */
[----:B------:R-:W-:Y:S01]  /*17600*/  IMAD.IADD R2, R5, 0x1, R3 ;  /* 0x0000000105027824 */ /* 0x000fe200078e0203 */
        /* <DEDUP_REMOVED lines=18> */
.L_x_463:
[----:B------:R-:W-:Y:S04]  /*17730*/  MOV R2, c[0x0][0x32c] ;  /* 0x0000cb0000027a02 */ /* 0x000fe80000000f00 */
[----:B------:R-:W-:Y:S11]  /*17740*/  ISETP.NE.AND P0, PT, R2, 0x1, PT ;  /* 0x000000010200780c */ /* 0x000ff60003f05270 */
[----:B------:R-:W-:Y:S02]  /*17750*/  @!UPT UIADD3 URZ, URZ, URZ, URZ ;  /* 0x0000003f3f3ff290 */ /* 0x000fe4000fffe03f */
[----:B------:R-:W-:Y:S05]  /*17760*/  @P0 IMAD.HI.U32 R2, R0, c[0x0][0x330], RZ ;  /* 0x0000cc0000020a27 */ /* 0x000fea00078e00ff */
[----:B------:R-:W-:Y:S02]  /*17770*/  @P0 SHF.R.U32.HI R0, RZ, c[0x0][0x334], R2 ;  /* 0x0000cd00ff000a19 */ /* 0x000fe40000011602 */
.L_x_464:
[----:B------:R-:W-:Y:S05]  /*17780*/  BSYNC B0 ;  /* 0x0000000000007941 */ /* 0x000fea0003800000 */
.L_x_462:
        /* <DEDUP_REMOVED lines=11> */
.L_x_461:
        /* <DEDUP_REMOVED lines=19> */
[----:B------:R-:W-:Y:S01]  /*17970*/  FSEL R10, R193, -INF , !P2 ;  /* 0xff800000c10a7808 */ /* 0x000fe20005000000 */
[----:B------:R-:W-:Y:S01]  /*17980*/  UISETP.NE.AND UP2, UPT, UR33, URZ, UPT ;  /* 0x0000003f2100728c */ /* 0x000fe2000bf45270 */
[C---:B------:R-:W-:Y:S01]  /*17990*/  ISETP.GT.AND P4, PT, R0.reuse, 0x1, P1 ;  /* 0x000000010000780c */ /* 0x040fe20000f84270 */
[----:B------:R-:W-:Y:S01]  /*179a0*/  UISETP.NE.AND UP1, UPT, UR32, URZ, UPT ;  /* 0x0000003f2000728c */ /* 0x000fe2000bf25270 */
[----:B------:R-:W-:Y:S01]  /*179b0*/  ISETP.GT.AND P1, PT, R0, 0x8, P3 ;  /* 0x000000080000780c */ /* 0x000fe20001f24270 */
[----:B------:R-:W-:Y:S01]  /*179c0*/  UISETP.NE.AND UP0, UPT, UR31, URZ, UPT ;  /* 0x0000003f1f00728c */ /* 0x000fe2000bf05270 */
[----:B------:R-:W-:Y:S01]  /*179d0*/  PLOP3.LUT P0, PT, PT, PT, UP3, 0x40, 0x0 ;  /* 0x000000000000781c */ /* 0x000fe20003f0e838 */
[----:B------:R-:W-:Y:S01]  /*179e0*/  UISETP.NE.AND UP3, UPT, UR30, URZ, UPT ;  /* 0x0000003f1e00728c */ /* 0x000fe2000bf65270 */
[----:B------:R-:W-:Y:S01]  /*179f0*/  PLOP3.LUT P3, PT, PT, PT, UP4, 0x40, 0x0 ;  /* 0x000000000000781c */ /* 0x000fe20003f6e848 */
[----:B------:R-:W-:Y:S01]  /*17a00*/  UISETP.NE.AND UP4, UPT, UR20, URZ, UPT ;  /* 0x0000003f1400728c */ /* 0x000fe2000bf85270 */
[----:B------:R-:W-:Y:S02]  /*17a10*/  ISETP.LT.OR P5, PT, R2, 0x2, P4 ;  /* 0x000000020200780c */ /* 0x000fe400027a1670 */
[----:B------:R-:W-:Y:S02]  /*17a20*/  ISETP.GT.AND P4, PT, R0, 0x9, P0 ;  /* 0x000000090000780c */ /* 0x000fe40000784270 */
[----:B------:R-:W-:Y:S02]  /*17a30*/  ISETP.LT.OR P2, PT, R2, 0x9, P1 ;  /* 0x000000090200780c */ /* 0x000fe40000f41670 */
[----:B------:R-:W-:Y:S01]  /*17a40*/  PLOP3.LUT P0, PT, PT, PT, UP2, 0x40, 0x0 ;  /* 0x000000000000781c */ /* 0x000fe20003f0e828 */
[----:B------:R-:W-:Y:S01]  /*17a50*/  UISETP.NE.AND UP2, UPT, UR29, URZ, UPT ;  /* 0x0000003f1d00728c */ /* 0x000fe2000bf45270 */
[----:B------:R-:W-:Y:S02]  /*17a60*/  ISETP.GT.AND P1, PT, R0, 0x10, P3 ;  /* 0x000000100000780c */ /* 0x000fe40001f24270 */
[----:B------:R-:W-:Y:S01]  /*17a70*/  PLOP3.LUT P3, PT, PT, PT, UP1, 0x40, 0x0 ;  /* 0x000000000000781c */ /* 0x000fe20003f6e818 */
[----:B------:R-:W-:Y:S01]  /*17a80*/  UISETP.NE.AND UP1, UPT, UR28, URZ, UPT ;  /* 0x0000003f1c00728c */ /* 0x000fe2000bf25270 */
[----:B------:R-:W-:Y:S02]  /*17a90*/  FSEL R17, R192, -INF , !P5 ;  /* 0xff800000c0117808 */ /* 0x000fe40006800000 */
[----:B------:R-:W-:Y:S02]  /*17aa0*/  ISETP.LT.OR P5, PT, R2, 0xa, P4 ;  /* 0x0000000a0200780c */ /* 0x000fe400027a1670 */
[----:B------:R-:W-:Y:S02]  /*17ab0*/  FSEL R20, R183, -INF , !P2 ;  /* 0xff800000b7147808 */ /* 0x000fe40005000000 */
        /* <DEDUP_REMOVED lines=35> */
[----:B------:R-:W-:Y:S02]  /*17cf0*/  FSEL R174, R50, -INF , !P2 ;  /* 0xff80000032ae7808 */ /* 0x000fe40005000000 */
[----:B------:R-:W-:Y:S01]  /*17d00*/  PLOP3.LUT P2, PT, PT, PT, UP2, 0x40, 0x0 ;  /* 0x000000000000781c */ /* 0x000fe20003f4e828 */
[----:B------:R-:W-:Y:S01]  /*17d10*/  UISETP.NE.AND UP2, UPT, UR41, URZ, UPT ;  /* 0x0000003f2900728c */ /* 0x000fe2000bf45270 */
        /* <DEDUP_REMOVED lines=8> */
[C---:B------:R-:W-:Y:S01]  /*17da0*/  ISETP.LT.OR P4, PT, R2.reuse, 0x2a, P4 ;  /* 0x0000002a0200780c */ /* 0x040fe20002781670 */
[----:B------:R-:W-:Y:S01]  /*17db0*/  UP2UR UR39, UPR, URZ, 0x40 ;  /* 0x000000403f277883 */ /* 0x000fe20008000000 */
[----:B------:R-:W-:Y:S02]  /*17dc0*/  ISETP.LT.OR P3, PT, R2, 0x32, P3 ;  /* 0x000000320200780c */ /* 0x000fe40001f61670 */
[----:B------:R-:W-:Y:S02]  /*17dd0*/  ISETP.GT.AND P1, PT, R0, 0x39, P1 ;  /* 0x000000390000780c */ /* 0x000fe40000f24270 */
[----:B------:R-:W-:Y:S02]  /*17de0*/  ISETP.LT.OR P2, PT, R2, 0x39, P2 ;  /* 0x000000390200780c */ /* 0x000fe40001741670 */
[----:B------:R-:W-:Y:S02]  /*17df0*/  ISETP.GT.AND P0, PT, R0, 0x40, P0 ;  /* 0x000000400000780c */ /* 0x000fe40000704270 */
[----:B------:R-:W-:Y:S02]  /*17e00*/  FSEL R175, R51, -INF , !P4 ;  /* 0xff80000033af7808 */ /* 0x000fe40006000000 */
[----:B------:R-:W-:Y:S02]  /*17e10*/  FSEL R183, R55, -INF , !P3 ;  /* 0xff80000037b77808 */ /* 0x000fe40005800000 */
[----:B------:R-:W-:Y:S01]  /*17e20*/  PLOP3.LUT P4, PT, PT, PT, UP6, 0x40, 0x0 ;  /* 0x000000000000781c */ /* 0x000fe20003f8e868 */
[----:B------:R-:W-:Y:S01]  /*17e30*/  UISETP.NE.AND UP6, UPT, UR23, URZ, UPT ;  /* 0x0000003f1700728c */ /* 0x000fe2000bfc5270 */
[----:B------:R-:W-:Y:S02]  /*17e40*/  ISETP.LT.OR P1, PT, R2, 0x3a, P1 ;  /* 0x0000003a0200780c */ /* 0x000fe40000f21670 */
[----:B------:R-:W-:Y:S02]  /*17e50*/  FSEL R193, R66, -INF , !P2 ;  /* 0xff80000042c17808 */ /* 0x000fe40005000000 */
[----:B------:R-:W-:Y:S02]  /*17e60*/  PLOP3.LUT P3, PT, PT, PT, UP5, 0x40, 0x0 ;  /* 0x000000000000781c */ /* 0x000fe40003f6e858 */
[----:B------:R-:W-:Y:S02]  /*17e70*/  ISETP.LT.OR P2, PT, R2, 0x41, P0 ;  /* 0x000000410200780c */ /* 0x000fe40000741670 */
[----:B------:R-:W-:Y:S02]  /*17e80*/  PLOP3.LUT P0, PT, PT, PT, UP4, 0x40, 0x0 ;  /* 0x000000000000781c */ /* 0x000fe40003f0e848 */
[----:B------:R-:W-:Y:S02]  /*17e90*/  FSEL R195, R67, -INF , !P1 ;  /* 0xff80000043c37808 */ /* 0x000fe40004800000 */
[----:B------:R-:W-:Y:S02]  /*17ea0*/  ISETP.GT.AND P1, PT, R0, 0x41, P4 ;  /* 0x000000410000780c */ /* 0x000fe40002724270 */
[----:B------:R-:W-:Y:S02]  /*17eb0*/  FSEL R200, R70, -INF , !P2 ;  /* 0xff80000046c87808 */ /* 0x000fe40005000000 */
[C---:B------:R-:W-:Y:S02]  /*17ec0*/  ISETP.GT.AND P2, PT, R0.reuse, 0x48, P3 ;  /* 0x000000480000780c */ /* 0x040fe40001f44270 */
[----:B------:R-:W-:Y:S02]  /*17ed0*/  ISETP.GT.AND P0, PT, R0, 0x49, P0 ;  /* 0x000000490000780c */ /* 0x000fe40000704270 */
[C---:B------:R-:W-:Y:S02]  /*17ee0*/  ISETP.LT.OR P3, PT, R2.reuse, 0x42, P1 ;  /* 0x000000420200780c */ /* 0x040fe40000f61670 */
[C---:B------:R-:W-:Y:S02]  /*17ef0*/  ISETP.LT.OR P1, PT, R2.reuse, 0x49, P2 ;  /* 0x000000490200780c */ /* 0x040fe40001721670 */
[----:B------:R-:W-:Y:S02]  /*17f00*/  ISETP.LT.OR P0, PT, R2, 0x4a, P0 ;  /* 0x0000004a0200780c */ /* 0x000fe40000701670 */
[----:B------:R-:W-:Y:S02]  /*17f10*/  PLOP3.LUT P2, PT, PT, PT, UP2, 0x40, 0x0 ;  /* 0x000000000000781c */ /* 0x000fe40003f4e828 */
[----:B------:R-:W-:Y:S02]  /*17f20*/  FSEL R231, R82, -INF , !P1 ;  /* 0xff80000052e77808 */ /* 0x000fe40004800000 */
[----:B------:R-:W-:Y:S02]  /*17f30*/  PLOP3.LUT P1, PT, PT, PT, UP1, 0x40, 0x0 ;  /* 0x000000000000781c */ /* 0x000fe40003f2e818 */
[----:B------:R-:W-:Y:S02]  /*17f40*/  FSEL R232, R83, -INF , !P0 ;  /* 0xff80000053e87808 */ /* 0x000fe40004000000 */
[----:B------:R-:W-:Y:S02]  /*17f50*/  PLOP3.LUT P0, PT, PT, PT, UP0, 0x40, 0x0 ;  /* 0x000000000000781c */ /* 0x000fe40003f0e808 */
[C---:B------:R-:W-:Y:S02]  /*17f60*/  ISETP.GT.AND P2, PT, R0.reuse, 0x51, P2 ;  /* 0x000000510000780c */ /* 0x040fe40001744270 */
[C---:B------:R-:W-:Y:S02]  /*17f70*/  ISETP.GT.AND P1, PT, R0.reuse, 0x58, P1 ;  /* 0x000000580000780c */ /* 0x040fe40000f24270 */
[----:B------:R-:W-:Y:S02]  /*17f80*/  ISETP.GT.AND P0, PT, R0, 0x59, P0 ;  /* 0x000000590000780c */ /* 0x000fe40000704270 */
[----:B------:R-:W-:Y:S02]  /*17f90*/  FSEL R227, R71, -INF , !P3 ;  /* 0xff80000047e37808 */ /* 0x000fe40005800000 */
[C---:B------:R-:W-:Y:S02]  /*17fa0*/  ISETP.LT.OR P3, PT, R2.reuse, 0x52, P2 ;  /* 0x000000520200780c */ /* 0x040fe40001761670 */
[C---:B------:R-:W-:Y:S02]  /*17fb0*/  ISETP.LT.OR P2, PT, R2.reuse, 0x59, P1 ;  /* 0x000000590200780c */ /* 0x040fe40000f41670 */
[----:B------:R-:W-:Y:S02]  /*17fc0*/  ISETP.LT.OR P1, PT, R2, 0x5a, P0 ;  /* 0x0000005a0200780c */ /* 0x000fe40000721670 */
[----:B------:R-:W-:Y:S01]  /*17fd0*/  PLOP3.LUT P0, PT, PT, PT, UP6, 0x40, 0x0 ;  /* 0x000000000000781c */ /* 0x000fe20003f0e868 */
[----:B------:R-:W-:Y:S01]  /*17fe0*/  UISETP.NE.AND UP6, UPT, UR39, URZ, UPT ;  /* 0x0000003f2700728c */ /* 0x000fe2000bfc5270 */
[----:B------:R-:W-:Y:S02]  /*17ff0*/  PLOP3.LUT P4, PT, PT, PT, UP3, 0x40, 0x0 ;  /* 0x000000000000781c */ /* 0x000fe40003f8e838 */
[----:B------:R-:W-:Y:S02]  /*18000*/  FSEL R95, R39, -INF , !P5 ;  /* 0xff800000275f7808 */ /* 0x000fe40006800000 */
[----:B------:R-:W-:Y:S02]  /*18010*/  ISETP.GT.AND P4, PT, R0, 0x50, P4 ;  /* 0x000000500000780c */ /* 0x000fe40002784270 */
[----:B------:R-:W-:Y:S02]  /*18020*/  IADD3 R0, -R8, UR15, R7 ;  /* 0x0000000f08007c10 */ /* 0x000fe4000fffe107 */
        /* <DEDUP_REMOVED lines=24> */
.L_x_467:
[----:B------:R-:W-:Y:S04]  /*181b0*/  MOV R7, c[0x0][0x32c] ;  /* 0x0000cb0000077a02 */ /* 0x000fe80000000f00 */
[----:B------:R-:W-:Y:S11]  /*181c0*/  ISETP.NE.AND P0, PT, R7, 0x1, PT ;  /* 0x000000010700780c */ /* 0x000ff60003f05270 */
[----:B------:R-:W-:Y:S02]  /*181d0*/  @!UPT UIADD3 URZ, URZ, URZ, URZ ;  /* 0x0000003f3f3ff290 */ /* 0x000fe4000fffe03f */
[----:B------:R-:W-:Y:S05]  /*181e0*/  @P0 IMAD.HI.U32 R7, R3, c[0x0][0x330], RZ ;  /* 0x0000cc0003070a27 */ /* 0x000fea00078e00ff */
[----:B------:R-:W-:Y:S02]  /*181f0*/  @P0 SHF.R.U32.HI R3, RZ, c[0x0][0x334], R7 ;  /* 0x0000cd00ff030a19 */ /* 0x000fe40000011607 */
.L_x_468:
[----:B------:R-:W-:Y:S05]  /*18200*/  BSYNC B0 ;  /* 0x0000000000007941 */ /* 0x000fea0003800000 */
.L_x_466:
[----:B------:R-:W-:Y:S05]  /*18210*/  MOV R7, UR12 ;  /* 0x0000000c00077c02 */ /* 0x000fea0008000f00 */
[----:B------:R-:W-:Y:S04]  /*18220*/  IMAD R7, R7, -0x60, -R9 ;  /* 0xffffffa007077824 */ /* 0x000fe800078e0a09 */
[----:B------:R-:W-:Y:S05]  /*18230*/  IMAD R3, R3, c[0x0][0x32c], R7 ;  /* 0x0000cb0003037a24 */ /* 0x000fea00078e0207 */
[----:B------:R-:W-:Y:S02]  /*18240*/  IADD3 R7, R3, c[0x0][0x32c], RZ ;  /* 0x0000cb0003077a10 */ /* 0x000fe40007ffe0ff */
[----:B------:R-:W-:Y:S02]  /*18250*/  IMNMX R0, R0, R3, !PT ;  /* 0x0000000300007217 */ /* 0x000fe40007800200 */
[----:B------:R-:W-:Y:S02]  /*18260*/  IMNMX R2, R2, R7, PT ;  /* 0x0000000702027217 */ /* 0x000fe40003800200 */
.L_x_465:
        /* <DEDUP_REMOVED lines=63> */
[----:B------:R-:W-:Y:S02]  /*18660*/  ISETP.LT.OR P5, PT, R2, 0x22, P4 ;  /* 0x000000220200780c */ /* 0x000fe400027a1670 */
[----:B------:R-:W-:Y:S02]  /*18670*/  FSEL R98, R18, -INF , !P2 ;  /* 0xff80000012627808 */ /* 0x000fe40005000000 */
[----:B------:R-:W-:Y:S02]  /*18680*/  ISETP.GT.AND P4, PT, R0, 0x29, P0 ;  /* 0x000000290000780c */ /* 0x000fe40000784270 */
[----:B------:R-:W-:Y:S02]  /*18690*/  ISETP.LT.OR P0, PT, R2, 0x29, P1 ;  /* 0x000000290200780c */ /* 0x000fe40000f01670 */
[----:B------:R-:W-:Y:S01]  /*186a0*/  PLOP3.LUT P2, PT, PT, PT, UP3, 0x40, 0x0 ;  /* 0x000000000000781c */ /* 0x000fe20003f4e838 */
[----:B------:R-:W-:Y:S01]  /*186b0*/  UISETP.NE.AND UP3, UPT, UR42, URZ, UPT ;  /* 0x0000003f2a00728c */ /* 0x000fe2000bf65270 */
[----:B------:R-:W-:Y:S01]  /*186c0*/  PLOP3.LUT P3, PT, PT, PT, UP4, 0x40, 0x0 ;  /* 0x000000000000781c */ /* 0x000fe20003f6e848 */
[----:B------:R-:W-:Y:S01]  /*186d0*/  UISETP.NE.AND UP4, UPT, UR43, URZ, UPT ;  /* 0x0000003f2b00728c */ /* 0x000fe2000bf85270 */
[----:B------:R-:W-:Y:S02]  /*186e0*/  FSEL R170, R170, -INF , !P0 ;  /* 0xff800000aaaa7808 */ /* 0x000fe40004000000 */
[----:B------:R-:W-:Y:S01]  /*186f0*/  PLOP3.LUT P1, PT, PT, PT, UP2, 0x40, 0x0 ;  /* 0x000000000000781c */ /* 0x000fe20003f2e828 */
[----:B------:R-:W-:Y:S01]  /*18700*/  UISETP.NE.AND UP2, UPT, UR41, URZ, UPT ;  /* 0x0000003f2900728c */ /* 0x000fe2000bf45270 */
[C---:B------:R-:W-:Y:S02]  /*18710*/  ISETP.GT.AND P2, PT, R0.reuse, 0x31, P2 ;  /* 0x000000310000780c */ /* 0x040fe40001744270 */
[----:B------:R-:W-:Y:S01]  /*18720*/  PLOP3.LUT P0, PT, PT, PT, UP1, 0x40, 0x0 ;  /* 0x000000000000781c */ /* 0x000fe20003f0e818 */
[----:B------:R-:W-:Y:S01]  /*18730*/  UISETP.NE.AND UP1, UPT, UR40, URZ, UPT ;  /* 0x0000003f2800728c */ /* 0x000fe2000bf25270 */
[----:B------:R-:W-:Y:S02]  /*18740*/  ISETP.GT.AND P3, PT, R0, 0x30, P3 ;  /* 0x000000300000780c */ /* 0x000fe40001f64270 */
[----:B------:R-:W-:Y:S02]  /*18750*/  ISETP.LT.OR P4, PT, R2, 0x2a, P4 ;  /* 0x0000002a0200780c */ /* 0x000fe40002781670 */
[----:B------:R-:W-:Y:S02]  /*18760*/  ISETP.GT.AND P1, PT, R0, 0x38, P1 ;  /* 0x000000380000780c */ /* 0x000fe40000f24270 */
[----:B------:R-:W-:Y:S02]  /*18770*/  ISETP.LT.OR P2, PT, R2, 0x32, P2 ;  /* 0x000000320200780c */ /* 0x000fe40001741670 */
[----:B------:R-:W-:Y:S02]  /*18780*/  ISETP.GT.AND P0, PT, R0, 0x39, P0 ;  /* 0x000000390000780c */ /* 0x000fe40000704270 */
[C---:B------:R-:W-:Y:S02]  /*18790*/  ISETP.LT.OR P3, PT, R2.reuse, 0x31, P3 ;  /* 0x000000310200780c */ /* 0x040fe40001f61670 */
[----:B------:R-:W-:Y:S02]  /*187a0*/  FSEL R172, R45, -INF , !P4 ;  /* 0xff8000002dac7808 */ /* 0x000fe40006000000 */
[----:B------:R-:W-:Y:S01]  /*187b0*/  PLOP3.LUT P4, PT, PT, PT, UP0, 0x40, 0x0 ;  /* 0x000000000000781c */ /* 0x000fe20003f8e808 */
[----:B------:R-:W-:Y:S01]  /*187c0*/  UISETP.NE.AND UP0, UPT, UR39, URZ, UPT ;  /* 0x0000003f2700728c */ /* 0x000fe2000bf05270 */
[C---:B------:R-:W-:Y:S01]  /*187d0*/  ISETP.LT.OR P1, PT, R2.reuse, 0x39, P1 ;  /* 0x000000390200780c */ /* 0x040fe20000f21670 */
[----:B------:R-:W-:Y:S01]  /*187e0*/  UP2UR UR39, UPR, URZ, 0x40 ;  /* 0x000000403f277883 */ /* 0x000fe20008000000 */
[----:B------:R-:W-:Y:S02]  /*187f0*/  FSEL R185, R57, -INF , !P2 ;  /* 0xff80000039b97808 */ /* 0x000fe40005000000 */
[----:B------:R-:W-:Y:S02]  /*18800*/  ISETP.LT.OR P2, PT, R2, 0x3a, P0 ;  /* 0x0000003a0200780c */ /* 0x000fe40000741670 */
[----:B------:R-:W-:Y:S02]  /*18810*/  FSEL R182, R56, -INF , !P3 ;  /* 0xff80000038b67808 */ /* 0x000fe40005800000 */
[----:B------:R-:W-:Y:S01]  /*18820*/  PLOP3.LUT P3, PT, PT, PT, UP6, 0x40, 0x0 ;  /* 0x000000000000781c */ /* 0x000fe20003f6e868 */
[----:B------:R-:W-:Y:S01]  /*18830*/  UISETP.NE.AND UP6, UPT, UR23, URZ, UPT ;  /* 0x0000003f1700728c */ /* 0x000fe2000bfc5270 */
[----:B------:R-:W-:Y:S02]  /*18840*/  FSEL R187, R60, -INF , !P1 ;  /* 0xff8000003cbb7808 */ /* 0x000fe40004800000 */
[----:B------:R-:W-:Y:S02]  /*18850*/  PLOP3.LUT P0, PT, PT, PT, UP5, 0x40, 0x0 ;  /* 0x000000000000781c */ /* 0x000fe40003f0e858 */
[C---:B------:R-:W-:Y:S02]  /*18860*/  ISETP.GT.AND P1, PT, R0.reuse, 0x40, P4 ;  /* 0x000000400000780c */ /* 0x040fe40002724270 */
[----:B------:R-:W-:Y:S02]  /*18870*/  FSEL R190, R61, -INF , !P2 ;  /* 0xff8000003dbe7808 */ /* 0x000fe40005000000 */
[----:B------:R-:W-:Y:S02]  /*18880*/  PLOP3.LUT P2, PT, PT, PT, UP4, 0x40, 0x0 ;  /* 0x000000000000781c */ /* 0x000fe40003f4e848 */
[----:B------:R-:W-:Y:S02]  /*18890*/  ISETP.GT.AND P3, PT, R0, 0x41, P3 ;  /* 0x000000410000780c */ /* 0x000fe40001f64270 */
[----:B------:R-:W-:Y:S02]  /*188a0*/  ISETP.LT.OR P4, PT, R2, 0x41, P1 ;  /* 0x000000410200780c */ /* 0x000fe40000f81670 */
[C---:B------:R-:W-:Y:S02]  /*188b0*/  ISETP.GT.AND P1, PT, R0.reuse, 0x48, P0 ;  /* 0x000000480000780c */ /* 0x040fe40000724270 */
[----:B------:R-:W-:Y:S02]  /*188c0*/  ISETP.GT.AND P0, PT, R0, 0x49, P2 ;  /* 0x000000490000780c */ /* 0x000fe40001704270 */
[C---:B------:R-:W-:Y:S02]  /*188d0*/  ISETP.LT.OR P2, PT, R2.reuse, 0x42, P3 ;  /* 0x000000420200780c */ /* 0x040fe40001f41670 */
[C---:B------:R-:W-:Y:S02]  /*188e0*/  ISETP.LT.OR P1, PT, R2.reuse, 0x49, P1 ;  /* 0x000000490200780c */ /* 0x040fe40000f21670 */
[----:B------:R-:W-:Y:S02]  /*188f0*/  ISETP.LT.OR P0, PT, R2, 0x4a, P0 ;  /* 0x0000004a0200780c */ /* 0x000fe40000701670 */
[----:B-----5:R-:W-:Y:S02]  /*18900*/  FSEL R226, R73, -INF , !P2 ;  /* 0xff80000049e27808 */ /* 0x020fe40005000000 */
        /* <DEDUP_REMOVED lines=39> */
.L_x_471:
[----:B------:R-:W-:Y:S04]  /*18b80*/  MOV R2, c[0x0][0x32c] ;  /* 0x0000cb0000027a02 */ /* 0x000fe80000000f00 */
[----:B------:R-:W-:Y:S11]  /*18b90*/  ISETP.NE.AND P0, PT, R2, 0x1, PT ;  /* 0x000000010200780c */ /* 0x000ff60003f05270 */
[----:B------:R-:W-:Y:S02]  /*18ba0*/  @!UPT UIADD3 URZ, URZ, URZ, URZ ;  /* 0x0000003f3f3ff290 */ /* 0x000fe4000fffe03f */
[----:B------:R-:W-:Y:S05]  /*18bb0*/  @P0 IMAD.HI.U32 R2, R0, c[0x0][0x330], RZ ;  /* 0x0000cc0000020a27 */ /* 0x000fea00078e00ff */
[----:B------:R-:W-:Y:S02]  /*18bc0*/  @P0 SHF.R.U32.HI R0, RZ, c[0x0][0x334], R2 ;  /* 0x0000cd00ff000a19 */ /* 0x000fe40000011602 */
.L_x_472:
[----:B------:R-:W-:Y:S05]  /*18bd0*/  BSYNC B0 ;  /* 0x0000000000007941 */ /* 0x000fea0003800000 */
.L_x_470:
        /* <DEDUP_REMOVED lines=11> */
.L_x_469:
        /* <DEDUP_REMOVED lines=33> */
[----:B------:R-:W-:Y:S01]  /*18ea0*/  PLOP3.LUT P0, PT, PT, PT, UP5, 0x40, 0x0 ;  /* 0x000000000000781c */ /* 0x000fe20003f0e858 */
[----:B------:R-:W-:Y:S01]  /*18eb0*/  UISETP.NE.AND UP5, UPT, UR10, URZ, UPT ;  /* 0x0000003f0a00728c */ /* 0x000fe2000bfa5270 */
[----:B------:R-:W-:Y:S02]  /*18ec0*/  FMNMX.FTZ R72, R176, R72, !PT ;  /* 0x00000048b0487209 */ /* 0x000fe40007810000 */
[----:B------:R-:W-:Y:S02]  /*18ed0*/  FMNMX.FTZ R3, R95, R3, !PT ;  /* 0x000000035f037209 */ /* 0x000fe40007810000 */
[----:B------:R-:W-:Y:S02]  /*18ee0*/  FMNMX.FTZ R72, R177, R72, !PT ;  /* 0x00000048b1487209 */ /* 0x000fe40007810000 */
[----:B------:R-:W-:Y:S02]  /*18ef0*/  ISETP.GT.AND P0, PT, R0, RZ, P0 ;  /* 0x000000ff0000720c */ /* 0x000fe40000704270 */
[----:B------:R-:W-:Y:S02]  /*18f00*/  FMNMX.FTZ R72, R179, R72, !PT ;  /* 0x00000048b3487209 */ /* 0x000fe40007810000 */
[----:B------:R-:W-:Y:S02]  /*18f10*/  FMNMX.FTZ R3, R174, R3, !PT ;  /* 0x00000003ae037209 */ /* 0x000fe40007810000 */
[----:B------:R-:W-:Y:S02]  /*18f20*/  FMNMX.FTZ R72, R189, R72, !PT ;  /* 0x00000048bd487209 */ /* 0x000fe40007810000 */
[----:B------:R-:W-:Y:S02]  /*18f30*/  ISETP.LT.OR P0, PT, R2, 0x1, P0 ;  /* 0x000000010200780c */ /* 0x000fe40000701670 */
[----:B------:R-:W-:Y:S01]  /*18f40*/  PLOP3.LUT P1, PT, PT, PT, UP1, 0x40, 0x0 ;  /* 0x000000000000781c */ /* 0x000fe20003f2e818 */
[----:B------:R-:W-:Y:S01]  /*18f50*/  UISETP.NE.AND UP1, UPT, UR32, URZ, UPT ;  /* 0x0000003f2000728c */ /* 0x000fe2000bf25270 */
[----:B------:R-:W-:Y:S02]  /*18f60*/  FMNMX.FTZ R72, R196, R72, !PT ;  /* 0x00000048c4487209 */ /* 0x000fe40007810000 */
[----:B------:R-:W-:Y:S02]  /*18f70*/  FMNMX.FTZ R3, R175, R3, !PT ;  /* 0x00000003af037209 */ /* 0x000fe40007810000 */
[----:B------:R-:W-:Y:S02]  /*18f80*/  FSEL R9, R250, -INF , !P0 ;  /* 0xff800000fa097808 */ /* 0x000fe40004000000 */
[----:B------:R-:W-:Y:S02]  /*18f90*/  ISETP.GT.AND P0, PT, R0, 0x1, P1 ;  /* 0x000000010000780c */ /* 0x000fe40000f04270 */
        /* <DEDUP_REMOVED lines=38> */
[----:B------:R-:W-:Y:S01]  /*19200*/  ISETP.LT.OR P0, PT, R2, 0x12, P0 ;  /* 0x000000120200780c */ /* 0x000fe20000701670 */
[----:B------:R-:W1:Y:S01]  /*19210*/  SHFL.BFLY PT, R5, R72, 0x2, 0x1f ;  /* 0x0c401f0048057f89 */ /* 0x000e6200000e0000 */
[----:B------:R-:W-:Y:S01]  /*19220*/  PLOP3.LUT P1, PT, PT, PT, UP1, 0x40, 0x0 ;  /* 0x000000000000781c */ /* 0x000fe20003f2e818 */
[----:B------:R-:W-:Y:S01]  /*19230*/  UISETP.NE.AND UP1, UPT, UR28, URZ, UPT ;  /* 0x0000003f1c00728c */ /* 0x000fe2000bf25270 */
[----:B------:R-:W-:Y:S02]  /*19240*/  FMNMX.FTZ R3, R237, R3, !PT ;  /* 0x00000003ed037209 */ /* 0x000fe40007810000 */
[----:B------:R-:W-:Y:S02]  /*19250*/  FSEL R58, R201, -INF , !P0 ;  /* 0xff800000c93a7808 */ /* 0x000fe40004000000 */
[----:B------:R-:W-:Y:S02]  /*19260*/  ISETP.GT.AND P0, PT, R0, 0x18, P1 ;  /* 0x000000180000780c */ /* 0x000fe40000f04270 */
[----:B------:R-:W-:Y:S02]  /*19270*/  FMNMX.FTZ R3, R243, R3, !PT ;  /* 0x00000003f3037209 */ /* 0x000fe40007810000 */
[----:B------:R-:W-:Y:S02]  /*19280*/  ISETP.LT.OR P0, PT, R2, 0x19, P0 ;  /* 0x000000190200780c */ /* 0x000fe40000701670 */
[----:B------:R-:W-:Y:S01]  /*19290*/  PLOP3.LUT P5, PT, PT, PT, UP0, 0x40, 0x0 ;  /* 0x000000000000781c */ /* 0x000fe20003fae808 */
[----:B------:R-:W-:Y:S01]  /*192a0*/  UISETP.NE.AND UP0, UPT, UR25, URZ, UPT ;  /* 0x0000003f1900728c */ /* 0x000fe2000bf05270 */
[----:B------:R-:W-:Y:S02]  /*192b0*/  FMNMX.FTZ R3, R245, R3, !PT ;  /* 0x00000003f5037209 */ /* 0x000fe40007810000 */
[----:B------:R-:W-:Y:S02]  /*192c0*/  FSEL R62, R199, -INF , !P0 ;  /* 0xff800000c73e7808 */ /* 0x000fe40004000000 */
[----:B------:R-:W-:Y:S01]  /*192d0*/  ISETP.GT.AND P0, PT, R0, 0x19, P5 ;  /* 0x000000190000780c */ /* 0x000fe20002f04270 */
[----:B------:R-:W2:Y:S01]  /*192e0*/  SHFL.BFLY PT, R6, R3, 0x2, 0x1f ;  /* 0x0c401f0003067f89 */ /* 0x000ea200000e0000 */
[----:B------:R-:W-:Y:S01]  /*192f0*/  PLOP3.LUT P4, PT, PT, PT, UP3, 0x40, 0x0 ;  /* 0x000000000000781c */ /* 0x000fe20003f8e838 */
[----:B------:R-:W-:Y:S01]  /*19300*/  UISETP.NE.AND UP3, UPT, UR18, URZ, UPT ;  /* 0x0000003f1200728c */ /* 0x000fe2000bf65270 */
[----:B------:R-:W-:Y:S02]  /*19310*/  ISETP.LT.OR P0, PT, R2, 0x1a, P0 ;  /* 0x0000001a0200780c */ /* 0x000fe40000701670 */
[----:B------:R-:W-:Y:S01]  /*19320*/  PLOP3.LUT P2, PT, PT, PT, UP2, 0x40, 0x0 ;  /* 0x000000000000781c */ /* 0x000fe20003f4e828 */
[----:B------:R-:W-:Y:S01]  /*19330*/  UISETP.NE.AND UP2, UPT, UR16, URZ, UPT ;  /* 0x0000003f1000728c */ /* 0x000fe2000bf45270 */
[----:B------:R-:W-:Y:S02]  /*19340*/  FSEL R88, R194, -INF , !P0 ;  /* 0xff800000c2587808 */ /* 0x000fe40004000000 */
[----:B------:R-:W-:Y:S02]  /*19350*/  ISETP.GT.AND P0, PT, R0, 0x20, P4 ;  /* 0x000000200000780c */ /* 0x000fe40002704270 */
[----:B------:R-:W-:Y:S02]  /*19360*/  FMNMX.FTZ R4, R8, R102, !PT ;  /* 0x0000006608047209 */ /* 0x000fe40007810000 */
[----:B------:R-:W-:Y:S02]  /*19370*/  ISETP.LT.OR P0, PT, R2, 0x21, P0 ;  /* 0x000000210200780c */ /* 0x000fe40000701670 */
[----:B------:R-:W-:Y:S01]  /*19380*/  PLOP3.LUT P1, PT, PT, PT, UP1, 0x40, 0x0 ;  /* 0x000000000000781c */ /* 0x000fe20003f2e818 */
[----:B------:R-:W-:Y:S01]  /*19390*/  UISETP.NE.AND UP1, UPT, UR14, URZ, UPT ;  /* 0x0000003f0e00728c */ /* 0x000fe2000bf25270 */
[----:B------:R-:W-:Y:S02]  /*193a0*/  FSEL R99, R184, -INF , !P0 ;  /* 0xff800000b8637808 */ /* 0x000fe40004000000 */
[----:B------:R-:W-:Y:S02]  /*193b0*/  ISETP.GT.AND P0, PT, R0, 0x21, P2 ;  /* 0x000000210000780c */ /* 0x000fe40001704270 */
[----:B------:R-:W-:Y:S02]  /*193c0*/  FMNMX.FTZ R4, R12, R4, !PT ;  /* 0x000000040c047209 */ /* 0x000fe40007810000 */
[----:B------:R-:W-:Y:S02]  /*193d0*/  ISETP.LT.OR P0, PT, R2, 0x22, P0 ;  /* 0x000000220200780c */ /* 0x000fe40000701670 */
[----:B-1----:R-:W-:Y:S02]  /*193e0*/  FMNMX.FTZ R72, R72, R5, !PT ;  /* 0x0000000548487209 */ /* 0x002fe40007810000 */
[----:B------:R-:W-:Y:S02]  /*193f0*/  FSEL R169, R43, -INF , !P0 ;  /* 0xff8000002ba97808 */ /* 0x000fe40004000000 */
[----:B------:R-:W-:Y:S01]  /*19400*/  ISETP.GT.AND P0, PT, R0, 0x28, P1 ;  /* 0x000000280000780c */ /* 0x000fe20000f04270 */
[----:B------:R-:W1:Y:S01]  /*19410*/  SHFL.BFLY PT, R7, R72, 0x1, 0x1f ;  /* 0x0c201f0048077f89 */ /* 0x000e6200000e0000 */
[----:B------:R-:W-:Y:S02]  /*19420*/  FMNMX.FTZ R5, R9, R103, !PT ;  /* 0x0000006709057209 */ /* 0x000fe40007810000 */
[----:B------:R-:W-:Y:S02]  /*19430*/  ISETP.LT.OR P0, PT, R2, 0x29, P0 ;  /* 0x000000290200780c */ /* 0x000fe40000701670 */
[----:B------:R-:W-:Y:S02]  /*19440*/  FMNMX.FTZ R4, R13, R4, !PT ;  /* 0x000000040d047209 */ /* 0x000fe40007810000 */
[----:B------:R-:W-:Y:S01]  /*19450*/  PLOP3.LUT P5, PT, PT, PT, UP0, 0x40, 0x0 ;  /* 0x000000000000781c */ /* 0x000fe20003fae808 */
[----:B------:R-:W-:Y:S01]  /*19460*/  UISETP.NE.AND UP0, UPT, UR13, URZ, UPT ;  /* 0x0000003f0d00728c */ /* 0x000fe2000bf05270 */
[----:B--2---:R-:W-:Y:S02]  /*19470*/  FMNMX.FTZ R3, R3, R6, !PT ;  /* 0x0000000603037209 */ /* 0x004fe40007810000 */
[----:B------:R-:W-:Y:S02]  /*19480*/  FMNMX.FTZ R5, R14, R5, !PT ;  /* 0x000000050e057209 */ /* 0x000fe40007810000 */
[----:B------:R-:W-:Y:S01]  /*19490*/  FSEL R171, R46, -INF , !P0 ;  /* 0xff8000002eab7808 */ /* 0x000fe20004000000 */
[----:B------:R-:W2:Y:S01]  /*194a0*/  SHFL.BFLY PT, R71, R3, 0x1, 0x1f ;  /* 0x0c201f0003477f89 */ /* 0x000ea200000e0000 */
[----:B------:R-:W-:Y:S02]  /*194b0*/  ISETP.GT.AND P0, PT, R0, 0x29, P5 ;  /* 0x000000290000780c */ /* 0x000fe40002f04270 */
[----:B------:R-:W-:Y:S02]  /*194c0*/  FMNMX.FTZ R4, R15, R4, !PT ;  /* 0x000000040f047209 */ /* 0x000fe40007810000 */
[----:B------:R-:W-:Y:S02]  /*194d0*/  FMNMX.FTZ R5, R16, R5, !PT ;  /* 0x0000000510057209 */ /* 0x000fe40007810000 */
[----:B------:R-:W-:Y:S02]  /*194e0*/  ISETP.LT.OR P0, PT, R2, 0x2a, P0 ;  /* 0x0000002a0200780c */ /* 0x000fe40000701670 */
[----:B------:R-:W-:Y:S02]  /*194f0*/  FMNMX.FTZ R4, R32, R4, !PT ;  /* 0x0000000420047209 */ /* 0x000fe40007810000 */
[----:B------:R-:W-:Y:S01]  /*19500*/  PLOP3.LUT P3, PT, PT, PT, UP4, 0x40, 0x0 ;  /* 0x000000000000781c */ /* 0x000fe20003f6e848 */
[----:B------:R-:W-:Y:S01]  /*19510*/  UISETP.NE.AND UP4, UPT, UR38, URZ, UPT ;  /* 0x0000003f2600728c */ /* 0x000fe2000bf85270 */
[----:B------:R-:W-:Y:S02]  /*19520*/  FMNMX.FTZ R5, R18, R5, !PT ;  /* 0x0000000512057209 */ /* 0x000fe40007810000 */
[----:B------:R-:W-:Y:S02]  /*19530*/  FSEL R173, R47, -INF , !P0 ;  /* 0xff8000002fad7808 */ /* 0x000fe40004000000 */
[----:B------:R-:W-:Y:S02]  /*19540*/  ISETP.GT.AND P0, PT, R0, 0x30, P3 ;  /* 0x000000300000780c */ /* 0x000fe40001f04270 */
[----:B------:R-:W-:Y:S02]  /*19550*/  FMNMX.FTZ R4, R40, R4, !PT ;  /* 0x0000000428047209 */ /* 0x000fe40007810000 */
[----:B------:R-:W-:Y:S02]  /*19560*/  FMNMX.FTZ R5, R56, R5, !PT ;  /* 0x0000000538057209 */ /* 0x000fe40007810000 */
[----:B-1----:R-:W-:Y:S02]  /*19570*/  FMNMX.FTZ R72, R72, R7, !PT ;  /* 0x0000000748487209 */ /* 0x002fe40007810000 */
[----:B------:R-:W-:Y:S02]  /*19580*/  ISETP.LT.OR P0, PT, R2, 0x31, P0 ;  /* 0x000000310200780c */ /* 0x000fe40000701670 */
[----:B------:R-:W-:Y:S01]  /*19590*/  FMNMX.FTZ R4, R41, R4, !PT ;  /* 0x0000000429047209 */ /* 0x000fe20007810000 */
[----:B------:R-:W-:Y:S01]  /*195a0*/  FMUL.FTZ R74, R72, c[0x0][0x2d0] ;  /* 0x0000b400484a7a20 */ /* 0x000fe20000410000 */
[----:B------:R-:W-:Y:S01]  /*195b0*/  PLOP3.LUT P2, PT, PT, PT, UP3, 0x40, 0x0 ;  /* 0x000000000000781c */ /* 0x000fe20003f4e838 */
[----:B------:R-:W-:Y:S01]  /*195c0*/  UISETP.NE.AND UP3, UPT, UR33, URZ, UPT ;  /* 0x0000003f2100728c */ /* 0x000fe2000bf65270 */
[----:B------:R-:W-:Y:S02]  /*195d0*/  FMNMX.FTZ R5, R58, R5, !PT ;  /* 0x000000053a057209 */ /* 0x000fe40007810000 */
[----:B------:R-:W-:Y:S02]  /*195e0*/  FSEL R181, R181, -INF , !P0 ;  /* 0xff800000b5b57808 */ /* 0x000fe40004000000 */
[----:B------:R-:W-:Y:S02]  /*195f0*/  ISETP.GT.AND P0, PT, R0, 0x31, P2 ;  /* 0x000000310000780c */ /* 0x000fe40001704270 */
[----:B------:R-:W-:Y:S02]  /*19600*/  FMNMX.FTZ R4, R44, R4, !PT ;  /* 0x000000042c047209 */ /* 0x000fe40007810000 */
[----:B------:R-:W-:Y:S02]  /*19610*/  FSETP.NEU.FTZ.AND P2, PT, R72, -INF , PT ;  /* 0xff8000004800780b */ /* 0x000fe40003f5d000 */
[----:B------:R-:W-:Y:S02]  /*19620*/  FMNMX.FTZ R5, R62, R5, !PT ;  /* 0x000000053e057209 */ /* 0x000fe40007810000 */
[----:B------:R-:W-:Y:S02]  /*19630*/  FMNMX.FTZ R4, R98, R4, !PT ;  /* 0x0000000462047209 */ /* 0x000fe40007810000 */
[----:B------:R-:W-:Y:S02]  /*19640*/  FSEL R74, R74, RZ, P2 ;  /* 0x000000ff4a4a7208 */ /* 0x000fe40001000000 */
[----:B------:R-:W-:Y:S02]  /*19650*/  FMNMX.FTZ R5, R88, R5, !PT ;  /* 0x0000000558057209 */ /* 0x000fe40007810000 */
[----:B------:R-:W-:Y:S01]  /*19660*/  FMNMX.FTZ R4, R168, R4, !PT ;  /* 0x00000004a8047209 */ /* 0x000fe20007810000 */
[--C-:B------:R-:W-:Y:S01]  /*19670*/  FFMA.FTZ R48, R48, c[0x0][0x2d0], -R74.reuse ;  /* 0x0000b40030307a23 */ /* 0x100fe2000001084a */
[----:B--2---:R-:W-:Y:S02]  /*19680*/  FMNMX.FTZ R71, R3, R71, !PT ;  /* 0x0000004703477209 */ /* 0x004fe40007810000 */
[----:B------:R-:W-:Y:S01]  /*19690*/  FMNMX.FTZ R3, R99, R5, !PT ;  /* 0x0000000563037209 */ /* 0x000fe20007810000 */
[--C-:B------:R-:W-:Y:S01]  /*196a0*/  FFMA.FTZ R5, R19, c[0x0][0x2d0], -R74.reuse ;  /* 0x0000b40013057a23 */ /* 0x100fe2000001084a */
[----:B------:R-:W-:Y:S02]  /*196b0*/  FMNMX.FTZ R4, R170, R4, !PT ;  /* 0x00000004aa047209 */ /* 0x000fe40007810000 */
[----:B------:R-:W-:Y:S01]  /*196c0*/  ISETP.LT.OR P0, PT, R2, 0x32, P0 ;  /* 0x000000320200780c */ /* 0x000fe20000701670 */
[----:B------:R1:W-:Y:S01]  /*196d0*/  MUFU.EX2 R50, R5 ;  /* 0x0000000500327308 */ /* 0x0003e20000000800 */
        /* <DEDUP_REMOVED lines=8> */
[----:B------:R-:W-:Y:S02]  /*19760*/  FMNMX.FTZ R3, R173, R3, !PT ;  /* 0x00000003ad037209 */ /* 0x000fe40007810000 */
[----:B------:R-:W-:Y:S02]  /*19770*/  FMNMX.FTZ R4, R190, R4, !PT ;  /* 0x00000004be047209 */ /* 0x000fe40007810000 */
[----:B------:R-:W-:Y:S02]  /*19780*/  FSEL R184, R59, -INF , !P0 ;  /* 0xff8000003bb87808 */ /* 0x000fe40004000000 */
[----:B------:R-:W-:Y:S02]  /*19790*/  FMNMX.FTZ R4, R203, R4, !PT ;  /* 0x00000004cb047209 */ /* 0x000fe40007810000 */
[----:B------:R-:W-:Y:S01]  /*197a0*/  ISETP.GT.AND P0, PT, R0, 0x38, P1 ;  /* 0x000000380000780c */ /* 0x000fe20000f04270 */
[--C-:B-1----:R-:W-:Y:S01]  /*197b0*/  FFMA.FTZ R5, R21, c[0x0][0x2d0], -R74.reuse ;  /* 0x0000b40015057a23 */ /* 0x102fe2000001084a */
        /* <DEDUP_REMOVED lines=16> */
[----:B-1----:R-:W-:Y:S01]  /*198c0*/  FMNMX.FTZ R5, R186, R3, !PT ;  /* 0x00000003ba057209 */ /* 0x002fe20007810000 */
[--C-:B------:R-:W-:Y:S01]  /*198d0*/  FFMA.FTZ R3, R23, c[0x0][0x2d0], -R74.reuse ;  /* 0x0000b40017037a23 */ /* 0x100fe2000001084a */
[----:B------:R-:W-:Y:S01]  /*198e0*/  FSEL R178, R63, -INF , !P0 ;  /* 0xff8000003fb27808 */ /* 0x000fe20004000000 */
[----:B------:R-:W1:Y:S01]  /*198f0*/  SHFL.BFLY PT, R6, R4, 0x2, 0x1f ;  /* 0x0c401f0004067f89 */ /* 0x000e6200000e0000 */
[----:B------:R-:W-:Y:S01]  /*19900*/  PLOP3.LUT P5, PT, PT, PT, UP0, 0x40, 0x0 ;  /* 0x000000000000781c */ /* 0x000fe20003fae808 */
[----:B------:R2:W3:Y:S01]  /*19910*/  MUFU.EX2 R61, R3 ;  /* 0x00000003003d7308 */ /* 0x0004e20000000800 */
[----:B------:R-:W-:Y:S01]  /*19920*/  PLOP3.LUT P4, PT, PT, PT, UP6, 0x40, 0x0 ;  /* 0x000000000000781c */ /* 0x000fe20003f8e868 */
[----:B------:R-:W-:Y:S01]  /*19930*/  UISETP.NE.AND UP0, UPT, UR37, URZ, UPT ;  /* 0x0000003f2500728c */ /* 0x000fe2000bf05270 */
[C---:B------:R-:W-:Y:S02]  /*19940*/  ISETP.GT.AND P0, PT, R0.reuse, 0x40, P5 ;  /* 0x000000400000780c */ /* 0x040fe40002f04270 */
[----:B------:R-:W-:Y:S02]  /*19950*/  ISETP.GT.AND P1, PT, R0, 0x41, P4 ;  /* 0x000000410000780c */ /* 0x000fe40002724270 */
[----:B------:R-:W-:Y:S02]  /*19960*/  ISETP.LT.OR P0, PT, R2, 0x41, P0 ;  /* 0x000000410200780c */ /* 0x000fe40000701670 */
[----:B------:R-:W-:Y:S02]  /*19970*/  PLOP3.LUT P3, PT, PT, PT, UP5, 0x40, 0x0 ;  /* 0x000000000000781c */ /* 0x000fe40003f6e858 */
[----:B------:R-:W-:Y:S02]  /*19980*/  FSEL R188, R188, -INF , !P0 ;  /* 0xff800000bcbc7808 */ /* 0x000fe40004000000 */
[----:B------:R-:W-:Y:S02]  /*19990*/  PLOP3.LUT P0, PT, PT, PT, UP4, 0x40, 0x0 ;  /* 0x000000000000781c */ /* 0x000fe40003f0e848 */
[----:B------:R-:W-:Y:S02]  /*199a0*/  ISETP.LT.OR P1, PT, R2, 0x42, P1 ;  /* 0x000000420200780c */ /* 0x000fe40000f21670 */
[C---:B------:R-:W-:Y:S02]  /*199b0*/  ISETP.GT.AND P3, PT, R0.reuse, 0x48, P3 ;  /* 0x000000480000780c */ /* 0x040fe40001f64270 */
[----:B------:R-:W-:Y:S02]  /*199c0*/  ISETP.GT.AND P0, PT, R0, 0x49, P0 ;  /* 0x000000490000780c */ /* 0x000fe40000704270 */
[----:B------:R-:W-:Y:S02]  /*199d0*/  FMNMX.FTZ R5, R178, R5, !PT ;  /* 0x00000005b2057209 */ /* 0x000fe40007810000 */
[----:B------:R-:W-:Y:S02]  /*199e0*/  ISETP.LT.OR P0, PT, R2, 0x4a, P0 ;  /* 0x0000004a0200780c */ /* 0x000fe40000701670 */
[----:B-1----:R-:W-:Y:S01]  /*199f0*/  FMNMX.FTZ R4, R4, R6, !PT ;  /* 0x0000000604047209 */ /* 0x002fe20007810000 */
[----:B------:R-:W-:Y:S01]  /*19a00*/  FFMA.FTZ R6, R11, c[0x0][0x2d0], -R74 ;  /* 0x0000b4000b067a23 */ /* 0x000fe2000001084a */
[----:B------:R-:W-:Y:S01]  /*19a10*/  FSEL R191, R75, -INF , !P1 ;  /* 0xff8000004bbf7808 */ /* 0x000fe20004800000 */
[----:B------:R-:W-:Y:S01]  /*19a20*/  FMUL.FTZ R75, R71, c[0x0][0x2d0] ;  /* 0x0000b400474b7a20 */ /* 0x000fe20000410000 */
[----:B------:R-:W-:Y:S01]  /*19a30*/  ISETP.LT.OR P1, PT, R2, 0x49, P3 ;  /* 0x000000490200780c */ /* 0x000fe20001f21670 */
[----:B------:R-:W-:Y:S01]  /*19a40*/  MUFU.EX2 R38, R6 ;  /* 0x0000000600267308 */ /* 0x000fe20000000800 */
[----:B------:R-:W-:Y:S01]  /*19a50*/  PLOP3.LUT P3, PT, PT, PT, UP2, 0x40, 0x0 ;  /* 0x000000000000781c */ /* 0x000fe20003f6e828 */
[----:B------:R-:W1:Y:S01]  /*19a60*/  SHFL.BFLY PT, R70, R4, 0x1, 0x1f ;  /* 0x0c201f0004467f89 */ /* 0x000e6200000e0000 */
[----:B--2---:R-:W-:Y:S02]  /*19a70*/  FMNMX.FTZ R3, R188, R5, !PT ;  /* 0x00000005bc037209 */ /* 0x004fe40007810000 */
[----:B------:R-:W-:Y:S02]  /*19a80*/  PLOP3.LUT P4, PT, PT, PT, UP3, 0x40, 0x0 ;  /* 0x000000000000781c */ /* 0x000fe40003f8e838 */
[----:B------:R-:W-:Y:S02]  /*19a90*/  FSEL R192, R78, -INF , !P1 ;  /* 0xff8000004ec07808 */ /* 0x000fe40004800000 */
[----:B------:R-:W-:Y:S02]  /*19aa0*/  FSEL R194, R79, -INF , !P0 ;  /* 0xff8000004fc27808 */ /* 0x000fe40004000000 */
[C---:B------:R-:W-:Y:S02]  /*19ab0*/  ISETP.GT.AND P4, PT, R0.reuse, 0x50, P4 ;  /* 0x000000500000780c */ /* 0x040fe40002784270 */
[----:B------:R-:W-:Y:S02]  /*19ac0*/  ISETP.GT.AND P0, PT, R0, 0x51, P3 ;  /* 0x000000510000780c */ /* 0x000fe40001f04270 */
[----:B------:R-:W-:Y:S02]  /*19ad0*/  FMNMX.FTZ R3, R191, R3, !PT ;  /* 0x00000003bf037209 */ /* 0x000fe40007810000 */
[----:B------:R-:W-:Y:S02]  /*19ae0*/  FSETP.NEU.FTZ.AND P1, PT, R71, -INF , PT ;  /* 0xff8000004700780b */ /* 0x000fe40003f3d000 */
[C---:B------:R-:W-:Y:S02]  /*19af0*/  ISETP.LT.OR P3, PT, R2.reuse, 0x51, P4 ;  /* 0x000000510200780c */ /* 0x040fe40002761670 */
[----:B------:R-:W-:Y:S02]  /*19b00*/  ISETP.LT.OR P0, PT, R2, 0x52, P0 ;  /* 0x000000520200780c */ /* 0x000fe40000701670 */
[----:B------:R-:W-:Y:S02]  /*19b10*/  FMNMX.FTZ R3, R192, R3, !PT ;  /* 0x00000003c0037209 */ /* 0x000fe40007810000 */
[----:B------:R-:W-:Y:S02]  /*19b20*/  FSEL R75, R75, RZ, P1 ;  /* 0x000000ff4b4b7208 */ /* 0x000fe40000800000 */
[----:B------:R-:W-:Y:S02]  /*19b30*/  FSEL R202, R91, -INF , !P0 ;  /* 0xff8000005bca7808 */ /* 0x000fe40004000000 */
[----:B------:R-:W-:Y:S01]  /*19b40*/  FMNMX.FTZ R3, R194, R3, !PT ;  /* 0x00000003c2037209 */ /* 0x000fe20007810000 */
[--C-:B------:R-:W-:Y:S01]  /*19b50*/  FFMA.FTZ R5, R10, c[0x0][0x2d0], -R75.reuse ;  /* 0x0000b4000a057a23 */ /* 0x100fe2000001084b */
[----:B------:R-:W-:Y:S01]  /*19b60*/  FSEL R199, R42, -INF , !P3 ;  /* 0xff8000002ac77808 */ /* 0x000fe20005800000 */
[--C-:B------:R-:W-:Y:S01]  /*19b70*/  FFMA.FTZ R92, R95, c[0x0][0x2d0], -R75.reuse ;  /* 0x0000b4005f5c7a23 */ /* 0x100fe2000001084b */
[----:B------:R-:W-:Y:S01]  /*19b80*/  PLOP3.LUT P3, PT, PT, PT, UP1, 0x40, 0x0 ;  /* 0x000000000000781c */ /* 0x000fe20003f6e818 */
[----:B------:R2:W-:Y:S01]  /*19b90*/  MUFU.EX2 R84, R5 ;  /* 0x0000000500547308 */ /* 0x0005e20000000800 */
[----:B------:R-:W-:Y:S01]  /*19ba0*/  PLOP3.LUT P0, PT, PT, PT, UP0, 0x40, 0x0 ;  /* 0x000000000000781c */ /* 0x000fe20003f0e808 */
[----:B------:R-:W-:Y:S01]  /*19bb0*/  UISETP.GT.AND UP0, UPT, UR12, UR11, UPT ;  /* 0x0000000b0c00728c */ /* 0x000fe2000bf04270 */
[C---:B------:R-:W-:Y:S01]  /*19bc0*/  ISETP.GT.AND P3, PT, R0.reuse, 0x58, P3 ;  /* 0x000000580000780c */ /* 0x040fe20001f64270 */
[----:B------:R-:W-:Y:S01]  /*19bd0*/  UIADD3 UR12, UR12, -0x1, URZ ;  /* 0xffffffff0c0c7890 */ /* 0x000fe2000fffe03f */
[----:B------:R-:W-:Y:S02]  /*19be0*/  ISETP.GT.AND P0, PT, R0, 0x59, P0 ;  /* 0x000000590000780c */ /* 0x000fe40000704270 */
[----:B------:R-:W-:Y:S01]  /*19bf0*/  FMNMX.FTZ R0, R199, R3, !PT ;  /* 0x00000003c7007209 */ /* 0x000fe20007810000 */
[--C-:B------:R-:W-:Y:S01]  /*19c00*/  FFMA.FTZ R3, R22, c[0x0][0x2d0], -R75.reuse ;  /* 0x0000b40016037a23 */ /* 0x100fe2000001084b */
[----:B---3--:R-:W-:Y:S02]  /*19c10*/  F2FP.PACK_AB R78, R61, R87 ;  /* 0x000000573d4e723e */ /* 0x008fe400000000ff */
[----:B------:R-:W-:Y:S01]  /*19c20*/  ISETP.LT.OR P0, PT, R2, 0x5a, P0 ;  /* 0x0000005a0200780c */ /* 0x000fe20000701670 */
[----:B------:R3:W-:Y:S01]  /*19c30*/  MUFU.EX2 R60, R3 ;  /* 0x00000003003c7308 */ /* 0x0007e20000000800 */
[----:B-1----:R-:W-:Y:S02]  /*19c40*/  FMNMX.FTZ R70, R4, R70, !PT ;  /* 0x0000004604467209 */ /* 0x002fe40007810000 */
[----:B------:R-:W-:Y:S02]  /*19c50*/  FSEL R73, R34, -INF , !P0 ;  /* 0xff80000022497808 */ /* 0x000fe40004000000 */
[C---:B------:R-:W-:Y:S01]  /*19c60*/  FSETP.NEU.FTZ.AND P0, PT, R70.reuse, -INF , PT ;  /* 0xff8000004600780b */ /* 0x040fe20003f1d000 */
[----:B------:R-:W-:Y:S01]  /*19c70*/  FMUL.FTZ R96, R70, c[0x0][0x2d0] ;  /* 0x0000b40046607a20 */ /* 0x000fe20000410000 */
[----:B------:R-:W-:Y:S01]  /*19c80*/  ISETP.LT.OR P3, PT, R2, 0x59, P3 ;  /* 0x000000590200780c */ /* 0x000fe20001f61670 */
[--C-:B------:R-:W-:Y:S01]  /*19c90*/  FFMA.FTZ R2, R20, c[0x0][0x2d0], -R75.reuse ;  /* 0x0000b40014027a23 */ /* 0x100fe2000001084b */
[----:B------:R-:W-:Y:S01]  /*19ca0*/  FMNMX.FTZ R0, R202, R0, !PT ;  /* 0x00000000ca007209 */ /* 0x000fe20007810000 */
[----:B------:R-:W-:Y:S01]  /*19cb0*/  LDSM.16.MT88.4 R20, [R209+0x100] ;  /* 0x00010000d114783b */ /* 0x000fe20000004200 */
[----:B------:R-:W-:Y:S01]  /*19cc0*/  FSEL R96, R96, RZ, P0 ;  /* 0x000000ff60607208 */ /* 0x000fe20000000000 */
[----:B------:R1:W4:Y:S01]  /*19cd0*/  MUFU.EX2 R86, R2 ;  /* 0x0000000200567308 */ /* 0x0003220000000800 */
[----:B------:R-:W-:Y:S01]  /*19ce0*/  FSEL R201, R35, -INF , !P3 ;  /* 0xff80000023c97808 */ /* 0x000fe20005800000 */
[--C-:B--2---:R-:W-:Y:S02]  /*19cf0*/  FFMA.FTZ R5, R17, c[0x0][0x2d0], -R75.reuse ;  /* 0x0000b40011057a23 */ /* 0x104fe4000001084b */
[--C-:B------:R-:W-:Y:S01]  /*19d00*/  FFMA.FTZ R4, R15, c[0x0][0x2d0], -R96.reuse ;  /* 0x0000b4000f047a23 */ /* 0x100fe20000010860 */
[----:B------:R-:W-:Y:S01]  /*19d10*/  FMNMX.FTZ R0, R201, R0, !PT ;  /* 0x00000000c9007209 */ /* 0x000fe20007810000 */
[--C-:B------:R-:W-:Y:S02]  /*19d20*/  FFMA.FTZ R32, R32, c[0x0][0x2d0], -R96.reuse ;  /* 0x0000b40020207a23 */ /* 0x100fe40000010860 */
[--C-:B------:R-:W-:Y:S01]  /*19d30*/  FFMA.FTZ R44, R44, c[0x0][0x2d0], -R96.reuse ;  /* 0x0000b4002c2c7a23 */ /* 0x100fe20000010860 */
[----:B------:R-:W-:Y:S01]  /*19d40*/  FMNMX.FTZ R0, R73, R0, !PT ;  /* 0x0000000049007209 */ /* 0x000fe20007810000 */
[----:B------:R-:W-:Y:S01]  /*19d50*/  MUFU.EX2 R36, R4 ;  /* 0x0000000400247308 */ /* 0x000fe20000000800 */
[--C-:B---3--:R-:W-:Y:S02]  /*19d60*/  FFMA.FTZ R3, R8, c[0x0][0x2d0], -R96.reuse ;  /* 0x0000b40008037a23 */ /* 0x108fe40000010860 */
[--C-:B------:R-:W-:Y:S07]  /*19d70*/  FFMA.FTZ R8, R25, c[0x0][0x2d0], -R75.reuse ;  /* 0x0000b40019087a23 */ /* 0x100fee000001084b */
[----:B------:R2:W-:Y:S01]  /*19d80*/  MUFU.EX2 R57, R3 ;  /* 0x0000000300397308 */ /* 0x0005e20000000800 */
[----:B-1----:R-:W1:Y:S01]  /*19d90*/  SHFL.BFLY PT, R2, R0, 0x2, 0x1f ;  /* 0x0c401f0000027f89 */ /* 0x002e6200000e0000 */
[----:B----4-:R-:W-:Y:S08]  /*19da0*/  F2FP.PACK_AB R79, R60, R86 ;  /* 0x000000563c4f723e */ /* 0x010ff000000000ff */
[----:B------:R-:W3:Y:S10]  /*19db0*/  MUFU.EX2 R49, R5 ;  /* 0x0000000500317308 */ /* 0x000ef40000000800 */
[----:B------:R-:W-:Y:S01]  /*19dc0*/  MUFU.EX2 R63, R8 ;  /* 0x00000008003f7308 */ /* 0x000fe20000000800 */
[--C-:B--2---:R-:W-:Y:S02]  /*19dd0*/  FFMA.FTZ R3, R12, c[0x0][0x2d0], -R96.reuse ;  /* 0x0000b4000c037a23 */ /* 0x104fe40000010860 */
[--C-:B------:R-:W-:Y:S07]  /*19de0*/  FFMA.FTZ R12, R27, c[0x0][0x2d0], -R75.reuse ;  /* 0x0000b4001b0c7a23 */ /* 0x100fee000001084b */
[----:B------:R2:W4:Y:S01]  /*19df0*/  MUFU.EX2 R37, R3 ;  /* 0x0000000300257308 */ /* 0x0005220000000800 */
[----:B---3--:R-:W-:Y:S09]  /*19e00*/  F2FP.PACK_AB R77, R49, R84 ;  /* 0x00000054314d723e */ /* 0x008ff200000000ff */
[----:B------:R-:W-:Y:S01]  /*19e10*/  MUFU.EX2 R51, R12 ;  /* 0x0000000c00337308 */ /* 0x000fe20000000800 */
[----:B--2---:R-:W-:Y:S09]  /*19e20*/  FFMA.FTZ R3, R13, c[0x0][0x2d0], -R96 ;  /* 0x0000b4000d037a23 */ /* 0x004ff20000010860 */
[----:B------:R1:W-:Y:S02]  /*19e30*/  MUFU.EX2 R85, R3 ;  /* 0x0000000300557308 */ /* 0x0003e40000000800 */
[----:B-1----:R-:W-:Y:S01]  /*19e40*/  FMNMX.FTZ R3, R0, R2, !PT ;  /* 0x0000000200037209 */ /* 0x002fe20007810000 */
[----:B------:R-:W-:Y:S01]  /*19e50*/  FFMA.FTZ R2, R24, c[0x0][0x2d0], -R74 ;  /* 0x0000b40018027a23 */ /* 0x000fe2000001084a */
[----:B------:R-:W-:Y:S01]  /*19e60*/  FSEL R0, R72, RZ, P2 ;  /* 0x000000ff48007208 */ /* 0x000fe20001000000 */
[--C-:B------:R-:W-:Y:S05]  /*19e70*/  FFMA.FTZ R24, R28, c[0x0][0x2d0], -R75.reuse ;  /* 0x0000b4001c187a23 */ /* 0x100fea000001084b */
[----:B------:R1:W-:Y:S01]  /*19e80*/  MUFU.EX2 R89, R2 ;  /* 0x0000000200597308 */ /* 0x0003e20000000800 */
[----:B------:R-:W2:Y:S01]  /*19e90*/  SHFL.BFLY PT, R4, R3, 0x1, 0x1f ;  /* 0x0c201f0003047f89 */ /* 0x000ea200000e0000 */
[----:B------:R-:W-:Y:S01]  /*19ea0*/  FADD.FTZ R0, -R0, R100 ;  /* 0x0000006400007221 */ /* 0x000fe20000010100 */
[----:B------:R-:W-:Y:S01]  /*19eb0*/  MOV R100, R38 ;  /* 0x0000002600647202 */ /* 0x000fe20000000f00 */
[----:B------:R-:W-:Y:S02]  /*19ec0*/  FFMA.FTZ R28, R30, c[0x0][0x2d0], -R75 ;  /* 0x0000b4001e1c7a23 */ /* 0x000fe4000001084b */
[----:B------:R-:W-:Y:S01]  /*19ed0*/  FMUL.FTZ R0, R0, c[0x0][0x2d0] ;  /* 0x0000b40000007a20 */ /* 0x000fe20000410000 */
[----:B------:R-:W-:Y:S03]  /*19ee0*/  F2FP.PACK_AB R76, R50, R100 ;  /* 0x00000064324c723e */ /* 0x000fe600000000ff */
[----:B------:R3:W5:Y:S10]  /*19ef0*/  MUFU.EX2 R69, R0 ;  /* 0x0000000000457308 */ /* 0x0007740000000800 */
[----:B------:R-:W-:Y:S01]  /*19f00*/  MUFU.EX2 R34, R24 ;  /* 0x0000001800227308 */ /* 0x000fe20000000800 */
        /* <DEDUP_REMOVED lines=9> */
[----:B-----5:R-:W-:Y:S02]  /*19fa0*/  FMUL.FTZ R5, R69, R105 ;  /* 0x0000006945057220 */ /* 0x020fe40000410000 */
[----:B------:R-:W-:Y:S01]  /*19fb0*/  FADD.FTZ R0, -R0, R102 ;  /* 0x0000006600007221 */ /* 0x000fe20000010100 */
[----:B------:R-:W-:Y:S01]  /*19fc0*/  FSEL R97, R97, RZ, P0 ;  /* 0x000000ff61617208 */ /* 0x000fe20000000000 */
[----:B------:R-:W-:Y:S01]  /*19fd0*/  FMUL.FTZ R17, R69, R117 ;  /* 0x0000007545117220 */ /* 0x000fe20000410000 */
[-C--:B------:R-:W-:Y:S01]  /*19fe0*/  F2FP.PACK_AB R64, R101, R57.reuse ;  /* 0x000000396540723e */ /* 0x080fe200000000ff */
[----:B------:R-:W-:Y:S01]  /*19ff0*/  FMUL.FTZ R0, R0, c[0x0][0x2d0] ;  /* 0x0000b40000007a20 */ /* 0x000fe20000410000 */
[----:B------:R-:W-:Y:S01]  /*1a000*/  MOV R117, R57 ;  /* 0x0000003900757202 */ /* 0x000fe20000000f00 */
[--C-:B------:R-:W-:Y:S01]  /*1a010*/  FFMA.FTZ R4, R16, c[0x0][0x2d0], -R97.reuse ;  /* 0x0000b40010047a23 */ /* 0x100fe20000010861 */
[----:B------:R-:W-:Y:S01]  /*1a020*/  MUFU.EX2 R105, R92 ;  /* 0x0000005c00697308 */ /* 0x000fe20000000800 */
[--C-:B------:R-:W-:Y:S02]  /*1a030*/  FFMA.FTZ R58, R58, c[0x0][0x2d0], -R97.reuse ;  /* 0x0000b4003a3a7a23 */ /* 0x100fe40000010861 */
[--C-:B------:R-:W-:Y:S02]  /*1a040*/  FFMA.FTZ R62, R62, c[0x0][0x2d0], -R97.reuse ;  /* 0x0000b4003e3e7a23 */ /* 0x100fe40000010861 */
[----:B------:R-:W-:Y:S05]  /*1a050*/  FFMA.FTZ R16, R29, c[0x0][0x2d0], -R74 ;  /* 0x0000b4001d107a23 */ /* 0x000fea000001084a */
[----:B------:R2:W3:Y:S01]  /*1a060*/  MUFU.EX2 R2, R0 ;  /* 0x0000000000027308 */ /* 0x0004e20000000800 */
[C---:B-1----:R-:W-:Y:S02]  /*1a070*/  FMUL.FTZ R19, R68.reuse, R119 ;  /* 0x0000007744137220 */ /* 0x042fe40000410000 */
[C---:B------:R-:W-:Y:S02]  /*1a080*/  FMUL.FTZ R35, R68.reuse, R135 ;  /* 0x0000008744237220 */ /* 0x040fe40000410000 */
[C---:B------:R-:W-:Y:S01]  /*1a090*/  FMUL.FTZ R7, R68.reuse, R107 ;  /* 0x0000006b44077220 */ /* 0x040fe20000410000 */
[----:B------:R-:W-:Y:S04]  /*1a0a0*/  MOV R107, R36 ;  /* 0x00000024006b7202 */ /* 0x000fe80000000f00 */
[----:B------:R1:W-:Y:S01]  /*1a0b0*/  MUFU.EX2 R206, R4 ;  /* 0x0000000400ce7308 */ /* 0x0003e20000000800 */
[----:B------:R-:W-:Y:S01]  /*1a0c0*/  FMUL.FTZ R6, R68, R106 ;  /* 0x0000006a44067220 */ /* 0x000fe20000410000 */
[----:B------:R-:W4:Y:S01]  /*1a0d0*/  LDSM.16.MT88.4 R36, [R212+0x100] ;  /* 0x00010000d424783b */ /* 0x000f220000004200 */
[----:B------:R-:W-:Y:S07]  /*1a0e0*/  F2FP.PACK_AB R66, R107, R85 ;  /* 0x000000556b42723e */ /* 0x000fee00000000ff */
[----:B------:R5:W-:Y:S01]  /*1a0f0*/  MUFU.EX2 R33, R16 ;  /* 0x0000001000217308 */ /* 0x000be20000000800 */
[--C-:B--2---:R-:W-:Y:S02]  /*1a100*/  FFMA.FTZ R0, R9, c[0x0][0x2d0], -R97.reuse ;  /* 0x0000b40009007a23 */ /* 0x104fe40000010861 */
[C---:B---3--:R-:W-:Y:S02]  /*1a110*/  FMUL.FTZ R8, R2.reuse, R108 ;  /* 0x0000006c02087220 */ /* 0x048fe40000410000 */
[C---:B------:R-:W-:Y:S05]  /*1a120*/  FMUL.FTZ R9, R2.reuse, R109 ;  /* 0x0000006d02097220 */ /* 0x040fea0000410000 */
[----:B------:R2:W-:Y:S01]  /*1a130*/  MUFU.EX2 R204, R0 ;  /* 0x0000000000cc7308 */ /* 0x0005e20000000800 */
[C---:B------:R-:W-:Y:S01]  /*1a140*/  FMUL.FTZ R12, R2.reuse, R112 ;  /* 0x00000070020c7220 */ /* 0x040fe20000410000 */
[----:B------:R-:W-:Y:S01]  /*1a150*/  MOV R112, R87 ;  /* 0x0000005700707202 */ /* 0x000fe20000000f00 */
[----:B------:R-:W-:Y:S02]  /*1a160*/  FMUL.FTZ R13, R2, R113 ;  /* 0x00000071020d7220 */ /* 0x000fe40000410000 */
[--C-:B-1----:R-:W-:Y:S02]  /*1a170*/  FFMA.FTZ R4, R18, c[0x0][0x2d0], -R97.reuse ;  /* 0x0000b40012047a23 */ /* 0x102fe40000010861 */
[----:B------:R-:W-:Y:S02]  /*1a180*/  FMUL.FTZ R18, R68, R118 ;  /* 0x0000007644127220 */ /* 0x000fe40000410000 */
[----:B------:R-:W-:Y:S01]  /*1a190*/  IMAD.MOV.U32 R113, RZ, RZ, R84 ;  /* 0x000000ffff717224 */ /* 0x000fe200078e0054 */
[----:B------:R1:W3:Y:S01]  /*1a1a0*/  MUFU.EX2 R207, R4 ;  /* 0x0000000400cf7308 */ /* 0x0002e20000000800 */
[C---:B------:R-:W-:Y:S02]  /*1a1b0*/  FMUL.FTZ R24, R2.reuse, R124 ;  /* 0x0000007c02187220 */ /* 0x040fe40000410000 */
[C---:B------:R-:W-:Y:S02]  /*1a1c0*/  FMUL.FTZ R25, R2.reuse, R125 ;  /* 0x0000007d02197220 */ /* 0x040fe40000410000 */
[----:B-----5:R-:W-:Y:S02]  /*1a1d0*/  FMUL.FTZ R16, R69, R116 ;  /* 0x0000007445107220 */ /* 0x020fe40000410000 */
[C---:B------:R-:W-:Y:S02]  /*1a1e0*/  FMUL.FTZ R29, R2.reuse, R129 ;  /* 0x00000081021d7220 */ /* 0x040fe40000410000 */
[C---:B------:R-:W-:Y:S01]  /*1a1f0*/  FMUL.FTZ R45, R2.reuse, R145 ;  /* 0x00000091022d7220 */ /* 0x040fe20000410000 */
[----:B------:R5:W-:Y:S01]  /*1a200*/  MUFU.EX2 R124, R32 ;  /* 0x00000020007c7308 */ /* 0x000be20000000800 */
[----:B------:R-:W-:Y:S02]  /*1a210*/  FMUL.FTZ R57, R2, R157 ;  /* 0x0000009d02397220 */ /* 0x000fe40000410000 */
[----:B------:R-:W-:Y:S02]  /*1a220*/  IMAD.MOV.U32 R116, RZ, RZ, R86 ;  /* 0x000000ffff747224 */ /* 0x000fe400078e0056 */
[----:B--2---:R-:W-:Y:S02]  /*1a230*/  FFMA.FTZ R0, R14, c[0x0][0x2d0], -R97 ;  /* 0x0000b4000e007a23 */ /* 0x004fe40000010861 */
[----:B------:R-:W-:Y:S02]  /*1a240*/  IMAD.MOV.U32 R108, RZ, RZ, R60 ;  /* 0x000000ffff6c7224 */ /* 0x000fe400078e003c */
[----:B------:R-:W-:Y:S01]  /*1a250*/  FMUL.FTZ R60, R2, R160 ;  /* 0x000000a0023c7220 */ /* 0x000fe20000410000 */
[----:B------:R2:W2:Y:S01]  /*1a260*/  MUFU.EX2 R205, R0 ;  /* 0x0000000000cd7308 */ /* 0x0004a20000000800 */
[----:B------:R-:W-:Y:S01]  /*1a270*/  MOV R160, R116 ;  /* 0x0000007400a07202 */ /* 0x000fe20000000f00 */
[----:B-1----:R-:W-:Y:S01]  /*1a280*/  FFMA.FTZ R4, R26, c[0x0][0x2d0], -R74 ;  /* 0x0000b4001a047a23 */ /* 0x002fe2000001084a */
[----:B---3--:R-:W-:Y:S07]  /*1a290*/  F2FP.PACK_AB R67, R207, R206 ;  /* 0x000000cecf43723e */ /* 0x008fee00000000ff */
[----:B------:R1:W-:Y:S01]  /*1a2a0*/  MUFU.EX2 R91, R4 ;  /* 0x00000004005b7308 */ /* 0x0003e20000000800 */
[----:B-----5:R-:W-:Y:S01]  /*1a2b0*/  FMUL.FTZ R32, R69, R132 ;  /* 0x0000008445207220 */ /* 0x020fe20000410000 */
[----:B--2---:R-:W-:Y:S02]  /*1a2c0*/  FSEL R0, R3, RZ, P0 ;  /* 0x000000ff03007208 */ /* 0x004fe40000000000 */
[----:B------:R-:W-:Y:S02]  /*1a2d0*/  F2FP.PACK_AB R65, R205, R204 ;  /* 0x000000cccd41723e */ /* 0x000fe400000000ff */
[----:B------:R-:W-:Y:S01]  /*1a2e0*/  PLOP3.LUT P0, PT, PT, PT, UP0, 0x80, 0x0 ;  /* 0x000000000000781c */ /* 0x000fe20003f0f008 */
[----:B------:R-:W-:Y:S04]  /*1a2f0*/  FADD.FTZ R0, -R0, R103 ;  /* 0x0000006700007221 */ /* 0x000fe80000010100 */
[----:B------:R-:W-:Y:S02]  /*1a300*/  FMUL.FTZ R0, R0, c[0x0][0x2d0] ;  /* 0x0000b40000007a20 */ /* 0x000fe40000410000 */
[----:B-1----:R-:W-:Y:S02]  /*1a310*/  FMUL.FTZ R4, R69, R104 ;  /* 0x0000006845047220 */ /* 0x002fe40000410000 */
[----:B------:R-:W-:Y:S02]  /*1a320*/  IMAD.MOV.U32 R104, RZ, RZ, R89 ;  /* 0x000000ffff687224 */ /* 0x000fe400078e0059 */
[----:B------:R-:W1:Y:S03]  /*1a330*/  MUFU.EX2 R0, R0 ;  /* 0x0000000000007308 */ /* 0x000e660000000800 */
[-C--:B------:R-:W-:Y:S01]  /*1a340*/  HMMA.16816.F32 R4, R76, R20.reuse, R4 ;  /* 0x000000144c04723c */ /* 0x080fe20000001804 */
[C---:B-1----:R-:W-:Y:S01]  /*1a350*/  FMUL.FTZ R10, R0.reuse, R110 ;  /* 0x0000006e000a7220 */ /* 0x042fe20000410000 */
[----:B------:R-:W-:Y:S01]  /*1a360*/  MOV R110, R61 ;  /* 0x0000003d006e7202 */ /* 0x000fe20000000f00 */
[C---:B------:R-:W-:Y:S01]  /*1a370*/  FMUL.FTZ R11, R0.reuse, R111 ;  /* 0x0000006f000b7220 */ /* 0x040fe20000410000 */
[----:B------:R-:W-:Y:S01]  /*1a380*/  MOV R111, R63 ;  /* 0x0000003f006f7202 */ /* 0x000fe20000000f00 */
[C---:B------:R-:W-:Y:S02]  /*1a390*/  FMUL.FTZ R63, R0.reuse, R163 ;  /* 0x000000a3003f7220 */ /* 0x040fe40000410000 */
[C---:B------:R-:W-:Y:S01]  /*1a3a0*/  FMUL.FTZ R14, R0.reuse, R114 ;  /* 0x00000072000e7220 */ /* 0x040fe20000410000 */
[----:B------:R-:W-:Y:S01]  /*1a3b0*/  MOV R114, R85 ;  /* 0x0000005500727202 */ /* 0x000fe20000000f00 */
[C---:B------:R-:W-:Y:S01]  /*1a3c0*/  FMUL.FTZ R47, R0.reuse, R147 ;  /* 0x00000093002f7220 */ /* 0x040fe20000410000 */
[C---:B------:R-:W-:Y:S02]  /*1a3d0*/  HMMA.16816.F32 R8, R64.reuse, R20, R8 ;  /* 0x000000144008723c */ /* 0x040fe40000001808 */
[----:B------:R-:W-:Y:S01]  /*1a3e0*/  FMUL.FTZ R15, R0, R115 ;  /* 0x00000073000f7220 */ /* 0x000fe20000410000 */
[----:B------:R-:W1:Y:S01]  /*1a3f0*/  LDSM.16.MT88.4 R84, [R209+0x900] ;  /* 0x00090000d154783b */ /* 0x000e620000004200 */
[----:B------:R-:W-:Y:S01]  /*1a400*/  FMUL.FTZ R61, R2, R161 ;  /* 0x000000a1023d7220 */ /* 0x000fe20000410000 */
[----:B------:R-:W-:Y:S01]  /*1a410*/  MUFU.EX2 R115, R44 ;  /* 0x0000002c00737308 */ /* 0x000fe20000000800 */
[----:B------:R-:W-:Y:S02]  /*1a420*/  IMAD.MOV.U32 R161, RZ, RZ, R112 ;  /* 0x000000ffffa17224 */ /* 0x000fe400078e0070 */
[----:B------:R-:W-:Y:S01]  /*1a430*/  FFMA.FTZ R20, R31, c[0x0][0x2d0], -R74 ;  /* 0x0000b4001f147a23 */ /* 0x000fe2000001084a */
[-C--:B------:R-:W-:Y:S03]  /*1a440*/  HMMA.16816.F32 R12, R64, R22.reuse, R12 ;  /* 0x00000016400c723c */ /* 0x080fe6000000180c */
[C---:B------:R-:W-:Y:S02]  /*1a450*/  FMUL.FTZ R21, R69.reuse, R121 ;  /* 0x0000007945157220 */ /* 0x040fe40000410000 */
[C---:B------:R-:W-:Y:S01]  /*1a460*/  FMUL.FTZ R26, R0.reuse, R126 ;  /* 0x0000007e001a7220 */ /* 0x040fe20000410000 */
[----:B------:R2:W3:Y:S01]  /*1a470*/  MUFU.EX2 R59, R20 ;  /* 0x00000014003b7308 */ /* 0x0004e20000000800 */
[C---:B------:R-:W-:Y:S01]  /*1a480*/  FMUL.FTZ R27, R0.reuse, R127 ;  /* 0x0000007f001b7220 */ /* 0x040fe20000410000 */
[C---:B------:R-:W-:Y:S01]  /*1a490*/  HMMA.16816.F32 R16, R76.reuse, R22, R16 ;  /* 0x000000164c10723c */ /* 0x040fe20000001810 */
[C---:B------:R-:W-:Y:S03]  /*1a4a0*/  FMUL.FTZ R30, R0.reuse, R130 ;  /* 0x00000082001e7220 */ /* 0x040fe60000410000 */
[----:B------:R-:W-:Y:S01]  /*1a4b0*/  FMUL.FTZ R31, R0, R131 ;  /* 0x00000083001f7220 */ /* 0x000fe20000410000 */
[----:B------:R-:W-:Y:S01]  /*1a4c0*/  MOV R131, R33 ;  /* 0x0000002100837202 */ /* 0x000fe20000000f00 */
[C---:B------:R-:W-:Y:S02]  /*1a4d0*/  FMUL.FTZ R33, R69.reuse, R133 ;  /* 0x0000008545217220 */ /* 0x040fe40000410000 */
[C---:B------:R-:W-:Y:S02]  /*1a4e0*/  FMUL.FTZ R22, R68.reuse, R122 ;  /* 0x0000007a44167220 */ /* 0x040fe40000410000 */
[----:B------:R5:W-:Y:S02]  /*1a4f0*/  MUFU.EX2 R122, R48 ;  /* 0x00000030007a7308 */ /* 0x000be40000000800 */
[C---:B------:R-:W-:Y:S02]  /*1a500*/  FMUL.FTZ R23, R68.reuse, R123 ;  /* 0x0000007b44177220 */ /* 0x040fe40000410000 */
[----:B------:R-:W-:Y:S02]  /*1a510*/  IMAD.MOV.U32 R130, RZ, RZ, R34 ;  /* 0x000000ffff827224 */ /* 0x000fe400078e0022 */
[----:B------:R-:W-:Y:S02]  /*1a520*/  FMUL.FTZ R34, R68, R134 ;  /* 0x0000008644227220 */ /* 0x000fe40000410000 */
[C---:B------:R-:W-:Y:S01]  /*1a530*/  FMUL.FTZ R42, R0.reuse, R142 ;  /* 0x0000008e002a7220 */ /* 0x040fe20000410000 */
[----:B------:R-:W-:Y:S01]  /*1a540*/  LDSM.16.MT88.4 R132, [R212+0x2900] ;  /* 0x00290000d484783b */ /* 0x000fe20000004200 */
[----:B------:R-:W-:Y:S02]  /*1a550*/  FMUL.FTZ R43, R0, R143 ;  /* 0x0000008f002b7220 */ /* 0x000fe40000410000 */
[C---:B--2---:R-:W-:Y:S02]  /*1a560*/  FMUL.FTZ R20, R69.reuse, R120 ;  /* 0x0000007845147220 */ /* 0x044fe40000410000 */
[----:B------:R2:W-:Y:S01]  /*1a570*/  MUFU.EX2 R120, R28 ;  /* 0x0000001c00787308 */ /* 0x0005e20000000800 */
[----:B------:R-:W-:Y:S02]  /*1a580*/  FMUL.FTZ R44, R2, R144 ;  /* 0x00000090022c7220 */ /* 0x000fe40000410000 */
[C---:B------:R-:W-:Y:S02]  /*1a590*/  FMUL.FTZ R46, R0.reuse, R146 ;  /* 0x00000092002e7220 */ /* 0x040fe40000410000 */
[-C--:B----4-:R-:W-:Y:S01]  /*1a5a0*/  HMMA.16816.F32 R20, R76, R36.reuse, R20 ;  /* 0x000000244c14723c */ /* 0x090fe20000001814 */
[----:B---3--:R-:W-:Y:S02]  /*1a5b0*/  IMAD.MOV.U32 R123, RZ, RZ, R59 ;  /* 0x000000ffff7b7224 */ /* 0x008fe400078e003b */
[----:B------:R-:W-:Y:S02]  /*1a5c0*/  FMUL.FTZ R59, R0, R159 ;  /* 0x0000009f003b7220 */ /* 0x000fe40000410000 */
[C---:B-----5:R-:W-:Y:S02]  /*1a5d0*/  FMUL.FTZ R48, R69.reuse, R148 ;  /* 0x0000009445307220 */ /* 0x060fe40000410000 */
[----:B------:R-:W-:Y:S01]  /*1a5e0*/  IMAD.MOV.U32 R148, RZ, RZ, R49 ;  /* 0x000000ffff947224 */ /* 0x000fe200078e0031 */
[C---:B------:R-:W-:Y:S01]  /*1a5f0*/  HMMA.16816.F32 R24, R64.reuse, R36, R24 ;  /* 0x000000244018723c */ /* 0x040fe20000001818 */
[----:B------:R-:W-:Y:S03]  /*1a600*/  FMUL.FTZ R49, R69, R149 ;  /* 0x0000009545317220 */ /* 0x000fe60000410000 */
[----:B------:R-:W-:Y:S01]  /*1a610*/  MOV R149, R50 ;  /* 0x0000003200957202 */ /* 0x000fe20000000f00 */
[----:B------:R-:W-:Y:S02]  /*1a620*/  FMUL.FTZ R50, R68, R150 ;  /* 0x0000009644327220 */ /* 0x000fe40000410000 */
[--C-:B------:R-:W-:Y:S02]  /*1a630*/  FFMA.FTZ R36, R40, c[0x0][0x2d0], -R96.reuse ;  /* 0x0000b40028247a23 */ /* 0x100fe40000010860 */
[----:B------:R-:W-:Y:S02]  /*1a640*/  FFMA.FTZ R40, R41, c[0x0][0x2d0], -R96 ;  /* 0x0000b40029287a23 */ /* 0x000fe40000010860 */
[----:B------:R3:W-:Y:S01]  /*1a650*/  MUFU.EX2 R129, R36 ;  /* 0x0000002400817308 */ /* 0x0007e20000000800 */
[C---:B--2---:R-:W-:Y:S02]  /*1a660*/  FMUL.FTZ R28, R2.reuse, R128 ;  /* 0x00000080021c7220 */ /* 0x044fe40000410000 */
[----:B------:R-:W-:Y:S02]  /*1a670*/  IMAD.MOV.U32 R150, RZ, RZ, R51 ;  /* 0x000000ffff967224 */ /* 0x000fe400078e0033 */
[----:B------:R-:W-:Y:S02]  /*1a680*/  FMUL.FTZ R41, R2, R141 ;  /* 0x0000008d02297220 */ /* 0x000fe40000410000 */
[C---:B------:R-:W-:Y:S01]  /*1a690*/  FMUL.FTZ R51, R68.reuse, R151 ;  /* 0x0000009744337220 */ /* 0x040fe20000410000 */
[-C--:B------:R-:W-:Y:S01]  /*1a6a0*/  HMMA.16816.F32 R28, R64, R38.reuse, R28 ;  /* 0x00000026401c723c */ /* 0x080fe2000000181c */
[----:B------:R-:W-:Y:S01]  /*1a6b0*/  MOV R151, R91 ;  /* 0x0000005b00977202 */ /* 0x000fe20000000f00 */
[----:B------:R2:W-:Y:S01]  /*1a6c0*/  MUFU.EX2 R128, R40 ;  /* 0x0000002800807308 */ /* 0x0005e20000000800 */
[C---:B------:R-:W-:Y:S05]  /*1a6d0*/  FMUL.FTZ R37, R69.reuse, R137 ;  /* 0x0000008945257220 */ /* 0x040fea0000410000 */
[C---:B------:R-:W-:Y:S04]  /*1a6e0*/  HMMA.16816.F32 R32, R76.reuse, R38, R32 ;  /* 0x000000264c20723c */ /* 0x040fe80000001820 */
[----:B------:R4:W-:Y:S03]  /*1a6f0*/  MUFU.EX2 R137, R58 ;  /* 0x0000003a00897308 */ /* 0x0009e60000000800 */
[C---:B------:R-:W-:Y:S02]  /*1a700*/  FMUL.FTZ R38, R68.reuse, R138 ;  /* 0x0000008a44267220 */ /* 0x040fe40000410000 */
[C---:B---3--:R-:W-:Y:S03]  /*1a710*/  FMUL.FTZ R36, R69.reuse, R136 ;  /* 0x0000008845247220 */ /* 0x048fe60000410000 */
[----:B------:R-:W-:Y:S02]  /*1a720*/  FMUL.FTZ R39, R68, R139 ;  /* 0x0000008b44277220 */ /* 0x000fe40000410000 */
[----:B------:R3:W-:Y:S01]  /*1a730*/  MUFU.EX2 R136, R62 ;  /* 0x0000003e00887308 */ /* 0x0007e20000000800 */
[----:B--2---:R-:W-:Y:S04]  /*1a740*/  FMUL.FTZ R40, R2, R140 ;  /* 0x0000008c02287220 */ /* 0x004fe80000410000 */
[-C--:B------:R-:W-:Y:S08]  /*1a750*/  HMMA.16816.F32 R36, R76, R52.reuse, R36 ;  /* 0x000000344c24723c */ /* 0x080ff00000001824 */
[C---:B------:R-:W-:Y:S01]  /*1a760*/  HMMA.16816.F32 R40, R64.reuse, R52, R40 ;  /* 0x000000344028723c */ /* 0x040fe20000001828 */
[----:B----4-:R-:W-:Y:S06]  /*1a770*/  FMUL.FTZ R58, R0, R158 ;  /* 0x0000009e003a7220 */ /* 0x010fec0000410000 */
[--C-:B------:R-:W-:Y:S01]  /*1a780*/  FFMA.FTZ R52, R56, c[0x0][0x2d0], -R97.reuse ;  /* 0x0000b40038347a23 */ /* 0x100fe20000010861 */
[-C--:B------:R-:W-:Y:S01]  /*1a790*/  HMMA.16816.F32 R44, R64, R54.reuse, R44 ;  /* 0x00000036402c723c */ /* 0x080fe2000000182c */
[C---:B------:R-:W-:Y:S02]  /*1a7a0*/  FMUL.FTZ R53, R69.reuse, R153 ;  /* 0x0000009945357220 */ /* 0x040fe40000410000 */
[----:B------:R2:W4:Y:S01]  /*1a7b0*/  MUFU.EX2 R138, R52 ;  /* 0x00000034008a7308 */ /* 0x0005220000000800 */
[----:B------:R-:W-:Y:S02]  /*1a7c0*/  FMUL.FTZ R56, R2, R156 ;  /* 0x0000009c02387220 */ /* 0x000fe40000410000 */
[----:B---3--:R-:W-:Y:S01]  /*1a7d0*/  FMUL.FTZ R62, R0, R162 ;  /* 0x000000a2003e7220 */ /* 0x008fe20000410000 */
[----:B------:R-:W-:Y:S01]  /*1a7e0*/  MOV R162, R101 ;  /* 0x0000006500a27202 */ /* 0x000fe20000000f00 */
[C---:B------:R-:W-:Y:S07]  /*1a7f0*/  HMMA.16816.F32 R48, R76.reuse, R54, R48 ;  /* 0x000000364c30723c */ /* 0x040fee0000001830 */
[C---:B------:R-:W-:Y:S02]  /*1a800*/  FMUL.FTZ R54, R68.reuse, R154 ;  /* 0x0000009a44367220 */ /* 0x040fe40000410000 */
[----:B------:R-:W-:Y:S03]  /*1a810*/  FMUL.FTZ R55, R68, R155 ;  /* 0x0000009b44377220 */ /* 0x000fe60000410000 */
[----:B--2---:R-:W-:Y:S07]  /*1a820*/  FMUL.FTZ R52, R69, R152 ;  /* 0x0000009845347220 */ /* 0x004fee0000410000 */
        /* <DEDUP_REMOVED lines=93> */
[----:B------:R-:W-:Y:S04]  /*1ae00*/  IMAD.MOV.U32 R197, RZ, RZ, R100 ;  /* 0x000000ffffc57224 */ /* 0x000fe800078e0064 */
        /* <DEDUP_REMOVED lines=18> */
[--C-:B--2---:R-:W-:Y:S09]  /*1af30*/  FFMA.FTZ R84, R187, c[0x0][0x2d0], -R96.reuse ;  /* 0x0000b400bb547a23 */ /* 0x104ff20000010860 */
[----:B------:R2:W-:Y:S01]  /*1af40*/  MUFU.EX2 R185, R84 ;  /* 0x0000005400b97308 */ /* 0x0005e20000000800 */
[----:B---3--:R-:W-:Y:S01]  /*1af50*/  FFMA.FTZ R92, R186, c[0x0][0x2d0], -R97 ;  /* 0x0000b400ba5c7a23 */ /* 0x008fe20000010861 */
[----:B------:R-:W-:Y:S08]  /*1af60*/  MOV R186, R106 ;  /* 0x0000006a00ba7202 */ /* 0x000ff00000000f00 */
[----:B------:R3:W-:Y:S01]  /*1af70*/  MUFU.EX2 R103, R92 ;  /* 0x0000005c00677308 */ /* 0x0007e20000000800 */
[----:B-1----:R-:W1:Y:S01]  /*1af80*/  LDSM.16.MT88.4 R88, [R211+0x1100] ;  /* 0x00110000d358783b */ /* 0x002e620000004200 */
[----:B--2---:R-:W-:Y:S02]  /*1af90*/  FFMA.FTZ R84, R190, c[0x0][0x2d0], -R96 ;  /* 0x0000b400be547a23 */ /* 0x004fe40000010860 */
[----:B------:R-:W-:Y:S06]  /*1afa0*/  IMAD.MOV.U32 R190, RZ, RZ, R109 ;  /* 0x000000ffffbe7224 */ /* 0x000fec00078e006d */
[----:B------:R2:W4:Y:S01]  /*1afb0*/  MUFU.EX2 R187, R84 ;  /* 0x0000005400bb7308 */ /* 0x0005220000000800 */
[----:B---3--:R-:W-:Y:S01]  /*1afc0*/  FFMA.FTZ R92, R227, c[0x0][0x2d0], -R75 ;  /* 0x0000b400e35c7a23 */ /* 0x008fe2000001084b */
[----:B------:R-:W-:Y:S02]  /*1afd0*/  MOV R227, R120 ;  /* 0x0000007800e37202 */ /* 0x000fe40000000f00 */
[----:B------:R-:W-:Y:S01]  /*1afe0*/  MOV R120, R110 ;  /* 0x0000006e00787202 */ /* 0x000fe20000000f00 */
        /* <DEDUP_REMOVED lines=8> */
[--C-:B------:R-:W-:Y:S01]  /*1b070*/  FFMA.FTZ R80, R230, c[0x0][0x2d0], -R74.reuse ;  /* 0x0000b400e6507a23 */ /* 0x100fe2000001084a */
        /* <DEDUP_REMOVED lines=13> */
[----:B-1----:R-:W-:Y:S02]  /*1b150*/  FFMA.FTZ R80, R200, c[0x0][0x2d0], -R75 ;  /* 0x0000b400c8507a23 */ /* 0x002fe4000001084b */
[----:B------:R-:W-:Y:S07]  /*1b160*/  IMAD.MOV.U32 R200, RZ, RZ, R115 ;  /* 0x000000ffffc87224 */ /* 0x000fee00078e0073 */
        /* <DEDUP_REMOVED lines=9> */
[----:B------:R-:W-:Y:S02]  /*1b200*/  IMAD.MOV.U32 R233, RZ, RZ, R123 ;  /* 0x000000ffffe97224 */ /* 0x000fe400078e007b */
[----:B------:R1:W-:Y:S01]  /*1b210*/  MUFU.EX2 R158, R84 ;  /* 0x00000054009e7308 */ /* 0x0003e20000000800 */
[----:B------:R-:W-:Y:S04]  /*1b220*/  MOV R123, R114 ;  /* 0x00000072007b7202 */ /* 0x000fe80000000f00 */
[C---:B------:R-:W-:Y:S08]  /*1b230*/  HMMA.16816.F32 R16, R76.reuse, R86, R16 ;  /* 0x000000564c10723c */ /* 0x040ff00000001810 */
[-C--:B------:R-:W-:Y:S08]  /*1b240*/  HMMA.16816.F32 R20, R76, R88.reuse, R20 ;  /* 0x000000584c14723c */ /* 0x080ff00000001814 */
[C---:B------:R-:W-:Y:S01]  /*1b250*/  HMMA.16816.F32 R24, R80.reuse, R88, R24 ;  /* 0x000000585018723c */ /* 0x040fe20000001818 */
[----:B-1----:R-:W-:Y:S03]  /*1b260*/  FFMA.FTZ R84, R234, c[0x0][0x2d0], -R74 ;  /* 0x0000b400ea547a23 */ /* 0x002fe6000001084a */
[----:B------:R-:W-:Y:S03]  /*1b270*/  MOV R234, R160 ;  /* 0x000000a000ea7202 */ /* 0x000fe60000000f00 */
[--C-:B------:R-:W-:Y:S01]  /*1b280*/  FFMA.FTZ R88, R226, c[0x0][0x2d0], -R96.reuse ;  /* 0x0000b400e2587a23 */ /* 0x100fe20000010860 */
[-C--:B------:R-:W-:Y:S01]  /*1b290*/  HMMA.16816.F32 R28, R80, R90.reuse, R28 ;  /* 0x0000005a501c723c */ /* 0x080fe2000000181c */
[----:B------:R1:W-:Y:S03]  /*1b2a0*/  MUFU.EX2 R180, R84 ;  /* 0x0000005400b47308 */ /* 0x0003e60000000800 */
[----:B------:R-:W-:Y:S04]  /*1b2b0*/  MOV R226, R108 ;  /* 0x0000006c00e27202 */ /* 0x000fe80000000f00 */
[C---:B------:R-:W-:Y:S03]  /*1b2c0*/  HMMA.16816.F32 R32, R76.reuse, R90, R32 ;  /* 0x0000005a4c20723c */ /* 0x040fe60000001820 */
[----:B------:R3:W-:Y:S05]  /*1b2d0*/  MUFU.EX2 R156, R88 ;  /* 0x00000058009c7308 */ /* 0x0007ea0000000800 */
[-C--:B--2---:R-:W-:Y:S08]  /*1b2e0*/  HMMA.16816.F32 R36, R76, R92.reuse, R36 ;  /* 0x0000005c4c24723c */ /* 0x084ff00000001824 */
[C---:B------:R-:W-:Y:S01]  /*1b2f0*/  HMMA.16816.F32 R40, R80.reuse, R92, R40 ;  /* 0x0000005c5028723c */ /* 0x040fe20000001828 */
[----:B-1----:R-:W-:Y:S03]  /*1b300*/  FFMA.FTZ R84, R231, c[0x0][0x2d0], -R75 ;  /* 0x0000b400e7547a23 */ /* 0x002fe6000001084b */
[----:B------:R-:W-:Y:S01]  /*1b310*/  IMAD.MOV.U32 R231, RZ, RZ, R161 ;  /* 0x000000ffffe77224 */ /* 0x000fe200078e00a1 */
[----:B------:R1:W-:Y:S02]  /*1b320*/  MUFU.EX2 R157, R84 ;  /* 0x00000054009d7308 */ /* 0x0003e40000000800 */
[----:B------:R-:W-:Y:S01]  /*1b330*/  FFMA.FTZ R92, R191, c[0x0][0x2d0], -R97 ;  /* 0x0000b400bf5c7a23 */ /* 0x000fe20000010861 */
[-C--:B------:R-:W-:Y:S01]  /*1b340*/  HMMA.16816.F32 R44, R80, R94.reuse, R44 ;  /* 0x0000005e502c723c */ /* 0x080fe2000000182c */
[--C-:B---3--:R-:W-:Y:S03]  /*1b350*/  FFMA.FTZ R88, R228, c[0x0][0x2d0], -R96.reuse ;  /* 0x0000b400e4587a23 */ /* 0x108fe60000010860 */
[----:B------:R-:W-:Y:S03]  /*1b360*/  MOV R228, R162 ;  /* 0x000000a200e47202 */ /* 0x000fe60000000f00 */
[----:B------:R2:W-:Y:S01]  /*1b370*/  MUFU.EX2 R100, R92 ;  /* 0x0000005c00647308 */ /* 0x0005e20000000800 */
[C---:B------:R-:W-:Y:S09]  /*1b380*/  HMMA.16816.F32 R48, R76.reuse, R94, R48 ;  /* 0x0000005e4c30723c */ /* 0x040ff20000001830 */
[----:B------:R3:W-:Y:S03]  /*1b390*/  MUFU.EX2 R178, R88 ;  /* 0x0000005800b27308 */ /* 0x0007e60000000800 */
[----:B-1----:R-:W-:Y:S02]  /*1b3a0*/  FFMA.FTZ R84, R232, c[0x0][0x2d0], -R75 ;  /* 0x0000b400e8547a23 */ /* 0x002fe4000001084b */
[----:B------:R-:W4:Y:S05]  /*1b3b0*/  LDL.LU R232, [R1+0x1c] ;  /* 0x00001c0001e87983 */ /* 0x000f2a0000300800 */
[----:B------:R1:W-:Y:S01]  /*1b3c0*/  MUFU.EX2 R179, R84 ;  /* 0x0000005400b37308 */ /* 0x0003e20000000800 */
[----:B------:R-:W5:Y:S01]  /*1b3d0*/  LDL.LU R163, [R1+0x14] ;  /* 0x0000140001a37983 */ /* 0x000f620000300800 */
[----:B--2---:R-:W-:Y:S03]  /*1b3e0*/  FFMA.FTZ R92, R192, c[0x0][0x2d0], -R97 ;  /* 0x0000b400c05c7a23 */ /* 0x004fe60000010861 */
[----:B------:R-:W2:Y:S05]  /*1b3f0*/  LDL.LU R112, [R1+0x18] ;  /* 0x0000180001707983 */ /* 0x000eaa0000300800 */
[----:B------:R1:W-:Y:S01]  /*1b400*/  MUFU.EX2 R99, R92 ;  /* 0x0000005c00637308 */ /* 0x0003e20000000800 */
[--C-:B---3--:R-:W-:Y:S09]  /*1b410*/  FFMA.FTZ R88, R229, c[0x0][0x2d0], -R96.reuse ;  /* 0x0000b400e5587a23 */ /* 0x108ff20000010860 */
[----:B------:R3:W3:Y:S01]  /*1b420*/  MUFU.EX2 R177, R88 ;  /* 0x0000005800b17308 */ /* 0x0006e20000000800 */
[----:B-1----:R-:W-:Y:S02]  /*1b430*/  FFMA.FTZ R84, R203, c[0x0][0x2d0], -R96 ;  /* 0x0000b400cb547a23 */ /* 0x002fe40000010860 */
[----:B------:R-:W-:Y:S02]  /*1b440*/  IMAD.MOV.U32 R203, RZ, RZ, R117 ;  /* 0x000000ffffcb7224 */ /* 0x000fe400078e0075 */
[----:B------:R-:W-:Y:S05]  /*1b450*/  LDSM.16.MT88.4 R116, [R209+0x2900] ;  /* 0x00290000d174783b */ /* 0x000fea0000004200 */
[----:B------:R1:W-:Y:S01]  /*1b460*/  MUFU.EX2 R155, R84 ;  /* 0x00000054009b7308 */ /* 0x0003e20000000800 */
[----:B------:R-:W-:Y:S09]  /*1b470*/  FFMA.FTZ R92, R237, c[0x0][0x2d0], -R75 ;  /* 0x0000b400ed5c7a23 */ /* 0x000ff2000001084b */
[----:B------:R1:W-:Y:S01]  /*1b480*/  MUFU.EX2 R172, R92 ;  /* 0x0000005c00ac7308 */ /* 0x0003e20000000800 */
[--C-:B---3--:R-:W-:Y:S09]  /*1b490*/  FFMA.FTZ R88, R236, c[0x0][0x2d0], -R74.reuse ;  /* 0x0000b400ec587a23 */ /* 0x108ff2000001084a */
[----:B------:R3:W-:Y:S01]  /*1b4a0*/  MUFU.EX2 R176, R88 ;  /* 0x0000005800b07308 */ /* 0x0007e20000000800 */
[----:B-1----:R-:W1:Y:S08]  /*1b4b0*/  LDSM.16.MT88.4 R84, [R211+0x1900] ;  /* 0x00190000d354783b */ /* 0x002e700000004200 */
[----:B------:R-:W-:Y:S01]  /*1b4c0*/  LDSM.16.MT88.4 R92, [R210+0x2100] ;  /* 0x00210000d25c783b */ /* 0x000fe20000004200 */
[--C-:B---3--:R-:W-:Y:S04]  /*1b4d0*/  FFMA.FTZ R88, R188, c[0x0][0x2d0], -R97.reuse ;  /* 0x0000b400bc587a23 */ /* 0x108fe80000010861 */
[----:B------:R3:W3:Y:S01]  /*1b4e0*/  MUFU.EX2 R101, R88 ;  /* 0x0000005800657308 */ /* 0x0006e20000000800 */
        /* <DEDUP_REMOVED lines=9> */
[----:B------:R-:W-:Y:S01]  /*1b580*/  F2FP.PACK_AB R81, R100, R101 ;  /* 0x000000656451723e */ /* 0x000fe200000000ff */
[----:B------:R1:W1:Y:S02]  /*1b590*/  MUFU.EX2 R175, R80 ;  /* 0x0000005000af7308 */ /* 0x0002640000000800 */
[----:B------:R-:W-:Y:S02]  /*1b5a0*/  F2FP.PACK_AB R76, R182, R183 ;  /* 0x000000b7b64c723e */ /* 0x000fe400000000ff */
[----:B------:R-:W-:Y:S03]  /*1b5b0*/  F2FP.PACK_AB R77, R181, R159 ;  /* 0x0000009fb54d723e */ /* 0x000fe600000000ff */
[----:B------:R-:W-:Y:S02]  /*1b5c0*/  F2FP.PACK_AB R78, R180, R158 ;  /* 0x0000009eb44e723e */ /* 0x000fe400000000ff */
[----:B------:R-:W-:Y:S01]  /*1b5d0*/  F2FP.PACK_AB R79, R179, R157 ;  /* 0x0000009db34f723e */ /* 0x000fe200000000ff */
[----:B---3--:R-:W3:Y:S01]  /*1b5e0*/  LDSM.16.MT88.4 R84, [R212+0x2100] ;  /* 0x00210000d454783b */ /* 0x008ee20000004200 */
[----:B------:R-:W-:Y:S05]  /*1b5f0*/  F2FP.PACK_AB R83, R98, R99 ;  /* 0x000000636253723e */ /* 0x000fea00000000ff */
[-C--:B-1----:R-:W-:Y:S01]  /*1b600*/  HMMA.16816.F32 R4, R76, R88.reuse, R4 ;  /* 0x000000584c04723c */ /* 0x082fe20000001804 */
[--C-:B------:R-:W-:Y:S01]  /*1b610*/  FFMA.FTZ R80, R235, c[0x0][0x2d0], -R75.reuse ;  /* 0x0000b400eb507a23 */ /* 0x100fe2000001084b */
[----:B------:R-:W-:Y:S03]  /*1b620*/  F2FP.PACK_AB R164, R175, R176 ;  /* 0x000000b0afa4723e */ /* 0x000fe600000000ff */
[----:B------:R1:W1:Y:S02]  /*1b630*/  MUFU.EX2 R174, R80 ;  /* 0x0000005000ae7308 */ /* 0x0002640000000800 */
[----:B-1----:R-:W-:Y:S02]  /*1b640*/  F2FP.PACK_AB R80, R156, R155 ;  /* 0x0000009b9c50723e */ /* 0x002fe400000000ff */
[----:B------:R-:W-:Y:S05]  /*1b650*/  F2FP.PACK_AB R165, R172, R174 ;  /* 0x000000aeaca5723e */ /* 0x000fea00000000ff */
[C---:B------:R-:W-:Y:S07]  /*1b660*/  HMMA.16816.F32 R8, R80.reuse, R88, R8 ;  /* 0x000000585008723c */ /* 0x040fee0000001808 */
[--C-:B------:R-:W-:Y:S01]  /*1b670*/  FFMA.FTZ R88, R247, c[0x0][0x2d0], -R74.reuse ;  /* 0x0000b400f7587a23 */ /* 0x100fe2000001084a */
[-C--:B------:R-:W-:Y:S01]  /*1b680*/  HMMA.16816.F32 R12, R80, R90.reuse, R12 ;  /* 0x0000005a500c723c */ /* 0x080fe2000000180c */
[----:B------:R-:W-:Y:S02]  /*1b690*/  FFMA.FTZ R74, R249, c[0x0][0x2d0], -R74 ;  /* 0x0000b400f94a7a23 */ /* 0x000fe4000001084a */
[----:B------:R1:W-:Y:S05]  /*1b6a0*/  MUFU.EX2 R173, R88 ;  /* 0x0000005800ad7308 */ /* 0x0003ea0000000800 */
[C---:B------:R-:W-:Y:S05]  /*1b6b0*/  HMMA.16816.F32 R16, R76.reuse, R90, R16 ;  /* 0x0000005a4c10723c */ /* 0x040fea0000001810 */
[----:B------:R1:W1:Y:S03]  /*1b6c0*/  MUFU.EX2 R171, R74 ;  /* 0x0000004a00ab7308 */ /* 0x0002660000000800 */
[-C--:B---3--:R-:W-:Y:S08]  /*1b6d0*/  HMMA.16816.F32 R20, R76, R84.reuse, R20 ;  /* 0x000000544c14723c */ /* 0x088ff00000001814 */
[C---:B------:R-:W-:Y:S01]  /*1b6e0*/  HMMA.16816.F32 R24, R80.reuse, R84, R24 ;  /* 0x000000545018723c */ /* 0x040fe20000001818 */
[----:B-1----:R-:W1:Y:S07]  /*1b6f0*/  LDSM.16.MT88.4 R88, [R211+0x2100] ;  /* 0x00210000d358783b */ /* 0x002e6e0000004200 */
[-C--:B------:R-:W-:Y:S01]  /*1b700*/  HMMA.16816.F32 R28, R80, R86.reuse, R28 ;  /* 0x00000056501c723c */ /* 0x080fe2000000181c */
[--C-:B------:R-:W-:Y:S03]  /*1b710*/  FFMA.FTZ R74, R243, c[0x0][0x2d0], -R75.reuse ;  /* 0x0000b400f34a7a23 */ /* 0x100fe6000001084b */
[----:B------:R-:W-:Y:S01]  /*1b720*/  F2FP.PACK_AB R166, R171, R173 ;  /* 0x000000adaba6723e */ /* 0x000fe200000000ff */
[----:B------:R-:W-:Y:S03]  /*1b730*/  FFMA.FTZ R75, R245, c[0x0][0x2d0], -R75 ;  /* 0x0000b400f54b7a23 */ /* 0x000fe6000001084b */
[C---:B------:R-:W-:Y:S01]  /*1b740*/  HMMA.16816.F32 R32, R76.reuse, R86, R32 ;  /* 0x000000564c20723c */ /* 0x040fe20000001820 */
[----:B------:R3:W-:Y:S07]  /*1b750*/  MUFU.EX2 R170, R74 ;  /* 0x0000004a00aa7308 */ /* 0x0007ee0000000800 */
[-C--:B------:R-:W-:Y:S03]  /*1b760*/  HMMA.16816.F32 R36, R76, R92.reuse, R36 ;  /* 0x0000005c4c24723c */ /* 0x080fe60000001824 */
[----:B------:R-:W1:Y:S05]  /*1b770*/  MUFU.EX2 R169, R75 ;  /* 0x0000004b00a97308 */ /* 0x000e6a0000000800 */
[C---:B------:R-:W-:Y:S08]  /*1b780*/  HMMA.16816.F32 R40, R80.reuse, R92, R40 ;  /* 0x0000005c5028723c */ /* 0x040ff00000001828 */
[-C--:B------:R-:W-:Y:S01]  /*1b790*/  HMMA.16816.F32 R44, R80, R94.reuse, R44 ;  /* 0x0000005e502c723c */ /* 0x080fe2000000182c */
[--C-:B---3--:R-:W-:Y:S04]  /*1b7a0*/  FFMA.FTZ R74, R238, c[0x0][0x2d0], -R96.reuse ;  /* 0x0000b400ee4a7a23 */ /* 0x108fe80000010860 */
[----:B------:R3:W-:Y:S03]  /*1b7b0*/  MUFU.EX2 R168, R74 ;  /* 0x0000004a00a87308 */ /* 0x0007e60000000800 */
[C---:B------:R-:W-:Y:S01]  /*1b7c0*/  HMMA.16816.F32 R48, R76.reuse, R94, R48 ;  /* 0x0000005e4c30723c */ /* 0x040fe20000001830 */
[----:B-1----:R-:W-:Y:S07]  /*1b7d0*/  F2FP.PACK_AB R167, R169, R170 ;  /* 0x000000aaa9a7723e */ /* 0x002fee00000000ff */
[-C--:B------:R-:W-:Y:S08]  /*1b7e0*/  HMMA.16816.F32 R52, R76, R88.reuse, R52 ;  /* 0x000000584c34723c */ /* 0x080ff00000001834 */
[C---:B------:R-:W-:Y:S01]  /*1b7f0*/  HMMA.16816.F32 R56, R80.reuse, R88, R56 ;  /* 0x000000585038723c */ /* 0x040fe20000001838 */
[--C-:B---3--:R-:W-:Y:S07]  /*1b800*/  FFMA.FTZ R74, R239, c[0x0][0x2d0], -R96.reuse ;  /* 0x0000b400ef4a7a23 */ /* 0x108fee0000010860 */
[-C--:B------:R-:W-:Y:S01]  /*1b810*/  HMMA.16816.F32 R60, R80, R90.reuse, R60 ;  /* 0x0000005a503c723c */ /* 0x080fe2000000183c */
[----:B------:R1:W3:Y:S07]  /*1b820*/  MUFU.EX2 R85, R74 ;  /* 0x0000004a00557308 */ /* 0x0002ee0000000800 */
[----:B------:R-:W-:Y:S01]  /*1b830*/  HMMA.16816.F32 R64, R76, R90, R64 ;  /* 0x0000005a4c40723c */ /* 0x000fe20000001840 */
[----:B-----5:R-:W-:Y:S07]  /*1b840*/  FFMA.FTZ R69, R69, R163, R197 ;  /* 0x000000a345457223 */ /* 0x020fee00000100c5 */
[-C--:B------:R-:W-:Y:S01]  /*1b850*/  HMMA.16816.F32 R104, R164, R116.reuse, R4 ;  /* 0x00000074a468723c */ /* 0x080fe20000001804 */
[----:B------:R-:W-:Y:S03]  /*1b860*/  IMAD.MOV.U32 R197, RZ, RZ, R111 ;  /* 0x000000ffffc57224 */ /* 0x000fe600078e006f */
[----:B--2---:R-:W-:Y:S03]  /*1b870*/  FFMA.FTZ R68, R68, R112, R113 ;  /* 0x0000007044447223 */ /* 0x004fe60000010071 */
[----:B----4-:R-:W-:Y:S01]  /*1b880*/  FFMA.FTZ R4, R2, R232, R203 ;  /* 0x000000e802047223 */ /* 0x010fe200000100cb */
[----:B------:R-:W-:Y:S01]  /*1b890*/  MOV R203, R151 ;  /* 0x0000009700cb7202 */ /* 0x000fe20000000f00 */
[--C-:B-1----:R-:W-:Y:S03]  /*1b8a0*/  FFMA.FTZ R74, R241, c[0x0][0x2d0], -R96.reuse ;  /* 0x0000b400f14a7a23 */ /* 0x102fe60000010860 */
[----:B------:R-:W-:Y:S01]  /*1b8b0*/  FFMA.FTZ R96, R242, c[0x0][0x2d0], -R96 ;  /* 0x0000b400f2607a23 */ /* 0x000fe20000010860 */
[----:B------:R1:W-:Y:S01]  /*1b8c0*/  MUFU.EX2 R86, R74 ;  /* 0x0000004a00567308 */ /* 0x0003e20000000800 */
[----:B------:R-:W-:Y:S01]  /*1b8d0*/  FADD.FTZ R2, R149, R69 ;  /* 0x0000004595027221 */ /* 0x000fe20000010000 */
[----:B------:R-:W-:Y:S01]  /*1b8e0*/  MOV R232, R150 ;  /* 0x0000009600e87202 */ /* 0x000fe20000000f00 */
[----:B------:R-:W-:Y:S01]  /*1b8f0*/  FADD.FTZ R6, R148, R68 ;  /* 0x0000004494067221 */ /* 0x000fe20000010000 */
[----:B---3--:R-:W-:Y:S01]  /*1b900*/  F2FP.PACK_AB R160, R85, R168 ;  /* 0x000000a855a0723e */ /* 0x008fe200000000ff */
[----:B------:R-:W-:Y:S01]  /*1b910*/  FADD.FTZ R4, R228, R4 ;  /* 0x00000004e4047221 */ /* 0x000fe20000010000 */
[----:B------:R-:W2:Y:S01]  /*1b920*/  LDSM.16.MT88.4 R148, [R210+0x2900] ;  /* 0x00290000d294783b */ /* 0x000ea20000004200 */
[----:B------:R-:W-:Y:S02]  /*1b930*/  FADD.FTZ R2, R231, R2 ;  /* 0x00000002e7027221 */ /* 0x000fe40000010000 */
[----:B------:R-:W-:Y:S01]  /*1b940*/  FADD.FTZ R6, R234, R6 ;  /* 0x00000006ea067221 */ /* 0x000fe20000010000 */
[----:B------:R-:W3:Y:S01]  /*1b950*/  MUFU.EX2 R96, R96 ;  /* 0x0000006000607308 */ /* 0x000ee20000000800 */
[----:B------:R-:W-:Y:S01]  /*1b960*/  IMAD.MOV.U32 R231, RZ, RZ, R233 ;  /* 0x000000ffffe77224 */ /* 0x000fe200078e00e9 */
[----:B------:R-:W-:Y:S01]  /*1b970*/  MOV R234, R227 ;  /* 0x000000e300ea7202 */ /* 0x000fe20000000f00 */
[----:B------:R-:W-:Y:S01]  /*1b980*/  FADD.FTZ R5, R123, R4 ;  /* 0x000000047b057221 */ /* 0x000fe20000010000 */
[----:B------:R-:W-:Y:S01]  /*1b990*/  MOV R233, R200 ;  /* 0x000000c800e97202 */ /* 0x000fe20000000f00 */
        /* <DEDUP_REMOVED lines=8> */
[----:B-1----:R-:W-:Y:S02]  /*1ba20*/  FFMA.FTZ R74, R199, c[0x0][0x2d0], -R97 ;  /* 0x0000b400c74a7a23 */ /* 0x002fe40000010861 */
[----:B------:R-:W-:Y:S02]  /*1ba30*/  FADD.FTZ R5, R124, R2 ;  /* 0x000000027c057221 */ /* 0x000fe40000010000 */
[----:B------:R-:W-:Y:S01]  /*1ba40*/  FADD.FTZ R4, R203, R7 ;  /* 0x00000007cb047221 */ /* 0x000fe20000010000 */
[----:B------:R1:W-:Y:S01]  /*1ba50*/  MUFU.EX2 R84, R74 ;  /* 0x0000004a00547308 */ /* 0x0003e20000000800 */
[----:B------:R-:W-:Y:S02]  /*1ba60*/  FADD.FTZ R2, R232, R6 ;  /* 0x00000006e8027221 */ /* 0x000fe40000010000 */
[----:B------:R-:W-:Y:S01]  /*1ba70*/  FADD.FTZ R7, R131, R4 ;  /* 0x0000000483077221 */ /* 0x000fe20000010000 */
[----:B---3--:R-:W-:Y:S01]  /*1ba80*/  F2FP.PACK_AB R162, R96, R86 ;  /* 0x0000005660a2723e */ /* 0x008fe200000000ff */
[----:B------:R-:W-:Y:S02]  /*1ba90*/  FADD.FTZ R6, R130, R2 ;  /* 0x0000000282067221 */ /* 0x000fe40000010000 */
[----:B------:R-:W-:Y:S02]  /*1baa0*/  FADD.FTZ R2, R231, R7 ;  /* 0x00000007e7027221 */ /* 0x000fe40000010000 */
[----:B------:R-:W-:Y:S02]  /*1bab0*/  IMAD.MOV.U32 R227, RZ, RZ, R122 ;  /* 0x000000ffffe37224 */ /* 0x000fe400078e007a */
[----:B------:R-:W-:Y:S01]  /*1bac0*/  IMAD.MOV.U32 R186, RZ, RZ, R184 ;  /* 0x000000ffffba7224 */ /* 0x000fe200078e00b8 */
[----:B------:R-:W-:Y:S01]  /*1bad0*/  MOV R184, R190 ;  /* 0x000000be00b87202 */ /* 0x000fe20000000f00 */
[----:B------:R-:W-:Y:S01]  /*1bae0*/  IMAD.MOV.U32 R197, RZ, RZ, R126 ;  /* 0x000000ffffc57224 */ /* 0x000fe200078e007e */
[----:B------:R-:W-:Y:S01]  /*1baf0*/  MOV R190, R125 ;  /* 0x0000007d00be7202 */ /* 0x000fe20000000f00 */
[--C-:B-1----:R-:W-:Y:S04]  /*1bb00*/  FFMA.FTZ R74, R202, c[0x0][0x2d0], -R97.reuse ;  /* 0x0000b400ca4a7a23 */ /* 0x102fe80000010861 */
[----:B------:R1:W3:Y:S02]  /*1bb10*/  MUFU.EX2 R75, R74 ;  /* 0x0000004a004b7308 */ /* 0x0002e40000000800 */
[--C-:B-1----:R-:W-:Y:S01]  /*1bb20*/  FFMA.FTZ R74, R201, c[0x0][0x2d0], -R97.reuse ;  /* 0x0000b400c94a7a23 */ /* 0x102fe20000010861 */
[----:B---3--:R-:W-:Y:S01]  /*1bb30*/  F2FP.PACK_AB R161, R75, R84 ;  /* 0x000000544ba1723e */ /* 0x008fe200000000ff */
[----:B------:R-:W-:Y:S02]  /*1bb40*/  FFMA.FTZ R97, R73, c[0x0][0x2d0], -R97 ;  /* 0x0000b40049617a23 */ /* 0x000fe40000010861 */
[----:B------:R-:W3:Y:S04]  /*1bb50*/  LDL.LU R73, [R1+0x20] ;  /* 0x0000200001497983 */ /* 0x000ee80000300800 */
[----:B------:R-:W-:Y:S10]  /*1bb60*/  MUFU.EX2 R74, R74 ;  /* 0x0000004a004a7308 */ /* 0x000ff40000000800 */
[----:B------:R-:W1:Y:S02]  /*1bb70*/  MUFU.EX2 R97, R97 ;  /* 0x0000006100617308 */ /* 0x000e640000000800 */
[----:B-1----:R-:W-:Y:S07]  /*1bb80*/  F2FP.PACK_AB R163, R97, R74 ;  /* 0x0000004a61a3723e */ /* 0x002fee00000000ff */
[C---:B------:R-:W-:Y:S07]  /*1bb90*/  HMMA.16816.F32 R108, R160.reuse, R116, R8 ;  /* 0x00000074a06c723c */ /* 0x040fee0000001808 */
[----:B------:R-:W-:Y:S01]  /*1bba0*/  FADD.FTZ R9, R227, R2 ;  /* 0x00000002e3097221 */ /* 0x000fe20000010000 */
[-C--:B------:R-:W-:Y:S08]  /*1bbb0*/  HMMA.16816.F32 R112, R160, R118.reuse, R12 ;  /* 0x00000076a070723c */ /* 0x080ff0000000180c */
[C---:B------:R-:W-:Y:S08]  /*1bbc0*/  HMMA.16816.F32 R116, R164.reuse, R118, R16 ;  /* 0x00000076a474723c */ /* 0x040ff00000001810 */
[-C--:B------:R-:W-:Y:S08]  /*1bbd0*/  HMMA.16816.F32 R120, R164, R132.reuse, R20 ;  /* 0x00000084a478723c */ /* 0x080ff00000001814 */
[C---:B------:R-:W-:Y:S01]  /*1bbe0*/  HMMA.16816.F32 R124, R160.reuse, R132, R24 ;  /* 0x00000084a07c723c */ /* 0x040fe20000001818 */
[----:B---3--:R-:W-:Y:S04]  /*1bbf0*/  FFMA.FTZ R0, R0, R73, R204 ;  /* 0x0000004900007223 */ /* 0x008fe800000100cc */
        /* <DEDUP_REMOVED lines=10> */
[----:B------:R-:W1:Y:S01]  /*1bca0*/  LDSM.16.MT88.4 R4, [R211+0x2900] ;  /* 0x00290000d304783b */ /* 0x000e620000004200 */
        /* <DEDUP_REMOVED lines=40> */
[-C--:B-1----:R-:W-:Y:S01]  /*1bf30*/  HMMA.16816.F32 R152, R164, R4.reuse, R52 ;  /* 0x00000004a498723c */ /* 0x082fe20000001834 */
        /* <DEDUP_REMOVED lines=42> */
.L_x_454:
        /* <DEDUP_REMOVED lines=28> */
.L_x_475:
[----:B------:R-:W-:Y:S02]  /*1c3a0*/  UMOV UR11, 0x1 ;  /* 0x00000001000b7882 */ /* 0x000fe40000000000 */
[----:B------:R-:W-:Y:S02]  /*1c3b0*/  ULDC UR10, c[0x0][0x32c] ;  /* 0x0000cb00000a7ab9 */ /* 0x000fe40000000800 */
[----:B------:R-:W-:-:S03]  /*1c3c0*/  UISETP.NE.AND UP0, UPT, UR11, UR10, UPT ;  /* 0x0000000a0b00728c */ /* 0x000fc6000bf05270 */
[----:B------:R-:W-:Y:S02]  /*1c3d0*/  ULDC.64 UR10, c[0x0][0x330] ;  /* 0x0000cc00000a7ab9 */ /* 0x000fe40000000a00 */
[----:B------:R-:W-:-:S07]  /*1c3e0*/  UIMAD.WIDE.U32 UR28, UR13, UR10, URZ ;  /* 0x0000000a0d1c72a5 */ /* 0x000fce000f8e003f */
[----:B------:R-:W-:Y:S02]  /*1c3f0*/  @UP0 UMOV UR25, UR29 ;  /* 0x0000001d00190c82 */ /* 0x000fe40008000000 */
[----:B------:R-:W-:Y:S02]  /*1c400*/  @UP0 USHF.R.U32.HI UR13, URZ, UR11, UR25 ;  /* 0x0000000b3f0d0299 */ /* 0x000fe40008011619 */
.L_x_476:
[----:B------:R-:W-:Y:S02]  /*1c410*/  ULDC UR10, c[0x0][0x32c] ;  /* 0x0000cb00000a7ab9 */ /* 0x000fe40000000800 */
[----:B------:R-:W-:-:S04]  /*1c420*/  UIMAD UR10, UR13, UR10, URZ ;  /* 0x0000000a0d0a72a4 */ /* 0x000fc8000f8e023f */
[----:B------:R-:W-:-:S04]  /*1c430*/  UISETP.LT.AND UP0, UPT, UR7, UR10, UPT ;  /* 0x0000000a0700728c */ /* 0x000fc8000bf01270 */
[----:B------:R-:W-:-:S04]  /*1c440*/  USEL UR7, UR7, UR10, !UP0 ;  /* 0x0000000a07077287 */ /* 0x000fc8000c000000 */
.L_x_474:
        /* <DEDUP_REMOVED lines=13> */
.L_x_480:
[----:B--2---:R-:W2:Y:S01]  /*1c520*/  LDL R0, [R1+0xc] ;  /* 0x00000c0001007983 */ /* 0x004ea20000100800 */
[----:B------:R-:W-:Y:S04]  /*1c530*/  DEPBAR.LE SB0, 0x0 ;  /* 0x000080000000791a */ /* 0x000fe80000000000 */
[----:B------:R-:W-:Y:S01]  /*1c540*/  BAR.SYNC.DEFER_BLOCKING 0x0 ;  /* 0x0000000000007b1d */ /* 0x000fe20000010000 */
[----:B------:R-:W-:Y:S06]  /*1c550*/  UISETP.GT.AND UP0, UPT, UR4, UR12, UPT ;  /* 0x0000000c0400728c */ /* 0x000fec000bf04270 */
[----:B------:R-:W-:Y:S01]  /*1c560*/  PLOP3.LUT P0, PT, PT, PT, UP0, 0x80, 0x0 ;  /* 0x000000000000781c */ /* 0x000fe20003f0f008 */
[----:B-----5:R1:W3:Y:S04]  /*1c570*/  LDSM.16.M88.4 R96, [R215+0x6100] ;  /* 0x00610000d760783b */ /* 0x0202e80000000200 */
        /* <DEDUP_REMOVED lines=18> */
[----:B------:R-:W3:Y:S04]  /*1c6a0*/  LDL R20, [R1+0x38] ;  /* 0x0000380001147983 */ /* 0x000ee80000100800 */
[----:B------:R-:W4:Y:S01]  /*1c6b0*/  LDL R15, [R1+0x8] ;  /* 0x00000800010f7983 */ /* 0x000f220000100800 */
[----:B--2---:R-:W-:Y:S01]  /*1c6c0*/  SHF.R.S32.HI R0, RZ, 0x1f, R3 ;  /* 0x0000001fff007819 */ /* 0x004fe20000011403 */
[C---:B------:R-:W-:Y:S04]  /*1c6d0*/  IMAD.WIDE.U32 R4, R3.reuse, c[0x0][0x208], RZ ;  /* 0x0000820003047a25 */ /* 0x040fe800078e00ff */
        /* <DEDUP_REMOVED lines=11> */
[----:B------:R-:W-:Y:S04]  /*1c790*/  SHFL.IDX PT, R12, R3, 0x1, 0x181f ;  /* 0x00381f00030c7f89 */ /* 0x000fe800000e0000 */
[----:B------:R-:W3:Y:S04]  /*1c7a0*/  SHFL.IDX PT, R4, R3, RZ, 0x181f ;  /* 0x00181fff03047589 */ /* 0x000ee800000e0000 */
[----:B------:R-:W1:Y:S04]  /*1c7b0*/  SHFL.IDX PT, R5, R0, RZ, 0x181f ;  /* 0x00181fff00057589 */ /* 0x000e6800000e0000 */
[----:B------:R-:W2:Y:S04]  /*1c7c0*/  SHFL.IDX PT, R10, R3, 0x2, 0x181f ;  /* 0x00581f00030a7f89 */ /* 0x000ea800000e0000 */
[----:B------:R-:W5:Y:S04]  /*1c7d0*/  SHFL.IDX PT, R6, R0, 0x1, 0x181f ;  /* 0x00381f0000067f89 */ /* 0x000f6800000e0000 */
[----:B------:R-:W5:Y:S04]  /*1c7e0*/  SHFL.IDX PT, R8, R3, 0x3, 0x181f ;  /* 0x00781f0003087f89 */ /* 0x000f6800000e0000 */
[----:B------:R-:W5:Y:S04]  /*1c7f0*/  SHFL.IDX PT, R11, R0, 0x2, 0x181f ;  /* 0x00581f00000b7f89 */ /* 0x000f6800000e0000 */
[----:B------:R-:W5:Y:S01]  /*1c800*/  SHFL.IDX PT, R7, R3, 0x4, 0x181f ;  /* 0x00981f0003077f89 */ /* 0x000f6200000e0000 */
[-C--:B---3--:R-:W-:Y:S03]  /*1c810*/  IADD3 R4, P0, R4, R20.reuse, RZ ;  /* 0x0000001404047210 */ /* 0x088fe60007f1e0ff */
[----:B------:R-:W3:Y:S02]  /*1c820*/  SHFL.IDX PT, R9, R0, 0x3, 0x181f ;  /* 0x00781f0000097f89 */ /* 0x000ee400000e0000 */
[--C-:B-1----:R-:W-:Y:S01]  /*1c830*/  IMAD.X R5, R5, 0x1, R225.reuse, P0 ;  /* 0x0000000105057824 */ /* 0x102fe200000e06e1 */
[-C--:B------:R-:W-:Y:S01]  /*1c840*/  IADD3 R12, P0, R12, R20.reuse, RZ ;  /* 0x000000140c0c7210 */ /* 0x080fe20007f1e0ff */
[----:B------:R-:W1:Y:S01]  /*1c850*/  SHFL.IDX PT, R3, R3, 0x5, 0x181f ;  /* 0x00b81f0003037f89 */ /* 0x000e6200000e0000 */
[-C--:B--2---:R-:W-:Y:S03]  /*1c860*/  IADD3 R10, P3, R10, R20.reuse, RZ ;  /* 0x000000140a0a7210 */ /* 0x084fe60007f7e0ff */
[----:B----4-:R1:W-:Y:S01]  /*1c870*/  LDGSTS.E.BYPASS.LTC128B.128 [R15], [R4.64], !P4 ;  /* 0x00000000040f7fae */ /* 0x0103e2000e101d5a */
[--C-:B-----5:R-:W-:Y:S03]  /*1c880*/  IMAD.X R13, R6, 0x1, R225.reuse, P0 ;  /* 0x00000001060d7824 */ /* 0x120fe600000e06e1 */
[----:B------:R-:W2:Y:S01]  /*1c890*/  SHFL.IDX PT, R14, R0, 0x4, 0x181f ;  /* 0x00981f00000e7f89 */ /* 0x000ea200000e0000 */
[-C--:B------:R-:W-:Y:S03]  /*1c8a0*/  IADD3 R8, P2, R8, R20.reuse, RZ ;  /* 0x0000001408087210 */ /* 0x080fe60007f5e0ff */
[----:B------:R-:W4:Y:S01]  /*1c8b0*/  SHFL.IDX PT, R0, R0, 0x5, 0x181f ;  /* 0x00b81f0000007f89 */ /* 0x000f2200000e0000 */
[-C--:B------:R-:W-:Y:S03]  /*1c8c0*/  IADD3.X R11, R11, R225.reuse, RZ, P3, !PT ;  /* 0x000000e10b0b7210 */ /* 0x080fe60001ffe4ff */
[----:B------:R4:W-:Y:S01]  /*1c8d0*/  LDGSTS.E.BYPASS.LTC128B.128 [R15+0x800], [R12.64], !P4 ;  /* 0x008000000c0f7fae */ /* 0x0009e2000e101d5a */
[-C--:B------:R-:W-:Y:S03]  /*1c8e0*/  IADD3 R6, P1, R7, R20.reuse, RZ ;  /* 0x0000001407067210 */ /* 0x080fe60007f3e0ff */
[----:B------:R4:W-:Y:S01]  /*1c8f0*/  LDGSTS.E.BYPASS.LTC128B.128 [R15+0x1000], [R10.64], !P4 ;  /* 0x010000000a0f7fae */ /* 0x0009e2000e101d5a */
[--C-:B---3--:R-:W-:Y:S05]  /*1c900*/  IMAD.X R9, R9, 0x1, R225.reuse, P2 ;  /* 0x0000000109097824 */ /* 0x108fea00010e06e1 */
[----:B------:R3:W-:Y:S01]  /*1c910*/  LDGSTS.E.BYPASS.LTC128B.128 [R15+0x1800], [R8.64], !P4 ;  /* 0x01800000080f7fae */ /* 0x0007e2000e101d5a */
[----:B-1----:R-:W-:Y:S01]  /*1c920*/  IADD3 R4, P0, R3, R20, RZ ;  /* 0x0000001403047210 */ /* 0x002fe20007f1e0ff */
[----:B--2---:R-:W-:Y:S03]  /*1c930*/  IMAD.X R7, R14, 0x1, R225, P1 ;  /* 0x000000010e077824 */ /* 0x004fe600008e06e1 */
[----:B----4-:R-:W-:Y:S02]  /*1c940*/  IADD3.X R5, R0, R225, RZ, P0, !PT ;  /* 0x000000e100057210 */ /* 0x010fe400007fe4ff */
[----:B------:R3:W-:Y:S04]  /*1c950*/  LDGSTS.E.BYPASS.LTC128B.128 [R15+0x2000], [R6.64], !P4 ;  /* 0x02000000060f7fae */ /* 0x0007e8000e101d5a */
[----:B------:R3:W-:Y:S03]  /*1c960*/  LDGSTS.E.BYPASS.LTC128B.128 [R15+0x2800], [R4.64], !P4 ;  /* 0x02800000040f7fae */ /* 0x0007e6000e101d5a */
.L_x_478:
        /* <DEDUP_REMOVED lines=312> */
[----:B------:R-:W-:Y:S01]  /*1dcf0*/  UIMAD UR10, UR12, 0x60, UR19 ;  /* 0x000000600c0a78a4 */ /* 0x000fe2000f8e0213 */
[----:B------:R-:W-:Y:S01]  /*1dd00*/  IMAD.MOV.U32 R3, RZ, RZ, c[0x0][0x2b8] ;  /* 0x0000ae00ff037624 */ /* 0x000fe200078e00ff */
[----:B-1----:R-:W3:Y:S04]  /*1dd10*/  LDL.64 R36, [R1+0x30] ;  /* 0x0000300001247983 */ /* 0x002ee80000100a00 */
[----:B------:R-:W4:Y:S01]  /*1dd20*/  LDL R13, [R1+0x2c] ;  /* 0x00002c00010d7983 */ /* 0x000f220000100800 */
[----:B------:R-:W-:Y:S01]  /*1dd30*/  ISETP.NE.AND P2, PT, R3, 0x1, PT ;  /* 0x000000010300780c */ /* 0x000fe20003f45270 */
[----:B------:R-:W-:Y:S02]  /*1dd40*/  IMAD.U32 R3, RZ, RZ, UR10 ;  /* 0x0000000aff037e24 */ /* 0x000fe4000f8e00ff */
[----:B------:R-:W5:Y:S04]  /*1dd50*/  LDL R12, [R1+0x38] ;  /* 0x00003800010c7983 */ /* 0x000f680000100800 */
[----:B------:R-:W4:Y:S01]  /*1dd60*/  LDL R31, [R1+0x4] ;  /* 0x00000400011f7983 */ /* 0x000f220000100800 */
[----:B--2---:R-:W-:Y:S02]  /*1dd70*/  IADD3 R3, R3, -0x60, R14 ;  /* 0xffffffa003037810 */ /* 0x004fe40007ffe00e */
[----:B------:R-:W-:Y:S03]  /*1dd80*/  ISETP.GT.AND P1, PT, R14, 0x5f, PT ;  /* 0x0000005f0e00780c */ /* 0x000fe60003f24270 */
[----:B------:R-:W-:Y:S04]  /*1dd90*/  @P2 IMAD.HI.U32 R4, R3, c[0x0][0x2bc], RZ ;  /* 0x0000af0003042a27 */ /* 0x000fe800078e00ff */
[--C-:B------:R-:W-:Y:S01]  /*1dda0*/  IMAD.MOV.U32 R0, RZ, RZ, R3.reuse ;  /* 0x000000ffff007224 */ /* 0x100fe200078e0003 */
[----:B------:R-:W-:Y:S05]  /*1ddb0*/  @P2 SHF.R.U32.HI R0, RZ, c[0x0][0x2c0], R4 ;  /* 0x0000b000ff002a19 */ /* 0x000fea0000011604 */
[C---:B---3--:R-:W-:Y:S01]  /*1ddc0*/  @!P1 IADD3 R5, P0, R0.reuse, R36, RZ ;  /* 0x0000002400059210 */ /* 0x048fe20007f1e0ff */
[----:B-----5:R-:W-:Y:S03]  /*1ddd0*/  IMAD.MOV.U32 R36, RZ, RZ, R12 ;  /* 0x000000ffff247224 */ /* 0x020fe600078e000c */
[----:B----4-:R-:W-:Y:S01]  /*1dde0*/  @!P1 LEA.HI.X.SX32 R6, R0, R13, 0x1, P0 ;  /* 0x0000000d00069211 */ /* 0x010fe200000f0eff */
[----:B------:R-:W-:Y:S01]  /*1ddf0*/  IMAD.MOV R0, RZ, RZ, -R0 ;  /* 0x000000ffff007224 */ /* 0x000fe200078e0a00 */
[C---:B------:R-:W-:Y:S03]  /*1de00*/  @!P1 LEA R4, P0, R5.reuse, c[0x0][0x2a0], 0x2 ;  /* 0x0000a80005049a11 */ /* 0x040fe600078010ff */
[----:B------:R-:W-:Y:S01]  /*1de10*/  IMAD R3, R0, c[0x0][0x2b8], R3 ;  /* 0x0000ae0000037a24 */ /* 0x000fe200078e0203 */
[----:B------:R-:W-:Y:S04]  /*1de20*/  @!P1 LEA.HI.X R5, R5, c[0x0][0x2a4], R6, 0x2, P0 ;  /* 0x0000a90005059a11 */ /* 0x000fe800000f1406 */
[----:B------:R1:W-:Y:S01]  /*1de30*/  STL [R1], R3 ;  /* 0x0000000301007387 */ /* 0x0003e20000100800 */
[----:B------:R-:W-:Y:S03]  /*1de40*/  SHF.R.S32.HI R0, RZ, 0x1f, R3 ;  /* 0x0000001fff007819 */ /* 0x000fe60000011403 */
[----:B------:R2:W1:Y:S02]  /*1de50*/  @!P1 LDG.E R240, [R4.64] ;  /* 0x0000001a04f09981 */ /* 0x000464000c1e1900 */
[----:B------:R-:W-:Y:S04]  /*1de60*/  IMAD R0, R0, c[0x0][0x1e0], RZ ;  /* 0x0000780000007a24 */ /* 0x000fe800078e02ff */
[C---:B------:R-:W-:Y:S02]  /*1de70*/  IMAD R0, R3.reuse, c[0x0][0x1e4], R0 ;  /* 0x0000790003007a24 */ /* 0x040fe400078e0200 */
[----:B--2---:R-:W-:Y:S05]  /*1de80*/  IMAD.WIDE.U32 R4, R3, c[0x0][0x1e0], RZ ;  /* 0x0000780003047a25 */ /* 0x004fea00078e00ff */
[----:B------:R-:W-:Y:S02]  /*1de90*/  IADD3 R5, R5, R0, RZ ;  /* 0x0000000005057210 */ /* 0x000fe40007ffe0ff */
[----:B-1----:R-:W-:Y:S03]  /*1dea0*/  SHF.R.S32.HI R3, RZ, 0x1f, R240 ;  /* 0x0000001fff037819 */ /* 0x002fe600000114f0 */
        /* <DEDUP_REMOVED lines=21> */
[----:B------:R2:W-:Y:S01]  /*1e000*/  LDGSTS.E.BYPASS.LTC128B.128 [R31+0x3100], [R4.64], !P4 ;  /* 0x03100000041f7fae */ /* 0x0005e2000e101d5a */
[--C-:B----4-:R-:W-:Y:S03]  /*1e010*/  IMAD.X R13, R6, 0x1, R225.reuse, P0 ;  /* 0x00000001060d7824 */ /* 0x110fe600000e06e1 */
[----:B------:R-:W3:Y:S01]  /*1e020*/  SHFL.IDX PT, R14, R0, 0x4, 0x181f ;  /* 0x00981f00000e7f89 */ /* 0x000ee200000e0000 */
[-C--:B-----5:R-:W-:Y:S03]  /*1e030*/  IADD3 R8, P2, R8, R36.reuse, RZ ;  /* 0x0000002408087210 */ /* 0x0a0fe60007f5e0ff */
[----:B------:R-:W4:Y:S01]  /*1e040*/  SHFL.IDX PT, R0, R0, 0x5, 0x181f ;  /* 0x00b81f0000007f89 */ /* 0x000f2200000e0000 */
[--C-:B------:R-:W-:Y:S03]  /*1e050*/  IMAD.X R11, R11, 0x1, R225.reuse, P3 ;  /* 0x000000010b0b7824 */ /* 0x100fe600018e06e1 */
[----:B------:R4:W-:Y:S01]  /*1e060*/  LDGSTS.E.BYPASS.LTC128B.128 [R31+0x3900], [R12.64], !P4 ;  /* 0x039000000c1f7fae */ /* 0x0009e2000e101d5a */
[-C--:B------:R-:W-:Y:S03]  /*1e070*/  IADD3 R6, P1, R7, R36.reuse, RZ ;  /* 0x0000002407067210 */ /* 0x080fe60007f3e0ff */
[----:B------:R4:W-:Y:S01]  /*1e080*/  LDGSTS.E.BYPASS.LTC128B.128 [R31+0x4100], [R10.64], !P4 ;  /* 0x041000000a1f7fae */ /* 0x0009e2000e101d5a */
[----:B-1----:R-:W-:Y:S05]  /*1e090*/  IADD3.X R9, R9, R225, RZ, P2, !PT ;  /* 0x000000e109097210 */ /* 0x002fea00017fe4ff */
[----:B------:R1:W-:Y:S01]  /*1e0a0*/  LDGSTS.E.BYPASS.LTC128B.128 [R31+0x4900], [R8.64], !P4 ;  /* 0x04900000081f7fae */ /* 0x0003e2000e101d5a */
[----:B--2---:R-:W-:Y:S01]  /*1e0b0*/  IADD3 R4, P0, R3, R36, RZ ;  /* 0x0000002403047210 */ /* 0x004fe20007f1e0ff */
[--C-:B---3--:R-:W-:Y:S04]  /*1e0c0*/  IMAD.X R7, R14, 0x1, R225.reuse, P1 ;  /* 0x000000010e077824 */ /* 0x108fe800008e06e1 */
[----:B----4-:R-:W-:Y:S01]  /*1e0d0*/  IMAD.X R5, R0, 0x1, R225, P0 ;  /* 0x0000000100057824 */ /* 0x010fe200000e06e1 */
[----:B------:R1:W-:Y:S04]  /*1e0e0*/  LDGSTS.E.BYPASS.LTC128B.128 [R31+0x5100], [R6.64], !P4 ;  /* 0x05100000061f7fae */ /* 0x0003e8000e101d5a */
[----:B------:R1:W-:Y:S03]  /*1e0f0*/  LDGSTS.E.BYPASS.LTC128B.128 [R31+0x5900], [R4.64], !P4 ;  /* 0x05900000041f7fae */ /* 0x0003e6000e101d5a */
.L_x_479:
        /* <DEDUP_REMOVED lines=72> */
[----:B------:R-:W-:Y:S01]  /*1e580*/  SHFL.BFLY PT, R6, R72, 0x2, 0x1f ;  /* 0x0c401f0048067f89 */ /* 0x000fe200000e0000 */
        /* <DEDUP_REMOVED lines=24> */
[----:B------:R-:W-:Y:S01]  /*1e710*/  MOV R84, R30 ;  /* 0x0000001e00547202 */ /* 0x000fe20000000f00 */
[----:B------:R-:W1:Y:S01]  /*1e720*/  SHFL.BFLY PT, R5, R3, 0x2, 0x1f ;  /* 0x0c401f0003057f89 */ /* 0x000e6200000e0000 */
[----:B------:R-:W-:Y:S02]  /*1e730*/  FMNMX.FTZ R4, R245, R4, !PT ;  /* 0x00000004f5047209 */ /* 0x000fe40007810000 */
[----:B------:R-:W-:Y:S02]  /*1e740*/  MOV R90, R23 ;  /* 0x00000017005a7202 */ /* 0x000fe40000000f00 */
[----:B------:R-:W-:Y:S02]  /*1e750*/  FMNMX.FTZ R4, R248, R4, !PT ;  /* 0x00000004f8047209 */ /* 0x000fe40007810000 */
[----:B------:R-:W-:Y:S02]  /*1e760*/  MOV R86, R28 ;  /* 0x0000001c00567202 */ /* 0x000fe40000000f00 */
[----:B------:R-:W-:Y:S02]  /*1e770*/  FMNMX.FTZ R4, R252, R4, !PT ;  /* 0x00000004fc047209 */ /* 0x000fe40007810000 */
[----:B------:R-:W-:Y:S02]  /*1e780*/  PLOP3.LUT P0, PT, PT, PT, UP0, 0x80, 0x0 ;  /* 0x000000000000781c */ /* 0x000fe40003f0f008 */
[----:B------:R-:W-:Y:S02]  /*1e790*/  FMNMX.FTZ R4, R84, R4, !PT ;  /* 0x0000000454047209 */ /* 0x000fe40007810000 */
[----:B-1----:R-:W-:Y:S02]  /*1e7a0*/  FMNMX.FTZ R3, R3, R5, !PT ;  /* 0x0000000503037209 */ /* 0x002fe40007810000 */
[----:B------:R-:W-:Y:S02]  /*1e7b0*/  FMNMX.FTZ R72, R72, R6, !PT ;  /* 0x0000000648487209 */ /* 0x000fe40007810000 */
[----:B------:R-:W-:Y:S01]  /*1e7c0*/  FMNMX.FTZ R70, R0, R70, !PT ;  /* 0x0000004600467209 */ /* 0x000fe20007810000 */
[----:B------:R-:W1:Y:S01]  /*1e7d0*/  SHFL.BFLY PT, R71, R3, 0x1, 0x1f ;  /* 0x0c201f0003477f89 */ /* 0x000e6200000e0000 */
[----:B------:R-:W-:Y:S04]  /*1e7e0*/  FMNMX.FTZ R0, R62, R4, !PT ;  /* 0x000000043e007209 */ /* 0x000fe80007810000 */
[----:B------:R-:W-:Y:S03]  /*1e7f0*/  FMNMX.FTZ R0, R90, R0, !PT ;  /* 0x000000005a007209 */ /* 0x000fe60007810000 */
[----:B------:R-:W2:Y:S01]  /*1e800*/  SHFL.BFLY PT, R6, R72, 0x1, 0x1f ;  /* 0x0c201f0048067f89 */ /* 0x000ea200000e0000 */
[----:B------:R-:W-:Y:S04]  /*1e810*/  FMNMX.FTZ R4, R86, R0, !PT ;  /* 0x0000000056047209 */ /* 0x000fe80007810000 */
[----:B------:R-:W-:Y:S03]  /*1e820*/  FMNMX.FTZ R4, R178, R4, !PT ;  /* 0x00000004b2047209 */ /* 0x000fe60007810000 */
[----:B------:R-:W3:Y:S01]  /*1e830*/  SHFL.BFLY PT, R5, R70, 0x1, 0x1f ;  /* 0x0c201f0046057f89 */ /* 0x000ee200000e0000 */
[----:B-1----:R-:W-:Y:S05]  /*1e840*/  FMNMX.FTZ R71, R3, R71, !PT ;  /* 0x0000004703477209 */ /* 0x002fea0007810000 */
[----:B------:R-:W-:Y:S01]  /*1e850*/  FMUL.FTZ R97, R71, c[0x0][0x2d0] ;  /* 0x0000b40047617a20 */ /* 0x000fe20000410000 */
[----:B--2---:R-:W-:Y:S05]  /*1e860*/  FMNMX.FTZ R72, R72, R6, !PT ;  /* 0x0000000648487209 */ /* 0x004fea0007810000 */
[C---:B------:R-:W-:Y:S02]  /*1e870*/  FADD.FTZ R0, -R72.reuse, R2 ;  /* 0x0000000248007221 */ /* 0x040fe40000010100 */
[----:B------:R-:W-:Y:S01]  /*1e880*/  FMUL.FTZ R96, R72, c[0x0][0x2d0] ;  /* 0x0000b40048607a20 */ /* 0x000fe20000410000 */
[----:B---3--:R-:W-:Y:S01]  /*1e890*/  FMNMX.FTZ R70, R70, R5, !PT ;  /* 0x0000000546467209 */ /* 0x008fe20007810000 */
[----:B------:R-:W-:Y:S01]  /*1e8a0*/  FMUL.FTZ R2, R0, c[0x0][0x2d0] ;  /* 0x0000b40000027a20 */ /* 0x000fe20000410000 */
[----:B------:R-:W-:Y:S01]  /*1e8b0*/  FMNMX.FTZ R0, R179, R4, !PT ;  /* 0x00000004b3007209 */ /* 0x000fe20007810000 */
[--C-:B------:R-:W-:Y:S02]  /*1e8c0*/  FFMA.FTZ R5, R20, c[0x0][0x2d0], -R96.reuse ;  /* 0x0000b40014057a23 */ /* 0x100fe40000010860 */
[----:B------:R1:W2:Y:S01]  /*1e8d0*/  MUFU.EX2 R73, R2 ;  /* 0x0000000200497308 */ /* 0x0002a20000000800 */
[----:B------:R-:W-:Y:S01]  /*1e8e0*/  FMNMX.FTZ R0, R74, R0, !PT ;  /* 0x000000004a007209 */ /* 0x000fe20007810000 */
[----:B------:R-:W-:Y:S02]  /*1e8f0*/  FMUL.FTZ R98, R70, c[0x0][0x2d0] ;  /* 0x0000b40046627a20 */ /* 0x000fe40000410000 */
[----:B------:R-:W-:Y:S01]  /*1e900*/  FFMA.FTZ R4, R168, c[0x0][0x2d0], -R96 ;  /* 0x0000b400a8047a23 */ /* 0x000fe20000010860 */
[----:B------:R-:W-:Y:S05]  /*1e910*/  FMNMX.FTZ R0, R75, R0, !PT ;  /* 0x000000004b007209 */ /* 0x000fea0007810000 */
[----:B------:R2:W-:Y:S01]  /*1e920*/  MUFU.EX2 R40, R5 ;  /* 0x0000000500287308 */ /* 0x0005e20000000800 */
[----:B------:R-:W3:Y:S01]  /*1e930*/  SHFL.BFLY PT, R3, R0, 0x2, 0x1f ;  /* 0x0c401f0000037f89 */ /* 0x000ee200000e0000 */
[----:B-1----:R-:W-:Y:S08]  /*1e940*/  FADD.FTZ R2, -R71, R100 ;  /* 0x0000006447027221 */ /* 0x002ff00000010100 */
[----:B------:R-:W-:Y:S01]  /*1e950*/  MUFU.EX2 R100, R4 ;  /* 0x0000000400647308 */ /* 0x000fe20000000800 */
[----:B------:R-:W-:Y:S02]  /*1e960*/  FMUL.FTZ R2, R2, c[0x0][0x2d0] ;  /* 0x0000b40002027a20 */ /* 0x000fe40000410000 */
[----:B--2---:R-:W-:Y:S01]  /*1e970*/  FMUL.FTZ R5, R73, R105 ;  /* 0x0000006949057220 */ /* 0x004fe20000410000 */
[----:B---3--:R-:W-:Y:S06]  /*1e980*/  FMNMX.FTZ R0, R0, R3, !PT ;  /* 0x0000000300007209 */ /* 0x008fec0007810000 */
[----:B------:R1:W2:Y:S01]  /*1e990*/  MUFU.EX2 R69, R2 ;  /* 0x0000000200457308 */ /* 0x0002a20000000800 */
[--C-:B------:R-:W-:Y:S02]  /*1e9a0*/  FFMA.FTZ R3, R17, c[0x0][0x2d0], -R96.reuse ;  /* 0x0000b40011037a23 */ /* 0x100fe40000010860 */
[----:B------:R-:W-:Y:S01]  /*1e9b0*/  FMUL.FTZ R17, R73, R117 ;  /* 0x0000007549117220 */ /* 0x000fe20000410000 */
[----:B------:R-:W-:Y:S06]  /*1e9c0*/  MOV R117, R62 ;  /* 0x0000003e00757202 */ /* 0x000fec0000000f00 */
[----:B------:R3:W4:Y:S01]  /*1e9d0*/  MUFU.EX2 R11, R3 ;  /* 0x00000003000b7308 */ /* 0x0007220000000800 */
[----:B-1----:R-:W-:Y:S02]  /*1e9e0*/  FADD.FTZ R2, -R70, R101 ;  /* 0x0000006546027221 */ /* 0x002fe40000010100 */
[----:B--2---:R-:W-:Y:S02]  /*1e9f0*/  FMUL.FTZ R6, R69, R106 ;  /* 0x0000006a45067220 */ /* 0x004fe40000410000 */
[----:B------:R-:W-:Y:S05]  /*1ea00*/  FMUL.FTZ R2, R2, c[0x0][0x2d0] ;  /* 0x0000b40002027a20 */ /* 0x000fea0000410000 */
[----:B------:R1:W2:Y:S01]  /*1ea10*/  MUFU.EX2 R68, R2 ;  /* 0x0000000200447308 */ /* 0x0002a20000000800 */
[--C-:B---3--:R-:W-:Y:S01]  /*1ea20*/  FFMA.FTZ R3, R169, c[0x0][0x2d0], -R97.reuse ;  /* 0x0000b400a9037a23 */ /* 0x108fe20000010861 */
[----:B----4-:R-:W-:Y:S08]  /*1ea30*/  MOV R106, R11 ;  /* 0x0000000b006a7202 */ /* 0x010ff00000000f00 */
[----:B------:R3:W-:Y:S01]  /*1ea40*/  MUFU.EX2 R101, R3 ;  /* 0x0000000300657308 */ /* 0x0007e20000000800 */
[--C-:B-1----:R-:W-:Y:S01]  /*1ea50*/  FFMA.FTZ R2, R184, c[0x0][0x2d0], -R96.reuse ;  /* 0x0000b400b8027a23 */ /* 0x102fe20000010860 */
[----:B------:R-:W-:Y:S01]  /*1ea60*/  MOV R184, R92 ;  /* 0x0000005c00b87202 */ /* 0x000fe20000000f00 */
[--C-:B------:R-:W-:Y:S07]  /*1ea70*/  FFMA.FTZ R92, R199, c[0x0][0x2d0], -R97.reuse ;  /* 0x0000b400c75c7a23 */ /* 0x100fee0000010861 */
[----:B------:R1:W4:Y:S01]  /*1ea80*/  MUFU.EX2 R88, R2 ;  /* 0x0000000200587308 */ /* 0x0003220000000800 */
[C---:B--2---:R-:W-:Y:S02]  /*1ea90*/  FMUL.FTZ R29, R68.reuse, R129 ;  /* 0x00000081441d7220 */ /* 0x044fe40000410000 */
[----:B------:R-:W-:Y:S02]  /*1eaa0*/  FMUL.FTZ R45, R68, R145 ;  /* 0x00000091442d7220 */ /* 0x000fe40000410000 */
[--C-:B---3--:R-:W-:Y:S01]  /*1eab0*/  FFMA.FTZ R3, R185, c[0x0][0x2d0], -R97.reuse ;  /* 0x0000b400b9037a23 */ /* 0x108fe20000010861 */
[----:B------:R-:W-:Y:S04]  /*1eac0*/  MOV R185, R90 ;  /* 0x0000005a00b97202 */ /* 0x000fe80000000f00 */
[----:B------:R2:W3:Y:S01]  /*1ead0*/  MUFU.EX2 R58, R3 ;  /* 0x00000003003a7308 */ /* 0x0004e20000000800 */
[----:B-1----:R-:W-:Y:S01]  /*1eae0*/  FFMA.FTZ R2, R16, c[0x0][0x2d0], -R96 ;  /* 0x0000b40010027a23 */ /* 0x002fe20000010860 */
[----:B----4-:R-:W-:Y:S01]  /*1eaf0*/  F2FP.PACK_AB R76, R88, R100 ;  /* 0x00000064584c723e */ /* 0x010fe200000000ff */
[--C-:B------:R-:W-:Y:S07]  /*1eb00*/  FFMA.FTZ R16, R35, c[0x0][0x2d0], -R97.reuse ;  /* 0x0000b40023107a23 */ /* 0x100fee0000010861 */
[----:B------:R1:W4:Y:S01]  /*1eb10*/  MUFU.EX2 R57, R2 ;  /* 0x0000000200397308 */ /* 0x0003220000000800 */
[C---:B------:R-:W-:Y:S02]  /*1eb20*/  FMUL.FTZ R35, R69.reuse, R135 ;  /* 0x0000008745237220 */ /* 0x040fe40000410000 */
[--C-:B--2---:R-:W-:Y:S01]  /*1eb30*/  FFMA.FTZ R3, R18, c[0x0][0x2d0], -R97.reuse ;  /* 0x0000b40012037a23 */ /* 0x104fe20000010861 */
[----:B---3--:R-:W-:Y:S01]  /*1eb40*/  F2FP.PACK_AB R77, R58, R101 ;  /* 0x000000653a4d723e */ /* 0x008fe200000000ff */
[----:B------:R-:W-:Y:S05]  /*1eb50*/  FMUL.FTZ R18, R69, R118 ;  /* 0x0000007645127220 */ /* 0x000fea0000410000 */
[----:B------:R-:W-:Y:S10]  /*1eb60*/  MUFU.EX2 R7, R3 ;  /* 0x0000000300077308 */ /* 0x000ff40000000800 */
[----:B------:R2:W-:Y:S01]  /*1eb70*/  MUFU.EX2 R94, R16 ;  /* 0x00000010005e7308 */ /* 0x0005e20000000800 */
[----:B-1----:R-:W1:Y:S01]  /*1eb80*/  SHFL.BFLY PT, R2, R0, 0x1, 0x1f ;  /* 0x0c201f0000027f89 */ /* 0x002e6200000e0000 */
[----:B----4-:R-:W-:Y:S01]  /*1eb90*/  F2FP.PACK_AB R78, R106, R57 ;  /* 0x000000396a4e723e */ /* 0x010fe200000000ff */
[----:B--2---:R-:W-:Y:S01]  /*1eba0*/  FMUL.FTZ R16, R73, R116 ;  /* 0x0000007449107220 */ /* 0x004fe20000410000 */
[----:B------:R-:W-:Y:S02]  /*1ebb0*/  MOV R116, R84 ;  /* 0x0000005400747202 */ /* 0x000fe40000000f00 */
[----:B-1----:R-:W-:Y:S01]  /*1ebc0*/  FMNMX.FTZ R3, R2, R0, !PT ;  /* 0x0000000002037209 */ /* 0x002fe20007810000 */
[--C-:B------:R-:W-:Y:S01]  /*1ebd0*/  FFMA.FTZ R2, R183, c[0x0][0x2d0], -R98.reuse ;  /* 0x0000b400b7027a23 */ /* 0x100fe20000010862 */
[----:B------:R-:W-:Y:S01]  /*1ebe0*/  MOV R183, R60 ;  /* 0x0000003c00b77202 */ /* 0x000fe20000000f00 */
[--C-:B------:R-:W-:Y:S02]  /*1ebf0*/  FFMA.FTZ R0, R19, c[0x0][0x2d0], -R97.reuse ;  /* 0x0000b40013007a23 */ /* 0x100fe40000010861 */
[----:B------:R1:W-:Y:S01]  /*1ec00*/  MUFU.EX2 R14, R2 ;  /* 0x00000002000e7308 */ /* 0x0003e20000000800 */
[----:B------:R-:W-:Y:S02]  /*1ec10*/  FMUL.FTZ R19, R69, R119 ;  /* 0x0000007745137220 */ /* 0x000fe40000410000 */
[--C-:B------:R-:W-:Y:S07]  /*1ec20*/  FFMA.FTZ R60, R198, c[0x0][0x2d0], -R97.reuse ;  /* 0x0000b400c63c7a23 */ /* 0x100fee0000010861 */
[----:B------:R2:W3:Y:S01]  /*1ec30*/  MUFU.EX2 R12, R0 ;  /* 0x00000000000c7308 */ /* 0x0004e20000000800 */
[----:B-1----:R-:W-:Y:S01]  /*1ec40*/  FFMA.FTZ R2, R186, c[0x0][0x2d0], -R98 ;  /* 0x0000b400ba027a23 */ /* 0x002fe20000010862 */
[----:B------:R-:W-:Y:S08]  /*1ec50*/  MOV R186, R89 ;  /* 0x0000005900ba7202 */ /* 0x000ff00000000f00 */
[----:B------:R1:W4:Y:S01]  /*1ec60*/  MUFU.EX2 R56, R2 ;  /* 0x0000000200387308 */ /* 0x0003220000000800 */
[----:B--2---:R-:W-:Y:S01]  /*1ec70*/  FADD.FTZ R0, -R3, R102 ;  /* 0x0000006603007221 */ /* 0x004fe20000010100 */
[----:B---3--:R-:W-:Y:S01]  /*1ec80*/  MOV R105, R12 ;  /* 0x0000000c00697202 */ /* 0x008fe20000000f00 */
[--C-:B------:R-:W-:Y:S02]  /*1ec90*/  FFMA.FTZ R12, R34, c[0x0][0x2d0], -R97.reuse ;  /* 0x0000b400220c7a23 */ /* 0x100fe40000010861 */
[----:B------:R-:W-:Y:S05]  /*1eca0*/  FMUL.FTZ R0, R0, c[0x0][0x2d0] ;  /* 0x0000b40000007a20 */ /* 0x000fea0000410000 */
[----:B------:R2:W-:Y:S01]  /*1ecb0*/  MUFU.EX2 R169, R12 ;  /* 0x0000000c00a97308 */ /* 0x0005e20000000800 */
[----:B------:R-:W-:Y:S09]  /*1ecc0*/  FMUL.FTZ R34, R69, R134 ;  /* 0x0000008645227220 */ /* 0x000ff20000410000 */
[----:B------:R-:W3:Y:S01]  /*1ecd0*/  MUFU.EX2 R0, R0 ;  /* 0x0000000000007308 */ /* 0x000ee20000000800 */
[--C-:B-1----:R-:W-:Y:S01]  /*1ece0*/  FFMA.FTZ R2, R180, c[0x0][0x2d0], -R98.reuse ;  /* 0x0000b400b4027a23 */ /* 0x102fe20000010862 */
[----:B------:R-:W-:Y:S08]  /*1ecf0*/  MOV R180, R86 ;  /* 0x0000005600b47202 */ /* 0x000ff00000000f00 */
[----:B------:R1:W-:Y:S01]  /*1ed00*/  MUFU.EX2 R9, R2 ;  /* 0x0000000200097308 */ /* 0x0003e20000000800 */
[----:B--2---:R-:W-:Y:S01]  /*1ed10*/  FMUL.FTZ R12, R68, R112 ;  /* 0x00000070440c7220 */ /* 0x004fe20000410000 */
[----:B----4-:R-:W-:Y:S01]  /*1ed20*/  MOV R112, R56 ;  /* 0x0000003800707202 */ /* 0x010fe20000000f00 */
[C---:B---3--:R-:W-:Y:S01]  /*1ed30*/  FMUL.FTZ R11, R0.reuse, R111 ;  /* 0x0000006f000b7220 */ /* 0x048fe20000410000 */
[----:B------:R-:W-:Y:S01]  /*1ed40*/  MOV R111, R57 ;  /* 0x00000039006f7202 */ /* 0x000fe20000000f00 */
[C---:B------:R-:W-:Y:S01]  /*1ed50*/  FMUL.FTZ R26, R0.reuse, R126 ;  /* 0x0000007e001a7220 */ /* 0x040fe20000410000 */
[----:B------:R-:W-:Y:S01]  /*1ed60*/  MOV R126, R94 ;  /* 0x0000005e007e7202 */ /* 0x000fe20000000f00 */
[C---:B------:R-:W-:Y:S02]  /*1ed70*/  FMUL.FTZ R27, R0.reuse, R127 ;  /* 0x0000007f001b7220 */ /* 0x040fe40000410000 */
[C---:B------:R-:W-:Y:S02]  /*1ed80*/  FMUL.FTZ R42, R0.reuse, R142 ;  /* 0x0000008e002a7220 */ /* 0x040fe40000410000 */
[----:B------:R-:W-:Y:S02]  /*1ed90*/  FMUL.FTZ R43, R0, R143 ;  /* 0x0000008f002b7220 */ /* 0x000fe40000410000 */
[----:B-1----:R-:W-:Y:S01]  /*1eda0*/  FFMA.FTZ R2, R170, c[0x0][0x2d0], -R98 ;  /* 0x0000b400aa027a23 */ /* 0x002fe20000010862 */
[----:B------:R-:W-:Y:S01]  /*1edb0*/  MOV R170, R63 ;  /* 0x0000003f00aa7202 */ /* 0x000fe20000000f00 */
[C---:B------:R-:W-:Y:S02]  /*1edc0*/  FMUL.FTZ R46, R0.reuse, R146 ;  /* 0x00000092002e7220 */ /* 0x040fe40000410000 */
[----:B------:R1:W-:Y:S01]  /*1edd0*/  MUFU.EX2 R13, R2 ;  /* 0x00000002000d7308 */ /* 0x0003e20000000800 */
[----:B------:R-:W-:Y:S02]  /*1ede0*/  FMUL.FTZ R47, R0, R147 ;  /* 0x00000093002f7220 */ /* 0x000fe40000410000 */
[----:B------:R-:W-:Y:S02]  /*1edf0*/  FMUL.FTZ R57, R68, R157 ;  /* 0x0000009d44397220 */ /* 0x000fe40000410000 */
[C---:B------:R-:W-:Y:S02]  /*1ee00*/  FMUL.FTZ R62, R0.reuse, R162 ;  /* 0x000000a2003e7220 */ /* 0x040fe40000410000 */
[----:B------:R-:W-:Y:S02]  /*1ee10*/  FMUL.FTZ R63, R0, R163 ;  /* 0x000000a3003f7220 */ /* 0x000fe40000410000 */
[----:B-1----:R-:W-:Y:S04]  /*1ee20*/  FMUL.FTZ R2, R3, c[0x0][0x2d0] ;  /* 0x0000b40003027a20 */ /* 0x002fe80000410000 */
[--C-:B------:R-:W-:Y:S01]  /*1ee30*/  FFMA.FTZ R4, R181, c[0x0][0x2d0], -R2.reuse ;  /* 0x0000b400b5047a23 */ /* 0x100fe20000010802 */
[----:B------:R-:W-:Y:S01]  /*1ee40*/  MOV R181, R7 ;  /* 0x0000000700b57202 */ /* 0x000fe20000000f00 */
[--C-:B------:R-:W-:Y:S02]  /*1ee50*/  FFMA.FTZ R28, R188, c[0x0][0x2d0], -R2.reuse ;  /* 0x0000b400bc1c7a23 */ /* 0x100fe40000010802 */
[----:B------:R1:W-:Y:S01]  /*1ee60*/  MUFU.EX2 R102, R4 ;  /* 0x0000000400667308 */ /* 0x0003e20000000800 */
[--C-:B------:R-:W-:Y:S01]  /*1ee70*/  FFMA.FTZ R7, R103, c[0x0][0x2d0], -R97.reuse ;  /* 0x0000b40067077a23 */ /* 0x100fe20000010861 */
[----:B------:R-:W-:Y:S01]  /*1ee80*/  F2FP.PACK_AB R79, R105, R181 ;  /* 0x000000b5694f723e */ /* 0x000fe200000000ff */
[--C-:B------:R-:W-:Y:S01]  /*1ee90*/  FFMA.FTZ R44, R194, c[0x0][0x2d0], -R2.reuse ;  /* 0x0000b400c22c7a23 */ /* 0x100fe20000010802 */
[----:B------:R-:W-:Y:S01]  /*1eea0*/  MOV R103, R14 ;  /* 0x0000000e00677202 */ /* 0x000fe20000000f00 */
[--C-:B------:R-:W-:Y:S02]  /*1eeb0*/  FFMA.FTZ R48, R196, c[0x0][0x2d0], -R2.reuse ;  /* 0x0000b400c4307a23 */ /* 0x100fe40000010802 */
[----:B------:R-:W-:Y:S01]  /*1eec0*/  FFMA.FTZ R74, R74, c[0x0][0x2d0], -R2 ;  /* 0x0000b4004a4a7a23 */ /* 0x000fe20000010802 */
[----:B------:R-:W-:Y:S01]  /*1eed0*/  F2FP.PACK_AB R64, R56, R103 ;  /* 0x000000673840723e */ /* 0x000fe200000000ff */
[----:B------:R-:W-:Y:S01]  /*1eee0*/  FFMA.FTZ R56, R193, c[0x0][0x2d0], -R96 ;  /* 0x0000b400c1387a23 */ /* 0x000fe20000010860 */
[----:B------:R2:W-:Y:S01]  /*1eef0*/  MUFU.EX2 R168, R7 ;  /* 0x0000000700a87308 */ /* 0x0005e20000000800 */
[----:B------:R-:W-:Y:S09]  /*1ef00*/  FMUL.FTZ R14, R0, R114 ;  /* 0x00000072000e7220 */ /* 0x000ff20000410000 */
[----:B------:R3:W-:Y:S01]  /*1ef10*/  MUFU.EX2 R50, R44 ;  /* 0x0000002c00327308 */ /* 0x0007e20000000800 */
[--C-:B-1----:R-:W-:Y:S09]  /*1ef20*/  FFMA.FTZ R4, R187, c[0x0][0x2d0], -R2.reuse ;  /* 0x0000b400bb047a23 */ /* 0x102ff20000010802 */
[----:B------:R1:W4:Y:S01]  /*1ef30*/  MUFU.EX2 R187, R4 ;  /* 0x0000000400bb7308 */ /* 0x0003220000000800 */
[----:B--2---:R-:W-:Y:S09]  /*1ef40*/  FMUL.FTZ R7, R69, R107 ;  /* 0x0000006b45077220 */ /* 0x004ff20000410000 */
[----:B------:R2:W-:Y:S01]  /*1ef50*/  MUFU.EX2 R114, R48 ;  /* 0x0000003000727308 */ /* 0x0005e20000000800 */
[----:B---3--:R-:W-:Y:S09]  /*1ef60*/  FMUL.FTZ R44, R68, R144 ;  /* 0x00000090442c7220 */ /* 0x008ff20000410000 */
[----:B------:R3:W-:Y:S01]  /*1ef70*/  MUFU.EX2 R119, R56 ;  /* 0x0000003800777308 */ /* 0x0007e20000000800 */
[--C-:B-1----:R-:W-:Y:S01]  /*1ef80*/  FFMA.FTZ R4, R182, c[0x0][0x2d0], -R2.reuse ;  /* 0x0000b400b6047a23 */ /* 0x102fe20000010802 */
[----:B----4-:R-:W-:Y:S02]  /*1ef90*/  F2FP.PACK_AB R65, R187, R102 ;  /* 0x00000066bb41723e */ /* 0x010fe400000000ff */
[----:B------:R-:W-:Y:S01]  /*1efa0*/  MOV R182, R59 ;  /* 0x0000003b00b67202 */ /* 0x000fe20000000f00 */
[----:B------:R-:W-:Y:S05]  /*1efb0*/  FMUL.FTZ R59, R0, R159 ;  /* 0x0000009f003b7220 */ /* 0x000fea0000410000 */
[----:B------:R1:W4:Y:S01]  /*1efc0*/  MUFU.EX2 R8, R4 ;  /* 0x0000000400087308 */ /* 0x0003220000000800 */
[----:B--2---:R-:W-:Y:S02]  /*1efd0*/  FMUL.FTZ R48, R73, R148 ;  /* 0x0000009449307220 */ /* 0x004fe40000410000 */
[C---:B---3--:R-:W-:Y:S02]  /*1efe0*/  FMUL.FTZ R56, R68.reuse, R156 ;  /* 0x0000009c44387220 */ /* 0x048fe40000410000 */
[----:B-1----:R-:W-:Y:S01]  /*1eff0*/  FFMA.FTZ R4, R171, c[0x0][0x2d0], -R2 ;  /* 0x0000b400ab047a23 */ /* 0x002fe20000010802 */
[----:B----4-:R-:W-:Y:S01]  /*1f000*/  MOV R107, R8 ;  /* 0x00000008006b7202 */ /* 0x010fe20000000f00 */
[C---:B------:R-:W-:Y:S01]  /*1f010*/  FMUL.FTZ R8, R68.reuse, R108 ;  /* 0x0000006c44087220 */ /* 0x040fe20000410000 */
[----:B------:R-:W-:Y:S02]  /*1f020*/  MOV R108, R9 ;  /* 0x00000009006c7202 */ /* 0x000fe40000000f00 */
[----:B------:R1:W2:Y:S01]  /*1f030*/  MUFU.EX2 R10, R4 ;  /* 0x00000004000a7308 */ /* 0x0002a20000000800 */
[----:B------:R-:W-:Y:S01]  /*1f040*/  FMUL.FTZ R9, R68, R109 ;  /* 0x0000006d44097220 */ /* 0x000fe20000410000 */
[----:B------:R-:W-:Y:S01]  /*1f050*/  MOV R171, R85 ;  /* 0x0000005500ab7202 */ /* 0x000fe20000000f00 */
[--C-:B-1----:R-:W-:Y:S01]  /*1f060*/  FFMA.FTZ R4, R21, c[0x0][0x2d0], -R96.reuse ;  /* 0x0000b40015047a23 */ /* 0x102fe20000010860 */
[----:B--2---:R-:W-:Y:S01]  /*1f070*/  MOV R109, R10 ;  /* 0x0000000a006d7202 */ /* 0x004fe20000000f00 */
[----:B------:R-:W1:Y:S01]  /*1f080*/  LDSM.16.MT88.4 R20, [R209+0x100] ;  /* 0x00010000d114783b */ /* 0x000e620000004200 */
[C---:B------:R-:W-:Y:S04]  /*1f090*/  FMUL.FTZ R10, R0.reuse, R110 ;  /* 0x0000006e000a7220 */ /* 0x040fe80000410000 */
[----:B------:R2:W-:Y:S01]  /*1f0a0*/  MUFU.EX2 R41, R4 ;  /* 0x0000000400297308 */ /* 0x0005e20000000800 */
[----:B------:R-:W-:Y:S02]  /*1f0b0*/  F2FP.PACK_AB R67, R109, R107 ;  /* 0x0000006b6d43723e */ /* 0x000fe400000000ff */
[----:B------:R-:W-:Y:S01]  /*1f0c0*/  MOV R110, R88 ;  /* 0x00000058006e7202 */ /* 0x000fe20000000f00 */
[--C-:B--2---:R-:W-:Y:S02]  /*1f0d0*/  FFMA.FTZ R4, R15, c[0x0][0x2d0], -R97.reuse ;  /* 0x0000b4000f047a23 */ /* 0x104fe40000010861 */
[----:B------:R-:W-:Y:S01]  /*1f0e0*/  FMUL.FTZ R15, R0, R115 ;  /* 0x00000073000f7220 */ /* 0x000fe20000410000 */
[----:B------:R-:W-:Y:S03]  /*1f0f0*/  MOV R115, R87 ;  /* 0x0000005700737202 */ /* 0x000fe60000000f00 */
[----:B------:R2:W-:Y:S01]  /*1f100*/  MUFU.EX2 R31, R4 ;  /* 0x00000004001f7308 */ /* 0x0005e20000000800 */
[----:B------:R-:W3:Y:S01]  /*1f110*/  LDSM.16.MT88.4 R84, [R209+0x900] ;  /* 0x00090000d154783b */ /* 0x000ee20000004200 */
[----:B--2---:R-:W-:Y:S02]  /*1f120*/  FFMA.FTZ R4, R32, c[0x0][0x2d0], -R96 ;  /* 0x0000b40020047a23 */ /* 0x004fe40000010860 */
[----:B------:R-:W-:Y:S06]  /*1f130*/  FFMA.FTZ R32, R189, c[0x0][0x2d0], -R2 ;  /* 0x0000b400bd207a23 */ /* 0x000fec0000010802 */
[----:B------:R2:W4:Y:S02]  /*1f140*/  MUFU.EX2 R93, R4 ;  /* 0x00000004005d7308 */ /* 0x0005240000000800 */
[----:B--2---:R-:W-:Y:S01]  /*1f150*/  FFMA.FTZ R4, R33, c[0x0][0x2d0], -R96 ;  /* 0x0000b40021047a23 */ /* 0x004fe20000010860 */
[----:B----4-:R-:W-:Y:S01]  /*1f160*/  MOV R127, R93 ;  /* 0x0000005d007f7202 */ /* 0x010fe20000000f00 */
[C---:B------:R-:W-:Y:S06]  /*1f170*/  FMUL.FTZ R33, R73.reuse, R133 ;  /* 0x0000008549217220 */ /* 0x040fec0000410000 */
[----:B------:R2:W4:Y:S02]  /*1f180*/  MUFU.EX2 R49, R4 ;  /* 0x0000000400317308 */ /* 0x0005240000000800 */
[C---:B--2---:R-:W-:Y:S01]  /*1f190*/  FMUL.FTZ R4, R73.reuse, R104 ;  /* 0x0000006849047220 */ /* 0x044fe20000410000 */
[----:B------:R-:W-:Y:S01]  /*1f1a0*/  MOV R104, R13 ;  /* 0x0000000d00687202 */ /* 0x000fe20000000f00 */
[----:B------:R-:W-:Y:S01]  /*1f1b0*/  FMUL.FTZ R13, R68, R113 ;  /* 0x00000071440d7220 */ /* 0x000fe20000410000 */
[----:B----4-:R-:W-:Y:S01]  /*1f1c0*/  MOV R148, R49 ;  /* 0x0000003100947202 */ /* 0x010fe20000000f00 */
[----:B------:R-:W-:Y:S01]  /*1f1d0*/  FMUL.FTZ R49, R73, R149 ;  /* 0x0000009549317220 */ /* 0x000fe20000410000 */
[----:B------:R-:W-:Y:S01]  /*1f1e0*/  MOV R149, R50 ;  /* 0x0000003200957202 */ /* 0x000fe20000000f00 */
[----:B------:R-:W-:Y:S01]  /*1f1f0*/  FMUL.FTZ R50, R69, R150 ;  /* 0x0000009645327220 */ /* 0x000fe20000410000 */
[-C--:B-1----:R-:W-:Y:S05]  /*1f200*/  HMMA.16816.F32 R4, R76, R20.reuse, R4 ;  /* 0x000000144c04723c */ /* 0x082fea0000001804 */
[----:B------:R-:W-:Y:S02]  /*1f210*/  F2FP.PACK_AB R66, R104, R108 ;  /* 0x0000006c6842723e */ /* 0x000fe400000000ff */
        /* <DEDUP_REMOVED lines=10> */
[C---:B------:R-:W-:Y:S01]  /*1f2c0*/  HMMA.16816.F32 R16, R76.reuse, R22, R16 ;  /* 0x000000164c10723c */ /* 0x040fe20000001810 */
[----:B------:R-:W4:Y:S03]  /*1f2d0*/  LDSM.16.MT88.4 R88, [R212+0x900] ;  /* 0x00090000d458783b */ /* 0x000f260000004200 */
[C---:B------:R-:W-:Y:S01]  /*1f2e0*/  FMUL.FTZ R25, R68.reuse, R125 ;  /* 0x0000007d44197220 */ /* 0x040fe20000410000 */
[----:B------:R5:W3:Y:S02]  /*1f2f0*/  MUFU.EX2 R30, R24 ;  /* 0x00000018001e7308 */ /* 0x000ae40000000800 */
[C---:B------:R-:W-:Y:S02]  /*1f300*/  FMUL.FTZ R23, R69.reuse, R123 ;  /* 0x0000007b45177220 */ /* 0x040fe40000410000 */
[----:B------:R-:W-:Y:S06]  /*1f310*/  FMUL.FTZ R22, R69, R122 ;  /* 0x0000007a45167220 */ /* 0x000fec0000410000 */
[----:B------:R4:W-:Y:S01]  /*1f320*/  MUFU.EX2 R123, R28 ;  /* 0x0000001c007b7308 */ /* 0x0009e20000000800 */
[----:B-1----:R-:W-:Y:S01]  /*1f330*/  FMUL.FTZ R20, R73, R120 ;  /* 0x0000007849147220 */ /* 0x002fe20000410000 */
[----:B--2---:R-:W-:Y:S06]  /*1f340*/  MOV R122, R95 ;  /* 0x0000005f007a7202 */ /* 0x004fec0000000f00 */
[-C--:B------:R-:W-:Y:S03]  /*1f350*/  HMMA.16816.F32 R20, R76, R36.reuse, R20 ;  /* 0x000000244c14723c */ /* 0x080fe60000001814 */
[----:B-----5:R-:W-:Y:S01]  /*1f360*/  FMUL.FTZ R24, R68, R124 ;  /* 0x0000007c44187220 */ /* 0x020fe20000410000 */
[----:B---3--:R-:W-:Y:S01]  /*1f370*/  MOV R129, R30 ;  /* 0x0000001e00817202 */ /* 0x008fe20000000f00 */
[C---:B------:R-:W-:Y:S01]  /*1f380*/  FMUL.FTZ R30, R0.reuse, R130 ;  /* 0x00000082001e7220 */ /* 0x040fe20000410000 */
[----:B------:R-:W-:Y:S01]  /*1f390*/  MOV R130, R31 ;  /* 0x0000001f00827202 */ /* 0x000fe20000000f00 */
[----:B------:R-:W-:Y:S01]  /*1f3a0*/  FMUL.FTZ R31, R0, R131 ;  /* 0x00000083001f7220 */ /* 0x000fe20000410000 */
[----:B------:R-:W-:Y:S01]  /*1f3b0*/  MOV R124, R40 ;  /* 0x00000028007c7202 */ /* 0x000fe20000000f00 */
[--C-:B------:R-:W-:Y:S01]  /*1f3c0*/  FFMA.FTZ R40, R191, c[0x0][0x2d0], -R98.reuse ;  /* 0x0000b400bf287a23 */ /* 0x100fe20000010862 */
[C---:B------:R-:W-:Y:S03]  /*1f3d0*/  HMMA.16816.F32 R24, R64.reuse, R36, R24 ;  /* 0x000000244018723c */ /* 0x040fe60000001818 */
[----:B------:R1:W-:Y:S01]  /*1f3e0*/  MUFU.EX2 R120, R40 ;  /* 0x0000002800787308 */ /* 0x0003e20000000800 */
[C---:B----4-:R-:W-:Y:S01]  /*1f3f0*/  FMUL.FTZ R28, R68.reuse, R128 ;  /* 0x00000080441c7220 */ /* 0x050fe20000410000 */
        /* <DEDUP_REMOVED lines=19> */
[----:B------:R-:W-:Y:S04]  /*1f530*/  FMUL.FTZ R61, R68, R161 ;  /* 0x000000a1443d7220 */ /* 0x000fe80000410000 */
[-C--:B------:R-:W-:Y:S01]  /*1f540*/  HMMA.16816.F32 R36, R76, R52.reuse, R36 ;  /* 0x000000344c24723c */ /* 0x080fe20000001824 */
[----:B-1----:R-:W1:Y:S07]  /*1f550*/  LDSM.16.MT88.4 R92, [R210+0x900] ;  /* 0x00090000d25c783b */ /* 0x002e6e0000004200 */
        /* <DEDUP_REMOVED lines=38> */
[-C--:B------:R-:W-:Y:S08]  /*1f7c0*/  HMMA.16816.F32 R20, R76, R88.reuse, R20 ;  /* 0x000000584c14723c */ /* 0x080ff00000001814 */
[C---:B------:R-:W-:Y:S04]  /*1f7d0*/  HMMA.16816.F32 R24, R80.reuse, R88, R24 ;  /* 0x000000585018723c */ /* 0x040fe80000001818 */
[----:B--2---:R-:W-:Y:S01]  /*1f7e0*/  FFMA.FTZ R84, R204, c[0x0][0x2d0], -R98 ;  /* 0x0000b400cc547a23 */ /* 0x004fe20000010862 */
[----:B---3--:R-:W-:Y:S02]  /*1f7f0*/  MOV R204, R134 ;  /* 0x0000008600cc7202 */ /* 0x008fe40000000f00 */
        /* <DEDUP_REMOVED lines=9> */
[-C--:B-1----:R-:W-:Y:S04]  /*1f890*/  HMMA.16816.F32 R36, R76, R92.reuse, R36 ;  /* 0x0000005c4c24723c */ /* 0x082fe80000001824 */
[----:B------:R-:W-:Y:S04]  /*1f8a0*/  MOV R112, R187 ;  /* 0x000000bb00707202 */ /* 0x000fe80000000f00 */
[C---:B------:R-:W-:Y:S04]  /*1f8b0*/  HMMA.16816.F32 R40, R80.reuse, R92, R40 ;  /* 0x0000005c5028723c */ /* 0x040fe80000001828 */
[----:B--2---:R-:W-:Y:S01]  /*1f8c0*/  FFMA.FTZ R84, R203, c[0x0][0x2d0], -R98 ;  /* 0x0000b400cb547a23 */ /* 0x004fe20000010862 */
[----:B------:R-:W-:Y:S02]  /*1f8d0*/  MOV R203, R133 ;  /* 0x0000008500cb7202 */ /* 0x000fe40000000f00 */
[----:B------:R-:W-:Y:S01]  /*1f8e0*/  FFMA.FTZ R92, R227, c[0x0][0x2d0], -R96 ;  /* 0x0000b400e35c7a23 */ /* 0x000fe20000010860 */
        /* <DEDUP_REMOVED lines=8> */
[----:B------:R-:W-:Y:S07]  /*1f970*/  MOV R227, R126 ;  /* 0x0000007e00e37202 */ /* 0x000fee0000000f00 */
[----:B------:R3:W-:Y:S01]  /*1f980*/  MUFU.EX2 R147, R92 ;  /* 0x0000005c00937308 */ /* 0x0007e20000000800 */
[----:B-1----:R-:W-:Y:S01]  /*1f990*/  FFMA.FTZ R84, R205, c[0x0][0x2d0], -R2 ;  /* 0x0000b400cd547a23 */ /* 0x002fe20000010802 */
[----:B------:R-:W-:Y:S02]  /*1f9a0*/  MOV R205, R132 ;  /* 0x0000008400cd7202 */ /* 0x000fe40000000f00 */
[----:B------:R-:W-:Y:S06]  /*1f9b0*/  MOV R132, R184 ;  /* 0x000000b800847202 */ /* 0x000fec0000000f00 */
        /* <DEDUP_REMOVED lines=73> */
[----:B------:R2:W3:Y:S10]  /*1fe50*/  MUFU.EX2 R192, R84 ;  /* 0x0000005400c07308 */ /* 0x0004f40000000800 */
        /* <DEDUP_REMOVED lines=34> */
[--C-:B---3--:R-:W-:Y:S04]  /*20080*/  FFMA.FTZ R80, R251, c[0x0][0x2d0], -R97.reuse ;  /* 0x0000b400fb507a23 */ /* 0x108fe80000010861 */
        /* <DEDUP_REMOVED lines=16> */
[----:B------:R2:W-:Y:S01]  /*20190*/  MUFU.EX2 R158, R88 ;  /* 0x00000058009e7308 */ /* 0x0005e20000000800 */
[----:B------:R-:W-:Y:S04]  /*201a0*/  MOV R126, R125 ;  /* 0x0000007d007e7202 */ /* 0x000fe80000000f00 */
        /* <DEDUP_REMOVED lines=15> */
[----:B------:R3:W-:Y:S03]  /*202a0*/  MUFU.EX2 R181, R92 ;  /* 0x0000005c00b57308 */ /* 0x0007e60000000800 */
[----:B------:R-:W-:Y:S01]  /*202b0*/  MOV R244, R120 ;  /* 0x0000007800f47202 */ /* 0x000fe20000000f00 */
[----:B-1----:R-:W-:Y:S01]  /*202c0*/  FFMA.FTZ R84, R132, c[0x0][0x2d0], -R98 ;  /* 0x0000b40084547a23 */ /* 0x002fe20000010862 */
[----:B------:R-:W-:Y:S02]  /*202d0*/  MOV R132, R168 ;  /* 0x000000a800847202 */ /* 0x000fe40000000f00 */
[----:B------:R-:W-:Y:S03]  /*202e0*/  MOV R120, R110 ;  /* 0x0000006e00787202 */ /* 0x000fe60000000f00 */
        /* <DEDUP_REMOVED lines=218> */
.L_x_477:
        /* <DEDUP_REMOVED lines=9> */
.L_x_499:
[----:B------:R-:W3:Y:S01]  /*21120*/  LDL R188, [R1] ;  /* 0x0000000001bc7983 */ /* 0x000ee20000100800 */
[----:B------:R-:W-:Y:S04]  /*21130*/  DEPBAR.LE SB0, 0x0 ;  /* 0x000080000000791a */ /* 0x000fe80000000000 */
[----:B------:R-:W-:Y:S01]  /*21140*/  BAR.SYNC.DEFER_BLOCKING 0x0 ;  /* 0x0000000000007b1d */ /* 0x000fe20000010000 */
[----:B------:R-:W-:Y:S07]  /*21150*/  UISETP.GT.AND UP0, UPT, UR12, UR4, UPT ;  /* 0x000000040c00728c */ /* 0x000fee000bf04270 */
[----:B-----5:R-:W-:Y:S08]  /*21160*/  LDSM.16.M88.4 R96, [R215+0x6100] ;  /* 0x00610000d760783b */ /* 0x020ff00000000200 */
[----:B------:R-:W4:Y:S04]  /*21170*/  LDL R226, [R1+0x38] ;  /* 0x0000380001e27983 */ /* 0x000f280000100800 */
[----:B-1----:R-:W1:Y:S08]  /*21180*/  LDSM.16.M88.4 R16, [R208+0x3100] ;  /* 0x00310000d010783b */ /* 0x002e700000000200 */
[----:B--2---:R-:W2:Y:S04]  /*21190*/  LDL R197, [R1+0x8] ;  /* 0x0000080001c57983 */ /* 0x004ea80000100800 */
[----:B------:R-:W1:Y:S08]  /*211a0*/  LDSM.16.M88.4 R92, [R215+0x8100] ;  /* 0x00810000d75c783b */ /* 0x000e700000000200 */
[----:B------:R-:W2:Y:S04]  /*211b0*/  LDL R198, [R1+0xc] ;  /* 0x00000c0001c67983 */ /* 0x000ea80000100800 */
[----:B------:R-:W1:Y:S08]  /*211c0*/  LDSM.16.M88.4 R32, [R208+0x3900] ;  /* 0x00390000d020783b */ /* 0x000e700000000200 */
[----:B------:R-:W1:Y:S08]  /*211d0*/  LDSM.16.M88.4 R48, [R208+0x4100] ;  /* 0x00410000d030783b */ /* 0x000e700000000200 */
[----:B------:R-:W1:Y:S08]  /*211e0*/  LDSM.16.M88.4 R64, [R208+0x4900] ;  /* 0x00490000d040783b */ /* 0x000e700000000200 */
[----:B------:R-:W1:Y:S08]  /*211f0*/  LDSM.16.M88.4 R80, [R208+0x5100] ;  /* 0x00510000d050783b */ /* 0x000e700000000200 */
[----:B------:R-:W1:Y:S08]  /*21200*/  LDSM.16.M88.4 R168, [R208+0x5900] ;  /* 0x00590000d0a8783b */ /* 0x000e700000000200 */
[----:B------:R-:W-:Y:S08]  /*21210*/  LDSM.16.M88.4 R172, [R218+0x6100] ;  /* 0x00610000daac783b */ /* 0x000ff00000000200 */
[----:B------:R-:W1:Y:S08]  /*21220*/  LDSM.16.M88.4 R176, [R219] ;  /* 0x00000000dbb0783b */ /* 0x000e700000000200 */
[----:B------:R-:W1:Y:S08]  /*21230*/  LDSM.16.M88.4 R180, [R218+0x8100] ;  /* 0x00810000dab4783b */ /* 0x000e700000000200 */
[----:B------:R-:W1:Y:S01]  /*21240*/  LDSM.16.M88.4 R184, [R224] ;  /* 0x00000000e0b8783b */ /* 0x000e620000000200 */
[----:B--2---:R-:W-:Y:S01]  /*21250*/  ISETP.GE.AND P4, PT, R198, c[0x0][0x1d4], PT ;  /* 0x00007500c6007a0c */ /* 0x004fe20003f86270 */
[-C--:B-1----:R-:W-:Y:S03]  /*21260*/  HMMA.16816.F32 R4, R96, R16.reuse, RZ ;  /* 0x000000106004723c */ /* 0x082fe600000018ff */
[----:B---3--:R-:W-:Y:S01]  /*21270*/  SHF.R.S32.HI R0, RZ, 0x1f, R188 ;  /* 0x0000001fff007819 */ /* 0x008fe200000114bc */
[----:B------:R-:W-:Y:S04]  /*21280*/  IMAD.WIDE.U32 R2, R188, c[0x0][0x208], RZ ;  /* 0x00008200bc027a25 */ /* 0x000fe800078e00ff */
[C---:B------:R-:W-:Y:S04]  /*21290*/  HMMA.16816.F32 R8, R92.reuse, R16, RZ ;  /* 0x000000105c08723c */ /* 0x040fe800000018ff */
[----:B------:R-:W-:Y:S04]  /*212a0*/  IMAD R0, R0, c[0x0][0x208], RZ ;  /* 0x0000820000007a24 */ /* 0x000fe800078e02ff */
[-C--:B------:R-:W-:Y:S01]  /*212b0*/  HMMA.16816.F32 R12, R92, R18.reuse, RZ ;  /* 0x000000125c0c723c */ /* 0x080fe200000018ff */
[----:B------:R-:W-:Y:S05]  /*212c0*/  IMAD R0, R188, c[0x0][0x20c], R0 ;  /* 0x00008300bc007a24 */ /* 0x000fea00078e0200 */
[----:B------:R-:W-:Y:S02]  /*212d0*/  IADD3 R3, R3, R0, RZ ;  /* 0x0000000003037210 */ /* 0x000fe40007ffe0ff */
[C---:B------:R-:W-:Y:S04]  /*212e0*/  HMMA.16816.F32 R16, R96.reuse, R18, RZ ;  /* 0x000000126010723c */ /* 0x040fe800000018ff */
[----:B------:R-:W-:Y:S01]  /*212f0*/  IMAD.WIDE.U32 R2, R240, c[0x0][0x218], R2 ;  /* 0x00008600f0027a25 */ /* 0x000fe200078e0002 */
[----:B------:R-:W-:Y:S03]  /*21300*/  SHF.R.S32.HI R0, RZ, 0x1f, R240 ;  /* 0x0000001fff007819 */ /* 0x000fe600000114f0 */
[-C--:B------:R-:W-:Y:S04]  /*21310*/  HMMA.16816.F32 R20, R96, R32.reuse, RZ ;  /* 0x000000206014723c */ /* 0x080fe800000018ff */
[----:B------:R-:W-:Y:S04]  /*21320*/  IMAD R0, R0, c[0x0][0x218], RZ ;  /* 0x0000860000007a24 */ /* 0x000fe800078e02ff */
        /* <DEDUP_REMOVED lines=24> */
[----:B------:R-:W2:Y:S07]  /*214b0*/  LDSM.16.M88.4 R176, [R222] ;  /* 0x00000000deb0783b */ /* 0x000eae0000000200 */
[-C--:B------:R-:W-:Y:S08]  /*214c0*/  HMMA.16816.F32 R20, R172, R184.reuse, R20 ;  /* 0x000000b8ac14723c */ /* 0x080ff00000001814 */
        /* <DEDUP_REMOVED lines=16> */
[-C--:B--2---:R-:W-:Y:S03]  /*215d0*/  HMMA.16816.F32 R52, R172, R176.reuse, R52 ;  /* 0x000000b0ac34723c */ /* 0x084fe60000001834 */
        /* <DEDUP_REMOVED lines=10> */
[----:B------:R-:W4:Y:S05]  /*21680*/  SHFL.IDX PT, R190, R2, 0x1, 0x181f ;  /* 0x00381f0002be7f89 */ /* 0x000f2a00000e0000 */
[-C--:B------:R-:W-:Y:S03]  /*21690*/  HMMA.16816.F32 R76, R180, R170.reuse, R76 ;  /* 0x000000aab44c723c */ /* 0x080fe6000000184c */
[----:B------:R-:W1:Y:S05]  /*216a0*/  SHFL.IDX PT, R188, R2, 0x2, 0x181f ;  /* 0x00581f0002bc7f89 */ /* 0x000e6a00000e0000 */
[C---:B------:R-:W-:Y:S03]  /*216b0*/  HMMA.16816.F32 R80, R172.reuse, R170, R80 ;  /* 0x000000aaac50723c */ /* 0x040fe60000001850 */
[----:B------:R2:W-:Y:S01]  /*216c0*/  SHFL.IDX PT, R189, R2, 0x3, 0x181f ;  /* 0x00781f0002bd7f89 */ /* 0x0005e200000e0000 */
[-C--:B----4-:R-:W-:Y:S07]  /*216d0*/  IADD3 R190, P0, R190, R226.reuse, RZ ;  /* 0x000000e2bebe7210 */ /* 0x090fee0007f1e0ff */
[----:B------:R-:W-:Y:S01]  /*216e0*/  SHFL.IDX PT, R0, R0, 0x5, 0x181f ;  /* 0x00b81f0000007f89 */ /* 0x000fe200000e0000 */
[-C--:B------:R-:W-:Y:S02]  /*216f0*/  IADD3.X R191, R184, R225.reuse, RZ, P0, !PT ;  /* 0x000000e1b8bf7210 */ /* 0x080fe400007fe4ff */
[-C--:B-1----:R-:W-:Y:S02]  /*21700*/  IADD3 R188, P0, R188, R226.reuse, RZ ;  /* 0x000000e2bcbc7210 */ /* 0x082fe40007f1e0ff */
[-C--:B--2---:R-:W-:Y:S04]  /*21710*/  IADD3 R2, P1, R3, R226.reuse, RZ ;  /* 0x000000e203027210 */ /* 0x084fe80007f3e0ff */
        /* <DEDUP_REMOVED lines=291> */
[----:B------:R-:W5:Y:S03]  /*22950*/  LDL R22, [R1+0x4] ;  /* 0x0000040001167983 */ /* 0x000f660000100800 */
        /* <DEDUP_REMOVED lines=37> */
[-C--:B----4-:R-:W-:Y:S03]  /*22bb0*/  IADD3 R10, P0, R10, R226.reuse, RZ ;  /* 0x000000e20a0a7210 */ /* 0x090fe60007f1e0ff */
[----:B-----5:R3:W-:Y:S01]  /*22bc0*/  LDGSTS.E.BYPASS.LTC128B.128 [R22+0x3100], [R4.64], !P4 ;  /* 0x0310000004167fae */ /* 0x0207e2000e101d5a */
        /* <DEDUP_REMOVED lines=17> */
.L_x_482:
        /* <DEDUP_REMOVED lines=37> */
.L_x_485:
[----:B------:R-:W-:Y:S04]  /*22f30*/  MOV R8, c[0x0][0x32c] ;  /* 0x0000cb0000087a02 */ /* 0x000fe80000000f00 */
[----:B------:R-:W-:Y:S11]  /*22f40*/  ISETP.NE.AND P0, PT, R8, 0x1, PT ;  /* 0x000000010800780c */ /* 0x000ff60003f05270 */
[----:B------:R-:W-:Y:S02]  /*22f50*/  @!UPT UIADD3 URZ, URZ, URZ, URZ ;  /* 0x0000003f3f3ff290 */ /* 0x000fe4000fffe03f */
[----:B------:R-:W-:Y:S05]  /*22f60*/  @P0 IMAD.HI.U32 R8, R3, c[0x0][0x330], RZ ;  /* 0x0000cc0003080a27 */ /* 0x000fea00078e00ff */
[----:B------:R-:W-:Y:S02]  /*22f70*/  @P0 SHF.R.U32.HI R3, RZ, c[0x0][0x334], R8 ;  /* 0x0000cd00ff030a19 */ /* 0x000fe40000011608 */
.L_x_486:
[----:B------:R-:W-:Y:S05]  /*22f80*/  BSYNC B0 ;  /* 0x0000000000007941 */ /* 0x000fea0003800000 */
.L_x_484:
[----:B------:R-:W-:Y:S05]  /*22f90*/  IMAD R3, R3, c[0x0][0x32c], R7 ;  /* 0x0000cb0003037a24 */ /* 0x000fea00078e0207 */
[----:B------:R-:W-:Y:S02]  /*22fa0*/  IADD3 R8, R3, c[0x0][0x32c], RZ ;  /* 0x0000cb0003087a10 */ /* 0x000fe40007ffe0ff */
[----:B------:R-:W-:Y:S02]  /*22fb0*/  IMNMX R0, R0, R3, !PT ;  /* 0x0000000300007217 */ /* 0x000fe40007800200 */
[----:B------:R-:W-:Y:S02]  /*22fc0*/  IMNMX R2, R2, R8, PT ;  /* 0x0000000802027217 */ /* 0x000fe40003800200 */
.L_x_483:
        /* <DEDUP_REMOVED lines=159> */
.L_x_489:
[----:B------:R-:W-:Y:S04]  /*239c0*/  MOV R8, c[0x0][0x32c] ;  /* 0x0000cb0000087a02 */ /* 0x000fe80000000f00 */
[----:B------:R-:W-:Y:S11]  /*239d0*/  ISETP.NE.AND P0, PT, R8, 0x1, PT ;  /* 0x000000010800780c */ /* 0x000ff60003f05270 */
[----:B------:R-:W-:Y:S02]  /*239e0*/  @!UPT UIADD3 URZ, URZ, URZ, URZ ;  /* 0x0000003f3f3ff290 */ /* 0x000fe4000fffe03f */
[----:B------:R-:W-:Y:S05]  /*239f0*/  @P0 IMAD.HI.U32 R8, R3, c[0x0][0x330], RZ ;  /* 0x0000cc0003080a27 */ /* 0x000fea00078e00ff */
[----:B------:R-:W-:Y:S02]  /*23a00*/  @P0 SHF.R.U32.HI R3, RZ, c[0x0][0x334], R8 ;  /* 0x0000cd00ff030a19 */ /* 0x000fe40000011608 */
.L_x_490:
[----:B------:R-:W-:Y:S05]  /*23a10*/  BSYNC B0 ;  /* 0x0000000000007941 */ /* 0x000fea0003800000 */
.L_x_488:
[----:B------:R-:W-:Y:S05]  /*23a20*/  IMAD R3, R3, c[0x0][0x32c], R7 ;  /* 0x0000cb0003037a24 */ /* 0x000fea00078e0207 */
[----:B------:R-:W-:Y:S02]  /*23a30*/  IADD3 R8, R3, c[0x0][0x32c], RZ ;  /* 0x0000cb0003087a10 */ /* 0x000fe40007ffe0ff */
[----:B------:R-:W-:Y:S02]  /*23a40*/  IMNMX R0, R0, R3, !PT ;  /* 0x0000000300007217 */ /* 0x000fe40007800200 */
[----:B------:R-:W-:Y:S02]  /*23a50*/  IMNMX R2, R2, R8, PT ;  /* 0x0000000802027217 */ /* 0x000fe40003800200 */
.L_x_487:
        /* <DEDUP_REMOVED lines=145> */
.L_x_493:
[----:B------:R-:W-:Y:S04]  /*24370*/  MOV R8, c[0x0][0x32c] ;  /* 0x0000cb0000087a02 */ /* 0x000fe80000000f00 */
[----:B------:R-:W-:Y:S11]  /*24380*/  ISETP.NE.AND P0, PT, R8, 0x1, PT ;  /* 0x000000010800780c */ /* 0x000ff60003f05270 */
[----:B------:R-:W-:Y:S02]  /*24390*/  @!UPT UIADD3 URZ, URZ, URZ, URZ ;  /* 0x0000003f3f3ff290 */ /* 0x000fe4000fffe03f */
[----:B------:R-:W-:Y:S05]  /*243a0*/  @P0 IMAD.HI.U32 R8, R3, c[0x0][0x330], RZ ;  /* 0x0000cc0003080a27 */ /* 0x000fea00078e00ff */
[----:B------:R-:W-:Y:S02]  /*243b0*/  @P0 SHF.R.U32.HI R3, RZ, c[0x0][0x334], R8 ;  /* 0x0000cd00ff030a19 */ /* 0x000fe40000011608 */
.L_x_494:
[----:B------:R-:W-:Y:S05]  /*243c0*/  BSYNC B0 ;  /* 0x0000000000007941 */ /* 0x000fea0003800000 */
.L_x_492:
[----:B------:R-:W-:Y:S05]  /*243d0*/  IMAD R3, R3, c[0x0][0x32c], R7 ;  /* 0x0000cb0003037a24 */ /* 0x000fea00078e0207 */
[----:B------:R-:W-:Y:S02]  /*243e0*/  IADD3 R8, R3, c[0x0][0x32c], RZ ;  /* 0x0000cb0003087a10 */ /* 0x000fe40007ffe0ff */
[----:B------:R-:W-:Y:S02]  /*243f0*/  IMNMX R0, R0, R3, !PT ;  /* 0x0000000300007217 */ /* 0x000fe40007800200 */
[----:B------:R-:W-:Y:S02]  /*24400*/  IMNMX R2, R2, R8, PT ;  /* 0x0000000802027217 */ /* 0x000fe40003800200 */
.L_x_491:
        /* <DEDUP_REMOVED lines=145> */
.L_x_497:
[----:B------:R-:W-:Y:S04]  /*24d20*/  MOV R4, c[0x0][0x32c] ;  /* 0x0000cb0000047a02 */ /* 0x000fe80000000f00 */
[----:B------:R-:W-:Y:S11]  /*24d30*/  ISETP.NE.AND P0, PT, R4, 0x1, PT ;  /* 0x000000010400780c */ /* 0x000ff60003f05270 */
[----:B------:R-:W-:Y:S02]  /*24d40*/  @!UPT UIADD3 URZ, URZ, URZ, URZ ;  /* 0x0000003f3f3ff290 */ /* 0x000fe4000fffe03f */
[----:B------:R-:W-:Y:S05]  /*24d50*/  @P0 IMAD.HI.U32 R4, R3, c[0x0][0x330], RZ ;  /* 0x0000cc0003040a27 */ /* 0x000fea00078e00ff */
[----:B------:R-:W-:Y:S02]  /*24d60*/  @P0 SHF.R.U32.HI R3, RZ, c[0x0][0x334], R4 ;  /* 0x0000cd00ff030a19 */ /* 0x000fe40000011604 */
.L_x_498:
[----:B------:R-:W-:Y:S05]  /*24d70*/  BSYNC B0 ;  /* 0x0000000000007941 */ /* 0x000fea0003800000 */
.L_x_496:
[----:B------:R-:W-:Y:S05]  /*24d80*/  IMAD R7, R3, c[0x0][0x32c], R7 ;  /* 0x0000cb0003077a24 */ /* 0x000fea00078e0207 */
[----:B------:R-:W-:Y:S02]  /*24d90*/  IADD3 R3, R7, c[0x0][0x32c], RZ ;  /* 0x0000cb0007037a10 */ /* 0x000fe40007ffe0ff */
[----:B------:R-:W-:Y:S02]  /*24da0*/  IMNMX R0, R0, R7, !PT ;  /* 0x0000000700007217 */ /* 0x000fe40007800200 */
[----:B------:R-:W-:Y:S02]  /*24db0*/  IMNMX R2, R2, R3, PT ;  /* 0x0000000302027217 */ /* 0x000fe40003800200 */
.L_x_495:
        /* <DEDUP_REMOVED lines=128> */
[----:B------:R-:W-:Y:S01]  /*255c0*/  FMNMX.FTZ R4, R19, R4, !PT ;  /* 0x0000000413047209 */ /* 0x000fe20007810000 */
[----:B------:R-:W2:Y:S01]  /*255d0*/  SHFL.BFLY PT, R71, R3, 0x1, 0x1f ;  /* 0x0c201f0003477f89 */ /* 0x000ea200000e0000 */
[----:B------:R-:W-:Y:S02]  /*255e0*/  FSEL R174, R46, -INF , !P0 ;  /* 0xff8000002eae7808 */ /* 0x000fe40004000000 */
[----:B------:R-:W-:Y:S02]  /*255f0*/  ISETP.GT.AND P0, PT, R0, 0x29, P5 ;  /* 0x000000290000780c */ /* 0x000fe40002f04270 */
        /* <DEDUP_REMOVED lines=31> */
[----:B------:R-:W-:Y:S01]  /*257f0*/  FMNMX.FTZ R3, R172, R3, !PT ;  /* 0x00000003ac037209 */ /* 0x000fe20007810000 */
[----:B------:R1:W-:Y:S01]  /*25800*/  MUFU.EX2 R50, R5 ;  /* 0x0000000500327308 */ /* 0x0003e20000000800 */
[----:B------:R-:W-:Y:S02]  /*25810*/  FMNMX.FTZ R4, R173, R4, !PT ;  /* 0x00000004ad047209 */ /* 0x000fe40007810000 */
[----:B------:R-:W-:Y:S02]  /*25820*/  ISETP.LT.OR P0, PT, R2, 0x32, P0 ;  /* 0x000000320200780c */ /* 0x000fe40000701670 */
        /* <DEDUP_REMOVED lines=8> */
[----:B------:R-:W-:Y:S02]  /*258b0*/  ISETP.GT.AND P0, PT, R0, 0x38, P1 ;  /* 0x000000380000780c */ /* 0x000fe40000f04270 */
[----:B------:R-:W-:Y:S02]  /*258c0*/  FMNMX.FTZ R4, R202, R4, !PT ;  /* 0x00000004ca047209 */ /* 0x000fe40007810000 */
[----:B------:R-:W-:Y:S01]  /*258d0*/  FMNMX.FTZ R3, R176, R3, !PT ;  /* 0x00000003b0037209 */ /* 0x000fe20007810000 */
[--C-:B-1----:R-:W-:Y:S01]  /*258e0*/  FFMA.FTZ R5, R12, c[0x0][0x2d0], -R74.reuse ;  /* 0x0000b4000c057a23 */ /* 0x102fe2000001084a */
[----:B------:R-:W-:Y:S02]  /*258f0*/  FMNMX.FTZ R4, R206, R4, !PT ;  /* 0x00000004ce047209 */ /* 0x000fe40007810000 */
[----:B------:R-:W-:Y:S01]  /*25900*/  ISETP.LT.OR P0, PT, R2, 0x39, P0 ;  /* 0x000000390200780c */ /* 0x000fe20000701670 */
[----:B------:R1:W-:Y:S01]  /*25910*/  MUFU.EX2 R87, R5 ;  /* 0x0000000500577308 */ /* 0x0003e20000000800 */
[----:B------:R-:W-:Y:S02]  /*25920*/  FMNMX.FTZ R4, R228, R4, !PT ;  /* 0x00000004e4047209 */ /* 0x000fe40007810000 */
[----:B------:R-:W-:Y:S02]  /*25930*/  FMNMX.FTZ R3, R184, R3, !PT ;  /* 0x00000003b8037209 */ /* 0x000fe40007810000 */
[----:B------:R-:W-:Y:S02]  /*25940*/  FMNMX.FTZ R4, R230, R4, !PT ;  /* 0x00000004e6047209 */ /* 0x000fe40007810000 */
[----:B------:R-:W-:Y:S02]  /*25950*/  FSEL R191, R23, -INF , !P0 ;  /* 0xff80000017bf7808 */ /* 0x000fe40004000000 */
[----:B------:R-:W-:Y:S02]  /*25960*/  FMNMX.FTZ R4, R238, R4, !PT ;  /* 0x00000004ee047209 */ /* 0x000fe40007810000 */
[----:B------:R-:W-:Y:S02]  /*25970*/  FMNMX.FTZ R3, R186, R3, !PT ;  /* 0x00000003ba037209 */ /* 0x000fe40007810000 */
        /* <DEDUP_REMOVED lines=25> */
[----:B-1----:R-:W-:Y:S01]  /*25b10*/  FMNMX.FTZ R4, R4, R6, !PT ;  /* 0x0000000604047209 */ /* 0x002fe20007810000 */
[----:B------:R-:W-:Y:S01]  /*25b20*/  FFMA.FTZ R6, R9, c[0x0][0x2d0], -R74 ;  /* 0x0000b40009067a23 */ /* 0x000fe2000001084a */
[----:B------:R-:W-:Y:S01]  /*25b30*/  FSEL R193, R75, -INF , !P1 ;  /* 0xff8000004bc17808 */ /* 0x000fe20004800000 */
[----:B------:R-:W-:Y:S01]  /*25b40*/  FMUL.FTZ R75, R71, c[0x0][0x2d0] ;  /* 0x0000b400474b7a20 */ /* 0x000fe20000410000 */
[C---:B------:R-:W-:Y:S01]  /*25b50*/  ISETP.LT.OR P1, PT, R2.reuse, 0x49, P3 ;  /* 0x000000490200780c */ /* 0x040fe20001f21670 */
[----:B------:R-:W-:Y:S01]  /*25b60*/  MUFU.EX2 R45, R6 ;  /* 0x00000006002d7308 */ /* 0x000fe20000000800 */
[----:B------:R-:W-:Y:S01]  /*25b70*/  ISETP.LT.OR P0, PT, R2, 0x4a, P0 ;  /* 0x0000004a0200780c */ /* 0x000fe20000701670 */
[----:B------:R-:W1:Y:S01]  /*25b80*/  SHFL.BFLY PT, R70, R4, 0x1, 0x1f ;  /* 0x0c201f0004467f89 */ /* 0x000e6200000e0000 */
[----:B------:R-:W-:Y:S02]  /*25b90*/  PLOP3.LUT P3, PT, PT, PT, UP2, 0x40, 0x0 ;  /* 0x000000000000781c */ /* 0x000fe40003f6e828 */
        /* <DEDUP_REMOVED lines=18> */
[----:B------:R2:W-:Y:S01]  /*25cc0*/  MUFU.EX2 R84, R5 ;  /* 0x0000000500547308 */ /* 0x0005e20000000800 */
[----:B------:R-:W-:Y:S01]  /*25cd0*/  PLOP3.LUT P0, PT, PT, PT, UP0, 0x40, 0x0 ;  /* 0x000000000000781c */ /* 0x000fe20003f0e808 */
[--C-:B------:R-:W-:Y:S01]  /*25ce0*/  FFMA.FTZ R12, R28, c[0x0][0x2d0], -R75.reuse ;  /* 0x0000b4001c0c7a23 */ /* 0x100fe2000001084b */
[C---:B------:R-:W-:Y:S01]  /*25cf0*/  ISETP.GT.AND P3, PT, R0.reuse, 0x58, P3 ;  /* 0x000000580000780c */ /* 0x040fe20001f64270 */
[--C-:B------:R-:W-:Y:S01]  /*25d00*/  FFMA.FTZ R28, R33, c[0x0][0x2d0], -R75.reuse ;  /* 0x0000b400211c7a23 */ /* 0x100fe2000001084b */
[----:B------:R-:W-:Y:S01]  /*25d10*/  ISETP.GT.AND P0, PT, R0, 0x59, P0 ;  /* 0x000000590000780c */ /* 0x000fe20000704270 */
[----:B------:R-:W-:Y:S01]  /*25d20*/  UISETP.GT.AND UP0, UPT, UR12, UR4, UPT ;  /* 0x000000040c00728c */ /* 0x000fe2000bf04270 */
[----:B------:R-:W-:Y:S01]  /*25d30*/  FMNMX.FTZ R0, R200, R3, !PT ;  /* 0x00000003c8007209 */ /* 0x000fe20007810000 */
[--C-:B------:R-:W-:Y:S01]  /*25d40*/  FFMA.FTZ R3, R20, c[0x0][0x2d0], -R75.reuse ;  /* 0x0000b40014037a23 */ /* 0x100fe2000001084b */
[----:B---3--:R-:W-:Y:S01]  /*25d50*/  F2FP.PACK_AB R78, R61, R87 ;  /* 0x000000573d4e723e */ /* 0x008fe200000000ff */
[----:B------:R-:W-:Y:S01]  /*25d60*/  MUFU.EX2 R51, R12 ;  /* 0x0000000c00337308 */ /* 0x000fe20000000800 */
[----:B------:R-:W-:Y:S01]  /*25d70*/  ISETP.LT.OR P0, PT, R2, 0x5a, P0 ;  /* 0x0000005a0200780c */ /* 0x000fe20000701670 */
[----:B------:R-:W-:Y:S01]  /*25d80*/  UIADD3 UR12, UR12, -0x1, URZ ;  /* 0xffffffff0c0c7890 */ /* 0x000fe2000fffe03f */
[----:B-1----:R-:W-:Y:S02]  /*25d90*/  FMNMX.FTZ R70, R4, R70, !PT ;  /* 0x0000004604467209 */ /* 0x002fe40007810000 */
[----:B------:R-:W-:Y:S02]  /*25da0*/  FSEL R73, R34, -INF , !P0 ;  /* 0xff80000022497808 */ /* 0x000fe40004000000 */
[C---:B------:R-:W-:Y:S01]  /*25db0*/  FSETP.NEU.FTZ.AND P0, PT, R70.reuse, -INF , PT ;  /* 0xff8000004600780b */ /* 0x040fe20003f1d000 */
[----:B------:R-:W-:Y:S01]  /*25dc0*/  FMUL.FTZ R96, R70, c[0x0][0x2d0] ;  /* 0x0000b40046607a20 */ /* 0x000fe20000410000 */
[----:B------:R-:W-:Y:S01]  /*25dd0*/  ISETP.LT.OR P3, PT, R2, 0x59, P3 ;  /* 0x000000590200780c */ /* 0x000fe20001f61670 */
[----:B------:R1:W-:Y:S01]  /*25de0*/  MUFU.EX2 R60, R3 ;  /* 0x00000003003c7308 */ /* 0x0003e20000000800 */
[--C-:B------:R-:W-:Y:S01]  /*25df0*/  FFMA.FTZ R2, R17, c[0x0][0x2d0], -R75.reuse ;  /* 0x0000b40011027a23 */ /* 0x100fe2000001084b */
[----:B------:R-:W-:Y:S02]  /*25e00*/  FMNMX.FTZ R0, R204, R0, !PT ;  /* 0x00000000cc007209 */ /* 0x000fe40007810000 */
[----:B------:R-:W-:Y:S01]  /*25e10*/  FSEL R96, R96, RZ, P0 ;  /* 0x000000ff60607208 */ /* 0x000fe20000000000 */
[--C-:B--2---:R-:W-:Y:S01]  /*25e20*/  FFMA.FTZ R5, R13, c[0x0][0x2d0], -R75.reuse ;  /* 0x0000b4000d057a23 */ /* 0x104fe2000001084b */
[----:B------:R-:W-:Y:S03]  /*25e30*/  FSEL R203, R35, -INF , !P3 ;  /* 0xff80000023cb7808 */ /* 0x000fe60005800000 */
[--C-:B------:R-:W-:Y:S01]  /*25e40*/  FFMA.FTZ R4, R19, c[0x0][0x2d0], -R96.reuse ;  /* 0x0000b40013047a23 */ /* 0x100fe20000010860 */
[----:B------:R2:W3:Y:S01]  /*25e50*/  MUFU.EX2 R86, R2 ;  /* 0x0000000200567308 */ /* 0x0004e20000000800 */
[----:B------:R-:W-:Y:S01]  /*25e60*/  FMNMX.FTZ R0, R203, R0, !PT ;  /* 0x00000000cb007209 */ /* 0x000fe20007810000 */
[--C-:B------:R-:W-:Y:S02]  /*25e70*/  FFMA.FTZ R32, R32, c[0x0][0x2d0], -R96.reuse ;  /* 0x0000b40020207a23 */ /* 0x100fe40000010860 */
[--C-:B------:R-:W-:Y:S01]  /*25e80*/  FFMA.FTZ R44, R44, c[0x0][0x2d0], -R96.reuse ;  /* 0x0000b4002c2c7a23 */ /* 0x100fe20000010860 */
[----:B------:R-:W-:Y:S05]  /*25e90*/  FMNMX.FTZ R0, R73, R0, !PT ;  /* 0x0000000049007209 */ /* 0x000fea0007810000 */
[----:B------:R-:W-:Y:S01]  /*25ea0*/  MUFU.EX2 R36, R4 ;  /* 0x0000000400247308 */ /* 0x000fe20000000800 */
[--C-:B-1----:R-:W-:Y:S02]  /*25eb0*/  FFMA.FTZ R3, R8, c[0x0][0x2d0], -R96.reuse ;  /* 0x0000b40008037a23 */ /* 0x102fe40000010860 */
[----:B------:R-:W-:Y:S07]  /*25ec0*/  FFMA.FTZ R8, R26, c[0x0][0x2d0], -R75 ;  /* 0x0000b4001a087a23 */ /* 0x000fee000001084b */
[----:B------:R1:W-:Y:S01]  /*25ed0*/  MUFU.EX2 R57, R3 ;  /* 0x0000000300397308 */ /* 0x0003e20000000800 */
[----:B--2---:R-:W2:Y:S01]  /*25ee0*/  SHFL.BFLY PT, R2, R0, 0x2, 0x1f ;  /* 0x0c401f0000027f89 */ /* 0x004ea200000e0000 */
[----:B---3--:R-:W-:Y:S08]  /*25ef0*/  F2FP.PACK_AB R79, R60, R86 ;  /* 0x000000563c4f723e */ /* 0x008ff000000000ff */
[----:B------:R-:W3:Y:S10]  /*25f00*/  MUFU.EX2 R49, R5 ;  /* 0x0000000500317308 */ /* 0x000ef40000000800 */
[----:B------:R-:W-:Y:S01]  /*25f10*/  MUFU.EX2 R63, R8 ;  /* 0x00000008003f7308 */ /* 0x000fe20000000800 */
[--C-:B-1----:R-:W-:Y:S09]  /*25f20*/  FFMA.FTZ R3, R15, c[0x0][0x2d0], -R96.reuse ;  /* 0x0000b4000f037a23 */ /* 0x102ff20000010860 */
[----:B------:R1:W4:Y:S01]  /*25f30*/  MUFU.EX2 R37, R3 ;  /* 0x0000000300257308 */ /* 0x0003220000000800 */
[----:B---3--:R-:W-:Y:S01]  /*25f40*/  F2FP.PACK_AB R77, R49, R84 ;  /* 0x00000054314d723e */ /* 0x008fe200000000ff */
[----:B-1----:R-:W-:Y:S02]  /*25f50*/  FFMA.FTZ R3, R16, c[0x0][0x2d0], -R96 ;  /* 0x0000b40010037a23 */ /* 0x002fe40000010860 */
[--C-:B------:R-:W-:Y:S06]  /*25f60*/  FFMA.FTZ R16, R29, c[0x0][0x2d0], -R74.reuse ;  /* 0x0000b4001d107a23 */ /* 0x100fec000001084a */
[----:B------:R2:W-:Y:S10]  /*25f70*/  MUFU.EX2 R85, R3 ;  /* 0x0000000300557308 */ /* 0x0005f40000000800 */
[----:B------:R-:W-:Y:S01]  /*25f80*/  MUFU.EX2 R34, R16 ;  /* 0x0000001000227308 */ /* 0x000fe20000000800 */
[----:B--2---:R-:W-:Y:S01]  /*25f90*/  FMNMX.FTZ R3, R0, R2, !PT ;  /* 0x0000000200037209 */ /* 0x004fe20007810000 */
[----:B------:R-:W-:Y:S01]  /*25fa0*/  FFMA.FTZ R2, R22, c[0x0][0x2d0], -R74 ;  /* 0x0000b40016027a23 */ /* 0x000fe2000001084a */
[----:B------:R-:W-:Y:S07]  /*25fb0*/  FSEL R0, R72, RZ, P2 ;  /* 0x000000ff48007208 */ /* 0x000fee0001000000 */
[----:B------:R1:W-:Y:S01]  /*25fc0*/  MUFU.EX2 R89, R2 ;  /* 0x0000000200597308 */ /* 0x0003e20000000800 */
[----:B------:R-:W2:Y:S01]  /*25fd0*/  SHFL.BFLY PT, R4, R3, 0x1, 0x1f ;  /* 0x0c201f0003047f89 */ /* 0x000ea200000e0000 */
[----:B------:R-:W-:Y:S01]  /*25fe0*/  FADD.FTZ R0, -R0, R100 ;  /* 0x0000006400007221 */ /* 0x000fe20000010100 */
[----:B------:R-:W-:Y:S03]  /*25ff0*/  MOV R100, R45 ;  /* 0x0000002d00647202 */ /* 0x000fe60000000f00 */
[----:B------:R-:W-:Y:S01]  /*26000*/  FMUL.FTZ R0, R0, c[0x0][0x2d0] ;  /* 0x0000b40000007a20 */ /* 0x000fe20000410000 */
[----:B------:R-:W-:Y:S03]  /*26010*/  F2FP.PACK_AB R76, R50, R100 ;  /* 0x00000064324c723e */ /* 0x000fe600000000ff */
        /* <DEDUP_REMOVED lines=14> */
[----:B------:R-:W-:Y:S01]  /*26100*/  F2FP.PACK_AB R64, R101, R57 ;  /* 0x000000396540723e */ /* 0x000fe200000000ff */
[----:B------:R-:W-:Y:S02]  /*26110*/  FMUL.FTZ R0, R0, c[0x0][0x2d0] ;  /* 0x0000b40000007a20 */ /* 0x000fe40000410000 */
[C---:B------:R-:W-:Y:S01]  /*26120*/  FMUL.FTZ R33, R69.reuse, R133 ;  /* 0x0000008545217220 */ /* 0x040fe20000410000 */
[----:B------:R-:W-:Y:S01]  /*26130*/  MUFU.EX2 R105, R92 ;  /* 0x0000005c00697308 */ /* 0x000fe20000000800 */
[----:B------:R-:W-:Y:S02]  /*26140*/  IMAD.MOV.U32 R116, RZ, RZ, R86 ;  /* 0x000000ffff747224 */ /* 0x000fe400078e0056 */
[--C-:B------:R-:W-:Y:S02]  /*26150*/  FFMA.FTZ R4, R24, c[0x0][0x2d0], -R97.reuse ;  /* 0x0000b40018047a23 */ /* 0x100fe40000010861 */
[----:B------:R-:W-:Y:S01]  /*26160*/  FMUL.FTZ R17, R69, R117 ;  /* 0x0000007545117220 */ /* 0x000fe20000410000 */
[----:B------:R-:W-:Y:S01]  /*26170*/  MOV R117, R57 ;  /* 0x0000003900757202 */ /* 0x000fe20000000f00 */
[--C-:B------:R-:W-:Y:S02]  /*26180*/  FFMA.FTZ R58, R58, c[0x0][0x2d0], -R97.reuse ;  /* 0x0000b4003a3a7a23 */ /* 0x100fe40000010861 */
[----:B------:R-:W-:Y:S01]  /*26190*/  FFMA.FTZ R62, R62, c[0x0][0x2d0], -R97 ;  /* 0x0000b4003e3e7a23 */ /* 0x000fe20000010861 */
[----:B------:R2:W3:Y:S01]  /*261a0*/  MUFU.EX2 R2, R0 ;  /* 0x0000000000027308 */ /* 0x0004e20000000800 */
[----:B------:R-:W-:Y:S02]  /*261b0*/  FFMA.FTZ R24, R30, c[0x0][0x2d0], -R75 ;  /* 0x0000b4001e187a23 */ /* 0x000fe4000001084b */
[C---:B-1----:R-:W-:Y:S02]  /*261c0*/  FMUL.FTZ R19, R68.reuse, R119 ;  /* 0x0000007744137220 */ /* 0x042fe40000410000 */
[C---:B------:R-:W-:Y:S01]  /*261d0*/  FMUL.FTZ R7, R68.reuse, R107 ;  /* 0x0000006b44077220 */ /* 0x040fe20000410000 */
[----:B------:R-:W-:Y:S01]  /*261e0*/  MOV R107, R36 ;  /* 0x00000024006b7202 */ /* 0x000fe20000000f00 */
[----:B------:R-:W-:Y:S01]  /*261f0*/  FMUL.FTZ R6, R68, R106 ;  /* 0x0000006a44067220 */ /* 0x000fe20000410000 */
[----:B------:R-:W-:Y:S02]  /*26200*/  LDSM.16.MT88.4 R36, [R212+0x100] ;  /* 0x00010000d424783b */ /* 0x000fe40000004200 */
[----:B------:R1:W-:Y:S01]  /*26210*/  MUFU.EX2 R227, R4 ;  /* 0x0000000400e37308 */ /* 0x0003e20000000800 */
[----:B------:R-:W-:Y:S09]  /*26220*/  F2FP.PACK_AB R66, R107, R85 ;  /* 0x000000556b42723e */ /* 0x000ff200000000ff */
[----:B------:R4:W-:Y:S01]  /*26230*/  MUFU.EX2 R35, R24 ;  /* 0x0000001800237308 */ /* 0x0009e20000000800 */
[--C-:B--2---:R-:W-:Y:S02]  /*26240*/  FFMA.FTZ R0, R18, c[0x0][0x2d0], -R97.reuse ;  /* 0x0000b40012007a23 */ /* 0x104fe40000010861 */
[----:B------:R-:W-:Y:S02]  /*26250*/  FMUL.FTZ R18, R68, R118 ;  /* 0x0000007644127220 */ /* 0x000fe40000410000 */
[C---:B---3--:R-:W-:Y:S05]  /*26260*/  FMUL.FTZ R8, R2.reuse, R108 ;  /* 0x0000006c02087220 */ /* 0x048fea0000410000 */
[----:B------:R2:W-:Y:S01]  /*26270*/  MUFU.EX2 R205, R0 ;  /* 0x0000000000cd7308 */ /* 0x0005e20000000800 */
[C---:B------:R-:W-:Y:S02]  /*26280*/  FMUL.FTZ R9, R2.reuse, R109 ;  /* 0x0000006d02097220 */ /* 0x040fe40000410000 */
[C---:B------:R-:W-:Y:S01]  /*26290*/  FMUL.FTZ R12, R2.reuse, R112 ;  /* 0x00000070020c7220 */ /* 0x040fe20000410000 */
[----:B------:R-:W-:Y:S01]  /*262a0*/  MOV R112, R87 ;  /* 0x0000005700707202 */ /* 0x000fe20000000f00 */
[--C-:B-1----:R-:W-:Y:S02]  /*262b0*/  FFMA.FTZ R4, R25, c[0x0][0x2d0], -R97.reuse ;  /* 0x0000b40019047a23 */ /* 0x102fe40000010861 */
[C---:B------:R-:W-:Y:S02]  /*262c0*/  FMUL.FTZ R13, R2.reuse, R113 ;  /* 0x00000071020d7220 */ /* 0x040fe40000410000 */
[----:B------:R-:W-:Y:S01]  /*262d0*/  IMAD.MOV.U32 R113, RZ, RZ, R84 ;  /* 0x000000ffff717224 */ /* 0x000fe200078e0054 */
[----:B------:R1:W3:Y:S01]  /*262e0*/  MUFU.EX2 R229, R4 ;  /* 0x0000000400e57308 */ /* 0x0002e20000000800 */
[C---:B------:R-:W-:Y:S02]  /*262f0*/  FMUL.FTZ R25, R2.reuse, R125 ;  /* 0x0000007d02197220 */ /* 0x040fe40000410000 */
[C---:B------:R-:W-:Y:S02]  /*26300*/  FMUL.FTZ R29, R2.reuse, R129 ;  /* 0x00000081021d7220 */ /* 0x040fe40000410000 */
[C---:B----4-:R-:W-:Y:S02]  /*26310*/  FMUL.FTZ R24, R2.reuse, R124 ;  /* 0x0000007c02187220 */ /* 0x050fe40000410000 */
[C---:B------:R-:W-:Y:S02]  /*26320*/  FMUL.FTZ R45, R2.reuse, R145 ;  /* 0x00000091022d7220 */ /* 0x040fe40000410000 */
[C---:B------:R-:W-:Y:S01]  /*26330*/  FMUL.FTZ R57, R2.reuse, R157 ;  /* 0x0000009d02397220 */ /* 0x040fe20000410000 */
[----:B------:R4:W-:Y:S01]  /*26340*/  MUFU.EX2 R124, R32 ;  /* 0x00000020007c7308 */ /* 0x0009e20000000800 */
[----:B------:R-:W-:Y:S02]  /*26350*/  IMAD.MOV.U32 R108, RZ, RZ, R60 ;  /* 0x000000ffff6c7224 */ /* 0x000fe400078e003c */
[----:B------:R-:W-:Y:S01]  /*26360*/  FMUL.FTZ R60, R2, R160 ;  /* 0x000000a0023c7220 */ /* 0x000fe20000410000 */
[----:B------:R-:W-:Y:S01]  /*26370*/  MOV R160, R116 ;  /* 0x0000007400a07202 */ /* 0x000fe20000000f00 */
[----:B--2---:R-:W-:Y:S02]  /*26380*/  FFMA.FTZ R0, R21, c[0x0][0x2d0], -R97 ;  /* 0x0000b40015007a23 */ /* 0x004fe40000010861 */
[----:B------:R-:W2:Y:S03]  /*26390*/  LDSM.16.MT88.4 R20, [R209+0x100] ;  /* 0x00010000d114783b */ /* 0x000ea60000004200 */
[----:B------:R5:W5:Y:S01]  /*263a0*/  MUFU.EX2 R207, R0 ;  /* 0x0000000000cf7308 */ /* 0x000b620000000800 */
[----:B-1----:R-:W-:Y:S01]  /*263b0*/  FFMA.FTZ R4, R27, c[0x0][0x2d0], -R74 ;  /* 0x0000b4001b047a23 */ /* 0x002fe2000001084a */
[----:B---3--:R-:W-:Y:S08]  /*263c0*/  F2FP.PACK_AB R67, R229, R227 ;  /* 0x000000e3e543723e */ /* 0x008ff000000000ff */
[----:B------:R1:W-:Y:S01]  /*263d0*/  MUFU.EX2 R91, R4 ;  /* 0x00000004005b7308 */ /* 0x0003e20000000800 */
[----:B----4-:R-:W-:Y:S01]  /*263e0*/  FMUL.FTZ R32, R69, R132 ;  /* 0x0000008445207220 */ /* 0x010fe20000410000 */
[----:B-----5:R-:W-:Y:S02]  /*263f0*/  FSEL R0, R3, RZ, P0 ;  /* 0x000000ff03007208 */ /* 0x020fe40000000000 */
[----:B------:R-:W-:Y:S02]  /*26400*/  F2FP.PACK_AB R65, R207, R205 ;  /* 0x000000cdcf41723e */ /* 0x000fe400000000ff */
[----:B------:R-:W-:Y:S01]  /*26410*/  PLOP3.LUT P0, PT, PT, PT, UP0, 0x80, 0x0 ;  /* 0x000000000000781c */ /* 0x000fe20003f0f008 */
[----:B------:R-:W-:Y:S04]  /*26420*/  FADD.FTZ R0, -R0, R103 ;  /* 0x0000006700007221 */ /* 0x000fe80000010100 */
[----:B------:R-:W-:Y:S02]  /*26430*/  FMUL.FTZ R0, R0, c[0x0][0x2d0] ;  /* 0x0000b40000007a20 */ /* 0x000fe40000410000 */
[----:B-1----:R-:W-:Y:S02]  /*26440*/  FMUL.FTZ R4, R69, R104 ;  /* 0x0000006845047220 */ /* 0x002fe40000410000 */
[----:B------:R-:W-:Y:S02]  /*26450*/  IMAD.MOV.U32 R104, RZ, RZ, R89 ;  /* 0x000000ffff687224 */ /* 0x000fe400078e0059 */
[----:B------:R-:W1:Y:S03]  /*26460*/  MUFU.EX2 R0, R0 ;  /* 0x0000000000007308 */ /* 0x000e660000000800 */
[-C--:B--2---:R-:W-:Y:S01]  /*26470*/  HMMA.16816.F32 R4, R76, R20.reuse, R4 ;  /* 0x000000144c04723c */ /* 0x084fe20000001804 */
        /* <DEDUP_REMOVED lines=37> */
[-C--:B------:R-:W-:Y:S01]  /*266d0*/  HMMA.16816.F32 R20, R76, R36.reuse, R20 ;  /* 0x000000244c14723c */ /* 0x080fe20000001814 */
[----:B---3--:R-:W-:Y:S02]  /*266e0*/  IMAD.MOV.U32 R123, RZ, RZ, R59 ;  /* 0x000000ffff7b7224 */ /* 0x008fe400078e003b */
[----:B------:R-:W-:Y:S02]  /*266f0*/  FMUL.FTZ R59, R0, R159 ;  /* 0x0000009f003b7220 */ /* 0x000fe40000410000 */
[C---:B----4-:R-:W-:Y:S02]  /*26700*/  FMUL.FTZ R48, R69.reuse, R148 ;  /* 0x0000009445307220 */ /* 0x050fe40000410000 */
        /* <DEDUP_REMOVED lines=148> */
[----:B--2---:R-:W-:Y:S01]  /*27050*/  FFMA.FTZ R92, R191, c[0x0][0x2d0], -R97 ;  /* 0x0000b400bf5c7a23 */ /* 0x004fe20000010861 */
[----:B------:R-:W-:Y:S08]  /*27060*/  MOV R191, R106 ;  /* 0x0000006a00bf7202 */ /* 0x000ff00000000f00 */
[----:B------:R2:W-:Y:S01]  /*27070*/  MUFU.EX2 R103, R92 ;  /* 0x0000005c00677308 */ /* 0x0005e20000000800 */
[--C-:B---3--:R-:W-:Y:S09]  /*27080*/  FFMA.FTZ R84, R187, c[0x0][0x2d0], -R96.reuse ;  /* 0x0000b400bb547a23 */ /* 0x108ff20000010860 */
[----:B------:R3:W-:Y:S01]  /*27090*/  MUFU.EX2 R185, R84 ;  /* 0x0000005400b97308 */ /* 0x0007e20000000800 */
[----:B-1----:R-:W1:Y:S01]  /*270a0*/  LDSM.16.MT88.4 R88, [R211+0x1100] ;  /* 0x00110000d358783b */ /* 0x002e620000004200 */
[----:B--2---:R-:W-:Y:S01]  /*270b0*/  FFMA.FTZ R92, R201, c[0x0][0x2d0], -R75 ;  /* 0x0000b400c95c7a23 */ /* 0x004fe2000001084b */
[----:B------:R-:W-:Y:S02]  /*270c0*/  MOV R201, R120 ;  /* 0x0000007800c97202 */ /* 0x000fe40000000f00 */
[----:B------:R-:W-:Y:S05]  /*270d0*/  MOV R120, R110 ;  /* 0x0000006e00787202 */ /* 0x000fea0000000f00 */
[----:B------:R2:W-:Y:S01]  /*270e0*/  MUFU.EX2 R181, R92 ;  /* 0x0000005c00b57308 */ /* 0x0005e20000000800 */
[----:B---3--:R-:W-:Y:S02]  /*270f0*/  FFMA.FTZ R84, R189, c[0x0][0x2d0], -R96 ;  /* 0x0000b400bd547a23 */ /* 0x008fe40000010860 */
[----:B------:R-:W-:Y:S07]  /*27100*/  IMAD.MOV.U32 R189, RZ, RZ, R100 ;  /* 0x000000ffffbd7224 */ /* 0x000fee00078e0064 */
[----:B------:R3:W4:Y:S01]  /*27110*/  MUFU.EX2 R187, R84 ;  /* 0x0000005400bb7308 */ /* 0x0007220000000800 */
[----:B--2---:R-:W-:Y:S01]  /*27120*/  LDSM.16.MT88.4 R92, [R210+0x1900] ;  /* 0x00190000d25c783b */ /* 0x004fe20000004200 */
[-C--:B-1----:R-:W-:Y:S08]  /*27130*/  HMMA.16816.F32 R52, R76, R88.reuse, R52 ;  /* 0x000000584c34723c */ /* 0x082ff00000001834 */
[C---:B------:R-:W-:Y:S01]  /*27140*/  HMMA.16816.F32 R56, R80.reuse, R88, R56 ;  /* 0x000000585038723c */ /* 0x040fe20000001838 */
[--C-:B---3--:R-:W-:Y:S03]  /*27150*/  FFMA.FTZ R84, R198, c[0x0][0x2d0], -R74.reuse ;  /* 0x0000b400c6547a23 */ /* 0x108fe6000001084a */
[----:B------:R-:W-:Y:S01]  /*27160*/  IMAD.MOV.U32 R198, RZ, RZ, R109 ;  /* 0x000000ffffc67224 */ /* 0x000fe200078e006d */
[----:B------:R1:W-:Y:S02]  /*27170*/  MUFU.EX2 R183, R84 ;  /* 0x0000005400b77308 */ /* 0x0003e40000000800 */
[----:B------:R-:W-:Y:S01]  /*27180*/  FFMA.FTZ R88, R178, c[0x0][0x2d0], -R97 ;  /* 0x0000b400b2587a23 */ /* 0x000fe20000010861 */
        /* <DEDUP_REMOVED lines=16> */
[----:B---3--:R-:W-:Y:S02]  /*27290*/  FFMA.FTZ R80, R199, c[0x0][0x2d0], -R75 ;  /* 0x0000b400c7507a23 */ /* 0x008fe4000001084b */
[----:B------:R-:W-:Y:S05]  /*272a0*/  IMAD.MOV.U32 R199, RZ, RZ, R115 ;  /* 0x000000ffffc77224 */ /* 0x000fea00078e0073 */
        /* <DEDUP_REMOVED lines=26> */
[----:B------:R1:W-:Y:S02]  /*27450*/  MUFU.EX2 R157, R84 ;  /* 0x00000054009d7308 */ /* 0x0003e40000000800 */
[----:B------:R-:W-:Y:S01]  /*27460*/  FFMA.FTZ R92, R193, c[0x0][0x2d0], -R97 ;  /* 0x0000b400c15c7a23 */ /* 0x000fe20000010861 */
[-C--:B------:R-:W-:Y:S01]  /*27470*/  HMMA.16816.F32 R44, R80, R94.reuse, R44 ;  /* 0x0000005e502c723c */ /* 0x080fe2000000182c */
[--C-:B--2---:R-:W-:Y:S03]  /*27480*/  FFMA.FTZ R88, R228, c[0x0][0x2d0], -R96.reuse ;  /* 0x0000b400e4587a23 */ /* 0x104fe60000010860 */
        /* <DEDUP_REMOVED lines=74> */
[----:B---3--:R-:W-:Y:S07]  /*27930*/  FFMA.FTZ R74, R239, c[0x0][0x2d0], -R96 ;  /* 0x0000b400ef4a7a23 */ /* 0x008fee0000010860 */
        /* <DEDUP_REMOVED lines=157> */
.L_x_481:
        /* <DEDUP_REMOVED lines=121> */
.L_x_383:
[----:B------:R-:W-:Y:S01]  /*28aa0*/  USHF.R.S32.HI UR9, URZ, 0x1f, UR17 ;  /* 0x0000001f3f097899 */ /* 0x000fe20008011411 */
[----:B------:R-:W-:Y:S05]  /*28ab0*/  @P4 BRA `(.L_x_500) ;  /* 0x000014d000004947 */ /* 0x000fea0003800000 */
[----:B------:R-:W1:Y:S01]  /*28ac0*/  S2R R40, SR_TID.X ;  /* 0x0000000000287919 */ /* 0x000e620000002100 */
[----:B------:R-:W-:Y:S01]  /*28ad0*/  IMAD.MOV.U32 R6, RZ, RZ, -0x10 ;  /* 0xfffffff0ff067424 */ /* 0x000fe200078e00ff */
[----:B------:R-:W-:Y:S01]  /*28ae0*/  F2FP.PACK_AB R5, R105, R104 ;  /* 0x000000686905723e */ /* 0x000fe200000000ff */
[----:B------:R-:W-:Y:S01]  /*28af0*/  ULDC.64 UR6, c[0x0][0x500] ;  /* 0x0001400000067ab9 */ /* 0x000fe20000000a00 */
[----:B------:R-:W-:Y:S01]  /*28b00*/  F2FP.PACK_AB R26, R26, R106 ;  /* 0x0000006a1a1a723e */ /* 0x000fe200000000ff */
[----:B------:R-:W-:Y:S01]  /*28b10*/  UISETP.NE.U32.AND UP1, UPT, URZ, UR6, UPT ;  /* 0x000000063f00728c */ /* 0x000fe2000bf25070 */
[----:B------:R-:W-:Y:S01]  /*28b20*/  F2FP.PACK_AB R7, R117, R116 ;  /* 0x000000747507723e */ /* 0x000fe200000000ff */
[----:B------:R-:W-:Y:S01]  /*28b30*/  ULDC.64 UR4, c[0x0][0x508] ;  /* 0x0001420000047ab9 */ /* 0x000fe20000000a00 */
[----:B------:R-:W-:Y:S01]  /*28b40*/  F2FP.PACK_AB R29, R29, R118 ;  /* 0x000000761d1d723e */ /* 0x000fe200000000ff */
[----:B------:R-:W-:Y:S01]  /*28b50*/  UISETP.NE.AND.EX UP1, UPT, URZ, UR7, UPT, UP1 ;  /* 0x000000073f00728c */ /* 0x000fe2000bf25310 */
[----:B------:R-:W-:Y:S01]  /*28b60*/  F2FP.PACK_AB R33, R33, R108 ;  /* 0x0000006c2121723e */ /* 0x000fe200000000ff */
[----:B------:R-:W-:Y:S01]  /*28b70*/  UISETP.NE.U32.AND UP0, UPT, URZ, UR4, UPT ;  /* 0x000000043f00728c */ /* 0x000fe2000bf05070 */
[----:B------:R-:W-:Y:S01]  /*28b80*/  F2FP.PACK_AB R110, R111, R110 ;  /* 0x0000006e6f6e723e */ /* 0x000fe200000000ff */
[----:B------:R-:W-:Y:S01]  /*28b90*/  ULDC.64 UR6, c[0x0][0x500] ;  /* 0x0001400000067ab9 */ /* 0x000fe20000000a00 */
[----:B------:R-:W-:Y:S01]  /*28ba0*/  F2FP.PACK_AB R32, R32, R112 ;  /* 0x000000702020723e */ /* 0x000fe200000000ff */
[----:B------:R-:W-:Y:S01]  /*28bb0*/  UMOV UR4, 0x4 ;  /* 0x0000000400047882 */ /* 0x000fe20000000000 */
[----:B------:R-:W-:Y:S01]  /*28bc0*/  F2FP.PACK_AB R114, R115, R114 ;  /* 0x000000727372723e */ /* 0x000fe200000000ff */
[----:B------:R-:W-:Y:S01]  /*28bd0*/  UIMAD.WIDE UR6, UR22, UR4, UR6 ;  /* 0x00000004160672a5 */ /* 0x000fe2000f8e0206 */
[----:B------:R-:W-:Y:S01]  /*28be0*/  F2FP.PACK_AB R28, R28, R120 ;  /* 0x000000781c1c723e */ /* 0x000fe200000000ff */
[----:B------:R-:W-:Y:S01]  /*28bf0*/  UISETP.NE.AND.EX UP0, UPT, URZ, UR5, UPT, UP0 ;  /* 0x000000053f00728c */ /* 0x000fe2000bf05300 */
[----:B------:R-:W-:-:S02]  /*28c00*/  F2FP.PACK_AB R27, R27, R122 ;  /* 0x0000007a1b1b723e */ /* 0x000fc400000000ff */
[----:B------:R-:W-:Y:S02]  /*28c10*/  F2FP.PACK_AB R21, R21, R132 ;  /* 0x000000841515723e */ /* 0x000fe400000000ff */
[----:B-1----:R-:W-:Y:S02]  /*28c20*/  SHF.R.S32.HI R41, RZ, 0x1f, R40 ;  /* 0x0000001fff297819 */ /* 0x002fe40000011428 */
[----:B------:R-:W-:Y:S02]  /*28c30*/  F2FP.PACK_AB R25, R25, R134 ;  /* 0x000000861919723e */ /* 0x000fe400000000ff */
[CC--:B------:R-:W-:Y:S02]  /*28c40*/  LEA.HI R2, R41.reuse, R40.reuse, RZ, 0x2 ;  /* 0x0000002829027211 */ /* 0x0c0fe400078f10ff */
[----:B------:R-:W-:Y:S02]  /*28c50*/  LEA.HI R35, R41, R40, RZ, 0x5 ;  /* 0x0000002829237211 */ /* 0x000fe400078f28ff */
[----:B------:R-:W-:-:S02]  /*28c60*/  SHF.R.S32.HI R3, RZ, 0x2, R2 ;  /* 0x00000002ff037819 */ /* 0x000fc40000011402 */
[----:B------:R-:W-:Y:S02]  /*28c70*/  SHF.R.S32.HI R0, RZ, 0x1f, R2 ;  /* 0x0000001fff007819 */ /* 0x000fe40000011402 */
[----:B------:R-:W-:Y:S02]  /*28c80*/  SHF.R.S32.HI R34, RZ, 0x5, R35 ;  /* 0x00000005ff227819 */ /* 0x000fe40000011423 */
[----:B------:R-:W-:Y:S02]  /*28c90*/  LEA.HI R0, R0, R3, RZ, 0x3 ;  /* 0x0000000300007211 */ /* 0x000fe400078f18ff */
[----:B------:R-:W-:Y:S02]  /*28ca0*/  F2FP.PACK_AB R31, R31, R124 ;  /* 0x0000007c1f1f723e */ /* 0x000fe400000000ff */
[----:B------:R-:W-:Y:S02]  /*28cb0*/  LOP3.LUT R0, R0, 0xfffffff8, RZ, 0xc0, !PT ;  /* 0xfffffff800007812 */ /* 0x000fe400078ec0ff */
[----:B------:R-:W-:-:S02]  /*28cc0*/  F2FP.PACK_AB R126, R127, R126 ;  /* 0x0000007e7f7e723e */ /* 0x000fc400000000ff */
[----:B------:R-:W-:Y:S01]  /*28cd0*/  F2FP.PACK_AB R30, R30, R128 ;  /* 0x000000801e1e723e */ /* 0x000fe200000000ff */
[----:B------:R-:W-:Y:S01]  /*28ce0*/  IMAD.IADD R3, R3, 0x1, -R0 ;  /* 0x0000000103037824 */ /* 0x000fe200078e0a00 */
[----:B------:R-:W-:Y:S02]  /*28cf0*/  LOP3.LUT R0, R2, 0xfffffffc, RZ, 0xc0, !PT ;  /* 0xfffffffc02007812 */ /* 0x000fe400078ec0ff */
[----:B------:R-:W-:Y:S01]  /*28d00*/  F2FP.PACK_AB R130, R131, R130 ;  /* 0x000000828382723e */ /* 0x000fe200000000ff */
[----:B------:R-:W-:Y:S01]  /*28d10*/  IMAD.SHL.U32 R2, R3, 0x40, RZ ;  /* 0x0000004003027824 */ /* 0x000fe200078e00ff */
[----:B------:R-:W-:Y:S01]  /*28d20*/  F2FP.PACK_AB R24, R24, R136 ;  /* 0x000000881818723e */ /* 0x000fe200000000ff */
[----:B------:R-:W-:Y:S01]  /*28d30*/  IMAD.IADD R17, R40, 0x1, -R0 ;  /* 0x0000000128117824 */ /* 0x000fe200078e0a00 */
[----:B------:R-:W-:Y:S02]  /*28d40*/  F2FP.PACK_AB R23, R23, R138 ;  /* 0x0000008a1717723e */ /* 0x000fe400000000ff */
[----:B------:R-:W-:Y:S01]  /*28d50*/  LOP3.LUT R0, R2, 0x1c0, RZ, 0xc0, !PT ;  /* 0x000001c002007812 */ /* 0x000fe200078ec0ff */
[----:B------:R-:W-:Y:S01]  /*28d60*/  IMAD R4, R34, 0x200, R17 ;  /* 0x0000020022047824 */ /* 0x000fe200078e0211 */
[----:B------:R-:W-:-:S02]  /*28d70*/  F2FP.PACK_AB R19, R19, R148 ;  /* 0x000000941313723e */ /* 0x000fc400000000ff */
[----:B------:R-:W-:Y:S02]  /*28d80*/  LEA.HI R2, R0, R0, RZ, 0x1d ;  /* 0x0000000000027211 */ /* 0x000fe400078fe8ff */
[----:B------:R-:W-:Y:S02]  /*28d90*/  LOP3.LUT R0, R3, 0x1, RZ, 0xc0, !PT ;  /* 0x0000000103007812 */ /* 0x000fe400078ec0ff */
[----:B------:R-:W-:Y:S01]  /*28da0*/  F2FP.PACK_AB R15, R15, R150 ;  /* 0x000000960f0f723e */ /* 0x000fe200000000ff */
[----:B------:R-:W-:Y:S01]  /*28db0*/  IMAD.U32 R2, R4, 0x2, R2 ;  /* 0x0000000204027824 */ /* 0x000fe200078e0002 */
[----:B------:R-:W-:Y:S02]  /*28dc0*/  ISETP.NE.U32.AND P0, PT, R0, 0x1, PT ;  /* 0x000000010000780c */ /* 0x000fe40003f05070 */
[----:B------:R-:W-:Y:S01]  /*28dd0*/  F2FP.PACK_AB R22, R22, R140 ;  /* 0x0000008c1616723e */ /* 0x000fe200000000ff */
[----:B------:R-:W-:Y:S01]  /*28de0*/  IMAD.SHL.U32 R2, R2, 0x2, RZ ;  /* 0x0000000202027824 */ /* 0x000fe200078e00ff */
[----:B------:R-:W-:Y:S01]  /*28df0*/  BAR.SYNC.DEFER_BLOCKING 0x1, 0x80 ;  /* 0x0042000000007b1d */ /* 0x000fe20000010000 */
[----:B------:R-:W-:-:S02]  /*28e00*/  SEL R6, R6, 0x10, !P0 ;  /* 0x0000001006067807 */ /* 0x000fc40004000000 */
[----:B------:R-:W-:Y:S02]  /*28e10*/  R2P PR, R3, 0x6 ;  /* 0x0000000603007804 */ /* 0x000fe40000000000 */
[C---:B------:R-:W-:Y:S01]  /*28e20*/  IADD3 R4, R2.reuse, 0x80, RZ ;  /* 0x0000008002047810 */ /* 0x040fe20007ffe0ff */
[C---:B------:R-:W-:Y:S01]  /*28e30*/  IMAD.IADD R3, R2.reuse, 0x1, R6 ;  /* 0x0000000102037824 */ /* 0x040fe200078e0206 */
[----:B------:R-:W-:Y:S02]  /*28e40*/  IADD3 R0, R2, 0xc0, RZ ;  /* 0x000000c002007810 */ /* 0x000fe40007ffe0ff */
[----:B------:R-:W-:Y:S02]  /*28e50*/  F2FP.PACK_AB R142, R143, R142 ;  /* 0x0000008e8f8e723e */ /* 0x000fe400000000ff */
[----:B------:R-:W-:Y:S02]  /*28e60*/  F2FP.PACK_AB R14, R14, R144 ;  /* 0x000000900e0e723e */ /* 0x000fe400000000ff */
[----:B------:R-:W-:-:S02]  /*28e70*/  F2FP.PACK_AB R20, R20, R146 ;  /* 0x000000921414723e */ /* 0x000fc400000000ff */
[----:B------:R-:W-:Y:S02]  /*28e80*/  F2FP.PACK_AB R18, R18, R152 ;  /* 0x000000981212723e */ /* 0x000fe400000000ff */
[----:B------:R-:W-:Y:S02]  /*28e90*/  @P2 IADD3 R0, R4, -0x40, RZ ;  /* 0xffffffc004002810 */ /* 0x000fe40007ffe0ff */
[----:B------:R-:W-:Y:S02]  /*28ea0*/  F2FP.PACK_AB R16, R16, R154 ;  /* 0x0000009a1010723e */ /* 0x000fe400000000ff */
        /* <DEDUP_REMOVED lines=9> */
[----:B------:R-:W-:-:S03]  /*28f40*/  PLOP3.LUT P0, PT, PT, PT, UP1, 0x80, 0x0 ;  /* 0x000000000000781c */ /* 0x000fc60003f0f018 */
[----:B------:R-:W-:Y:S04]  /*28f50*/  STS [R3+0x480], R29 ;  /* 0x0004801d03007388 */ /* 0x000fe80000000800 */
[----:B------:R-:W-:Y:S04]  /*28f60*/  STS [R2+0x2080], R33 ;  /* 0x0020802102007388 */ /* 0x000fe80000000800 */
[----:B------:R3:W-:Y:S04]  /*28f70*/  STS [R2+0x2480], R110 ;  /* 0x0024806e02007388 */ /* 0x0007e80000000800 */
[----:B------:R-:W-:Y:S01]  /*28f80*/  STS [R3+0x2080], R32 ;  /* 0x0020802003007388 */ /* 0x000fe20000000800 */
[----:B-1----:R-:W-:-:S03]  /*28f90*/  IMAD.MOV.U32 R5, RZ, RZ, 0x20 ;  /* 0x00000020ff057424 */ /* 0x002fc600078e00ff */
[----:B------:R-:W-:Y:S02]  /*28fa0*/  STS [R3+0x2480], R114 ;  /* 0x0024807203007388 */ /* 0x000fe40000000800 */
[----:B--2---:R-:W-:Y:S02]  /*28fb0*/  SEL R7, R5, 0xffffffe0, !P1 ;  /* 0xffffffe005077807 */ /* 0x004fe40004800000 */
[----:B------:R-:W-:-:S03]  /*28fc0*/  PLOP3.LUT P1, PT, PT, PT, UP0, 0x80, 0x0 ;  /* 0x000000000000781c */ /* 0x000fc60003f2f008 */
[----:B------:R-:W-:Y:S02]  /*28fd0*/  IMAD.IADD R5, R2, 0x1, R7 ;  /* 0x0000000102057824 */ /* 0x000fe400078e0207 */
[----:B------:R-:W-:-:S03]  /*28fe0*/  IMAD.IADD R4, R7, 0x1, R3 ;  /* 0x0000000107047824 */ /* 0x000fc600078e0203 */
[----:B------:R-:W-:Y:S01]  /*28ff0*/  STS [R5+0x80], R28 ;  /* 0x0000801c05007388 */ /* 0x000fe20000000800 */
[----:B---3--:R-:W-:-:S03]  /*29000*/  IADD3 R2, R7, 0x400, R0 ;  /* 0x0000040007027810 */ /* 0x008fc60007ffe000 */
[----:B------:R-:W-:Y:S04]  /*29010*/  STS [R5+0x480], R27 ;  /* 0x0004801b05007388 */ /* 0x000fe80000000800 */
[----:B------:R-:W-:Y:S04]  /*29020*/  STS [R4+0x80], R21 ;  /* 0x0000801504007388 */ /* 0x000fe80000000800 */
        /* <DEDUP_REMOVED lines=8> */
[----:B------:R-:W-:-:S04]  /*290b0*/  IMAD.IADD R2, R6, 0x1, R0 ;  /* 0x0000000106027824 */ /* 0x000fc800078e0200 */
[----:B------:R-:W-:Y:S01]  /*290c0*/  IMAD.IADD R3, R7, 0x1, R2 ;  /* 0x0000000107037824 */ /* 0x000fe200078e0202 */
[----:B------:R-:W-:Y:S01]  /*290d0*/  STS [R2], R19 ;  /* 0x0000001302007388 */ /* 0x000fe20000000800 */
[----:B--2---:R-:W-:-:S03]  /*290e0*/  IMAD.U32 R4, RZ, RZ, UR6 ;  /* 0x00000006ff047e24 */ /* 0x004fc6000f8e00ff */
        /* <DEDUP_REMOVED lines=8> */
[----:B------:R-:W-:Y:S04]  /*29170*/  STS [R3], R11 ;  /* 0x0000000b03007388 */ /* 0x000fe80000000800 */
[----:B------:R-:W-:Y:S04]  /*29180*/  STS [R5], R10 ;  /* 0x0000000a05007388 */ /* 0x000fe80000000800 */
[----:B------:R-:W-:Y:S04]  /*29190*/  STS [R0+0x2000], R13 ;  /* 0x0020000d00007388 */ /* 0x000fe80000000800 */
[----:B------:R-:W-:Y:S04]  /*291a0*/  STS [R0+0x2400], R12 ;  /* 0x0024000c00007388 */ /* 0x000fe80000000800 */
[----:B------:R-:W-:Y:S04]  /*291b0*/  STS [R3+0x2000], R9 ;  /* 0x0020000903007388 */ /* 0x000fe80000000800 */
[----:B------:R1:W-:Y:S02]  /*291c0*/  STS [R5+0x2000], R8 ;  /* 0x0020000805007388 */ /* 0x0003e40000000800 */
[----:B-1----:R-:W-:-:S02]  /*291d0*/  IMAD.U32 R5, RZ, RZ, UR7 ;  /* 0x00000007ff057e24 */ /* 0x002fc4000f8e00ff */
[----:B------:R-:W-:Y:S06]  /*291e0*/  BAR.SYNC.DEFER_BLOCKING 0x1, 0x80 ;  /* 0x0042000000007b1d */ /* 0x000fec0000010000 */
[----:B------:R-:W-:Y:S02]  /*291f0*/  ULDC.64 UR6, c[0x0][0x508] ;  /* 0x0001420000067ab9 */ /* 0x000fe40000000a00 */
[----:B------:R-:W-:Y:S01]  /*29200*/  @UP0 UIMAD.WIDE UR6, UR22, UR4, UR6 ;  /* 0x00000004160602a5 */ /* 0x000fe2000f8e0206 */
[----:B------:R-:W2:Y:S01]  /*29210*/  @P0 LDG.E R0, [R4.64] ;  /* 0x0000001a04000981 */ /* 0x000ea2000c1e1900 */
[----:B------:R-:W-:-:S04]  /*29220*/  IMAD.MOV.U32 R12, RZ, RZ, c[0x0][0x388] ;  /* 0x0000e200ff0c7624 */ /* 0x000fc800078e00ff */
[----:B------:R-:W-:Y:S02]  /*29230*/  IMAD.U32 R2, RZ, RZ, UR6 ;  /* 0x00000006ff027e24 */ /* 0x000fe4000f8e00ff */
[----:B------:R-:W-:-:S05]  /*29240*/  IMAD.U32 R3, RZ, RZ, UR7 ;  /* 0x00000007ff037e24 */ /* 0x000fca000f8e00ff */
[----:B------:R1:W5:Y:S02]  /*29250*/  @P1 LDG.E R12, [R2.64] ;  /* 0x0000001a020c1981 */ /* 0x000364000c1e1900 */
[----:B-1----:R-:W-:Y:S02]  /*29260*/  CS2R R2, SRZ ;  /* 0x0000000000027805 */ /* 0x002fe4000001ff00 */
[--C-:B--2---:R-:W-:Y:S01]  /*29270*/  @P0 SHF.R.S32.HI R3, RZ, 0x1f, R0.reuse ;  /* 0x0000001fff030819 */ /* 0x104fe20000011400 */
[----:B------:R-:W-:Y:S01]  /*29280*/  @P0 IMAD.MOV.U32 R2, RZ, RZ, R0 ;  /* 0x000000ffff020224 */ /* 0x000fe200078e0000 */
[----:B------:R-:W-:Y:S05]  /*29290*/  @P1 BRA `(.L_x_501) ;  /* 0x0000004000001947 */ /* 0x000fea0003800000 */
[----:B------:R-:W-:Y:S05]  /*292a0*/  @!P0 BRA `(.L_x_501) ;  /* 0x0000003000008947 */ /* 0x000fea0003800000 */
[----:B------:R1:W2:Y:S04]  /*292b0*/  LDG.E R0, [R4.64] ;  /* 0x0000001a04007981 */ /* 0x0002a8000c1e1900 */
[----:B-1----:R-:W2:Y:S02]  /*292c0*/  LDG.E R4, [R4.64+0x4] ;  /* 0x0000041a04047981 */ /* 0x002ea4000c1e1900 */
[----:B--2--5:R-:W-:-:S02]  /*292d0*/  IADD3 R12, -R0, R4, RZ ;  /* 0x00000004000c7210 */ /* 0x024fc40007ffe1ff */
.L_x_501:
[----:B------:R-:W-:Y:S01]  /*292e0*/  LEA.HI R0, R17, R17, RZ, 0x1 ;  /* 0x0000001111007211 */ /* 0x000fe200078f08ff */
[----:B------:R1:W2:Y:S01]  /*292f0*/  R2UR UR6, R2 ;  /* 0x00000000020673c2 */ /* 0x0002a200000e0000 */
[----:B------:R-:W-:Y:S01]  /*29300*/  IMAD.MOV.U32 R5, RZ, RZ, c[0x0][0x4e8] ;  /* 0x00013a00ff057624 */ /* 0x000fe200078e00ff */
[----:B------:R-:W3:Y:S01]  /*29310*/  S2R R22, SR_CTAID.X ;  /* 0x0000000000167919 */ /* 0x000ee20000002500 */
[C---:B------:R-:W-:Y:S01]  /*29320*/  LOP3.LUT R4, R0.reuse, 0x1ffffffe, RZ, 0xc0, !PT ;  /* 0x1ffffffe00047812 */ /* 0x040fe200078ec0ff */
[----:B------:R-:W-:Y:S01]  /*29330*/  IMAD.SHL.U32 R0, R0, 0x20, RZ ;  /* 0x0000002000007824 */ /* 0x000fe200078e00ff */
[----:B------:R-:W-:Y:S01]  /*29340*/  ULDC.64 UR14, c[0x0][0x490] ;  /* 0x00012400000e7ab9 */ /* 0x000fe20000000a00 */
[----:B------:R-:W-:Y:S01]  /*29350*/  ISETP.NE.AND P0, PT, R5, 0x1, PT ;  /* 0x000000010500780c */ /* 0x000fe20003f05270 */
[----:B------:R-:W-:Y:S01]  /*29360*/  USHF.R.S32.HI UR10, URZ, 0x1f, UR22 ;  /* 0x0000001f3f0a7899 */ /* 0x000fe20008011416 */
[----:B------:R1:W4:Y:S01]  /*29370*/  R2UR UR4, R2 ;  /* 0x00000000020473c2 */ /* 0x00032200000e0000 */
[----:B------:R-:W-:Y:S01]  /*29380*/  LOP3.LUT R0, R0, 0xffffffc0, RZ, 0xc0, !PT ;  /* 0xffffffc000007812 */ /* 0x000fe200078ec0ff */
[----:B------:R-:W-:Y:S01]  /*29390*/  IMAD.IADD R4, R17, 0x1, -R4 ;  /* 0x0000000111047824 */ /* 0x000fe200078e0a04 */
[----:B----4-:R-:W-:Y:S01]  /*293a0*/  UIMAD UR4, UR9, UR14, URZ ;  /* 0x0000000e090472a4 */ /* 0x010fe2000f8e023f */
[----:B------:R-:W-:Y:S01]  /*293b0*/  LEA.HI R21, R41, R40, RZ, 0x6 ;  /* 0x0000002829157211 */ /* 0x000fe200078f30ff */
[----:B------:R-:W-:-:S02]  /*293c0*/  USEL UR10, UR10, URZ, !UP1 ;  /* 0x0000003f0a0a7287 */ /* 0x000fc4000c800000 */
[----:B------:R-:W-:Y:S01]  /*293d0*/  UIMAD UR15, UR17, UR15, UR4 ;  /* 0x0000000f110f72a4 */ /* 0x000fe2000f8e0204 */
[----:B------:R1:W4:Y:S01]  /*293e0*/  R2UR UR12, R2 ;  /* 0x00000000020c73c2 */ /* 0x00032200000e0000 */
[----:B------:R-:W-:Y:S02]  /*293f0*/  USEL UR11, UR22, URZ, !UP1 ;  /* 0x0000003f160b7287 */ /* 0x000fe4000c800000 */
[----:B------:R-:W-:-:S05]  /*29400*/  ULDC UR8, c[0x0][0x3a4] ;  /* 0x0000e90000087ab9 */ /* 0x000fca0000000800 */
[----:B------:R1:W2:Y:S08]  /*29410*/  R2UR UR18, R2 ;  /* 0x00000000021273c2 */ /* 0x0002b000000e0000 */
[----:B------:R2:W2:Y:S08]  /*29420*/  R2UR UR7, R3 ;  /* 0x00000000030773c2 */ /* 0x0004b000000e0000 */
[----:B------:R-:W2:Y:S01]  /*29430*/  R2UR UR5, R3 ;  /* 0x00000000030573c2 */ /* 0x000ea200000e0000 */
[----:B-1----:R-:W-:-:S07]  /*29440*/  LOP3.LUT R2, R35, 0xffffffe0, RZ, 0xc0, !PT ;  /* 0xffffffe023027812 */ /* 0x002fce00078ec0ff */
[----:B------:R1:W1:Y:S02]  /*29450*/  R2UR UR13, R3 ;  /* 0x00000000030d73c2 */ /* 0x00026400000e0000 */
[----:B-1----:R-:W-:Y:S02]  /*29460*/  ULDC UR13, c[0x0][0x3a0] ;  /* 0x0000e800000d7ab9 */ /* 0x002fe40000000800 */
[----:B----4-:R-:W-:Y:S01]  /*29470*/  UIMAD.WIDE.U32 UR24, UR12, UR13, URZ ;  /* 0x0000000d0c1872a5 */ /* 0x010fe2000f8e003f */
[----:B------:R-:W-:-:S03]  /*29480*/  IMAD.IADD R5, R40, 0x1, -R2 ;  /* 0x0000000128057824 */ /* 0x000fc600078e0a02 */
[----:B------:R1:W4:Y:S02]  /*29490*/  R2UR UR19, R3 ;  /* 0x00000000031373c2 */ /* 0x00032400000e0000 */
[----:B------:R-:W-:Y:S02]  /*294a0*/  SHF.R.S32.HI R2, RZ, 0x1f, R5 ;  /* 0x0000001fff027819 */ /* 0x000fe40000011405 */
[----:B------:R-:W-:Y:S02]  /*294b0*/  LOP3.LUT P1, RZ, R5, 0x3, RZ, 0xc0, !PT ;  /* 0x0000000305ff7812 */ /* 0x000fe4000782c0ff */
[----:B------:R-:W-:Y:S01]  /*294c0*/  LEA.HI R2, R2, R5, RZ, 0x2 ;  /* 0x0000000502027211 */ /* 0x000fe200078f10ff */
[----:B--2---:R-:W-:-:S03]  /*294d0*/  UMOV UR7, UR5 ;  /* 0x0000000500077c82 */ /* 0x004fc60008000000 */
[----:B------:R-:W-:Y:S01]  /*294e0*/  SHF.R.S32.HI R2, RZ, 0x2, R2 ;  /* 0x00000002ff027819 */ /* 0x000fe20000011402 */
[----:B------:R-:W-:Y:S02]  /*294f0*/  UIMAD.WIDE.U32 UR20, UR17, UR14, UR6 ;  /* 0x0000000e111472a5 */ /* 0x000fe4000f8e0006 */
[----:B------:R-:W-:Y:S02]  /*29500*/  ULDC.64 UR4, c[0x0][0x3e8] ;  /* 0x0000fa0000047ab9 */ /* 0x000fe40000000a00 */
[----:B------:R-:W-:Y:S02]  /*29510*/  ULDC.64 UR6, c[0x0][0x498] ;  /* 0x0001260000067ab9 */ /* 0x000fe40000000a00 */
[----:B------:R-:W-:Y:S02]  /*29520*/  UIMAD UR14, UR10, UR6, URZ ;  /* 0x000000060a0e72a4 */ /* 0x000fe4000f8e023f */
[----:B------:R-:W-:Y:S02]  /*29530*/  UIADD3 UR21, UR21, UR15, URZ ;  /* 0x0000000f15157290 */ /* 0x000fe4000fffe03f */
[----:B------:R-:W-:-:S02]  /*29540*/  UIMAD UR7, UR11, UR7, UR14 ;  /* 0x000000070b0772a4 */ /* 0x000fc4000f8e020e */
[----:B------:R-:W-:Y:S01]  /*29550*/  UIMAD.WIDE.U32 UR20, UR11, UR6, UR20 ;  /* 0x000000060b1472a5 */ /* 0x000fe2000f8e0014 */
[----:B-1----:R-:W-:Y:S01]  /*29560*/  IMAD R3, R4, 0x8, R0 ;  /* 0x0000000804037824 */ /* 0x002fe200078e0200 */
[----:B------:R-:W-:Y:S01]  /*29570*/  SHF.R.S32.HI R0, RZ, 0x1f, R34 ;  /* 0x0000001fff007819 */ /* 0x000fe20000011422 */
[----:B----4-:R-:W-:Y:S01]  /*29580*/  UIMAD UR13, UR19, UR13, URZ ;  /* 0x0000000d130d72a4 */ /* 0x010fe2000f8e023f */
[----:B------:R-:W-:Y:S01]  /*29590*/  LEA.HI R4, R41, R40, RZ, 0x3 ;  /* 0x0000002829047211 */ /* 0x000fe200078f18ff */
[----:B------:R-:W-:Y:S01]  /*295a0*/  UIMAD UR12, UR9, UR4, URZ ;  /* 0x00000004090c72a4 */ /* 0x000fe2000f8e023f */
[----:B------:R-:W-:Y:S01]  /*295b0*/  LEA.HI R0, R0, R34, RZ, 0x2 ;  /* 0x0000002200007211 */ /* 0x000fe200078f10ff */
[----:B------:R-:W-:Y:S01]  /*295c0*/  UIMAD UR8, UR18, UR8, UR13 ;  /* 0x00000008120872a4 */ /* 0x000fe2000f8e020d */
[----:B------:R-:W-:Y:S01]  /*295d0*/  SHF.R.S32.HI R19, RZ, 0x3, R4 ;  /* 0x00000003ff137819 */ /* 0x000fe20000011404 */
[----:B------:R-:W-:Y:S01]  /*295e0*/  UIMAD UR12, UR17, UR5, UR12 ;  /* 0x00000005110c72a4 */ /* 0x000fe2000f8e020c */
[----:B------:R-:W-:Y:S01]  /*295f0*/  LOP3.LUT R0, R0, 0xffffffc, RZ, 0xc0, !PT ;  /* 0x0ffffffc00007812 */ /* 0x000fe200078ec0ff */
[----:B------:R-:W-:-:S04]  /*29600*/  UIADD3 UR25, UR25, UR8, URZ ;  /* 0x0000000819197290 */ /* 0x000fc8000fffe03f */
[----:B------:R-:W-:Y:S01]  /*29610*/  IMAD.IADD R0, R34, 0x1, -R0 ;  /* 0x0000000122007824 */ /* 0x000fe200078e0a00 */
[----:B------:R-:W-:-:S03]  /*29620*/  UIMAD.WIDE.U32 UR24, UR17, UR4, UR24 ;  /* 0x00000004111872a5 */ /* 0x000fc6000f8e0018 */
[----:B------:R-:W-:Y:S01]  /*29630*/  IMAD R11, R0, 0x10, R2 ;  /* 0x00000010000b7824 */ /* 0x000fe200078e0202 */
[----:B------:R-:W-:Y:S01]  /*29640*/  LOP3.LUT R2, R4, 0xfffffff8, RZ, 0xc0, !PT ;  /* 0xfffffff804027812 */ /* 0x000fe200078ec0ff */
[----:B------:R-:W-:Y:S02]  /*29650*/  ULDC.64 UR4, c[0x0][0x3f0] ;  /* 0x0000fc0000047ab9 */ /* 0x000fe40000000a00 */
[----:B------:R-:W-:Y:S01]  /*29660*/  IMAD.IADD R3, R11, 0x1, R3 ;  /* 0x000000010b037824 */ /* 0x000fe200078e0203 */
[----:B------:R-:W-:Y:S01]  /*29670*/  UIMAD UR10, UR10, UR4, URZ ;  /* 0x000000040a0a72a4 */ /* 0x000fe2000f8e023f */
[----:B------:R-:W-:Y:S01]  /*29680*/  IMAD.IADD R2, R40, 0x1, -R2 ;  /* 0x0000000128027824 */ /* 0x000fe200078e0a02 */
[----:B------:R-:W-:Y:S01]  /*29690*/  UIADD3 UR13, UR25, UR12, URZ ;  /* 0x0000000c190d7290 */ /* 0x000fe2000fffe03f */
[----:B---3--:R-:W-:Y:S01]  /*296a0*/  IMAD R3, R22, 0x80, R3 ;  /* 0x0000008016037824 */ /* 0x008fe200078e0203 */
[----:B------:R-:W-:Y:S01]  /*296b0*/  UIMAD UR5, UR11, UR5, UR10 ;  /* 0x000000050b0572a4 */ /* 0x000fe2000f8e020a */
[----:B------:R-:W-:Y:S01]  /*296c0*/  IMAD R6, R2, 0x10, R19 ;  /* 0x0000001002067824 */ /* 0x000fe200078e0213 */
[----:B------:R-:W-:Y:S01]  /*296d0*/  UMOV UR12, UR24 ;  /* 0x00000018000c7c82 */ /* 0x000fe20008000000 */
[----:B------:R-:W-:Y:S01]  /*296e0*/  @P0 IMAD.HI.U32 R4, R3, c[0x0][0x4ec], RZ ;  /* 0x00013b0003040a27 */ /* 0x000fe200078e00ff */
[----:B------:R-:W-:-:S03]  /*296f0*/  UIMAD.WIDE.U32 UR12, UR11, UR4, UR12 ;  /* 0x000000040b0c72a5 */ /* 0x000fc6000f8e000c */
[----:B------:R-:W-:Y:S01]  /*29700*/  IMAD R10, R22, 0x80, R6 ;  /* 0x00000080160a7824 */ /* 0x000fe200078e0206 */
[----:B------:R-:W-:Y:S01]  /*29710*/  UIADD3 UR5, UR13, UR5, URZ ;  /* 0x000000050d057290 */ /* 0x000fe2000fffe03f */
[----:B------:R-:W-:Y:S01]  /*29720*/  IMAD.MOV.U32 R0, RZ, RZ, R3 ;  /* 0x000000ffff007224 */ /* 0x000fe200078e0003 */
[----:B------:R-:W-:Y:S01]  /*29730*/  @P0 SHF.R.U32.HI R0, RZ, c[0x0][0x4f0], R4 ;  /* 0x00013c00ff000a19 */ /* 0x000fe20000011604 */
[----:B------:R-:W-:-:S03]  /*29740*/  @P0 IMAD.HI.U32 R4, R10, c[0x0][0x4ec], RZ ;  /* 0x00013b000a040a27 */ /* 0x000fc600078e00ff */
[----:B------:R-:W-:Y:S01]  /*29750*/  SHF.R.S32.HI R7, RZ, 0x1f, R0 ;  /* 0x0000001fff077819 */ /* 0x000fe20000011400 */
[----:B------:R-:W-:Y:S01]  /*29760*/  IMAD.MOV.U32 R8, RZ, RZ, R10 ;  /* 0x000000ffff087224 */ /* 0x000fe200078e000a */
[----:B------:R-:W-:Y:S01]  /*29770*/  @P0 SHF.R.U32.HI R8, RZ, c[0x0][0x4f0], R4 ;  /* 0x00013c00ff080a19 */ /* 0x000fe20000011604 */
[----:B------:R-:W-:Y:S02]  /*29780*/  IMAD.SHL.U32 R4, R19, 0x40, RZ ;  /* 0x0000004013047824 */ /* 0x000fe400078e00ff */
[----:B------:R-:W-:Y:S02]  /*29790*/  IMAD.MOV R5, RZ, RZ, -R0 ;  /* 0x000000ffff057224 */ /* 0x000fe400078e0a00 */
[----:B------:R-:W-:Y:S01]  /*297a0*/  IMAD.SHL.U32 R2, R2, 0x8, RZ ;  /* 0x0000000802027824 */ /* 0x000fe200078e00ff */
[----:B------:R-:W-:Y:S01]  /*297b0*/  LOP3.LUT R4, R4, 0x1c0, RZ, 0xc0, !PT ;  /* 0x000001c004047812 */ /* 0x000fe200078ec0ff */
[----:B------:R-:W-:Y:S02]  /*297c0*/  IMAD R3, R5, c[0x0][0x4e8], R3 ;  /* 0x00013a0005037a24 */ /* 0x000fe400078e0203 */
[----:B------:R-:W-:Y:S01]  /*297d0*/  IMAD.U32 R5, RZ, RZ, UR7 ;  /* 0x00000007ff057e24 */ /* 0x000fe2000f8e00ff */
[----:B------:R-:W-:Y:S01]  /*297e0*/  LOP3.LUT R9, R4, 0x38, R2, 0xf8, !PT ;  /* 0x0000003804097812 */ /* 0x000fe200078ef802 */
[----:B------:R-:W-:Y:S01]  /*297f0*/  IMAD.MOV R16, RZ, RZ, -R8 ;  /* 0x000000ffff107224 */ /* 0x000fe200078e0a08 */
[----:B------:R-:W-:-:S02]  /*29800*/  SHF.R.U32.HI R6, RZ, 0x3, R4 ;  /* 0x00000003ff067819 */ /* 0x000fc40000011604 */
[----:B------:R-:W-:Y:S01]  /*29810*/  IADD3 R4, P0, R0, UR20, RZ ;  /* 0x0000001400047c10 */ /* 0x000fe2000ff1e0ff */
[----:B------:R-:W-:Y:S01]  /*29820*/  IMAD R16, R16, c[0x0][0x4e8], R10 ;  /* 0x00013a0010107a24 */ /* 0x000fe200078e020a */
[----:B------:R-:W-:Y:S02]  /*29830*/  SHF.R.S32.HI R0, RZ, 0x1f, R3 ;  /* 0x0000001fff007819 */ /* 0x000fe40000011403 */
[----:B------:R-:W-:Y:S02]  /*29840*/  IADD3.X R5, R7, UR21, R5, P0, !PT ;  /* 0x0000001507057c10 */ /* 0x000fe400087fe405 */
[----:B------:R-:W-:Y:S01]  /*29850*/  LOP3.LUT R20, R9, R6, RZ, 0x3c, !PT ;  /* 0x0000000609147212 */ /* 0x000fe200078e3cff */
[----:B------:R-:W-:Y:S01]  /*29860*/  IMAD R0, R0, c[0x0][0x488], RZ ;  /* 0x0001220000007a24 */ /* 0x000fe200078e02ff */
[----:B------:R-:W-:Y:S01]  /*29870*/  SHF.R.S32.HI R9, RZ, 0x1f, R8 ;  /* 0x0000001fff097819 */ /* 0x000fe20000011408 */
[----:B------:R-:W-:Y:S01]  /*29880*/  IMAD.WIDE.U32 R6, R3, c[0x0][0x488], R4 ;  /* 0x0001220003067a25 */ /* 0x000fe200078e0004 */
[----:B------:R-:W-:-:S03]  /*29890*/  SHF.R.S32.HI R53, RZ, 0x1f, R2 ;  /* 0x0000001fff357819 */ /* 0x000fc60000011402 */
[----:B------:R-:W-:Y:S02]  /*298a0*/  IMAD R3, R3, c[0x0][0x48c], R0 ;  /* 0x0001230003037a24 */ /* 0x000fe400078e0200 */
[----:B------:R-:W-:Y:S01]  /*298b0*/  IMAD R0, R9, c[0x0][0x3e0], RZ ;  /* 0x0000f80009007a24 */ /* 0x000fe200078e02ff */
[C---:B------:R-:W-:Y:S01]  /*298c0*/  LEA R9, P0, R6.reuse, c[0x0][0x450], 0x2 ;  /* 0x0001140006097a11 */ /* 0x040fe200078010ff */
[----:B------:R-:W-:Y:S02]  /*298d0*/  IMAD.IADD R3, R7, 0x1, R3 ;  /* 0x0000000107037824 */ /* 0x000fe400078e0203 */
[----:B------:R-:W-:Y:S02]  /*298e0*/  IMAD.U32 R5, RZ, RZ, UR13 ;  /* 0x0000000dff057e24 */ /* 0x000fe4000f8e00ff */
[----:B------:R-:W-:Y:S01]  /*298f0*/  IMAD.U32 R4, RZ, RZ, UR12 ;  /* 0x0000000cff047e24 */ /* 0x000fe2000f8e00ff */
[----:B------:R-:W-:Y:S01]  /*29900*/  LEA.HI.X R3, R6, c[0x0][0x454], R3, 0x2, P0 ;  /* 0x0001150006037a11 */ /* 0x000fe200000f1403 */
[----:B------:R-:W-:Y:S01]  /*29910*/  IMAD.U32 R5, RZ, RZ, UR5 ;  /* 0x00000005ff057e24 */ /* 0x000fe2000f8e00ff */
[----:B------:R-:W-:Y:S01]  /*29920*/  SHFL.IDX PT, R14, R9, RZ, 0x1c1f ;  /* 0x001c1fff090e7589 */ /* 0x000fe200000e0000 */
[----:B------:R-:W-:-:S02]  /*29930*/  IMAD R7, R8, c[0x0][0x3e4], R0 ;  /* 0x0000f90008077a24 */ /* 0x000fc400078e0200 */
[----:B------:R-:W-:Y:S01]  /*29940*/  IMAD.WIDE.U32 R4, R8, c[0x0][0x3e0], R4 ;  /* 0x0000f80008047a25 */ /* 0x000fe200078e0004 */
[----:B------:R-:W1:Y:S01]  /*29950*/  SHFL.IDX PT, R15, R3, RZ, 0x1c1f ;  /* 0x001c1fff030f7589 */ /* 0x000e6200000e0000 */
[----:B------:R-:W-:Y:S02]  /*29960*/  SHF.R.S32.HI R8, RZ, 0x1f, R16 ;  /* 0x0000001fff087819 */ /* 0x000fe40000011410 */
[----:B-----5:R-:W-:Y:S01]  /*29970*/  IMAD R0, R12, c[0x0][0x4e8], RZ ;  /* 0x00013a000c007a24 */ /* 0x020fe200078e02ff */
[----:B------:R-:W-:Y:S01]  /*29980*/  SHFL.IDX PT, R13, R3, 0x1, 0x1c1f ;  /* 0x003c1f00030d7f89 */ /* 0x000fe200000e0000 */
[----:B------:R-:W-:Y:S02]  /*29990*/  IMAD R6, R22, 0x80, R11 ;  /* 0x0000008016067824 */ /* 0x000fe400078e020b */
[----:B------:R-:W-:Y:S01]  /*299a0*/  IMAD.IADD R5, R5, 0x1, R7 ;  /* 0x0000000105057824 */ /* 0x000fe200078e0207 */
[----:B------:R-:W2:Y:S01]  /*299b0*/  SHFL.IDX PT, R12, R9, 0x1, 0x1c1f ;  /* 0x003c1f00090c7f89 */ /* 0x000ea200000e0000 */
[----:B------:R-:W-:Y:S01]  /*299c0*/  IMAD R7, R8, c[0x0][0x3d8], RZ ;  /* 0x0000f60008077a24 */ /* 0x000fe200078e02ff */
[----:B------:R-:W-:Y:S01]  /*299d0*/  IADD3 R17, R6, 0x8, RZ ;  /* 0x0000000806117810 */ /* 0x000fe20007ffe0ff */
[----:B------:R-:W-:Y:S01]  /*299e0*/  IMAD.WIDE.U32 R4, R16, c[0x0][0x3d8], R4 ;  /* 0x0000f60010047a25 */ /* 0x000fe200078e0004 */
[----:B------:R-:W-:Y:S01]  /*299f0*/  SHFL.IDX PT, R10, R9, 0x2, 0x1c1f ;  /* 0x005c1f00090a7f89 */ /* 0x000fe200000e0000 */
[----:B------:R-:W-:-:S02]  /*29a00*/  ISETP.GE.OR P5, PT, R6, R0, P1 ;  /* 0x000000000600720c */ /* 0x000fc40000fa6670 */
[-C--:B------:R-:W-:Y:S01]  /*29a10*/  ISETP.GE.OR P4, PT, R17, R0.reuse, P1 ;  /* 0x000000001100720c */ /* 0x080fe20000f86670 */
[----:B------:R-:W3:Y:S01]  /*29a20*/  SHFL.IDX PT, R11, R3, 0x2, 0x1c1f ;  /* 0x005c1f00030b7f89 */ /* 0x000ee200000e0000 */
[----:B------:R-:W-:Y:S01]  /*29a30*/  IMAD R18, R16, c[0x0][0x3dc], R7 ;  /* 0x0000f70010127a24 */ /* 0x000fe200078e0207 */
[----:B------:R-:W-:Y:S01]  /*29a40*/  IADD3 R16, R6, 0x48, RZ ;  /* 0x0000004806107810 */ /* 0x000fe20007ffe0ff */
[----:B------:R-:W-:Y:S01]  /*29a50*/  IMAD.SHL.U32 R7, R21, 0x8, RZ ;  /* 0x0000000815077824 */ /* 0x000fe200078e00ff */
[----:B------:R-:W-:Y:S02]  /*29a60*/  SHFL.IDX PT, R8, R9, 0x3, 0x1c1f ;  /* 0x007c1f0009087f89 */ /* 0x000fe400000e0000 */
[----:B------:R-:W-:Y:S02]  /*29a70*/  ISETP.GE.OR P0, PT, R16, R0, P1 ;  /* 0x000000001000720c */ /* 0x000fe40000f06670 */
[----:B------:R4:W3:Y:S01]  /*29a80*/  SHFL.IDX PT, R9, R3, 0x3, 0x1c1f ;  /* 0x007c1f0003097f89 */ /* 0x0008e200000e0000 */
[----:B------:R-:W-:-:S03]  /*29a90*/  LOP3.LUT R7, R20, 0x7ffffe00, R7, 0xf8, !PT ;  /* 0x7ffffe0014077812 */ /* 0x000fc600078ef807 */
[----:B-1----:R-:W-:Y:S04]  /*29aa0*/  @!P5 ST.E [R14.64], R36 ;  /* 0x000000240e00d985 */ /* 0x002fe8000c10191a */
[----:B--2---:R-:W-:Y:S01]  /*29ab0*/  @!P4 ST.E [R12.64], R37 ;  /* 0x000000250c00c985 */ /* 0x004fe2000c10191a */
[----:B----4-:R-:W-:Y:S01]  /*29ac0*/  IADD3 R3, R6, 0x40, RZ ;  /* 0x0000004006037810 */ /* 0x010fe20007ffe0ff */
[----:B------:R-:W-:Y:S01]  /*29ad0*/  IMAD.IADD R6, R5, 0x1, R18 ;  /* 0x0000000105067824 */ /* 0x000fe200078e0212 */
[----:B------:R-:W-:Y:S02]  /*29ae0*/  LEA R5, P2, R4, c[0x0][0x380], 0x1 ;  /* 0x0000e00004057a11 */ /* 0x000fe400078408ff */
[----:B------:R-:W-:Y:S01]  /*29af0*/  ISETP.GE.OR P3, PT, R3, R0, P1 ;  /* 0x000000000300720c */ /* 0x000fe20000f66670 */
[----:B------:R-:W-:Y:S01]  /*29b00*/  IMAD R3, R22, 0x80, R19 ;  /* 0x0000008016037824 */ /* 0x000fe200078e0213 */
[----:B------:R-:W-:Y:S01]  /*29b10*/  LEA.HI.X R4, R4, c[0x0][0x384], R6, 0x1, P2 ;  /* 0x0000e10004047a11 */ /* 0x000fe200010f0c06 */
[----:B------:R-:W-:Y:S01]  /*29b20*/  IMAD.SHL.U32 R6, R7, 0x2, RZ ;  /* 0x0000000207067824 */ /* 0x000fe200078e00ff */
[----:B------:R-:W-:Y:S02]  /*29b30*/  SHFL.IDX PT, R12, R5, RZ, 0x181f ;  /* 0x00181fff050c7589 */ /* 0x000fe400000e0000 */
[----:B------:R-:W-:-:S02]  /*29b40*/  IADD3 R7, R3, 0x10, RZ ;  /* 0x0000001003077810 */ /* 0x000fc40007ffe0ff */
[----:B------:R-:W-:Y:S01]  /*29b50*/  SHFL.IDX PT, R15, R4, 0x2, 0x181f ;  /* 0x00581f00040f7f89 */ /* 0x000fe200000e0000 */
[C---:B------:R-:W-:Y:S02]  /*29b60*/  IADD3 R32, R3.reuse, 0x40, RZ ;  /* 0x0000004003207810 */ /* 0x040fe40007ffe0ff */
[C---:B------:R-:W-:Y:S01]  /*29b70*/  IADD3 R45, R3.reuse, 0x50, RZ ;  /* 0x00000050032d7810 */ /* 0x040fe20007ffe0ff */
[----:B------:R-:W-:Y:S01]  /*29b80*/  SHFL.IDX PT, R14, R5, 0x3, 0x181f ;  /* 0x00781f00050e7f89 */ /* 0x000fe200000e0000 */
[----:B------:R-:W-:-:S03]  /*29b90*/  IADD3 R54, R3, 0x60, RZ ;  /* 0x0000006003367810 */ /* 0x000fc60007ffe0ff */
[----:B---3--:R-:W-:Y:S04]  /*29ba0*/  @!P3 ST.E [R10.64], R38 ;  /* 0x000000260a00b985 */ /* 0x008fe8000c10191a */
[----:B------:R-:W1:Y:S04]  /*29bb0*/  SHFL.IDX PT, R10, R5, 0x1, 0x181f ;  /* 0x00381f00050a7f89 */ /* 0x000e6800000e0000 */
[----:B------:R-:W-:Y:S01]  /*29bc0*/  @!P0 ST.E [R8.64], R39 ;  /* 0x0000002708008985 */ /* 0x000fe2000c10191a */
        /* <DEDUP_REMOVED lines=8> */
[C---:B------:R-:W-:Y:S01]  /*29c50*/  IADD3 R7, R3.reuse, 0x30, RZ ;  /* 0x0000003003077810 */ /* 0x040fe20007ffe0ff */
[----:B------:R-:W4:Y:S01]  /*29c60*/  SHFL.IDX PT, R9, R5, 0x2, 0x181f ;  /* 0x00581f0005097f89 */ /* 0x000f2200000e0000 */
[----:B------:R-:W-:Y:S02]  /*29c70*/  IADD3 R3, R3, 0x70, RZ ;  /* 0x0000007003037810 */ /* 0x000fe40007ffe0ff */
[----:B------:R-:W-:Y:S01]  /*29c80*/  ISETP.GE.OR P2, PT, R7, R0, P0 ;  /* 0x000000000700720c */ /* 0x000fe20000746670 */
[----:B------:R-:W-:Y:S01]  /*29c90*/  LDS.128 R20, [R6+0x880] ;  /* 0x0008800006147984 */ /* 0x000fe20000000c00 */
[C---:B-1----:R-:W-:Y:S02]  /*29ca0*/  @!P4 LEA R10, P6, R2.reuse, R10, 0x1 ;  /* 0x0000000a020ac211 */ /* 0x042fe400078c08ff */
[C---:B------:R-:W-:Y:S01]  /*29cb0*/  @!P1 LEA R12, P5, R2.reuse, R12, 0x1 ;  /* 0x0000000c020c9211 */ /* 0x040fe200078a08ff */
[----:B------:R-:W-:Y:S04]  /*29cc0*/  LDS.128 R16, [R6+0x1080] ;  /* 0x0010800006107984 */ /* 0x000fe80000000c00 */
[----:B------:R-:W1:Y:S01]  /*29cd0*/  SHFL.IDX PT, R44, R4, 0x3, 0x181f ;  /* 0x00781f00042c7f89 */ /* 0x000e6200000e0000 */
[----:B--2---:R-:W-:-:S03]  /*29ce0*/  @!P1 LEA.HI.X R13, R2, R11, R53, 0x1, P5 ;  /* 0x0000000b020d9211 */ /* 0x004fc600028f0c35 */
[----:B------:R-:W2:Y:S02]  /*29cf0*/  LDS.128 R28, [R6+0x1880] ;  /* 0x00188000061c7984 */ /* 0x000ea40000000c00 */
[----:B------:R-:W-:Y:S02]  /*29d00*/  P2R R7, PR, RZ, 0x40 ;  /* 0x00000040ff077803 */ /* 0x000fe40000000000 */
[----:B------:R-:W-:Y:S01]  /*29d10*/  ISETP.GE.OR P6, PT, R32, R0, P0 ;  /* 0x000000002000720c */ /* 0x000fe200007c6670 */
[----:B------:R-:W-:Y:S01]  /*29d20*/  LDS.128 R36, [R6+0x2880] ;  /* 0x0028800006247984 */ /* 0x000fe20000000c00 */
[----:B------:R-:W-:-:S03]  /*29d30*/  ISETP.NE.AND P5, PT, R7, RZ, PT ;  /* 0x000000ff0700720c */ /* 0x000fc60003fa5270 */
[----:B------:R-:W-:Y:S01]  /*29d40*/  LDS.128 R32, [R6+0x2080] ;  /* 0x0020800006207984 */ /* 0x000fe20000000c00 */
[C-C-:B---3--:R-:W-:Y:S02]  /*29d50*/  @!P4 LEA.HI.X R11, R2.reuse, R8, R53.reuse, 0x1, P5 ;  /* 0x00000008020bc211 */ /* 0x148fe400028f0c35 */
[C---:B----4-:R-:W-:Y:S01]  /*29d60*/  @!P3 LEA R8, P5, R2.reuse, R9, 0x1 ;  /* 0x000000090208b211 */ /* 0x050fe200078a08ff */
[----:B------:R-:W-:Y:S03]  /*29d70*/  LDS.128 R40, [R6+0x3080] ;  /* 0x0030800006287984 */ /* 0x000fe60000000c00 */
[C---:B------:R-:W-:Y:S01]  /*29d80*/  @!P3 LEA.HI.X R9, R2.reuse, R15, R53, 0x1, P5 ;  /* 0x0000000f0209b211 */ /* 0x040fe200028f0c35 */
[----:B------:R-:W-:Y:S01]  /*29d90*/  SHFL.IDX PT, R48, R5, 0x4, 0x181f ;  /* 0x00981f0005307f89 */ /* 0x000fe200000e0000 */
[----:B------:R-:W-:-:S03]  /*29da0*/  @!P2 LEA R14, P5, R2, R14, 0x1 ;  /* 0x0000000e020ea211 */ /* 0x000fc600078a08ff */
[----:B------:R-:W-:Y:S01]  /*29db0*/  SHFL.IDX PT, R7, R5, 0x5, 0x181f ;  /* 0x00b81f0005077f89 */ /* 0x000fe200000e0000 */
[----:B-1----:R-:W-:Y:S02]  /*29dc0*/  @!P2 LEA.HI.X R15, R2, R44, R53, 0x1, P5 ;  /* 0x0000002c020fa211 */ /* 0x002fe400028f0c35 */
[-C--:B------:R-:W-:Y:S01]  /*29dd0*/  ISETP.GE.OR P5, PT, R45, R0.reuse, P0 ;  /* 0x000000002d00720c */ /* 0x080fe200007a6670 */
[----:B------:R-:W1:Y:S04]  /*29de0*/  SHFL.IDX PT, R49, R5, 0x6, 0x181f ;  /* 0x00d81f0005317f89 */ /* 0x000e6800000e0000 */
[----:B------:R-:W3:Y:S04]  /*29df0*/  SHFL.IDX PT, R52, R4, 0x4, 0x181f ;  /* 0x00981f0004347f89 */ /* 0x000ee800000e0000 */
[----:B------:R-:W4:Y:S04]  /*29e00*/  SHFL.IDX PT, R51, R4, 0x5, 0x181f ;  /* 0x00b81f0004337f89 */ /* 0x000f2800000e0000 */
[----:B------:R-:W1:Y:S04]  /*29e10*/  SHFL.IDX PT, R50, R4, 0x6, 0x181f ;  /* 0x00d81f0004327f89 */ /* 0x000e6800000e0000 */
[----:B------:R1:W3:Y:S04]  /*29e20*/  LDS.128 R44, [R6+0x3880] ;  /* 0x00388000062c7984 */ /* 0x0002e80000000c00 */
[----:B------:R-:W-:Y:S01]  /*29e30*/  @!P1 ST.E.128 [R12.64], R24 ;  /* 0x000000180c009985 */ /* 0x000fe2000c101d1a */
[----:B------:R-:W-:-:S02]  /*29e40*/  ISETP.GE.OR P1, PT, R54, R0, P0 ;  /* 0x000000003600720c */ /* 0x000fc40000726670 */
[----:B------:R-:W-:Y:S01]  /*29e50*/  ISETP.GE.OR P0, PT, R3, R0, P0 ;  /* 0x000000000300720c */ /* 0x000fe20000706670 */
[----:B------:R3:W-:Y:S04]  /*29e60*/  @!P4 ST.E.128 [R10.64], R20 ;  /* 0x000000140a00c985 */ /* 0x0007e8000c101d1a */
[----:B------:R4:W-:Y:S04]  /*29e70*/  @!P3 ST.E.128 [R8.64], R16 ;  /* 0x000000100800b985 */ /* 0x0009e8000c101d1a */
[----:B--2---:R2:W-:Y:S02]  /*29e80*/  @!P2 ST.E.128 [R14.64], R28 ;  /* 0x0000001c0e00a985 */ /* 0x0045e4000c101d1a */
[----:B-1----:R-:W-:-:S02]  /*29e90*/  @!P1 LEA R6, P2, R2, R49, 0x1 ;  /* 0x0000003102069211 */ /* 0x002fc400078408ff */
[C---:B---3--:R-:W-:Y:S02]  /*29ea0*/  @!P6 LEA R10, P4, R2.reuse, R48, 0x1 ;  /* 0x00000030020ae211 */ /* 0x048fe400078808ff */
[C---:B----4-:R-:W-:Y:S02]  /*29eb0*/  @!P5 LEA R8, P3, R2.reuse, R7, 0x1 ;  /* 0x000000070208d211 */ /* 0x050fe400078608ff */
[C-C-:B------:R-:W-:Y:S02]  /*29ec0*/  @!P6 LEA.HI.X R11, R2.reuse, R52, R53.reuse, 0x1, P4 ;  /* 0x00000034020be211 */ /* 0x140fe400020f0c35 */
[C-C-:B------:R-:W-:Y:S02]  /*29ed0*/  @!P5 LEA.HI.X R9, R2.reuse, R51, R53.reuse, 0x1, P3 ;  /* 0x000000330209d211 */ /* 0x140fe400018f0c35 */
[----:B------:R-:W-:Y:S01]  /*29ee0*/  @!P1 LEA.HI.X R7, R2, R50, R53, 0x1, P2 ;  /* 0x0000003202079211 */ /* 0x000fe200010f0c35 */
[----:B------:R2:W-:Y:S04]  /*29ef0*/  @!P6 ST.E.128 [R10.64], R32 ;  /* 0x000000200a00e985 */ /* 0x0005e8000c101d1a */
[----:B------:R2:W1:Y:S04]  /*29f00*/  SHFL.IDX PT, R10, R5, 0x7, 0x181f ;  /* 0x00f81f00050a7f89 */ /* 0x00046800000e0000 */
[----:B------:R2:W-:Y:S04]  /*29f10*/  @!P5 ST.E.128 [R8.64], R36 ;  /* 0x000000240800d985 */ /* 0x0005e8000c101d1a */
[----:B------:R2:W3:Y:S04]  /*29f20*/  SHFL.IDX PT, R5, R4, 0x7, 0x181f ;  /* 0x00f81f0004057f89 */ /* 0x0004e800000e0000 */
[----:B------:R2:W-:Y:S01]  /*29f30*/  @!P1 ST.E.128 [R6.64], R40 ;  /* 0x0000002806009985 */ /* 0x0005e2000c101d1a */
[----:B------:R-:W-:Y:S05]  /*29f40*/  @P0 EXIT ;  /* 0x000000000000094d */ /* 0x000fea0003800000 */
[----:B-12---:R-:W-:-:S04]  /*29f50*/  LEA R4, P0, R2, R10, 0x1 ;  /* 0x0000000a02047211 */ /* 0x006fc800078008ff */
[----:B---3--:R-:W-:-:S05]  /*29f60*/  LEA.HI.X R5, R2, R5, R53, 0x1, P0 ;  /* 0x0000000502057211 */ /* 0x008fca00000f0c35 */
[----:B------:R-:W-:Y:S01]  /*29f70*/  ST.E.128 [R4.64], R44 ;  /* 0x0000002c04007985 */ /* 0x000fe2000c101d1a */
[----:B------:R-:W-:Y:S05]  /*29f80*/  EXIT ;  /* 0x000000000000794d */ /* 0x000fea0003800000 */
.L_x_500:
[----:B------:R-:W-:Y:S02]  /*29f90*/  ULDC.64 UR6, c[0x0][0x500] ;  /* 0x0001400000067ab9 */ /* 0x000fe40000000a00 */
[----:B------:R-:W-:Y:S02]  /*29fa0*/  UISETP.NE.U32.AND UP1, UPT, URZ, UR6, UPT ;  /* 0x000000063f00728c */ /* 0x000fe4000bf25070 */
[----:B------:R-:W-:Y:S02]  /*29fb0*/  ULDC.64 UR4, c[0x0][0x508] ;  /* 0x0001420000047ab9 */ /* 0x000fe40000000a00 */
[----:B------:R-:W-:Y:S02]  /*29fc0*/  UISETP.NE.AND.EX UP1, UPT, URZ, UR7, UPT, UP1 ;  /* 0x000000073f00728c */ /* 0x000fe4000bf25310 */
[----:B------:R-:W-:Y:S02]  /*29fd0*/  UISETP.NE.U32.AND UP0, UPT, URZ, UR4, UPT ;  /* 0x000000043f00728c */ /* 0x000fe4000bf05070 */
[----:B------:R-:W-:-:S02]  /*29fe0*/  ULDC.64 UR6, c[0x0][0x500] ;  /* 0x0001400000067ab9 */ /* 0x000fc40000000a00 */
[----:B------:R-:W-:Y:S01]  /*29ff0*/  UMOV UR4, 0x4 ;  /* 0x0000000400047882 */ /* 0x000fe20000000000 */
[----:B------:R-:W-:Y:S01]  /*2a000*/  PLOP3.LUT P0, PT, PT, PT, UP1, 0x80, 0x0 ;  /* 0x000000000000781c */ /* 0x000fe20003f0f018 */
[----:B------:R-:W-:Y:S02]  /*2a010*/  UIMAD.WIDE UR6, UR22, UR4, UR6 ;  /* 0x00000004160672a5 */ /* 0x000fe4000f8e0206 */
[----:B------:R-:W-:-:S04]  /*2a020*/  UISETP.NE.AND.EX UP0, UPT, URZ, UR5, UPT, UP0 ;  /* 0x000000053f00728c */ /* 0x000fc8000bf05300 */
[----:B------:R-:W-:Y:S02]  /*2a030*/  IMAD.U32 R4, RZ, RZ, UR6 ;  /* 0x00000006ff047e24 */ /* 0x000fe4000f8e00ff */
[----:B------:R-:W-:Y:S01]  /*2a040*/  IMAD.U32 R5, RZ, RZ, UR7 ;  /* 0x00000007ff057e24 */ /* 0x000fe2000f8e00ff */
[----:B------:R-:W-:Y:S01]  /*2a050*/  ULDC.64 UR6, c[0x0][0x508] ;  /* 0x0001420000067ab9 */ /* 0x000fe20000000a00 */
[----:B------:R-:W-:-:S03]  /*2a060*/  PLOP3.LUT P1, PT, PT, PT, UP0, 0x80, 0x0 ;  /* 0x000000000000781c */ /* 0x000fc60003f2f008 */
[----:B------:R-:W2:Y:S01]  /*2a070*/  @P0 LDG.E R0, [R4.64] ;  /* 0x0000001a04000981 */ /* 0x000ea2000c1e1900 */
[----:B------:R-:W-:Y:S01]  /*2a080*/  @UP0 UIMAD.WIDE UR6, UR22, UR4, UR6 ;  /* 0x00000004160602a5 */ /* 0x000fe2000f8e0206 */
[----:B------:R-:W-:-:S05]  /*2a090*/  MOV R9, c[0x0][0x388] ;  /* 0x0000e20000097a02 */ /* 0x000fca0000000f00 */
[----:B------:R-:W-:Y:S01]  /*2a0a0*/  IMAD.U32 R2, RZ, RZ, UR6 ;  /* 0x00000006ff027e24 */ /* 0x000fe2000f8e00ff */
[----:B------:R-:W-:-:S05]  /*2a0b0*/  MOV R3, UR7 ;  /* 0x0000000700037c02 */ /* 0x000fca0008000f00 */
        /* <DEDUP_REMOVED lines=9> */
.L_x_502:
[----:B------:R-:W1:Y:S01]  /*2a150*/  S2R R8, SR_TID.X ;  /* 0x0000000000087919 */ /* 0x000e620000002100 */
        /* <DEDUP_REMOVED lines=11> */
[----:B------:R-:W1:Y:S01]  /*2a210*/  R2UR UR12, R2 ;  /* 0x00000000020c73c2 */ /* 0x000e6200000e0000 */
[----:B------:R-:W-:Y:S01]  /*2a220*/  IMAD.MOV.U32 R0, RZ, RZ, c[0x0][0x4e8] ;  /* 0x00013a00ff007624 */ /* 0x000fe200078e00ff */
[----:B------:R-:W-:Y:S02]  /*2a230*/  ULDC.64 UR4, c[0x0][0x490] ;  /* 0x0001240000047ab9 */ /* 0x000fe40000000a00 */
[----:B------:R-:W-:Y:S02]  /*2a240*/  UIMAD UR7, UR9, UR4, URZ ;  /* 0x00000004090772a4 */ /* 0x000fe4000f8e023f */
[----:B------:R-:W-:Y:S01]  /*2a250*/  ISETP.NE.AND P0, PT, R0, 0x1, PT ;  /* 0x000000010000780c */ /* 0x000fe20003f05270 */
[----:B------:R-:W-:Y:S01]  /*2a260*/  IMAD.MOV.U32 R0, RZ, RZ, R4 ;  /* 0x000000ffff007224 */ /* 0x000fe200078e0004 */
[----:B------:R-:W2:Y:S01]  /*2a270*/  R2UR UR11, R3 ;  /* 0x00000000030b73c2 */ /* 0x000ea200000e0000 */
[----:B------:R-:W-:-:S07]  /*2a280*/  UIMAD UR7, UR17, UR5, UR7 ;  /* 0x00000005110772a4 */ /* 0x000fce000f8e0207 */
[----:B------:R3:W1:Y:S03]  /*2a290*/  R2UR UR10, R2 ;  /* 0x00000000020a73c2 */ /* 0x00066600000e0000 */
[----:B------:R-:W-:Y:S01]  /*2a2a0*/  @P0 IMAD.HI.U32 R5, R4, c[0x0][0x4ec], RZ ;  /* 0x00013b0004050a27 */ /* 0x000fe200078e00ff */
[----:B-1----:R-:W-:-:S04]  /*2a2b0*/  UMOV UR10, UR12 ;  /* 0x0000000c000a7c82 */ /* 0x002fc80008000000 */
[----:B------:R-:W-:Y:S01]  /*2a2c0*/  @P0 SHF.R.U32.HI R0, RZ, c[0x0][0x4f0], R5 ;  /* 0x00013c00ff000a19 */ /* 0x000fe20000011605 */
[----:B------:R3:W1:Y:S03]  /*2a2d0*/  R2UR UR13, R3 ;  /* 0x00000000030d73c2 */ /* 0x00066600000e0000 */
[----:B------:R-:W-:Y:S02]  /*2a2e0*/  IADD3 R6, -R0, RZ, RZ ;  /* 0x000000ff00067210 */ /* 0x000fe40007ffe1ff */
[----:B------:R-:W-:Y:S01]  /*2a2f0*/  SHF.R.S32.HI R5, RZ, 0x1f, R0 ;  /* 0x0000001fff057819 */ /* 0x000fe20000011400 */
[----:B--2---:R-:W-:Y:S02]  /*2a300*/  UIMAD.WIDE.U32 UR10, UR17, UR4, UR10 ;  /* 0x00000004110a72a5 */ /* 0x004fe4000f8e000a */
[----:B------:R-:W-:Y:S01]  /*2a310*/  IMAD R6, R6, c[0x0][0x4e8], R4 ;  /* 0x00013a0006067a24 */ /* 0x000fe200078e0204 */
[----:B------:R-:W-:-:S02]  /*2a320*/  ULDC.64 UR4, c[0x0][0x498] ;  /* 0x0001260000047ab9 */ /* 0x000fc40000000a00 */
[----:B------:R-:W-:Y:S02]  /*2a330*/  UIADD3 UR11, UR7, UR11, URZ ;  /* 0x0000000b070b7290 */ /* 0x000fe4000fffe03f */
[----:B------:R-:W-:Y:S02]  /*2a340*/  UIMAD UR7, UR6, UR4, URZ ;  /* 0x00000004060772a4 */ /* 0x000fe4000f8e023f */
[----:B------:R-:W-:Y:S02]  /*2a350*/  UIMAD.WIDE.U32 UR10, UR22, UR4, UR10 ;  /* 0x00000004160a72a5 */ /* 0x000fe4000f8e000a */
[----:B------:R-:W-:-:S04]  /*2a360*/  UIMAD UR5, UR22, UR5, UR7 ;  /* 0x00000005160572a4 */ /* 0x000fc8000f8e0207 */
[----:B------:R-:W-:Y:S02]  /*2a370*/  IADD3 R4, P0, R0, UR10, RZ ;  /* 0x0000000a00047c10 */ /* 0x000fe4000ff1e0ff */
[----:B------:R-:W-:Y:S01]  /*2a380*/  IMAD.U32 R7, RZ, RZ, UR5 ;  /* 0x00000005ff077e24 */ /* 0x000fe2000f8e00ff */
[----:B------:R-:W-:-:S04]  /*2a390*/  SHF.R.S32.HI R0, RZ, 0x1f, R6 ;  /* 0x0000001fff007819 */ /* 0x000fc80000011406 */
[----:B------:R-:W-:Y:S01]  /*2a3a0*/  IADD3.X R5, R5, UR11, R7, P0, !PT ;  /* 0x0000000b05057c10 */ /* 0x000fe200087fe407 */
[----:B------:R-:W-:-:S04]  /*2a3b0*/  IMAD R0, R0, c[0x0][0x488], RZ ;  /* 0x0001220000007a24 */ /* 0x000fc800078e02ff */
[C---:B------:R-:W-:Y:S02]  /*2a3c0*/  IMAD R0, R6.reuse, c[0x0][0x48c], R0 ;  /* 0x0001230006007a24 */ /* 0x040fe400078e0200 */
[----:B------:R-:W-:-:S05]  /*2a3d0*/  IMAD.WIDE.U32 R4, R6, c[0x0][0x488], R4 ;  /* 0x0001220006047a25 */ /* 0x000fca00078e0004 */
[----:B------:R-:W-:Y:S02]  /*2a3e0*/  IADD3 R0, R5, R0, RZ ;  /* 0x0000000005007210 */ /* 0x000fe40007ffe0ff */
[----:B------:R-:W-:-:S04]  /*2a3f0*/  LEA R6, P0, R4, c[0x0][0x450], 0x2 ;  /* 0x0001140004067a11 */ /* 0x000fc800078010ff */
[----:B------:R-:W-:Y:S01]  /*2a400*/  LEA.HI.X R7, R4, c[0x0][0x454], R0, 0x2, P0 ;  /* 0x0001150004077a11 */ /* 0x000fe200000f1400 */
[----:B------:R-:W-:-:S05]  /*2a410*/  IMAD.MOV.U32 R0, RZ, RZ, -0x800000 ;  /* 0xff800000ff007424 */ /* 0x000fca00078e00ff */
[----:B------:R3:W-:Y:S01]  /*2a420*/  STG.E [R6.64], R0 ;  /* 0x0000000006007986 */ /* 0x0007e2000c10191a */
[----:B------:R-:W-:-:S04]  /*2a430*/  DEPBAR.LE SB1, 0x0, {3} ;  /* 0x000090080000791a */ /* 0x000fc80000000000 */
.L_x_504:
[----:B------:R-:W-:Y:S05]  /*2a440*/  BSYNC B0 ;  /* 0x0000000000007941 */ /* 0x000fea0003800000 */
.L_x_503:
[----:B------:R-:W1:Y:S01]  /*2a450*/  R2UR UR13, R3 ;  /* 0x00000000030d73c2 */ /* 0x000e6200000e0000 */
[----:B------:R-:W2:Y:S01]  /*2a460*/  S2R R10, SR_CTAID.X ;  /* 0x00000000000a7919 */ /* 0x000ea20000002500 */
[----:B------:R-:W-:Y:S01]  /*2a470*/  SHF.R.S32.HI R0, RZ, 0x1f, R8 ;  /* 0x0000001fff007819 */ /* 0x000fe20000011408 */
[----:B------:R-:W-:Y:S01]  /*2a480*/  ULDC UR10, c[0x0][0x3a0] ;  /* 0x0000e800000a7ab9 */ /* 0x000fe20000000800 */
[----:B-----5:R-:W-:Y:S01]  /*2a490*/  IMAD R19, R9, c[0x0][0x4e8], RZ ;  /* 0x00013a0009137a24 */ /* 0x020fe200078e02ff */
[----:B------:R-:W-:Y:S01]  /*2a4a0*/  ULDC UR7, c[0x0][0x3a4] ;  /* 0x0000e90000077ab9 */ /* 0x000fe20000000800 */
[----:B------:R-:W-:Y:S02]  /*2a4b0*/  LEA.HI R0, R0, R8, RZ, 0x3 ;  /* 0x0000000800007211 */ /* 0x000fe400078f18ff */
[----:B------:R-:W3:Y:S08]  /*2a4c0*/  R2UR UR12, R2 ;  /* 0x00000000020c73c2 */ /* 0x000ef000000e0000 */
[----:B------:R4:W2:Y:S08]  /*2a4d0*/  R2UR UR14, R2 ;  /* 0x00000000020e73c2 */ /* 0x0008b000000e0000 */
[----:B------:R2:W2:Y:S01]  /*2a4e0*/  R2UR UR15, R3 ;  /* 0x00000000030f73c2 */ /* 0x0004a200000e0000 */
[----:B-1----:R-:W-:-:S04]  /*2a4f0*/  UIMAD UR4, UR13, UR10, URZ ;  /* 0x0000000a0d0472a4 */ /* 0x002fc8000f8e023f */
[----:B---3--:R-:W-:-:S03]  /*2a500*/  UIMAD UR7, UR12, UR7, UR4 ;  /* 0x000000070c0772a4 */ /* 0x008fc6000f8e0204 */
[----:B------:R-:W-:Y:S01]  /*2a510*/  ULDC.64 UR4, c[0x0][0x3e8] ;  /* 0x0000fa0000047ab9 */ /* 0x000fe20000000a00 */
[----:B----4-:R-:W-:Y:S01]  /*2a520*/  LOP3.LUT R2, R0, 0xfffffff8, RZ, 0xc0, !PT ;  /* 0xfffffff800027812 */ /* 0x010fe200078ec0ff */
[----:B--2---:R-:W-:-:S04]  /*2a530*/  UIMAD.WIDE.U32 UR10, UR14, UR10, URZ ;  /* 0x0000000a0e0a72a5 */ /* 0x004fc8000f8e003f */
[----:B------:R-:W-:Y:S01]  /*2a540*/  IMAD.IADD R7, R8, 0x1, -R2 ;  /* 0x0000000108077824 */ /* 0x000fe200078e0a02 */
[----:B------:R-:W-:Y:S01]  /*2a550*/  SHF.R.S32.HI R8, RZ, 0x3, R0 ;  /* 0x00000003ff087819 */ /* 0x000fe20000011400 */
[----:B------:R-:W-:Y:S01]  /*2a560*/  UIADD3 UR11, UR11, UR7, URZ ;  /* 0x000000070b0b7290 */ /* 0x000fe2000fffe03f */
[----:B------:R-:W-:Y:S01]  /*2a570*/  IMAD.MOV.U32 R3, RZ, RZ, c[0x0][0x4e8] ;  /* 0x00013a00ff037624 */ /* 0x000fe200078e00ff */
[----:B------:R-:W-:Y:S02]  /*2a580*/  UIMAD UR7, UR9, UR4, URZ ;  /* 0x00000004090772a4 */ /* 0x000fe4000f8e023f */
[----:B------:R-:W-:Y:S01]  /*2a590*/  IMAD R0, R7, 0x10, R8 ;  /* 0x0000001007007824 */ /* 0x000fe200078e0208 */
[----:B------:R-:W-:Y:S01]  /*2a5a0*/  UIMAD.WIDE.U32 UR10, UR17, UR4, UR10 ;  /* 0x00000004110a72a5 */ /* 0x000fe2000f8e000a */
[----:B------:R-:W-:Y:S01]  /*2a5b0*/  ISETP.NE.AND P0, PT, R3, 0x1, PT ;  /* 0x000000010300780c */ /* 0x000fe20003f05270 */
[----:B------:R-:W-:Y:S01]  /*2a5c0*/  UIMAD UR7, UR17, UR5, UR7 ;  /* 0x00000005110772a4 */ /* 0x000fe2000f8e0207 */
[----:B------:R-:W-:-:S02]  /*2a5d0*/  IMAD R0, R10, 0x80, R0 ;  /* 0x000000800a007824 */ /* 0x000fc400078e0200 */
[----:B------:R-:W-:Y:S02]  /*2a5e0*/  ULDC.64 UR4, c[0x0][0x3f0] ;  /* 0x0000fc0000047ab9 */ /* 0x000fe40000000a00 */
[----:B------:R-:W-:Y:S01]  /*2a5f0*/  UIMAD UR8, UR6, UR4, URZ ;  /* 0x00000004060872a4 */ /* 0x000fe2000f8e023f */
[----:B------:R-:W-:Y:S01]  /*2a600*/  IMAD.MOV.U32 R4, RZ, RZ, R0 ;  /* 0x000000ffff047224 */ /* 0x000fe200078e0000 */
[----:B------:R-:W-:Y:S02]  /*2a610*/  UIADD3 UR11, UR7, UR11, URZ ;  /* 0x0000000b070b7290 */ /* 0x000fe4000fffe03f */
[----:B------:R-:W-:Y:S02]  /*2a620*/  UIMAD UR5, UR22, UR5, UR8 ;  /* 0x00000005160572a4 */ /* 0x000fe4000f8e0208 */
[----:B------:R-:W-:Y:S01]  /*2a630*/  UIMAD.WIDE.U32 UR10, UR22, UR4, UR10 ;  /* 0x00000004160a72a5 */ /* 0x000fe2000f8e000a */
[----:B------:R-:W-:-:S03]  /*2a640*/  @P0 IMAD.HI.U32 R2, R0, c[0x0][0x4ec], RZ ;  /* 0x00013b0000020a27 */ /* 0x000fc600078e00ff */
[----:B------:R-:W-:Y:S02]  /*2a650*/  UIADD3 UR5, UR11, UR5, URZ ;  /* 0x000000050b057290 */ /* 0x000fe4000fffe03f */
[----:B------:R-:W-:-:S04]  /*2a660*/  @P0 SHF.R.U32.HI R4, RZ, c[0x0][0x4f0], R2 ;  /* 0x00013c00ff040a19 */ /* 0x000fc80000011602 */
[--C-:B------:R-:W-:Y:S01]  /*2a670*/  SHF.R.S32.HI R3, RZ, 0x1f, R4.reuse ;  /* 0x0000001fff037819 */ /* 0x100fe20000011404 */
[----:B------:R-:W-:-:S04]  /*2a680*/  IMAD.MOV R2, RZ, RZ, -R4 ;  /* 0x000000ffff027224 */ /* 0x000fc800078e0a04 */
        /* <DEDUP_REMOVED lines=21> */
[C---:B------:R-:W-:Y:S01]  /*2a7e0*/  IADD3 R8, R2.reuse, 0x10, RZ ;  /* 0x0000001002087810 */ /* 0x040fe20007ffe0ff */
[----:B------:R-:W3:Y:S01]  /*2a7f0*/  SHFL.IDX PT, R5, R4, 0x1, 0x181f ;  /* 0x00381f0004057f89 */ /* 0x000ee200000e0000 */
[----:B------:R-:W-:-:S02]  /*2a800*/  ISETP.GE.OR P1, PT, R2, R19, P0 ;  /* 0x000000130200720c */ /* 0x000fc40000726670 */
[-C--:B------:R-:W-:Y:S01]  /*2a810*/  ISETP.GE.OR P5, PT, R8, R19.reuse, P0 ;  /* 0x000000130800720c */ /* 0x080fe200007a6670 */
[----:B------:R-:W4:Y:S01]  /*2a820*/  SHFL.IDX PT, R9, R3, 0x1, 0x181f ;  /* 0x00381f0003097f89 */ /* 0x000f2200000e0000 */
[C---:B------:R-:W-:Y:S02]  /*2a830*/  IADD3 R14, R2.reuse, 0x20, RZ ;  /* 0x00000020020e7810 */ /* 0x040fe40007ffe0ff */
[----:B------:R-:W-:Y:S01]  /*2a840*/  IADD3 R10, R2, 0x40, RZ ;  /* 0x00000040020a7810 */ /* 0x000fe20007ffe0ff */
[----:B------:R-:W3:Y:S01]  /*2a850*/  SHFL.IDX PT, R8, R4, 0x2, 0x181f ;  /* 0x00581f0004087f89 */ /* 0x000ee200000e0000 */
[-C--:B------:R-:W-:Y:S02]  /*2a860*/  ISETP.GE.OR P4, PT, R14, R19.reuse, P0 ;  /* 0x000000130e00720c */ /* 0x080fe40000786670 */
[----:B------:R-:W-:Y:S01]  /*2a870*/  IADD3 R13, R2, 0x30, RZ ;  /* 0x00000030020d7810 */ /* 0x000fe20007ffe0ff */
[----:B------:R-:W3:Y:S01]  /*2a880*/  SHFL.IDX PT, R12, R3, 0x2, 0x181f ;  /* 0x00581f00030c7f89 */ /* 0x000ee200000e0000 */
[----:B------:R-:W-:-:S02]  /*2a890*/  ISETP.GE.OR P6, PT, R10, R19, P0 ;  /* 0x000000130a00720c */ /* 0x000fc400007c6670 */
[----:B------:R-:W-:Y:S01]  /*2a8a0*/  ISETP.GE.OR P3, PT, R13, R19, P0 ;  /* 0x000000130d00720c */ /* 0x000fe20000766670 */
[----:B------:R-:W3:Y:S01]  /*2a8b0*/  SHFL.IDX PT, R11, R4, 0x3, 0x181f ;  /* 0x00781f00040b7f89 */ /* 0x000ee200000e0000 */
[----:B-1----:R-:W-:-:S03]  /*2a8c0*/  @!P1 LEA R6, P2, R0, R6, 0x1 ;  /* 0x0000000600069211 */ /* 0x002fc600078408ff */
[----:B------:R-:W1:Y:S01]  /*2a8d0*/  SHFL.IDX PT, R14, R3, 0x3, 0x181f ;  /* 0x00781f00030e7f89 */ /* 0x000e6200000e0000 */
[----:B--2---:R-:W-:-:S03]  /*2a8e0*/  @!P1 LEA.HI.X R7, R0, R7, R20, 0x1, P2 ;  /* 0x0000000700079211 */ /* 0x004fc600010f0c14 */
[----:B------:R-:W2:Y:S04]  /*2a8f0*/  SHFL.IDX PT, R10, R4, 0x4, 0x181f ;  /* 0x00981f00040a7f89 */ /* 0x000ea800000e0000 */
[----:B------:R1:W-:Y:S04]  /*2a900*/  @!P1 ST.E.128 [R6.64], RZ ;  /* 0x000000ff06009985 */ /* 0x0003e8000c101d1a */
[----:B------:R-:W-:Y:S04]  /*2a910*/  SHFL.IDX PT, R13, R4, 0x5, 0x181f ;  /* 0x00b81f00040d7f89 */ /* 0x000fe800000e0000 */
[----:B------:R-:W-:Y:S04]  /*2a920*/  SHFL.IDX PT, R15, R4, 0x6, 0x181f ;  /* 0x00d81f00040f7f89 */ /* 0x000fe800000e0000 */
[----:B------:R-:W2:Y:S04]  /*2a930*/  SHFL.IDX PT, R18, R3, 0x4, 0x181f ;  /* 0x00981f0003127f89 */ /* 0x000ea800000e0000 */
[----:B------:R-:W2:Y:S04]  /*2a940*/  SHFL.IDX PT, R17, R3, 0x5, 0x181f ;  /* 0x00b81f0003117f89 */ /* 0x000ea800000e0000 */
[----:B------:R-:W2:Y:S04]  /*2a950*/  SHFL.IDX PT, R16, R3, 0x6, 0x181f ;  /* 0x00d81f0003107f89 */ /* 0x000ea800000e0000 */
[----:B------:R-:W2:Y:S01]  /*2a960*/  SHFL.IDX PT, R4, R4, 0x7, 0x181f ;  /* 0x00f81f0004047f89 */ /* 0x000ea200000e0000 */
[----:B-1----:R-:W-:-:S02]  /*2a970*/  IADD3 R7, R2, 0x50, RZ ;  /* 0x0000005002077810 */ /* 0x002fc40007ffe0ff */
[C---:B---3--:R-:W-:Y:S01]  /*2a980*/  @!P5 LEA R6, P1, R0.reuse, R5, 0x1 ;  /* 0x000000050006d211 */ /* 0x048fe200078208ff */
[----:B------:R-:W1:Y:S01]  /*2a990*/  SHFL.IDX PT, R3, R3, 0x7, 0x181f ;  /* 0x00f81f0003037f89 */ /* 0x000e6200000e0000 */
[----:B------:R-:W-:Y:S02]  /*2a9a0*/  ISETP.GE.OR P2, PT, R7, R19, P0 ;  /* 0x000000130700720c */ /* 0x000fe40000746670 */
[C---:B----4-:R-:W-:Y:S02]  /*2a9b0*/  @!P5 LEA.HI.X R7, R0.reuse, R9, R20, 0x1, P1 ;  /* 0x000000090007d211 */ /* 0x050fe400008f0c14 */
        /* <DEDUP_REMOVED lines=10> */
[----:B---3--:R-:W-:-:S04]  /*2aa60*/  @!P3 LEA R6, P5, R0, R11, 0x1 ;  /* 0x0000000b0006b211 */ /* 0x008fc800078a08ff */
[C---:B------:R-:W-:Y:S02]  /*2aa70*/  @!P3 LEA.HI.X R7, R0.reuse, R14, R20, 0x1, P5 ;  /* 0x0000000e0007b211 */ /* 0x040fe400028f0c14 */
[----:B--2---:R-:W-:-:S03]  /*2aa80*/  @!P6 LEA R10, P5, R0, R10, 0x1 ;  /* 0x0000000a000ae211 */ /* 0x004fc600078a08ff */
        /* <DEDUP_REMOVED lines=14> */
.L_x_505:
        /* <DEDUP_REMOVED lines=9> */
.L_x_803:


//--------------------- .text._ZN7cutlass13device_kernelIN5flash19enable_sm80_to_sm89INS1_16FlashAttnFwdSm80INS1_25CollectiveMainloopFwdSm80ILi4ELi1ELb0EN4cute5tupleIJNS5_1CILi128EEENS7_ILi112EEENS7_ILi64EEEEEELi64ENS_6half_tEfNS_4arch4Sm80ELb1ELb0ELb1ELb0ELb1ELb0ELb1ELb0EEENS1_21CollectiveEpilogueFwdINS6_IJS8_SA_S9_EEENS6_IJNS7_ILi1EEESI_SI_EEESC_SE_Li128ELb0ELb1ELb0ELb0EEENS1_30DynamicPersistentTileSchedulerILi128ELi128ELb0ELb1ELb0EEEEEEEEEvNT_6ParamsE --------------------------
	.section	.text._ZN7cutlass13device_kernelIN5flash19enable_sm80_to_sm89INS1_16FlashAttnFwdSm80INS1_25CollectiveMainloopFwdSm80ILi4ELi1ELb0EN4cute5tupleIJNS5_1CILi128EEENS7_ILi112EEENS7_ILi64EEEEEELi64ENS_6half_tEfNS_4arch4Sm80ELb1ELb0ELb1ELb0ELb1ELb0ELb1ELb0EEENS1_21CollectiveEpilogueFwdINS6_IJS8_SA_S9_EEENS6_IJNS7_ILi1EEESI_SI_EEESC_SE_Li128ELb0ELb1ELb0ELb0EEENS1_30DynamicPersistentTileSchedulerILi128ELi128ELb0ELb1ELb0EEEEEEEEEvNT_6ParamsE,"ax",@progbits
	.sectioninfo	@"SHI_REGISTERS=255"
	.align	128
.text._ZN7cutlass13device_kernelIN5flash19enable_sm80_to_sm89INS1_16FlashAttnFwdSm80INS1_25CollectiveMainloopFwdSm80ILi4ELi1ELb0EN4cute5tupleIJNS5_1CILi128EEENS7_ILi112EEENS7_ILi64EEEEEELi64ENS_6half_tEfNS_4arch4Sm80ELb1ELb0ELb1ELb0ELb1ELb0ELb1ELb0EEENS1_21CollectiveEpilogueFwdINS6_IJS8_SA_S9_EEENS6_IJNS7_ILi1EEESI_SI_EEESC_SE_Li128ELb0ELb1ELb0ELb0EEENS1_30DynamicPersistentTileSchedulerILi128ELi128ELb0ELb1ELb0EEEEEEEEEvNT_6ParamsE:
        .type           _ZN7cutlass13device_kernelIN5flash19enable_sm80_to_sm89INS1_16FlashAttnFwdSm80INS1_25CollectiveMainloopFwdSm80ILi4ELi1ELb0EN4cute5tupleIJNS5_1CILi128EEENS7_ILi112EEENS7_ILi64EEEEEELi64ENS_6half_tEfNS_4arch4Sm80ELb1ELb0ELb1ELb0ELb1ELb0ELb1ELb0EEENS1_21CollectiveEpilogueFwdINS6_IJS8_SA_S9_EEENS6_IJNS7_ILi1EEESI_SI_EEESC_SE_Li128ELb0ELb1ELb0ELb0EEENS1_30DynamicPersistentTileSchedulerILi128ELi128ELb0ELb1ELb0EEEEEEEEEvNT_6ParamsE,@function
        .size           _ZN7cutlass13device_kernelIN5flash19enable_sm80_to_sm89INS1_16FlashAttnFwdSm80INS1_25CollectiveMainloopFwdSm80ILi4ELi1ELb0EN4cute5tupleIJNS5_1CILi128EEENS7_ILi112EEENS7_ILi64EEEEEELi64ENS_6half_tEfNS_4arch4Sm80ELb1ELb0ELb1ELb0ELb1ELb0ELb1ELb0EEENS1_21CollectiveEpilogueFwdINS6_IJS8_SA_S9_EEENS6_IJNS7_ILi1EEESI_SI_EEESC_SE_Li128ELb0ELb1ELb0ELb0EEENS1_30DynamicPersistentTileSchedulerILi128ELi128ELb0ELb1ELb0EEEEEEEEEvNT_6ParamsE,(.L_x_804 - _ZN7cutlass13device_kernelIN5flash19enable_sm80_to_sm89INS1_16FlashAttnFwdSm80INS1_25CollectiveMainloopFwdSm80ILi4ELi1ELb0EN4cute5tupleIJNS5_1CILi128EEENS7_ILi112EEENS7_ILi64EEEEEELi64ENS_6half_tEfNS_4arch4Sm80ELb1ELb0ELb1ELb0ELb1ELb0ELb1ELb0EEENS1_21CollectiveEpilogueFwdINS6_IJS8_SA_S9_EEENS6_IJNS7_ILi1EEESI_SI_EEESC_SE_Li128ELb0ELb1ELb0ELb0EEENS1_30DynamicPersistentTileSchedulerILi128ELi128ELb0ELb1ELb0EEEEEEEEEvNT_6ParamsE)
        .other          _ZN7cutlass13device_kernelIN5flash19enable_sm80_to_sm89INS1_16FlashAttnFwdSm80INS1_25CollectiveMainloopFwdSm80ILi4ELi1ELb0EN4cute5tupleIJNS5_1CILi128EEENS7_ILi112EEENS7_ILi64EEEEEELi64ENS_6half_tEfNS_4arch4Sm80ELb1ELb0ELb1ELb0ELb1ELb0ELb1ELb0EEENS1_21CollectiveEpilogueFwdINS6_IJS8_SA_S9_EEENS6_IJNS7_ILi1EEESI_SI_EEESC_SE_Li128ELb0ELb1ELb0ELb0EEENS1_30DynamicPersistentTileSchedulerILi128ELi128ELb0ELb1ELb0EEEEEEEEEvNT_6ParamsE,@"STO_CUDA_ENTRY STV_DEFAULT"
_ZN7cutlass13device_kernelIN5flash19enable_sm80_to_sm89INS1_16FlashAttnFwdSm80INS1_25CollectiveMainloopFwdSm80ILi4ELi1ELb0EN4cute5tupleIJNS5_1CILi128EEENS7_ILi112EEENS7_ILi64EEEEEELi64ENS_6half_tEfNS_4arch4Sm80ELb1ELb0ELb1ELb0ELb1ELb0ELb1ELb0EEENS1_21CollectiveEpilogueFwdINS6_IJS8_SA_S9_EEENS6_IJNS7_ILi1EEESI_SI_EEESC_SE_Li128ELb0ELb1ELb0ELb0EEENS1_30DynamicPersistentTileSchedulerILi128ELi128ELb0ELb1ELb0EEEEEEEEEvNT_6ParamsE:
[----:B------:R-:W-:-:S03]  /*0000*/  MOV R1, c[0x0][0x28] ;  /* 0x00000a0000017a02 */ /* 0x000fc60000000f00 */
[----:B------:R-:W1:Y:S01]  /*0010*/  S2R R21, SR_TID.X ;  /* 0x0000000000157919 */ /* 0x000e620000002100 */
[----:B------:R-:W-:-:S03]  /*0020*/  IADD3 R1, R1, -0xa8, RZ ;  /* 0xffffff5801017810 */ /* 0x000fc60007ffe0ff */
[----:B------:R-:W2:Y:S01]  /*0030*/  S2R R17, SR_CTAID.X ;  /* 0x0000000000117919 */ /* 0x000ea20000002500 */
[----:B-1----:R-:W-:-:S05]  /*0040*/  SHF.R.U32.HI R2, RZ, 0x5, R21 ;  /* 0x00000005ff027819 */ /* 0x002fca0000011615 */
[----:B------:R-:W1:Y:S02]  /*0050*/  SHFL.IDX PT, R0, R2, RZ, 0x1f ;  /* 0x00001fff02007589 */ /* 0x000e6400000e0000 */
[----:B-1----:R-:W-:Y:S02]  /*0060*/  ISETP.GE.AND P0, PT, R0, 0x1, PT ;  /* 0x000000010000780c */ /* 0x002fe40003f06270 */
[----:B------:R1:W-:Y:S11]  /*0070*/  STL [R1+0x98], R0 ;  /* 0x0000980001007387 */ /* 0x0003f60000100800 */
[----:B------:R-:W-:Y:S06]  /*0080*/  @P0 BAR.ARV 0x4, 0x80 ;  /* 0x0102000000000b1d */ /* 0x000fec0000002000 */
[----:B--2---:R-:W-:-:S13]  /*0090*/  ISETP.GE.AND P0, PT, R17, c[0x0][0x538], PT ;  /* 0x00014e0011007a0c */ /* 0x004fda0003f06270 */
[----:B------:R-:W-:Y:S05]  /*00a0*/  @P0 EXIT ;  /* 0x000000000000094d */ /* 0x000fea0003800000 */
[----:B-1----:R-:W-:Y:S01]  /*00b0*/  SHF.R.S32.HI R16, RZ, 0x1f, R21 ;  /* 0x0000001fff107819 */ /* 0x002fe20000011415 */
[----:B------:R-:W-:Y:S01]  /*00c0*/  IMAD.MOV.U32 R228, RZ, RZ, 0x20 ;  /* 0x00000020ffe47424 */ /* 0x000fe200078e00ff */
[----:B------:R-:W-:Y:S01]  /*00d0*/  ULDC.64 UR6, c[0x0][0x118] ;  /* 0x0000460000067ab9 */ /* 0x000fe20000000a00 */
[----:B------:R-:W-:Y:S01]  /*00e0*/  IMAD.MOV.U32 R226, RZ, RZ, 0x40 ;  /* 0x00000040ffe27424 */ /* 0x000fe200078e00ff */
[CC--:B------:R-:W-:Y:S02]  /*00f0*/  LEA.HI R2, R16.reuse, R21.reuse, RZ, 0x4 ;  /* 0x0000001510027211 */ /* 0x0c0fe400078f20ff */
[----:B------:R-:W-:Y:S02]  /*0100*/  LEA.HI R13, R16, R21, RZ, 0x3 ;  /* 0x00000015100d7211 */ /* 0x000fe400078f18ff */
[----:B------:R-:W-:Y:S02]  /*0110*/  SHF.R.S32.HI R3, RZ, 0x4, R2 ;  /* 0x00000004ff037819 */ /* 0x000fe40000011402 */
[----:B------:R-:W-:-:S02]  /*0120*/  SHF.R.S32.HI R20, RZ, 0x3, R13 ;  /* 0x00000003ff147819 */ /* 0x000fc4000001140d */
[----:B------:R-:W-:Y:S02]  /*0130*/  LEA.HI R0, R2, R3, RZ, 0x1 ;  /* 0x0000000302007211 */ /* 0x000fe400078f08ff */
[----:B------:R-:W-:Y:S02]  /*0140*/  LOP3.LUT R4, R13, 0xfffffff8, RZ, 0xc0, !PT ;  /* 0xfffffff80d047812 */ /* 0x000fe400078ec0ff */
[----:B------:R-:W-:Y:S02]  /*0150*/  LOP3.LUT R0, R0, 0xfffffffe, RZ, 0xc0, !PT ;  /* 0xfffffffe00007812 */ /* 0x000fe400078ec0ff */
[----:B------:R-:W-:Y:S01]  /*0160*/  LEA.HI R10, R16, R21, RZ, 0x2 ;  /* 0x00000015100a7211 */ /* 0x000fe200078f10ff */
[----:B------:R-:W-:Y:S02]  /*0170*/  IMAD.IADD R8, R21, 0x1, -R4 ;  /* 0x0000000115087824 */ /* 0x000fe400078e0a04 */
[----:B------:R-:W-:Y:S01]  /*0180*/  IMAD.IADD R14, R3, 0x1, -R0 ;  /* 0x00000001030e7824 */ /* 0x000fe200078e0a00 */
[----:B------:R-:W-:Y:S01]  /*0190*/  LOP3.LUT R0, R2, 0xfffffff0, RZ, 0xc0, !PT ;  /* 0xfffffff002007812 */ /* 0x000fe200078ec0ff */
[----:B------:R-:W-:Y:S01]  /*01a0*/  IMAD.SHL.U32 R2, R20, 0x40, RZ ;  /* 0x0000004014027824 */ /* 0x000fe200078e00ff */
[--C-:B------:R-:W-:Y:S01]  /*01b0*/  SHF.R.S32.HI R7, RZ, 0x2, R10.reuse ;  /* 0x00000002ff077819 */ /* 0x100fe2000001140a */
[----:B------:R-:W-:Y:S01]  /*01c0*/  IMAD.SHL.U32 R242, R8, 0x8, RZ ;  /* 0x0000000808f27824 */ /* 0x000fe200078e00ff */
[----:B------:R-:W-:Y:S01]  /*01d0*/  SHF.R.S32.HI R3, RZ, 0x1f, R10 ;  /* 0x0000001fff037819 */ /* 0x000fe2000001140a */
[----:B------:R-:W-:Y:S01]  /*01e0*/  IMAD.IADD R0, R21, 0x1, -R0 ;  /* 0x0000000115007824 */ /* 0x000fe200078e0a00 */
[----:B------:R-:W-:Y:S01]  /*01f0*/  LOP3.LUT R2, R2, 0x1c0, RZ, 0xc0, !PT ;  /* 0x000001c002027812 */ /* 0x000fe200078ec0ff */
[----:B------:R-:W-:Y:S01]  /*0200*/  IMAD.SHL.U32 R9, R8, 0x40, RZ ;  /* 0x0000004008097824 */ /* 0x000fe200078e00ff */
[----:B------:R-:W-:Y:S01]  /*0210*/  LEA.HI R3, R3, R7, RZ, 0x3 ;  /* 0x0000000703037211 */ /* 0x000fe200078f18ff */
[----:B------:R-:W-:Y:S01]  /*0220*/  IMAD.SHL.U32 R225, R14, 0x8, RZ ;  /* 0x000000080ee17824 */ /* 0x000fe200078e00ff */
[----:B------:R-:W-:-:S02]  /*0230*/  SHF.R.S32.HI R4, RZ, 0x1f, R0 ;  /* 0x0000001fff047819 */ /* 0x000fc40000011400 */
[----:B------:R-:W-:Y:S02]  /*0240*/  LOP3.LUT R6, R2, 0x38, R242, 0xf8, !PT ;  /* 0x0000003802067812 */ /* 0x000fe400078ef8f2 */
[----:B------:R-:W-:Y:S02]  /*0250*/  LEA.HI R11, R4, R0, RZ, 0x3 ;  /* 0x00000000040b7211 */ /* 0x000fe400078f18ff */
[----:B------:R-:W-:Y:S02]  /*0260*/  SHF.R.U32.HI R4, RZ, 0x3, R2 ;  /* 0x00000003ff047819 */ /* 0x000fe40000011602 */
[----:B------:R-:W-:Y:S02]  /*0270*/  LOP3.LUT R3, R3, 0xfffffff8, RZ, 0xc0, !PT ;  /* 0xfffffff803037812 */ /* 0x000fe400078ec0ff */
[----:B------:R-:W-:Y:S02]  /*0280*/  LOP3.LUT R5, R11, 0xfffffff8, RZ, 0xc0, !PT ;  /* 0xfffffff80b057812 */ /* 0x000fe400078ec0ff */
[----:B------:R-:W-:Y:S01]  /*0290*/  LOP3.LUT R12, R6, R4, RZ, 0x3c, !PT ;  /* 0x00000004060c7212 */ /* 0x000fe200078e3cff */
[----:B------:R-:W-:Y:S01]  /*02a0*/  IMAD.IADD R7, R7, 0x1, -R3 ;  /* 0x0000000107077824 */ /* 0x000fe200078e0a03 */
[----:B------:R-:W-:-:S02]  /*02b0*/  LOP3.LUT R4, R10, 0xfffffffc, RZ, 0xc0, !PT ;  /* 0xfffffffc0a047812 */ /* 0x000fc400078ec0ff */
[----:B------:R-:W-:Y:S01]  /*02c0*/  LOP3.LUT R2, R9, 0x1c0, RZ, 0xc0, !PT ;  /* 0x000001c009027812 */ /* 0x000fe200078ec0ff */
[----:B------:R-:W-:Y:S01]  /*02d0*/  IMAD.IADD R9, R0, 0x1, -R5 ;  /* 0x0000000100097824 */ /* 0x000fe200078e0a05 */
[----:B------:R-:W-:Y:S01]  /*02e0*/  LOP3.LUT R3, R7, 0x1, RZ, 0xc0, !PT ;  /* 0x0000000107037812 */ /* 0x000fe200078ec0ff */
[----:B------:R-:W-:Y:S01]  /*02f0*/  IMAD.IADD R6, R21, 0x1, -R4 ;  /* 0x0000000115067824 */ /* 0x000fe200078e0a04 */
[----:B------:R-:W-:Y:S02]  /*0300*/  LOP3.LUT R5, R2, 0x8, R13, 0xf8, !PT ;  /* 0x0000000802057812 */ /* 0x000fe400078ef80d */
[----:B------:R-:W-:Y:S02]  /*0310*/  SHF.R.U32.HI R0, RZ, 0x3, R2 ;  /* 0x00000003ff007819 */ /* 0x000fe40000011602 */
[----:B------:R-:W-:Y:S02]  /*0320*/  LEA.HI R4, R16, R21, RZ, 0x5 ;  /* 0x0000001510047211 */ /* 0x000fe400078f28ff */
[----:B------:R-:W-:Y:S01]  /*0330*/  LOP3.LUT R13, R5, R0, RZ, 0x3c, !PT ;  /* 0x00000000050d7212 */ /* 0x000fe200078e3cff */
[----:B------:R-:W-:Y:S01]  /*0340*/  IMAD.SHL.U32 R5, R11, 0x40, RZ ;  /* 0x000000400b057824 */ /* 0x000fe200078e00ff */
[----:B------:R-:W-:-:S02]  /*0350*/  LEA.HI R0, R6, R6, RZ, 0x1 ;  /* 0x0000000606007211 */ /* 0x000fc400078f08ff */
[----:B------:R-:W-:Y:S02]  /*0360*/  LOP3.LUT R2, R4, 0xffffffe0, RZ, 0xc0, !PT ;  /* 0xffffffe004027812 */ /* 0x000fe400078ec0ff */
[----:B------:R-:W-:Y:S02]  /*0370*/  ISETP.NE.U32.AND P0, PT, R3, 0x1, PT ;  /* 0x000000010300780c */ /* 0x000fe40003f05070 */
[----:B------:R-:W-:Y:S01]  /*0380*/  SHF.R.S32.HI R231, RZ, 0x5, R4 ;  /* 0x00000005ffe77819 */ /* 0x000fe20000011404 */
[----:B------:R-:W-:Y:S01]  /*0390*/  IMAD.IADD R19, R21, 0x1, -R2 ;  /* 0x0000000115137824 */ /* 0x000fe200078e0a02 */
[----:B------:R-:W-:Y:S02]  /*03a0*/  SHF.R.S32.HI R3, RZ, 0x1f, R4 ;  /* 0x0000001fff037819 */ /* 0x000fe40000011404 */
[C---:B------:R-:W-:Y:S01]  /*03b0*/  LOP3.LUT R4, R0.reuse, 0x1ffffffe, RZ, 0xc0, !PT ;  /* 0x1ffffffe00047812 */ /* 0x040fe200078ec0ff */
[----:B------:R-:W-:Y:S01]  /*03c0*/  IMAD.SHL.U32 R0, R0, 0x20, RZ ;  /* 0x0000002000007824 */ /* 0x000fe200078e00ff */
[----:B------:R-:W-:-:S02]  /*03d0*/  LEA.HI R2, R3, R231, RZ, 0x2 ;  /* 0x000000e703027211 */ /* 0x000fc400078f10ff */
[----:B------:R-:W-:Y:S01]  /*03e0*/  SHF.R.S32.HI R10, RZ, 0x1f, R19 ;  /* 0x0000001fff0a7819 */ /* 0x000fe20000011413 */
[----:B------:R-:W-:Y:S01]  /*03f0*/  IMAD.IADD R3, R6, 0x1, -R4 ;  /* 0x0000000106037824 */ /* 0x000fe200078e0a04 */
[----:B------:R-:W-:Y:S02]  /*0400*/  LOP3.LUT R0, R0, 0xffffffc0, RZ, 0xc0, !PT ;  /* 0xffffffc000007812 */ /* 0x000fe400078ec0ff */
[----:B------:R-:W-:Y:S02]  /*0410*/  LOP3.LUT R2, R2, 0xffffffc, RZ, 0xc0, !PT ;  /* 0x0ffffffc02027812 */ /* 0x000fe400078ec0ff */
[----:B------:R-:W-:Y:S01]  /*0420*/  LEA.HI R10, R10, R19, RZ, 0x2 ;  /* 0x000000130a0a7211 */ /* 0x000fe200078f10ff */
[----:B------:R-:W-:Y:S01]  /*0430*/  IMAD R15, R3, 0x8, R0 ;  /* 0x00000008030f7824 */ /* 0x000fe200078e0200 */
[----:B------:R-:W-:Y:S01]  /*0440*/  LEA.HI R4, R16, R21, RZ, 0x6 ;  /* 0x0000001510047211 */ /* 0x000fe200078f30ff */
[----:B------:R-:W-:Y:S01]  /*0450*/  IMAD.SHL.U32 R0, R9, 0x40, RZ ;  /* 0x0000004009007824 */ /* 0x000fe200078e00ff */
[----:B------:R-:W-:Y:S01]  /*0460*/  R2P PR, R7, 0x6 ;  /* 0x0000000607007804 */ /* 0x000fe20000000000 */
[C---:B------:R-:W-:Y:S01]  /*0470*/  IMAD.IADD R3, R231.reuse, 0x1, -R2 ;  /* 0x00000001e7037824 */ /* 0x040fe200078e0a02 */
[----:B------:R-:W-:Y:S01]  /*0480*/  SHF.R.S32.HI R2, RZ, 0x2, R10 ;  /* 0x00000002ff027819 */ /* 0x000fe2000001140a */
[----:B------:R-:W-:Y:S01]  /*0490*/  IMAD.SHL.U32 R4, R4, 0x8, RZ ;  /* 0x0000000804047824 */ /* 0x000fe200078e00ff */
[----:B------:R-:W-:Y:S01]  /*04a0*/  LOP3.LUT R0, R0, 0x1c0, RZ, 0xc0, !PT ;  /* 0x000001c000007812 */ /* 0x000fe200078ec0ff */
[----:B------:R-:W-:Y:S01]  /*04b0*/  IMAD.SHL.U32 R231, R231, 0x400, RZ ;  /* 0x00000400e7e77824 */ /* 0x000fe200078e00ff */
[----:B------:R-:W-:Y:S01]  /*04c0*/  LOP3.LUT P4, RZ, R8, 0x2, RZ, 0xc0, !PT ;  /* 0x0000000208ff7812 */ /* 0x000fe2000788c0ff */
[----:B------:R-:W-:Y:S01]  /*04d0*/  IMAD R18, R3, 0x10, R2 ;  /* 0x0000001003127824 */ /* 0x000fe200078e0202 */
[----:B------:R-:W-:Y:S01]  /*04e0*/  LOP3.LUT R225, R0, 0x8, R225, 0xf8, !PT ;  /* 0x0000000800e17812 */ /* 0x000fe200078ef8e1 */
[----:B------:R-:W-:Y:S01]  /*04f0*/  IMAD.SHL.U32 R2, R7, 0x40, RZ ;  /* 0x0000004007027824 */ /* 0x000fe200078e00ff */
[----:B------:R-:W-:-:S02]  /*0500*/  SHF.R.U32.HI R0, RZ, 0x3, R0 ;  /* 0x00000003ff007819 */ /* 0x000fc40000011600 */
[----:B------:R-:W-:Y:S01]  /*0510*/  LOP3.LUT R12, R12, 0x7ffffe00, R4, 0xf8, !PT ;  /* 0x7ffffe000c0c7812 */ /* 0x000fe200078ef804 */
[----:B------:R-:W-:Y:S01]  /*0520*/  IMAD R4, R6, 0x2, R231 ;  /* 0x0000000206047824 */ /* 0x000fe200078e02e7 */
[----:B------:R-:W-:Y:S01]  /*0530*/  LOP3.LUT R3, R2, 0x1c0, RZ, 0xc0, !PT ;  /* 0x000001c002037812 */ /* 0x000fe200078ec0ff */
[----:B------:R-:W-:Y:S01]  /*0540*/  STL [R1+0x9c], R18 ;  /* 0x00009c1201007387 */ /* 0x000fe20000100800 */
[----:B------:R-:W-:Y:S01]  /*0550*/  LOP3.LUT R225, R225, R0, RZ, 0x3c, !PT ;  /* 0x00000000e1e17212 */ /* 0x000fe200078e3cff */
[----:B------:R-:W-:Y:S01]  /*0560*/  IMAD R0, R14, 0x200, R13 ;  /* 0x000002000e007824 */ /* 0x000fe200078e020d */
[----:B------:R-:W-:Y:S01]  /*0570*/  LOP3.LUT R2, R5, 0xfffffe00, RZ, 0xc0, !PT ;  /* 0xfffffe0005027812 */ /* 0x000fe200078ec0ff */
[----:B------:R-:W-:Y:S01]  /*0580*/  IMAD.MOV.U32 R5, RZ, RZ, -0x10 ;  /* 0xfffffff0ff057424 */ /* 0x000fe200078e00ff */
[----:B------:R-:W-:Y:S01]  /*0590*/  LEA.HI R3, R3, R3, RZ, 0x1d ;  /* 0x0000000303037211 */ /* 0x000fe200078fe8ff */
[----:B------:R-:W-:Y:S01]  /*05a0*/  STL [R1+0x70], R17 ;  /* 0x0000701101007387 */ /* 0x000fe20000100800 */
[CC--:B------:R-:W-:Y:S01]  /*05b0*/  IADD3 R231, R225.reuse, R2.reuse, R231 ;  /* 0x00000002e1e77210 */ /* 0x0c0fe20007ffe0e7 */
[----:B------:R-:W-:Y:S01]  /*05c0*/  IMAD.SHL.U32 R243, R12, 0x2, RZ ;  /* 0x000000020cf37824 */ /* 0x000fe200078e00ff */
[----:B------:R-:W-:Y:S01]  /*05d0*/  LOP3.LUT R225, R225, R2, RZ, 0xfc, !PT ;  /* 0x00000002e1e17212 */ /* 0x000fe200078efcff */
[----:B------:R-:W-:Y:S01]  /*05e0*/  IMAD.IADD R4, R4, 0x1, R3 ;  /* 0x0000000104047824 */ /* 0x000fe200078e0203 */
[----:B------:R-:W-:Y:S01]  /*05f0*/  LEA.HI R2, R16, R21, RZ, 0x7 ;  /* 0x0000001510027211 */ /* 0x000fe200078f38ff */
[----:B------:R-:W-:Y:S01]  /*0600*/  IMAD R3, R8, 0x10, R20 ;  /* 0x0000001008037824 */ /* 0x000fe200078e0214 */
[----:B------:R-:W-:Y:S01]  /*0610*/  SHF.R.S32.HI R6, RZ, 0x1f, R242 ;  /* 0x0000001fff067819 */ /* 0x000fe200000114f2 */
[----:B------:R-:W-:Y:S01]  /*0620*/  IMAD.IADD R6, R18, 0x1, R15 ;  /* 0x0000000112067824 */ /* 0x000fe200078e020f */
[----:B------:R-:W-:-:S02]  /*0630*/  SHF.R.S32.HI R2, RZ, 0x7, R2 ;  /* 0x00000007ff027819 */ /* 0x000fc40000011402 */
[----:B------:R-:W-:Y:S01]  /*0640*/  LOP3.LUT R2, R10, 0x7ffffffc, RZ, 0xc0, !PT ;  /* 0x7ffffffc0a027812 */ /* 0x000fe200078ec0ff */
[----:B------:R1:W-:Y:S01]  /*0650*/  STL [R1+0x30], R3 ;  /* 0x0000300301007387 */ /* 0x0003e20000100800 */
[----:B------:R-:W-:Y:S02]  /*0660*/  LEA R4, R4, 0x80, 0x1 ;  /* 0x0000008004047811 */ /* 0x000fe400078e08ff */
[----:B------:R-:W-:Y:S01]  /*0670*/  LEA R224, R0, 0x3900, 0x1 ;  /* 0x0000390000e07811 */ /* 0x000fe200078e08ff */
[----:B------:R-:W-:Y:S01]  /*0680*/  IMAD.IADD R2, R19, 0x1, -R2 ;  /* 0x0000000113027824 */ /* 0x000fe200078e0a02 */
[----:B------:R-:W-:Y:S01]  /*0690*/  SEL R0, R5, 0x10, !P0 ;  /* 0x0000001005007807 */ /* 0x000fe20004000000 */
[----:B------:R2:W-:Y:S01]  /*06a0*/  STL [R1+0x6c], R6 ;  /* 0x00006c0601007387 */ /* 0x0005e20000100800 */
[----:B------:R-:W-:Y:S01]  /*06b0*/  LOP3.LUT P3, RZ, R8, 0x4, RZ, 0xc0, !PT ;  /* 0x0000000408ff7812 */ /* 0x000fe2000786c0ff */
[----:B------:R-:W-:Y:S01]  /*06c0*/  IMAD.SHL.U32 R2, R2, 0x2, RZ ;  /* 0x0000000202027824 */ /* 0x000fe200078e00ff */
[----:B------:R-:W-:Y:S01]  /*06d0*/  LOP3.LUT P5, RZ, R9, 0x4, RZ, 0xc0, !PT ;  /* 0x0000000409ff7812 */ /* 0x000fe200078ac0ff */
[----:B------:R-:W-:Y:S01]  /*06e0*/  IMAD.IADD R7, R4, 0x1, R0 ;  /* 0x0000000104077824 */ /* 0x000fe200078e0200 */
[----:B------:R-:W-:-:S02]  /*06f0*/  SEL R227, R226, 0xffffffc0, !P3 ;  /* 0xffffffc0e2e37807 */ /* 0x000fc40005800000 */
[----:B------:R3:W-:Y:S01]  /*0700*/  STL [R1+0x68], R2 ;  /* 0x0000680201007387 */ /* 0x0007e20000100800 */
[----:B------:R-:W-:Y:S02]  /*0710*/  LOP3.LUT P6, RZ, R9, 0x2, RZ, 0xc0, !PT ;  /* 0x0000000209ff7812 */ /* 0x000fe400078cc0ff */
[----:B------:R-:W-:Y:S01]  /*0720*/  SEL R226, R226, 0xffffffc0, !P5 ;  /* 0xffffffc0e2e27807 */ /* 0x000fe20006800000 */
[----:B------:R4:W-:Y:S01]  /*0730*/  STL [R1+0x74], R4 ;  /* 0x0000740401007387 */ /* 0x0009e20000100800 */
[----:B------:R-:W-:Y:S01]  /*0740*/  LEA R231, R231, 0x7100, 0x1 ;  /* 0x00007100e7e77811 */ /* 0x000fe200078e08ff */
[C---:B------:R-:W-:Y:S01]  /*0750*/  IMAD.IADD R230, R224.reuse, 0x1, R227 ;  /* 0x00000001e0e67824 */ /* 0x040fe200078e02e3 */
[----:B------:R-:W-:Y:S02]  /*0760*/  LEA R225, R225, 0x100, 0x1 ;  /* 0x00000100e1e17811 */ /* 0x000fe400078e08ff */
[C---:B------:R-:W-:Y:S01]  /*0770*/  IADD3 R235, R224.reuse, 0x20, RZ ;  /* 0x00000020e0eb7810 */ /* 0x040fe20007ffe0ff */
[----:B------:R-:W-:Y:S01]  /*0780*/  IMAD.IADD R232, R231, 0x1, R226 ;  /* 0x00000001e7e87824 */ /* 0x000fe200078e02e2 */
[----:B------:R-:W-:Y:S01]  /*0790*/  @P4 IADD3 R235, R224, -0x20, RZ ;  /* 0xffffffe0e0eb4810 */ /* 0x000fe20007ffe0ff */
[----:B------:R-:W-:Y:S01]  /*07a0*/  IMAD.IADD R226, R226, 0x1, R225 ;  /* 0x00000001e2e27824 */ /* 0x000fe200078e02e1 */
[----:B-1----:R-:W-:-:S02]  /*07b0*/  SEL R3, R228, 0xffffffe0, !P1 ;  /* 0xffffffe0e4037807 */ /* 0x002fc40004800000 */
[----:B------:R-:W-:Y:S01]  /*07c0*/  SEL R228, R228, 0xffffffe0, !P6 ;  /* 0xffffffe0e4e47807 */ /* 0x000fe20007000000 */
[----:B------:R-:W-:Y:S01]  /*07d0*/  IMAD.IADD R227, R227, 0x1, R235 ;  /* 0x00000001e3e37824 */ /* 0x000fe200078e02eb */
[----:B------:R-:W-:Y:S02]  /*07e0*/  IADD3 R241, R235, 0x800, RZ ;  /* 0x00000800ebf17810 */ /* 0x000fe40007ffe0ff */
[C---:B--2---:R-:W-:Y:S01]  /*07f0*/  IADD3 R6, R4.reuse, 0x40, RZ ;  /* 0x0000004004067810 */ /* 0x044fe20007ffe0ff */
[----:B------:R-:W-:Y:S01]  /*0800*/  IMAD.IADD R234, R231, 0x1, R228 ;  /* 0x00000001e7ea7824 */ /* 0x000fe200078e02e4 */
[----:B------:R-:W-:Y:S01]  /*0810*/  @P2 IADD3 R6, R4, -0x40, RZ ;  /* 0xffffffc004062810 */ /* 0x000fe20007ffe0ff */
[C---:B------:R-:W-:Y:S01]  /*0820*/  IMAD.IADD R229, R228.reuse, 0x1, R225 ;  /* 0x00000001e4e57824 */ /* 0x040fe200078e02e1 */
[C---:B------:R-:W-:Y:S01]  /*0830*/  IADD3 R240, R235.reuse, 0x1000, RZ ;  /* 0x00001000ebf07810 */ /* 0x040fe20007ffe0ff */
[----:B------:R-:W-:Y:S01]  /*0840*/  IMAD.IADD R233, R228, 0x1, R232 ;  /* 0x00000001e4e97824 */ /* 0x000fe200078e02e8 */
[C---:B------:R-:W-:Y:S01]  /*0850*/  IADD3 R239, R235.reuse, 0x1800, RZ ;  /* 0x00001800ebef7810 */ /* 0x040fe20007ffe0ff */
[----:B---3--:R-:W-:Y:S01]  /*0860*/  IMAD.IADD R2, R4, 0x1, R3 ;  /* 0x0000000104027824 */ /* 0x008fe200078e0203 */
[C---:B------:R-:W-:Y:S01]  /*0870*/  IADD3 R238, R235.reuse, 0x2000, RZ ;  /* 0x00002000ebee7810 */ /* 0x040fe20007ffe0ff */
[----:B------:R-:W-:Y:S01]  /*0880*/  IMAD.IADD R228, R228, 0x1, R226 ;  /* 0x00000001e4e47824 */ /* 0x000fe200078e02e2 */
[----:B------:R-:W-:Y:S01]  /*0890*/  IADD3 R237, R235, 0x2800, RZ ;  /* 0x00002800ebed7810 */ /* 0x000fe20007ffe0ff */
[----:B----4-:R-:W-:Y:S01]  /*08a0*/  IMAD.IADD R4, R3, 0x1, R6 ;  /* 0x0000000103047824 */ /* 0x010fe200078e0206 */
[----:B------:R1:W-:Y:S01]  /*08b0*/  STL [R1+0x8c], R2 ;  /* 0x00008c0201007387 */ /* 0x0003e20000100800 */
[----:B------:R-:W-:-:S03]  /*08c0*/  IADD3 R236, R235, 0x3000, RZ ;  /* 0x00003000ebec7810 */ /* 0x000fc60007ffe0ff */
[----:B------:R-:W-:Y:S01]  /*08d0*/  STL [R1+0x84], R7 ;  /* 0x0000840701007387 */ /* 0x000fe20000100800 */
[----:B-1----:R-:W-:-:S05]  /*08e0*/  IMAD.IADD R2, R7, 0x1, R3 ;  /* 0x0000000107027824 */ /* 0x002fca00078e0203 */
[----:B------:R1:W-:Y:S04]  /*08f0*/  STL [R1+0x88], R2 ;  /* 0x0000880201007387 */ /* 0x0003e80000100800 */
[----:B------:R-:W-:Y:S04]  /*0900*/  STL [R1+0x78], R6 ;  /* 0x0000780601007387 */ /* 0x000fe80000100800 */
[----:B------:R2:W-:Y:S01]  /*0910*/  STL [R1+0x7c], R4 ;  /* 0x00007c0401007387 */ /* 0x0005e20000100800 */
[----:B-1----:R-:W-:-:S05]  /*0920*/  IMAD.IADD R2, R0, 0x1, R6 ;  /* 0x0000000100027824 */ /* 0x002fca00078e0206 */
[----:B------:R1:W-:Y:S01]  /*0930*/  STL [R1+0x80], R2 ;  /* 0x0000800201007387 */ /* 0x0003e20000100800 */
[----:B--2---:R-:W-:Y:S02]  /*0940*/  IMAD.IADD R4, R0, 0x1, R4 ;  /* 0x0000000100047824 */ /* 0x004fe400078e0204 */
[----:B------:R-:W-:-:S03]  /*0950*/  IMAD.IADD R0, R3, 0x1, R2 ;  /* 0x0000000103007824 */ /* 0x000fc600078e0202 */
[----:B------:R1:W-:Y:S04]  /*0960*/  STL [R1+0x94], R4 ;  /* 0x0000940401007387 */ /* 0x0003e80000100800 */
[----:B------:R1:W-:Y:S02]  /*0970*/  STL [R1+0x90], R0 ;  /* 0x0000900001007387 */ /* 0x0003e40000100800 */
.L_x_589:
[----:B-1----:R-:W2:Y:S01]  /*0980*/  LDL R4, [R1+0x70] ;  /* 0x0000700001047983 */ /* 0x002ea20000100800 */
[----:B------:R-:W-:Y:S01]  /*0990*/  IMAD.MOV.U32 R0, RZ, RZ, c[0x0][0x560] ;  /* 0x00015800ff007624 */ /* 0x000fe200078e00ff */
[----:B------:R-:W-:Y:S01]  /*09a0*/  YIELD ;  /* 0x0000000000007946 */ /* 0x000fe20003800000 */
[----:B------:R-:W-:Y:S03]  /*09b0*/  BSSY B0, `(.L_x_506) ;  /* 0x0000016000007945 */ /* 0x000fe60003800000 */
[----:B------:R-:W-:-:S13]  /*09c0*/  ISETP.NE.AND P0, PT, R0, 0x1, PT ;  /* 0x000000010000780c */ /* 0x000fda0003f05270 */
[----:B--2---:R-:W-:Y:S01]  /*09d0*/  @P0 IMAD.HI.U32 R0, R4, c[0x0][0x564], RZ ;  /* 0x0001590004000a27 */ /* 0x004fe200078e00ff */
[----:B------:R-:W-:-:S04]  /*09e0*/  MOV R3, R4 ;  /* 0x0000000400037202 */ /* 0x000fc80000000f00 */
[----:B------:R-:W-:-:S04]  /*09f0*/  @P0 SHF.R.U32.HI R3, RZ, c[0x0][0x568], R0 ;  /* 0x00015a00ff030a19 */ /* 0x000fc80000011600 */
[----:B------:R-:W-:Y:S01]  /*0a00*/  ISETP.GE.AND P0, PT, R3, c[0x0][0x578], PT ;  /* 0x00015e0003007a0c */ /* 0x000fe20003f06270 */
[----:B------:R-:W-:-:S04]  /*0a10*/  IMAD.MOV R2, RZ, RZ, -R3 ;  /* 0x000000ffff027224 */ /* 0x000fc800078e0a03 */
[----:B------:R-:W-:-:S08]  /*0a20*/  IMAD R2, R2, c[0x0][0x560], R4 ;  /* 0x0001580002027a24 */ /* 0x000fd000078e0204 */
[----:B------:R-:W-:Y:S05]  /*0a30*/  @!P0 BRA `(.L_x_507) ;  /* 0x0000007000008947 */ /* 0x000fea0003800000 */
[----:B------:R-:W-:-:S04]  /*0a40*/  MOV R0, c[0x0][0x56c] ;  /* 0x00015b0000007a02 */ /* 0x000fc80000000f00 */
[----:B------:R-:W-:Y:S02]  /*0a50*/  ISETP.NE.AND P0, PT, R0, 0x1, PT ;  /* 0x000000010000780c */ /* 0x000fe40003f05270 */
[----:B------:R-:W-:-:S11]  /*0a60*/  MOV R0, R2 ;  /* 0x0000000200007202 */ /* 0x000fd60000000f00 */
[----:B------:R-:W-:-:S05]  /*0a70*/  @P0 IMAD.HI.U32 R4, R2, c[0x0][0x570], RZ ;  /* 0x00015c0002040a27 */ /* 0x000fca00078e00ff */
[----:B------:R-:W-:-:S05]  /*0a80*/  @P0 SHF.R.U32.HI R0, RZ, c[0x0][0x574], R4 ;  /* 0x00015d00ff000a19 */ /* 0x000fca0000011604 */
[----:B------:R-:W-:Y:S01]  /*0a90*/  IMAD R4, R0, c[0x0][0x56c], RZ ;  /* 0x00015b0000047a24 */ /* 0x000fe200078e02ff */
[----:B------:R-:W-:Y:S05]  /*0aa0*/  BRA `(.L_x_508) ;  /* 0x0000006000007947 */ /* 0x000fea0003800000 */
.L_x_507:
[----:B------:R-:W-:-:S04]  /*0ab0*/  MOV R0, c[0x0][0x554] ;  /* 0x0001550000007a02 */ /* 0x000fc80000000f00 */
[----:B------:R-:W-:Y:S02]  /*0ac0*/  ISETP.NE.AND P0, PT, R0, 0x1, PT ;  /* 0x000000010000780c */ /* 0x000fe40003f05270 */
[----:B------:R-:W-:-:S11]  /*0ad0*/  MOV R0, R2 ;  /* 0x0000000200007202 */ /* 0x000fd60000000f00 */
[----:B------:R-:W-:-:S05]  /*0ae0*/  @P0 IMAD.HI.U32 R4, R2, c[0x0][0x558], RZ ;  /* 0x0001560002040a27 */ /* 0x000fca00078e00ff */
[----:B------:R-:W-:-:S05]  /*0af0*/  @P0 SHF.R.U32.HI R0, RZ, c[0x0][0x55c], R4 ;  /* 0x00015700ff000a19 */ /* 0x000fca0000011604 */
[----:B------:R-:W-:Y:S02]  /*0b00*/  IMAD R4, R0, c[0x0][0x554], RZ ;  /* 0x0001550000047a24 */ /* 0x000fe400078e02ff */
.L_x_508:
[----:B------:R-:W-:Y:S05]  /*0b10*/  BSYNC B0 ;  /* 0x0000000000007941 */ /* 0x000fea0003800000 */
.L_x_506:
[----:B------:R-:W-:Y:S01]  /*0b20*/  IMAD.MOV.U32 R5, RZ, RZ, c[0x0][0x548] ;  /* 0x00015200ff057624 */ /* 0x000fe200078e00ff */
[----:B------:R-:W-:Y:S01]  /*0b30*/  ISETP.NE.U32.AND P0, PT, RZ, c[0x0][0x370], PT ;  /* 0x0000dc00ff007a0c */ /* 0x000fe20003f05070 */
[----:B------:R-:W-:Y:S02]  /*0b40*/  IMAD.IADD R4, R2, 0x1, -R4 ;  /* 0x0000000102047824 */ /* 0x000fe400078e0a04 */
[----:B------:R-:W-:Y:S01]  /*0b50*/  IMAD.MOV.U32 R7, RZ, RZ, RZ ;  /* 0x000000ffff077224 */ /* 0x000fe200078e00ff */
[----:B------:R-:W-:Y:S01]  /*0b60*/  ISETP.NE.AND P1, PT, R5, 0x1, PT ;  /* 0x000000010500780c */ /* 0x000fe20003f25270 */
[----:B------:R-:W-:Y:S01]  /*0b70*/  IMAD R6, R3, c[0x0][0x554], R4 ;  /* 0x0001550003067a24 */ /* 0x000fe200078e0204 */
[----:B------:R-:W-:-:S04]  /*0b80*/  ISETP.NE.AND.EX P0, PT, RZ, c[0x0][0x374], PT, P0 ;  /* 0x0000dd00ff007a0c */ /* 0x000fc80003f05300 */
[----:B------:R-:W-:-:S07]  /*0b90*/  MOV R35, R6 ;  /* 0x0000000600237202 */ /* 0x000fce0000000f00 */
[----:B------:R-:W-:-:S04]  /*0ba0*/  @P1 IMAD.HI.U32 R2, R6, c[0x0][0x54c], RZ ;  /* 0x0001530006021a27 */ /* 0x000fc800078e00ff */
[----:B------:R-:W-:Y:S01]  /*0bb0*/  @P0 IMAD.MOV.U32 R3, RZ, RZ, 0x4 ;  /* 0x00000004ff030424 */ /* 0x000fe200078e00ff */
[----:B------:R-:W-:-:S05]  /*0bc0*/  @P1 SHF.R.U32.HI R35, RZ, c[0x0][0x550], R2 ;  /* 0x00015400ff231a19 */ /* 0x000fca0000011602 */
[----:B------:R-:W-:Y:S01]  /*0bd0*/  @P0 IMAD.WIDE R2, R35, R3, c[0x0][0x370] ;  /* 0x0000dc0023020625 */ /* 0x000fe200078e0203 */
[----:B------:R-:W-:Y:S01]  /*0be0*/  LOP3.LUT R0, R0, 0x1ffffff, RZ, 0x3c, !PT ;  /* 0x01ffffff00007812 */ /* 0x000fe200078e3cff */
[----:B------:R-:W-:Y:S04]  /*0bf0*/  STL [R1+0x60], R35 ;  /* 0x0000602301007387 */ /* 0x000fe80000100800 */
[----:B------:R1:W2:Y:S01]  /*0c00*/  @P0 LDG.E R7, [R2.64] ;  /* 0x0000000602070981 */ /* 0x0002a2000c1e1900 */
[----:B------:R-:W-:Y:S01]  /*0c10*/  IADD3 R0, R0, c[0x0][0x53c], RZ ;  /* 0x00014f0000007a10 */ /* 0x000fe20007ffe0ff */
[----:B------:R-:W-:Y:S01]  /*0c20*/  IMAD.MOV.U32 R4, RZ, RZ, c[0x0][0x168] ;  /* 0x00005a00ff047624 */ /* 0x000fe200078e00ff */
[----:B------:R-:W-:Y:S01]  /*0c30*/  CS2R R122, SRZ ;  /* 0x00000000007a7805 */ /* 0x000fe2000001ff00 */
[----:B------:R-:W-:Y:S01]  /*0c40*/  CS2R R120, SRZ ;  /* 0x0000000000787805 */ /* 0x000fe2000001ff00 */
[----:B------:R-:W-:Y:S01]  /*0c50*/  CS2R R126, SRZ ;  /* 0x00000000007e7805 */ /* 0x000fe2000001ff00 */
[----:B------:R-:W-:Y:S01]  /*0c60*/  CS2R R124, SRZ ;  /* 0x00000000007c7805 */ /* 0x000fe2000001ff00 */
[----:B------:R-:W-:Y:S01]  /*0c70*/  IADD3 R4, -R4, 0x70, RZ ;  /* 0x0000007004047810 */ /* 0x000fe20007ffe1ff */
[----:B------:R-:W-:Y:S01]  /*0c80*/  CS2R R128, SRZ ;  /* 0x0000000000807805 */ /* 0x000fe2000001ff00 */
[----:B------:R-:W-:Y:S01]  /*0c90*/  MOV R130, RZ ;  /* 0x000000ff00827202 */ /* 0x000fe20000000f00 */
[----:B------:R-:W-:Y:S01]  /*0ca0*/  CS2R R154, SRZ ;  /* 0x00000000009a7805 */ /* 0x000fe2000001ff00 */
[----:B------:R-:W-:Y:S01]  /*0cb0*/  CS2R R8, SRZ ;  /* 0x0000000000087805 */ /* 0x000fe2000001ff00 */
[----:B------:R-:W-:Y:S01]  /*0cc0*/  IMAD.MOV.U32 R152, RZ, RZ, RZ ;  /* 0x000000ffff987224 */ /* 0x000fe200078e00ff */
[----:B------:R-:W-:Y:S01]  /*0cd0*/  CS2R R10, SRZ ;  /* 0x00000000000a7805 */ /* 0x000fe2000001ff00 */
[----:B------:R-:W-:Y:S01]  /*0ce0*/  IMAD.MOV.U32 R138, RZ, RZ, RZ ;  /* 0x000000ffff8a7224 */ /* 0x000fe200078e00ff */
[----:B------:R-:W-:Y:S01]  /*0cf0*/  MOV R136, RZ ;  /* 0x000000ff00887202 */ /* 0x000fe20000000f00 */
[----:B------:R-:W-:Y:S01]  /*0d00*/  IMAD.MOV.U32 R162, RZ, RZ, RZ ;  /* 0x000000ffffa27224 */ /* 0x000fe200078e00ff */
[----:B------:R-:W-:Y:S01]  /*0d10*/  CS2R R12, SRZ ;  /* 0x00000000000c7805 */ /* 0x000fe2000001ff00 */
[----:B------:R-:W-:Y:S01]  /*0d20*/  IMAD.MOV.U32 R160, RZ, RZ, RZ ;  /* 0x000000ffffa07224 */ /* 0x000fe200078e00ff */
[----:B------:R-:W-:Y:S01]  /*0d30*/  MOV R134, RZ ;  /* 0x000000ff00867202 */ /* 0x000fe20000000f00 */
[----:B------:R-:W-:Y:S01]  /*0d40*/  CS2R R14, SRZ ;  /* 0x00000000000e7805 */ /* 0x000fe2000001ff00 */
[----:B------:R-:W-:Y:S01]  /*0d50*/  IMAD.MOV.U32 R132, RZ, RZ, RZ ;  /* 0x000000ffff847224 */ /* 0x000fe200078e00ff */
[----:B------:R-:W-:Y:S01]  /*0d60*/  MOV R170, RZ ;  /* 0x000000ff00aa7202 */ /* 0x000fe20000000f00 */
[----:B------:R-:W-:Y:S01]  /*0d70*/  CS2R R16, SRZ ;  /* 0x0000000000107805 */ /* 0x000fe2000001ff00 */
[----:B------:R-:W-:Y:S01]  /*0d80*/  IMAD.MOV.U32 R168, RZ, RZ, RZ ;  /* 0x000000ffffa87224 */ /* 0x000fe200078e00ff */
[----:B-1----:R-:W-:Y:S01]  /*0d90*/  MOV R2, c[0x0][0x2c4] ;  /* 0x0000b10000027a02 */ /* 0x002fe20000000f00 */
[----:B------:R-:W-:Y:S01]  /*0da0*/  CS2R R18, SRZ ;  /* 0x0000000000127805 */ /* 0x000fe2000001ff00 */
[----:B------:R-:W-:Y:S01]  /*0db0*/  MOV R3, c[0x0][0x2ac] ;  /* 0x0000ab0000037a02 */ /* 0x000fe20000000f00 */
[----:B------:R-:W-:Y:S01]  /*0dc0*/  IMAD.MOV.U32 R144, RZ, RZ, RZ ;  /* 0x000000ffff907224 */ /* 0x000fe200078e00ff */
[----:B------:R-:W-:Y:S01]  /*0dd0*/  ISETP.NE.AND P4, PT, R2, 0x1, PT ;  /* 0x000000010200780c */ /* 0x000fe20003f85270 */
[----:B------:R-:W-:Y:S01]  /*0de0*/  CS2R R20, SRZ ;  /* 0x0000000000147805 */ /* 0x000fe2000001ff00 */
[----:B------:R-:W-:Y:S01]  /*0df0*/  MOV R146, RZ ;  /* 0x000000ff00927202 */ /* 0x000fe20000000f00 */
[C---:B------:R-:W-:Y:S01]  /*0e00*/  IMAD R5, R3.reuse, c[0x0][0x1d0], RZ ;  /* 0x0000740003057a24 */ /* 0x040fe200078e02ff */
[----:B------:R-:W-:Y:S01]  /*0e10*/  MOV R166, RZ ;  /* 0x000000ff00a67202 */ /* 0x000fe20000000f00 */
[----:B------:R-:W-:Y:S01]  /*0e20*/  IMAD R3, R3, c[0x0][0x1d0], R4 ;  /* 0x0000740003037a24 */ /* 0x000fe200078e0204 */
[----:B------:R-:W-:Y:S01]  /*0e30*/  MOV R142, RZ ;  /* 0x000000ff008e7202 */ /* 0x000fe20000000f00 */
[----:B------:R-:W-:Y:S01]  /*0e40*/  IMAD.MOV.U32 R4, RZ, RZ, RZ ;  /* 0x000000ffff047224 */ /* 0x000fe200078e00ff */
[----:B------:R-:W-:Y:S01]  /*0e50*/  IADD3 R5, R5, 0x6f, RZ ;  /* 0x0000006f05057810 */ /* 0x000fe20007ffe0ff */
[----:B------:R-:W-:Y:S01]  /*0e60*/  IMAD.MOV.U32 R164, RZ, RZ, RZ ;  /* 0x000000ffffa47224 */ /* 0x000fe200078e00ff */
[----:B------:R-:W-:Y:S01]  /*0e70*/  CS2R R22, SRZ ;  /* 0x0000000000167805 */ /* 0x000fe2000001ff00 */
[----:B------:R-:W-:Y:S01]  /*0e80*/  IMAD.MOV.U32 R140, RZ, RZ, RZ ;  /* 0x000000ffff8c7224 */ /* 0x000fe200078e00ff */
[----:B------:R-:W-:Y:S01]  /*0e90*/  MOV R178, RZ ;  /* 0x000000ff00b27202 */ /* 0x000fe20000000f00 */
[----:B------:R-:W-:Y:S01]  /*0ea0*/  IMAD.HI R4, R5, -0x6db6db6d, R4 ;  /* 0x9249249305047827 */ /* 0x000fe200078e0204 */
[----:B------:R-:W-:Y:S01]  /*0eb0*/  CS2R R24, SRZ ;  /* 0x0000000000187805 */ /* 0x000fe2000001ff00 */
[----:B------:R-:W-:Y:S01]  /*0ec0*/  CS2R R158, SRZ ;  /* 0x00000000009e7805 */ /* 0x000fe2000001ff00 */
[----:B------:R-:W-:Y:S01]  /*0ed0*/  MOV R156, RZ ;  /* 0x000000ff009c7202 */ /* 0x000fe20000000f00 */
[----:B------:R-:W-:Y:S01]  /*0ee0*/  IMAD.MOV R5, RZ, RZ, -R35 ;  /* 0x000000ffff057224 */ /* 0x000fe200078e0a23 */
[----:B------:R-:W-:Y:S01]  /*0ef0*/  CS2R R26, SRZ ;  /* 0x00000000001a7805 */ /* 0x000fe2000001ff00 */
[----:B------:R-:W-:Y:S01]  /*0f00*/  IMAD.MOV.U32 R176, RZ, RZ, RZ ;  /* 0x000000ffffb07224 */ /* 0x000fe200078e00ff */
[----:B------:R-:W-:Y:S01]  /*0f10*/  MOV R172, RZ ;  /* 0x000000ff00ac7202 */ /* 0x000fe20000000f00 */
[----:B------:R-:W-:Y:S01]  /*0f20*/  IMAD R36, R5, c[0x0][0x548], R6 ;  /* 0x0001520005247a24 */ /* 0x000fe200078e0206 */
        /* <DEDUP_REMOVED lines=10> */
[----:B--2---:R1:W-:Y:S02]  /*0fd0*/  STL [R1+0x34], R7 ;  /* 0x0000340701007387 */ /* 0x0043e40000100800 */
[----:B-1----:R-:W-:-:S05]  /*0fe0*/  IMAD.SHL.U32 R7, R0, 0x80, RZ ;  /* 0x0000008000077824 */ /* 0x002fca00078e00ff */
[----:B------:R-:W-:Y:S01]  /*0ff0*/  IADD3 R0, R7, 0x7f, RZ ;  /* 0x0000007f07007810 */ /* 0x000fe20007ffe0ff */
[----:B------:R1:W-:Y:S04]  /*1000*/  STL [R1+0x5c], R7 ;  /* 0x00005c0701007387 */ /* 0x0003e80000100800 */
[----:B------:R-:W-:Y:S01]  /*1010*/  @P4 IMAD.HI.U32 R2, R0, c[0x0][0x2c8], RZ ;  /* 0x0000b20000024a27 */ /* 0x000fe200078e00ff */
[----:B------:R1:W-:Y:S04]  /*1020*/  STL [R1+0x64], R36 ;  /* 0x0000642401007387 */ /* 0x0003e80000100800 */
[----:B------:R-:W-:-:S02]  /*1030*/  @P4 SHF.R.U32.HI R0, RZ, c[0x0][0x2cc], R2 ;  /* 0x0000b300ff004a19 */ /* 0x000fc40000011602 */
[----:B------:R-:W-:-:S03]  /*1040*/  MOV R2, RZ ;  /* 0x000000ff00027202 */ /* 0x000fc60000000f00 */
[----:B------:R-:W-:Y:S01]  /*1050*/  IMAD.IADD R3, R3, 0x1, R0 ;  /* 0x0000000103037824 */ /* 0x000fe200078e0200 */
[----:B------:R-:W-:-:S03]  /*1060*/  SHF.R.U32.HI R0, RZ, 0x1f, R4 ;  /* 0x0000001fff007819 */ /* 0x000fc60000011604 */
[----:B------:R-:W-:Y:S01]  /*1070*/  IMAD.HI R2, R3, -0x6db6db6d, R2 ;  /* 0x9249249303027827 */ /* 0x000fe200078e0202 */
[----:B------:R-:W-:Y:S02]  /*1080*/  LEA.HI.SX32 R4, R4, R0, 0x1a ;  /* 0x0000000004047211 */ /* 0x000fe400078fd2ff */
[----:B------:R-:W-:Y:S02]  /*1090*/  PRMT R0, RZ, 0x7610, R0 ;  /* 0x00007610ff007816 */ /* 0x000fe40000000000 */
[----:B------:R-:W-:-:S04]  /*10a0*/  SHF.R.U32.HI R3, RZ, 0x1f, R2 ;  /* 0x0000001fff037819 */ /* 0x000fc80000011602 */
[----:B------:R-:W-:-:S04]  /*10b0*/  LEA.HI.SX32 R2, R2, R3, 0x1a ;  /* 0x0000000302027211 */ /* 0x000fc800078fd2ff */
[----:B------:R-:W-:-:S04]  /*10c0*/  IMNMX R245, R4, R2, PT ;  /* 0x0000000204f57217 */ /* 0x000fc80003800200 */
[----:B------:R-:W-:-:S13]  /*10d0*/  ISETP.GE.AND P0, PT, R245, 0x1, PT ;  /* 0x00000001f500780c */ /* 0x000fda0003f06270 */
[----:B------:R-:W-:Y:S05]  /*10e0*/  @!P0 BRA `(.L_x_509) ;  /* 0x00012f7000008947 */ /* 0x000fea0003800000 */
[----:B-1----:R-:W-:-:S04]  /*10f0*/  ISETP.NE.U32.AND P0, PT, RZ, c[0x0][0x340], PT ;  /* 0x0000d000ff007a0c */ /* 0x002fc80003f05070 */
[----:B------:R-:W-:-:S13]  /*1100*/  ISETP.NE.AND.EX P0, PT, RZ, c[0x0][0x344], PT, P0 ;  /* 0x0000d100ff007a0c */ /* 0x000fda0003f05300 */
[----:B------:R-:W-:Y:S05]  /*1110*/  @!P0 BRA `(.L_x_510) ;  /* 0x0000004000008947 */ /* 0x000fea0003800000 */
[----:B------:R-:W-:-:S05]  /*1120*/  MOV R2, 0x4 ;  /* 0x0000000400027802 */ /* 0x000fca0000000f00 */
[----:B------:R-:W-:-:S05]  /*1130*/  IMAD.WIDE R2, R35, R2, c[0x0][0x340] ;  /* 0x0000d00023027625 */ /* 0x000fca00078e0202 */
[----:B------:R1:W5:Y:S01]  /*1140*/  LDG.E R8, [R2.64] ;  /* 0x0000000602087981 */ /* 0x000362000c1e1900 */
[----:B------:R-:W-:Y:S05]  /*1150*/  BRA `(.L_x_511) ;  /* 0x0000001000007947 */ /* 0x000fea0003800000 */
.L_x_510:
[----:B------:R-:W-:Y:S02]  /*1160*/  MOV R8, R35 ;  /* 0x0000002300087202 */ /* 0x000fe40000000f00 */
.L_x_511:
[----:B------:R-:W2:Y:S01]  /*1170*/  LDL R0, [R1+0x30] ;  /* 0x0000300001007983 */ /* 0x000ea20000100800 */
[----:B------:R-:W-:Y:S01]  /*1180*/  SHF.R.S32.HI R14, RZ, 0x1f, R36 ;  /* 0x0000001fff0e7819 */ /* 0x000fe20000011424 */
[----:B-1----:R-:W-:Y:S01]  /*1190*/  IMAD.WIDE.U32 R2, R36, c[0x0][0x1b8], RZ ;  /* 0x00006e0024027a25 */ /* 0x002fe200078e00ff */
[----:B------:R-:W-:Y:S02]  /*11a0*/  SHF.R.S32.HI R6, RZ, 0x1f, R35 ;  /* 0x0000001fff067819 */ /* 0x000fe40000011423 */
[----:B------:R-:W-:Y:S01]  /*11b0*/  ISETP.GE.AND P2, PT, R242, c[0x0][0x198], PT ;  /* 0x00006600f2007a0c */ /* 0x000fe20003f46270 */
[----:B------:R-:W-:Y:S02]  /*11c0*/  IMAD R5, R14, c[0x0][0x1b8], RZ ;  /* 0x00006e000e057a24 */ /* 0x000fe400078e02ff */
[----:B------:R-:W-:Y:S02]  /*11d0*/  IMAD R6, R6, c[0x0][0x1c0], RZ ;  /* 0x0000700006067a24 */ /* 0x000fe400078e02ff */
[----:B------:R-:W-:-:S05]  /*11e0*/  IMAD R5, R36, c[0x0][0x1bc], R5 ;  /* 0x00006f0024057a24 */ /* 0x000fca00078e0205 */
[----:B------:R-:W-:-:S05]  /*11f0*/  IADD3 R3, R3, R5, RZ ;  /* 0x0000000503037210 */ /* 0x000fca0007ffe0ff */
[----:B------:R-:W-:Y:S01]  /*1200*/  IMAD.WIDE.U32 R2, R35, c[0x0][0x1c0], R2 ;  /* 0x0000700023027a25 */ /* 0x000fe200078e0002 */
[----:B--2---:R-:W-:-:S04]  /*1210*/  IADD3 R4, R0, R7, RZ ;  /* 0x0000000700047210 */ /* 0x004fc80007ffe0ff */
[----:B------:R-:W-:Y:S01]  /*1220*/  MOV R0, R4 ;  /* 0x0000000400007202 */ /* 0x000fe20000000f00 */
[----:B------:R-:W-:-:S05]  /*1230*/  @P4 IMAD.HI.U32 R7, R4, c[0x0][0x2c8], RZ ;  /* 0x0000b20004074a27 */ /* 0x000fca00078e00ff */
[----:B------:R-:W-:Y:S01]  /*1240*/  @P4 SHF.R.U32.HI R0, RZ, c[0x0][0x2cc], R7 ;  /* 0x0000b300ff004a19 */ /* 0x000fe20000011607 */
[----:B------:R-:W-:-:S03]  /*1250*/  IMAD R7, R35, c[0x0][0x1c4], R6 ;  /* 0x0000710023077a24 */ /* 0x000fc600078e0206 */
[----:B------:R-:W-:Y:S02]  /*1260*/  SHF.R.S32.HI R6, RZ, 0x1f, R0 ;  /* 0x0000001fff067819 */ /* 0x000fe40000011400 */
[----:B------:R-:W-:Y:S02]  /*1270*/  IADD3 R5, -R0, RZ, RZ ;  /* 0x000000ff00057210 */ /* 0x000fe40007ffe1ff */
[----:B------:R-:W-:Y:S01]  /*1280*/  IADD3 R3, R3, R7, RZ ;  /* 0x0000000703037210 */ /* 0x000fe20007ffe0ff */
[----:B------:R-:W-:Y:S02]  /*1290*/  IMAD R6, R6, c[0x0][0x1b0], RZ ;  /* 0x00006c0006067a24 */ /* 0x000fe400078e02ff */
[----:B------:R-:W-:Y:S02]  /*12a0*/  IMAD R4, R5, c[0x0][0x2c4], R4 ;  /* 0x0000b10005047a24 */ /* 0x000fe400078e0204 */
[C---:B------:R-:W-:Y:S02]  /*12b0*/  IMAD R6, R0.reuse, c[0x0][0x1b4], R6 ;  /* 0x00006d0000067a24 */ /* 0x040fe400078e0206 */
[----:B------:R-:W-:Y:S01]  /*12c0*/  IMAD.WIDE.U32 R2, R0, c[0x0][0x1b0], R2 ;  /* 0x00006c0000027a25 */ /* 0x000fe200078e0002 */
[----:B------:R-:W-:-:S04]  /*12d0*/  SHF.R.S32.HI R0, RZ, 0x1f, R4 ;  /* 0x0000001fff007819 */ /* 0x000fc80000011404 */
[----:B------:R-:W-:Y:S01]  /*12e0*/  IADD3 R3, R3, R6, RZ ;  /* 0x0000000603037210 */ /* 0x000fe20007ffe0ff */
[----:B------:R-:W-:-:S04]  /*12f0*/  IMAD R0, R0, c[0x0][0x1a8], RZ ;  /* 0x00006a0000007a24 */ /* 0x000fc800078e02ff */
[----:B------:R-:W-:-:S04]  /*1300*/  IMAD.WIDE.U32 R2, R4, c[0x0][0x1a8], R2 ;  /* 0x00006a0004027a25 */ /* 0x000fc800078e0002 */
[----:B------:R-:W-:Y:S01]  /*1310*/  IMAD R4, R4, c[0x0][0x1ac], R0 ;  /* 0x00006b0004047a24 */ /* 0x000fe200078e0200 */
[----:B------:R-:W-:-:S04]  /*1320*/  LEA R5, P0, R2, c[0x0][0x160], 0x1 ;  /* 0x0000580002057a11 */ /* 0x000fc800078008ff */
[----:B------:R-:W-:-:S04]  /*1330*/  IADD3 R4, R3, R4, RZ ;  /* 0x0000000403047210 */ /* 0x000fc80007ffe0ff */
[----:B------:R-:W-:Y:S01]  /*1340*/  LEA.HI.X R4, R2, c[0x0][0x164], R4, 0x1, P0 ;  /* 0x0000590002047a11 */ /* 0x000fe200000f0c04 */
[----:B------:R-:W-:Y:S05]  /*1350*/  BRA.DIV ~URZ, `(.L_x_512) ;  /* 0x000149127f007947 */ /* 0x000fea000b800000 */
[----:B------:R1:W2:Y:S02]  /*1360*/  SHFL.IDX PT, R6, R4, RZ, 0x181f ;  /* 0x00181fff04067589 */ /* 0x0002a400000e0000 */
.L_x_590:
[----:B------:R-:W-:Y:S05]  /*1370*/  BRA.DIV ~URZ, `(.L_x_513) ;  /* 0x000149627f007947 */ /* 0x000fea000b800000 */
[----:B------:R3:W4:Y:S02]  /*1380*/  SHFL.IDX PT, R2, R5, RZ, 0x181f ;  /* 0x00181fff05027589 */ /* 0x00072400000e0000 */
.L_x_591:
[----:B---3--:R-:W3:Y:S04]  /*1390*/  LDL R3, [R1+0x5c] ;  /* 0x00005c0001037983 */ /* 0x008ee80000100800 */
[----:B------:R-:W1:Y:S02]  /*13a0*/  S2R R7, SR_TID.X ;  /* 0x0000000000077919 */ /* 0x000e640000002100 */
[----:B-1----:R-:W-:-:S04]  /*13b0*/  SHF.R.S32.HI R0, RZ, 0x1f, R7 ;  /* 0x0000001fff007819 */ /* 0x002fc80000011407 */
[----:B------:R-:W-:Y:S01]  /*13c0*/  LEA.HI R0, R0, R7, RZ, 0x3 ;  /* 0x0000000700007211 */ /* 0x000fe200078f18ff */
[----:B------:R-:W-:-:S03]  /*13d0*/  IMAD.MOV.U32 R7, RZ, RZ, c[0x0][0x2c4] ;  /* 0x0000b100ff077624 */ /* 0x000fc600078e00ff */
[----:B------:R-:W-:Y:S01]  /*13e0*/  SHF.R.S32.HI R0, RZ, 0x3, R0 ;  /* 0x00000003ff007819 */ /* 0x000fe20000011400 */
[----:B------:R-:W-:Y:S01]  /*13f0*/  IMAD R7, R7, c[0x0][0x168], RZ ;  /* 0x00005a0007077a24 */ /* 0x000fe200078e02ff */
[----:B------:R-:W-:Y:S03]  /*1400*/  BSSY B0, `(.L_x_514) ;  /* 0x000000b000007945 */ /* 0x000fe60003800000 */
[----:B---3--:R-:W-:-:S05]  /*1410*/  IMAD.IADD R0, R0, 0x1, R3 ;  /* 0x0000000100007824 */ /* 0x008fca00078e0203 */
[----:B------:R-:W-:-:S13]  /*1420*/  ISETP.GE.AND P0, PT, R0, R7, PT ;  /* 0x000000070000720c */ /* 0x000fda0003f06270 */
[----:B------:R-:W-:Y:S05]  /*1430*/  @P0 BRA `(.L_x_515) ;  /* 0x0000007000000947 */ /* 0x000fea0003800000 */
[----:B------:R-:W-:Y:S02]  /*1440*/  SHF.R.S32.HI R9, RZ, 0x1f, R242 ;  /* 0x0000001fff097819 */ /* 0x000fe400000114f2 */
[----:B----4-:R-:W-:-:S04]  /*1450*/  LEA R2, P0, R242, R2, 0x1 ;  /* 0x00000002f2027211 */ /* 0x010fc800078008ff */
[----:B--2---:R-:W-:-:S05]  /*1460*/  LEA.HI.X R3, R242, R6, R9, 0x1, P0 ;  /* 0x00000006f2037211 */ /* 0x004fca00000f0c09 */
[----:B------:R-:W-:Y:S01]  /*1470*/  @!PT LDS RZ, [RZ] ;  /* 0x00000000fffff984 */ /* 0x000fe20000000800 */
[----:B------:R-:W-:Y:S01]  /*1480*/  @!PT LDS RZ, [RZ] ;  /* 0x00000000fffff984 */ /* 0x000fe20000000800 */
[----:B------:R-:W-:Y:S01]  /*1490*/  @!PT LDS RZ, [RZ] ;  /* 0x00000000fffff984 */ /* 0x000fe20000000800 */
[----:B------:R1:W-:Y:S04]  /*14a0*/  LDGSTS.E.BYPASS.LTC128B.128 [R243+0x7100], [R2.64], !P2 ;  /* 0x0710000002f37fae */ /* 0x0003e8000d101d46 */
.L_x_515:
[----:B------:R-:W-:Y:S05]  /*14b0*/  BSYNC B0 ;  /* 0x0000000000007941 */ /* 0x000fea0003800000 */
.L_x_514:
[----:B------:R-:W-:Y:S05]  /*14c0*/  BRA.DIV ~URZ, `(.L_x_516) ;  /* 0x000148827f007947 */ /* 0x000fea000b800000 */
[----:B--2---:R2:W3:Y:S04]  /*14d0*/  SHFL.IDX PT, R6, R4, 0x1, 0x181f ;  /* 0x00381f0004067f89 */ /* 0x0044e800000e0000 */
[----:B-1--4-:R2:W1:Y:S02]  /*14e0*/  SHFL.IDX PT, R2, R5, 0x1, 0x181f ;  /* 0x00381f0005027f89 */ /* 0x01246400000e0000 */
.L_x_592:
[----:B------:R-:W-:Y:S01]  /*14f0*/  IADD3 R3, R0, 0x10, RZ ;  /* 0x0000001000037810 */ /* 0x000fe20007ffe0ff */
[----:B------:R-:W-:Y:S03]  /*1500*/  BSSY B0, `(.L_x_517) ;  /* 0x000000a000007945 */ /* 0x000fe60003800000 */
[----:B------:R-:W-:-:S13]  /*1510*/  ISETP.GE.AND P0, PT, R3, R7, PT ;  /* 0x000000070300720c */ /* 0x000fda0003f06270 */
[----:B------:R-:W-:Y:S05]  /*1520*/  @P0 BRA `(.L_x_518) ;  /* 0x0000007000000947 */ /* 0x000fea0003800000 */
[----:B------:R-:W-:Y:S02]  /*1530*/  SHF.R.S32.HI R9, RZ, 0x1f, R242 ;  /* 0x0000001fff097819 */ /* 0x000fe400000114f2 */
[----:B-1----:R-:W-:-:S04]  /*1540*/  LEA R2, P0, R242, R2, 0x1 ;  /* 0x00000002f2027211 */ /* 0x002fc800078008ff */
[----:B---3--:R-:W-:-:S05]  /*1550*/  LEA.HI.X R3, R242, R6, R9, 0x1, P0 ;  /* 0x00000006f2037211 */ /* 0x008fca00000f0c09 */
[----:B------:R-:W-:Y:S01]  /*1560*/  @!PT LDS RZ, [RZ] ;  /* 0x00000000fffff984 */ /* 0x000fe20000000800 */
[----:B------:R-:W-:Y:S01]  /*1570*/  @!PT LDS RZ, [RZ] ;  /* 0x00000000fffff984 */ /* 0x000fe20000000800 */
[----:B------:R-:W-:Y:S01]  /*1580*/  @!PT LDS RZ, [RZ] ;  /* 0x00000000fffff984 */ /* 0x000fe20000000800 */
[----:B------:R1:W-:Y:S04]  /*1590*/  LDGSTS.E.BYPASS.LTC128B.128 [R243+0x7900], [R2.64], !P2 ;  /* 0x0790000002f37fae */ /* 0x0003e8000d101d46 */
.L_x_518:
[----:B------:R-:W-:Y:S05]  /*15a0*/  BSYNC B0 ;  /* 0x0000000000007941 */ /* 0x000fea0003800000 */
.L_x_517:
[----:B------:R-:W-:Y:S05]  /*15b0*/  BRA.DIV ~URZ, `(.L_x_519) ;  /* 0x000148627f007947 */ /* 0x000fea000b800000 */
[----:B---3--:R3:W4:Y:S02]  /*15c0*/  SHFL.IDX PT, R6, R4, 0x2, 0x181f ;  /* 0x00581f0004067f89 */ /* 0x00872400000e0000 */
.L_x_593:
[----:B------:R-:W-:Y:S05]  /*15d0*/  BRA.DIV ~URZ, `(.L_x_520) ;  /* 0x000148b27f007947 */ /* 0x000fea000b800000 */
[----:B-1----:R1:W2:Y:S02]  /*15e0*/  SHFL.IDX PT, R2, R5, 0x2, 0x181f ;  /* 0x00581f0005027f89 */ /* 0x0022a400000e0000 */
.L_x_594:
[----:B------:R-:W-:Y:S01]  /*15f0*/  IADD3 R3, R0, 0x20, RZ ;  /* 0x0000002000037810 */ /* 0x000fe20007ffe0ff */
[----:B------:R-:W-:Y:S03]  /*1600*/  BSSY B0, `(.L_x_521) ;  /* 0x000000a000007945 */ /* 0x000fe60003800000 */
[----:B------:R-:W-:-:S13]  /*1610*/  ISETP.GE.AND P0, PT, R3, R7, PT ;  /* 0x000000070300720c */ /* 0x000fda0003f06270 */
[----:B------:R-:W-:Y:S05]  /*1620*/  @P0 BRA `(.L_x_522) ;  /* 0x0000007000000947 */ /* 0x000fea0003800000 */
[----:B------:R-:W-:Y:S02]  /*1630*/  SHF.R.S32.HI R9, RZ, 0x1f, R242 ;  /* 0x0000001fff097819 */ /* 0x000fe400000114f2 */
[----:B--2---:R-:W-:-:S04]  /*1640*/  LEA R2, P0, R242, R2, 0x1 ;  /* 0x00000002f2027211 */ /* 0x004fc800078008ff */
[----:B----4-:R-:W-:-:S05]  /*1650*/  LEA.HI.X R3, R242, R6, R9, 0x1, P0 ;  /* 0x00000006f2037211 */ /* 0x010fca00000f0c09 */
[----:B------:R-:W-:Y:S01]  /*1660*/  @!PT LDS RZ, [RZ] ;  /* 0x00000000fffff984 */ /* 0x000fe20000000800 */
[----:B------:R-:W-:Y:S01]  /*1670*/  @!PT LDS RZ, [RZ] ;  /* 0x00000000fffff984 */ /* 0x000fe20000000800 */
[----:B------:R-:W-:Y:S01]  /*1680*/  @!PT LDS RZ, [RZ] ;  /* 0x00000000fffff984 */ /* 0x000fe20000000800 */
[----:B------:R2:W-:Y:S04]  /*1690*/  LDGSTS.E.BYPASS.LTC128B.128 [R243+0x8100], [R2.64], !P2 ;  /* 0x0810000002f37fae */ /* 0x0005e8000d101d46 */
.L_x_522:
[----:B------:R-:W-:Y:S05]  /*16a0*/  BSYNC B0 ;  /* 0x0000000000007941 */ /* 0x000fea0003800000 */
.L_x_521:
[----:B------:R-:W-:Y:S05]  /*16b0*/  BRA.DIV ~URZ, `(.L_x_523) ;  /* 0x000148427f007947 */ /* 0x000fea000b800000 */
[----:B----4-:R4:W1:Y:S04]  /*16c0*/  SHFL.IDX PT, R6, R4, 0x3, 0x181f ;  /* 0x00781f0004067f89 */ /* 0x01086800000e0000 */
[----:B--2---:R4:W2:Y:S02]  /*16d0*/  SHFL.IDX PT, R2, R5, 0x3, 0x181f ;  /* 0x00781f0005027f89 */ /* 0x0048a400000e0000 */
.L_x_595:
[----:B------:R-:W-:Y:S01]  /*16e0*/  IADD3 R3, R0, 0x30, RZ ;  /* 0x0000003000037810 */ /* 0x000fe20007ffe0ff */
[----:B------:R-:W-:Y:S03]  /*16f0*/  BSSY B0, `(.L_x_524) ;  /* 0x000000a000007945 */ /* 0x000fe60003800000 */
[----:B------:R-:W-:-:S13]  /*1700*/  ISETP.GE.AND P0, PT, R3, R7, PT ;  /* 0x000000070300720c */ /* 0x000fda0003f06270 */
[----:B------:R-:W-:Y:S05]  /*1710*/  @P0 BRA `(.L_x_525) ;  /* 0x0000007000000947 */ /* 0x000fea0003800000 */
[----:B------:R-:W-:Y:S02]  /*1720*/  SHF.R.S32.HI R9, RZ, 0x1f, R242 ;  /* 0x0000001fff097819 */ /* 0x000fe400000114f2 */
[----:B--2---:R-:W-:-:S04]  /*1730*/  LEA R2, P0, R242, R2, 0x1 ;  /* 0x00000002f2027211 */ /* 0x004fc800078008ff */
[----:B-1----:R-:W-:-:S05]  /*1740*/  LEA.HI.X R3, R242, R6, R9, 0x1, P0 ;  /* 0x00000006f2037211 */ /* 0x002fca00000f0c09 */
[----:B------:R-:W-:Y:S01]  /*1750*/  @!PT LDS RZ, [RZ] ;  /* 0x00000000fffff984 */ /* 0x000fe20000000800 */
[----:B------:R-:W-:Y:S01]  /*1760*/  @!PT LDS RZ, [RZ] ;  /* 0x00000000fffff984 */ /* 0x000fe20000000800 */
[----:B------:R-:W-:Y:S01]  /*1770*/  @!PT LDS RZ, [RZ] ;  /* 0x00000000fffff984 */ /* 0x000fe20000000800 */
[----:B------:R1:W-:Y:S04]  /*1780*/  LDGSTS.E.BYPASS.LTC128B.128 [R243+0x8900], [R2.64], !P2 ;  /* 0x0890000002f37fae */ /* 0x0003e8000d101d46 */
.L_x_525:
[----:B------:R-:W-:Y:S05]  /*1790*/  BSYNC B0 ;  /* 0x0000000000007941 */ /* 0x000fea0003800000 */
.L_x_524:
[----:B------:R-:W-:Y:S05]  /*17a0*/  BRA.DIV ~URZ, `(.L_x_526) ;  /* 0x000148227f007947 */ /* 0x000fea000b800000 */
[----:B-1----:R1:W3:Y:S02]  /*17b0*/  SHFL.IDX PT, R6, R4, 0x4, 0x181f ;  /* 0x00981f0004067f89 */ /* 0x0022e400000e0000 */
.L_x_596:
[----:B------:R-:W-:Y:S05]  /*17c0*/  BRA.DIV ~URZ, `(.L_x_527) ;  /* 0x000148727f007947 */ /* 0x000fea000b800000 */
[----:B--2---:R2:W1:Y:S02]  /*17d0*/  SHFL.IDX PT, R2, R5, 0x4, 0x181f ;  /* 0x00981f0005027f89 */ /* 0x00446400000e0000 */
.L_x_597:
        /* <DEDUP_REMOVED lines=11> */
.L_x_529:
[----:B------:R-:W-:Y:S05]  /*1890*/  BSYNC B0 ;  /* 0x0000000000007941 */ /* 0x000fea0003800000 */
.L_x_528:
[----:B------:R-:W-:Y:S05]  /*18a0*/  BRA.DIV ~URZ, `(.L_x_530) ;  /* 0x000148027f007947 */ /* 0x000fea000b800000 */
[----:B---3--:R3:W2:Y:S04]  /*18b0*/  SHFL.IDX PT, R6, R4, 0x5, 0x181f ;  /* 0x00b81f0004067f89 */ /* 0x0086a800000e0000 */
[----:B-1----:R3:W1:Y:S02]  /*18c0*/  SHFL.IDX PT, R2, R5, 0x5, 0x181f ;  /* 0x00b81f0005027f89 */ /* 0x00266400000e0000 */
.L_x_598:
[----:B------:R-:W-:Y:S01]  /*18d0*/  IADD3 R3, R0, 0x50, RZ ;  /* 0x0000005000037810 */ /* 0x000fe20007ffe0ff */
[----:B------:R-:W-:Y:S03]  /*18e0*/  BSSY B0, `(.L_x_531) ;  /* 0x000000a000007945 */ /* 0x000fe60003800000 */
[----:B------:R-:W-:-:S13]  /*18f0*/  ISETP.GE.AND P0, PT, R3, R7, PT ;  /* 0x000000070300720c */ /* 0x000fda0003f06270 */
[----:B------:R-:W-:Y:S05]  /*1900*/  @P0 BRA `(.L_x_532) ;  /* 0x0000007000000947 */ /* 0x000fea0003800000 */
[----:B------:R-:W-:Y:S02]  /*1910*/  SHF.R.S32.HI R9, RZ, 0x1f, R242 ;  /* 0x0000001fff097819 */ /* 0x000fe400000114f2 */
[----:B-1----:R-:W-:-:S04]  /*1920*/  LEA R2, P0, R242, R2, 0x1 ;  /* 0x00000002f2027211 */ /* 0x002fc800078008ff */
[----:B--2---:R-:W-:-:S05]  /*1930*/  LEA.HI.X R3, R242, R6, R9, 0x1, P0 ;  /* 0x00000006f2037211 */ /* 0x004fca00000f0c09 */
[----:B------:R-:W-:Y:S01]  /*1940*/  @!PT LDS RZ, [RZ] ;  /* 0x00000000fffff984 */ /* 0x000fe20000000800 */
[----:B------:R-:W-:Y:S01]  /*1950*/  @!PT LDS RZ, [RZ] ;  /* 0x00000000fffff984 */ /* 0x000fe20000000800 */
[----:B------:R-:W-:Y:S01]  /*1960*/  @!PT LDS RZ, [RZ] ;  /* 0x00000000fffff984 */ /* 0x000fe20000000800 */
[----:B------:R1:W-:Y:S04]  /*1970*/  LDGSTS.E.BYPASS.LTC128B.128 [R243+0x9900], [R2.64], !P2 ;  /* 0x0990000002f37fae */ /* 0x0003e8000d101d46 */
.L_x_532:
[----:B------:R-:W-:Y:S05]  /*1980*/  BSYNC B0 ;  /* 0x0000000000007941 */ /* 0x000fea0003800000 */
.L_x_531:
[----:B------:R-:W-:Y:S05]  /*1990*/  BRA.DIV ~URZ, `(.L_x_533) ;  /* 0x000147e27f007947 */ /* 0x000fea000b800000 */
[----:B--2---:R2:W3:Y:S02]  /*19a0*/  SHFL.IDX PT, R6, R4, 0x6, 0x181f ;  /* 0x00d81f0004067f89 */ /* 0x0044e400000e0000 */
.L_x_599:
[----:B------:R-:W-:Y:S05]  /*19b0*/  BRA.DIV ~URZ, `(.L_x_534) ;  /* 0x000148327f007947 */ /* 0x000fea000b800000 */
[----:B-1----:R1:W2:Y:S02]  /*19c0*/  SHFL.IDX PT, R2, R5, 0x6, 0x181f ;  /* 0x00d81f0005027f89 */ /* 0x0022a400000e0000 */
.L_x_600:
[----:B------:R-:W-:Y:S01]  /*19d0*/  IADD3 R3, R0, 0x60, RZ ;  /* 0x0000006000037810 */ /* 0x000fe20007ffe0ff */
[----:B------:R-:W-:Y:S03]  /*19e0*/  BSSY B0, `(.L_x_535) ;  /* 0x000000a000007945 */ /* 0x000fe60003800000 */
[----:B------:R-:W-:-:S13]  /*19f0*/  ISETP.GE.AND P0, PT, R3, R7, PT ;  /* 0x000000070300720c */ /* 0x000fda0003f06270 */
[----:B------:R-:W-:Y:S05]  /*1a00*/  @P0 BRA `(.L_x_536) ;  /* 0x0000007000000947 */ /* 0x000fea0003800000 */
[----:B------:R-:W-:Y:S02]  /*1a10*/  SHF.R.S32.HI R9, RZ, 0x1f, R242 ;  /* 0x0000001fff097819 */ /* 0x000fe400000114f2 */
[----:B--2---:R-:W-:-:S04]  /*1a20*/  LEA R2, P0, R242, R2, 0x1 ;  /* 0x00000002f2027211 */ /* 0x004fc800078008ff */
[----:B---3--:R-:W-:-:S05]  /*1a30*/  LEA.HI.X R3, R242, R6, R9, 0x1, P0 ;  /* 0x00000006f2037211 */ /* 0x008fca00000f0c09 */
[----:B------:R-:W-:Y:S01]  /*1a40*/  @!PT LDS RZ, [RZ] ;  /* 0x00000000fffff984 */ /* 0x000fe20000000800 */
[----:B------:R-:W-:Y:S01]  /*1a50*/  @!PT LDS RZ, [RZ] ;  /* 0x00000000fffff984 */ /* 0x000fe20000000800 */
[----:B------:R-:W-:Y:S01]  /*1a60*/  @!PT LDS RZ, [RZ] ;  /* 0x00000000fffff984 */ /* 0x000fe20000000800 */
[----:B------:R2:W-:Y:S04]  /*1a70*/  LDGSTS.E.BYPASS.LTC128B.128 [R243+0xa100], [R2.64], !P2 ;  /* 0x0a10000002f37fae */ /* 0x0005e8000d101d46 */
.L_x_536:
[----:B------:R-:W-:Y:S05]  /*1a80*/  BSYNC B0 ;  /* 0x0000000000007941 */ /* 0x000fea0003800000 */
.L_x_535:
[----:B------:R-:W-:Y:S05]  /*1a90*/  BRA.DIV ~URZ, `(.L_x_537) ;  /* 0x000147c27f007947 */ /* 0x000fea000b800000 */
[----:B--234-:R-:W2:Y:S04]  /*1aa0*/  SHFL.IDX PT, R4, R4, 0x7, 0x181f ;  /* 0x00f81f0004047f89 */ /* 0x01cea800000e0000 */
[----:B------:R3:W4:Y:S02]  /*1ab0*/  SHFL.IDX PT, R2, R5, 0x7, 0x181f ;  /* 0x00f81f0005027f89 */ /* 0x00072400000e0000 */
.L_x_601:
[----:B------:R-:W-:Y:S01]  /*1ac0*/  IADD3 R0, R0, 0x70, RZ ;  /* 0x0000007000007810 */ /* 0x000fe20007ffe0ff */
[----:B-----5:R-:W-:Y:S01]  /*1ad0*/  IMAD.WIDE.U32 R176, R8, c[0x0][0x2b0], RZ ;  /* 0x0000ac0008b07a25 */ /* 0x020fe200078e00ff */
[----:B------:R-:W-:Y:S02]  /*1ae0*/  SHF.R.S32.HI R20, RZ, 0x1f, R242 ;  /* 0x0000001fff147819 */ /* 0x000fe400000114f2 */
[----:B------:R-:W-:Y:S02]  /*1af0*/  ISETP.GE.AND P1, PT, R0, R7, PT ;  /* 0x000000070000720c */ /* 0x000fe40003f26270 */
[----:B------:R-:W-:Y:S01]  /*1b00*/  SHF.R.S32.HI R0, RZ, 0x1f, R8 ;  /* 0x0000001fff007819 */ /* 0x000fe20000011408 */
[----:B------:R1:W-:Y:S04]  /*1b10*/  STL.64 [R1+0x40], R176 ;  /* 0x000040b001007387 */ /* 0x0003e80000100a00 */
[----:B------:R-:W-:-:S04]  /*1b20*/  IMAD R0, R0, c[0x0][0x2b0], RZ ;  /* 0x0000ac0000007a24 */ /* 0x000fc800078e02ff */
[----:B------:R-:W-:Y:S02]  /*1b30*/  IMAD R0, R8, c[0x0][0x2b4], R0 ;  /* 0x0000ad0008007a24 */ /* 0x000fe400078e0200 */
[C---:B----4-:R-:W-:Y:S02]  /*1b40*/  @!P1 LEA R2, P0, R242.reuse, R2, 0x1 ;  /* 0x00000002f2029211 */ /* 0x050fe400078008ff */
[----:B------:R-:W-:Y:S02]  /*1b50*/  IMAD.IADD R174, R177, 0x1, R0 ;  /* 0x00000001b1ae7824 */ /* 0x000fe400078e0200 */
[----:B--2---:R-:W-:-:S03]  /*1b60*/  @!P1 LEA.HI.X R3, R242, R4, R20, 0x1, P0 ;  /* 0x00000004f2039211 */ /* 0x004fc600000f0c14 */
[----:B------:R1:W-:Y:S04]  /*1b70*/  STL [R1+0x54], R174 ;  /* 0x000054ae01007387 */ /* 0x0003e80000100800 */
[----:B------:R-:W-:Y:S01]  /*1b80*/  @!PT LDS RZ, [RZ] ;  /* 0x00000000fffff984 */ /* 0x000fe20000000800 */
[----:B------:R-:W-:Y:S01]  /*1b90*/  @!PT LDS RZ, [RZ] ;  /* 0x00000000fffff984 */ /* 0x000fe20000000800 */
[----:B------:R-:W-:Y:S01]  /*1ba0*/  @!PT LDS RZ, [RZ] ;  /* 0x00000000fffff984 */ /* 0x000fe20000000800 */
[----:B------:R1:W-:Y:S04]  /*1bb0*/  @!P1 LDGSTS.E.BYPASS.LTC128B.128 [R243+0xa900], [R2.64], !P2 ;  /* 0x0a90000002f39fae */ /* 0x0003e8000d101d46 */
[----:B------:R-:W0:Y:S01]  /*1bc0*/  LDGDEPBAR ;  /* 0x00000000000079af */ /* 0x000e220000000000 */
[----:B------:R-:W-:Y:S02]  /*1bd0*/  WARPSYNC 0xffffffff ;  /* 0xffffffff00007948 */ /* 0x000fe40003800000 */
[----:B------:R-:W2:Y:S04]  /*1be0*/  LDL R175, [R1+0x30] ;  /* 0x0000300001af7983 */ /* 0x000ea80000100800 */
[----:B------:R-:W4:Y:S01]  /*1bf0*/  LDL R178, [R1+0x34] ;  /* 0x0000340001b27983 */ /* 0x000f220000100800 */
[----:B------:R-:W-:-:S02]  /*1c00*/  MOV R6, 0x70 ;  /* 0x0000007000067802 */ /* 0x000fc40000000f00 */
[----:B-1-3--:R-:W-:Y:S01]  /*1c10*/  MOV R5, c[0x0][0x2ac] ;  /* 0x0000ab0000057a02 */ /* 0x00afe20000000f00 */
[----:B------:R-:W3:Y:S01]  /*1c20*/  LDL R18, [R1+0x64] ;  /* 0x0000640001127983 */ /* 0x000ee20000100800 */
[----:B------:R-:W-:Y:S01]  /*1c30*/  MOV R0, c[0x0][0x2b8] ;  /* 0x0000ae0000007a02 */ /* 0x000fe20000000f00 */
[----:B------:R-:W-:Y:S02]  /*1c40*/  IMAD R121, R245, R6, -0x70 ;  /* 0xffffff90f5797424 */ /* 0x000fe400078e0206 */
[----:B------:R-:W-:Y:S01]  /*1c50*/  IMAD R5, R5, c[0x0][0x1d0], RZ ;  /* 0x0000740005057a24 */ /* 0x000fe200078e02ff */
[----:B------:R-:W-:Y:S02]  /*1c60*/  ISETP.NE.AND P3, PT, R0, 0x1, PT ;  /* 0x000000010000780c */ /* 0x000fe40003f65270 */
[----:B------:R-:W-:Y:S01]  /*1c70*/  MOV R244, RZ ;  /* 0x000000ff00f47202 */ /* 0x000fe20000000f00 */
[----:B------:R-:W-:Y:S01]  /*1c80*/  BAR.SYNC.DEFER_BLOCKING 0x0 ;  /* 0x0000000000007b1d */ /* 0x000fe20000010000 */
[----:B--2---:R-:W-:-:S04]  /*1c90*/  IADD3 R2, R175, R121, RZ ;  /* 0x00000079af027210 */ /* 0x004fc80007ffe0ff */
[C---:B------:R-:W-:Y:S02]  /*1ca0*/  ISETP.GE.AND P1, PT, R2.reuse, R5, PT ;  /* 0x000000050200720c */ /* 0x040fe40003f26270 */
[----:B----4-:R-:W-:Y:S02]  /*1cb0*/  IADD3 R2, R2, R178, RZ ;  /* 0x000000b202027210 */ /* 0x010fe40007ffe0ff */
[----:B------:R-:W-:-:S03]  /*1cc0*/  ISETP.GT.OR P1, PT, R175, 0x6f, P1 ;  /* 0x0000006faf00780c */ /* 0x000fc60000f24670 */
[----:B------:R-:W-:Y:S01]  /*1cd0*/  @P3 IMAD.HI.U32 R3, R2, c[0x0][0x2bc], RZ ;  /* 0x0000af0002033a27 */ /* 0x000fe200078e00ff */
[----:B------:R-:W-:-:S04]  /*1ce0*/  MOV R0, R2 ;  /* 0x0000000200007202 */ /* 0x000fc80000000f00 */
[----:B------:R-:W-:-:S05]  /*1cf0*/  @P3 SHF.R.U32.HI R0, RZ, c[0x0][0x2c0], R3 ;  /* 0x0000b000ff003a19 */ /* 0x000fca0000011603 */
[----:B------:R-:W-:-:S04]  /*1d00*/  @!P1 IADD3 R3, P0, R0, R176, RZ ;  /* 0x000000b000039210 */ /* 0x000fc80007f1e0ff */
[----:B------:R-:W-:Y:S02]  /*1d10*/  @!P1 LEA.HI.X.SX32 R5, R0, R174, 0x1, P0 ;  /* 0x000000ae00059211 */ /* 0x000fe400000f0eff */
[----:B------:R-:W-:-:S04]  /*1d20*/  @!P1 LEA R4, P0, R3, c[0x0][0x2a0], 0x2 ;  /* 0x0000a80003049a11 */ /* 0x000fc800078010ff */
[----:B------:R-:W-:-:S05]  /*1d30*/  @!P1 LEA.HI.X R5, R3, c[0x0][0x2a4], R5, 0x2, P0 ;  /* 0x0000a90003059a11 */ /* 0x000fca00000f1405 */
[----:B------:R1:W2:Y:S01]  /*1d40*/  @!P1 LDG.E R244, [R4.64] ;  /* 0x0000000604f49981 */ /* 0x0002a2000c1e1900 */
[----:B------:R-:W-:-:S05]  /*1d50*/  IADD3 R0, -R0, RZ, RZ ;  /* 0x000000ff00007210 */ /* 0x000fca0007ffe1ff */
[----:B------:R-:W-:Y:S01]  /*1d60*/  IMAD R252, R0, c[0x0][0x2b8], R2 ;  /* 0x0000ae0000fc7a24 */ /* 0x000fe200078e0202 */
[----:B------:R-:W4:Y:S03]  /*1d70*/  S2R R9, SR_TID.X ;  /* 0x0000000000097919 */ /* 0x000f260000002100 */
[----:B------:R-:W-:Y:S01]  /*1d80*/  IMAD.WIDE.U32 R2, R252, c[0x0][0x1e0], RZ ;  /* 0x00007800fc027a25 */ /* 0x000fe200078e00ff */
[----:B-1----:R-:W-:-:S05]  /*1d90*/  SHF.R.S32.HI R5, RZ, 0x1f, R252 ;  /* 0x0000001fff057819 */ /* 0x002fca00000114fc */
[----:B------:R-:W-:-:S04]  /*1da0*/  IMAD R0, R5, c[0x0][0x1e0], RZ ;  /* 0x0000780005007a24 */ /* 0x000fc800078e02ff */
[----:B------:R-:W-:-:S05]  /*1db0*/  IMAD R0, R252, c[0x0][0x1e4], R0 ;  /* 0x00007900fc007a24 */ /* 0x000fca00078e0200 */
[----:B------:R-:W-:Y:S01]  /*1dc0*/  IADD3 R3, R3, R0, RZ ;  /* 0x0000000003037210 */ /* 0x000fe20007ffe0ff */
[----:B------:R-:W-:Y:S02]  /*1dd0*/  IMAD R0, R14, c[0x0][0x1e8], RZ ;  /* 0x00007a000e007a24 */ /* 0x000fe400078e02ff */
[----:B---3--:R-:W-:-:S04]  /*1de0*/  IMAD.WIDE.U32 R172, R18, c[0x0][0x1e8], RZ ;  /* 0x00007a0012ac7a25 */ /* 0x008fc800078e00ff */
[----:B------:R-:W-:-:S05]  /*1df0*/  IMAD R0, R18, c[0x0][0x1ec], R0 ;  /* 0x00007b0012007a24 */ /* 0x000fca00078e0200 */
[----:B------:R-:W-:Y:S02]  /*1e00*/  IADD3 R171, R173, R0, RZ ;  /* 0x00000000adab7210 */ /* 0x000fe40007ffe0ff */
[----:B----4-:R-:W-:Y:S02]  /*1e10*/  SHF.R.S32.HI R7, RZ, 0x1f, R9 ;  /* 0x0000001fff077819 */ /* 0x010fe40000011409 */
[----:B------:R-:W-:Y:S02]  /*1e20*/  MOV R120, c[0x0][0x2ac] ;  /* 0x0000ab0000787a02 */ /* 0x000fe40000000f00 */
[----:B------:R-:W-:-:S04]  /*1e30*/  LEA.HI R7, R7, R9, RZ, 0x3 ;  /* 0x0000000907077211 */ /* 0x000fc800078f18ff */
[----:B------:R-:W-:Y:S02]  /*1e40*/  SHF.R.S32.HI R7, RZ, 0x3, R7 ;  /* 0x00000003ff077819 */ /* 0x000fe40000011407 */
[----:B------:R-:W-:Y:S01]  /*1e50*/  ISETP.GE.AND P5, PT, R242, c[0x0][0x1d4], PT ;  /* 0x00007500f2007a0c */ /* 0x000fe20003fa6270 */
[----:B------:R-:W-:-:S04]  /*1e60*/  IMAD R5, R5, c[0x0][0x208], RZ ;  /* 0x0000820005057a24 */ /* 0x000fc800078e02ff */
[----:B------:R-:W-:Y:S02]  /*1e70*/  IMAD R5, R252, c[0x0][0x20c], R5 ;  /* 0x00008300fc057a24 */ /* 0x000fe400078e0205 */
[----:B------:R-:W-:Y:S01]  /*1e80*/  IMAD.WIDE.U32 R22, R18, c[0x0][0x210], RZ ;  /* 0x0000840012167a25 */ /* 0x000fe200078e00ff */
[----:B------:R-:W-:Y:S04]  /*1e90*/  STL.64 [R1+0x38], R172 ;  /* 0x000038ac01007387 */ /* 0x000fe80000100a00 */
[----:B------:R-:W-:Y:S04]  /*1ea0*/  STL [R1+0x50], R171 ;  /* 0x000050ab01007387 */ /* 0x000fe80000100800 */
[----:B------:R-:W-:Y:S01]  /*1eb0*/  STL.64 [R1+0x48], R22 ;  /* 0x0000481601007387 */ /* 0x000fe20000100a00 */
[----:B------:R-:W-:-:S02]  /*1ec0*/  SHF.L.U32 R170, R242, 0x1, RZ ;  /* 0x00000001f2aa7819 */ /* 0x000fc400000006ff */
[----:B------:R-:W-:Y:S02]  /*1ed0*/  SHF.L.U64.HI R36, R242, 0x1, R20 ;  /* 0x00000001f2247819 */ /* 0x000fe40000010214 */
[----:B--2---:R-:W-:Y:S01]  /*1ee0*/  SHF.R.S32.HI R10, RZ, 0x1f, R244 ;  /* 0x0000001fff0a7819 */ /* 0x004fe200000114f4 */
[----:B------:R-:W-:-:S04]  /*1ef0*/  IMAD.WIDE.U32 R2, R244, c[0x0][0x1f0], R2 ;  /* 0x00007c00f4027a25 */ /* 0x000fc800078e0002 */
[----:B------:R-:W-:Y:S01]  /*1f00*/  IMAD R4, R10, c[0x0][0x1f0], RZ ;  /* 0x00007c000a047a24 */ /* 0x000fe200078e02ff */
[----:B------:R-:W-:-:S03]  /*1f10*/  IADD3 R2, P0, R2, R172, RZ ;  /* 0x000000ac02027210 */ /* 0x000fc60007f1e0ff */
[----:B------:R-:W-:-:S05]  /*1f20*/  IMAD R0, R244, c[0x0][0x1f4], R4 ;  /* 0x00007d00f4007a24 */ /* 0x000fca00078e0204 */
[----:B------:R-:W-:Y:S02]  /*1f30*/  IADD3.X R3, R171, R3, R0, P0, !PT ;  /* 0x00000003ab037210 */ /* 0x000fe400007fe400 */
[----:B------:R-:W-:Y:S01]  /*1f40*/  LEA R0, P0, R2, c[0x0][0x1c8], 0x1 ;  /* 0x0000720002007a11 */ /* 0x000fe200078008ff */
[----:B------:R-:W-:-:S03]  /*1f50*/  IMAD R4, R245, -0x70, R6 ;  /* 0xffffff90f5047824 */ /* 0x000fc600078e0206 */
[----:B------:R-:W-:Y:S01]  /*1f60*/  LEA.HI.X R11, R2, c[0x0][0x1cc], R3, 0x1, P0 ;  /* 0x00007300020b7a11 */ /* 0x000fe200000f0c03 */
[----:B------:R-:W1:Y:S01]  /*1f70*/  SHFL.IDX PT, R8, R0, RZ, 0x181f ;  /* 0x00181fff00087589 */ /* 0x000e6200000e0000 */
[----:B------:R-:W-:-:S03]  /*1f80*/  IMAD R120, R120, c[0x0][0x1d0], R4 ;  /* 0x0000740078787a24 */ /* 0x000fc600078e0204 */
[----:B------:R-:W2:Y:S02]  /*1f90*/  SHFL.IDX PT, R6, R11, RZ, 0x181f ;  /* 0x00181fff0b067589 */ /* 0x000ea400000e0000 */
[----:B------:R-:W-:Y:S02]  /*1fa0*/  IADD3 R4, -R7, R120, RZ ;  /* 0x0000007807047210 */ /* 0x000fe40007ffe1ff */
[----:B------:R-:W3:Y:S02]  /*1fb0*/  SHFL.IDX PT, R7, R0, 0x1, 0x181f ;  /* 0x00381f0000077f89 */ /* 0x000ee400000e0000 */
[C---:B------:R-:W-:Y:S02]  /*1fc0*/  ISETP.GE.AND P2, PT, R4.reuse, 0x1, PT ;  /* 0x000000010400780c */ /* 0x040fe40003f46270 */
[----:B------:R-:W4:Y:S01]  /*1fd0*/  SHFL.IDX PT, R12, R11, 0x1, 0x181f ;  /* 0x00381f000b0c7f89 */ /* 0x000f2200000e0000 */
[----:B------:R-:W-:-:S03]  /*1fe0*/  ISETP.GE.AND P1, PT, R4, 0x11, PT ;  /* 0x000000110400780c */ /* 0x000fc60003f26270 */
[----:B------:R-:W5:Y:S04]  /*1ff0*/  SHFL.IDX PT, R13, R0, 0x2, 0x181f ;  /* 0x00581f00000d7f89 */ /* 0x000f6800000e0000 */
[----:B------:R-:W-:Y:S03]  /*2000*/  SHFL.IDX PT, R15, R0, 0x3, 0x181f ;  /* 0x00781f00000f7f89 */ /* 0x000fe600000e0000 */
[C---:B-1----:R-:W-:Y:S01]  /*2010*/  @P2 LEA R8, P0, R242.reuse, R8, 0x1 ;  /* 0x00000008f2082211 */ /* 0x042fe200078008ff */
[----:B------:R-:W1:Y:S03]  /*2020*/  SHFL.IDX PT, R17, R11, 0x2, 0x181f ;  /* 0x00581f000b117f89 */ /* 0x000e6600000e0000 */
[----:B--2---:R-:W-:Y:S01]  /*2030*/  @P2 LEA.HI.X R9, R242, R6, R20, 0x1, P0 ;  /* 0x00000006f2092211 */ /* 0x004fe200000f0c14 */
[----:B------:R-:W2:Y:S01]  /*2040*/  SHFL.IDX PT, R16, R11, 0x3, 0x181f ;  /* 0x00781f000b107f89 */ /* 0x000ea200000e0000 */
[----:B------:R-:W-:-:S02]  /*2050*/  ISETP.GE.AND P6, PT, R4, 0x21, PT ;  /* 0x000000210400780c */ /* 0x000fc40003fc6270 */
[----:B---3--:R-:W-:Y:S01]  /*2060*/  @P1 LEA R6, P0, R242, R7, 0x1 ;  /* 0x00000007f2061211 */ /* 0x008fe200078008ff */
[----:B------:R5:W-:Y:S01]  /*2070*/  @P2 LDGSTS.E.BYPASS.LTC128B.128 [R243+0x3900], [R8.64], !P5 ;  /* 0x0390000008f32fae */ /* 0x000be2000e901d46 */
[----:B------:R-:W-:Y:S01]  /*2080*/  ISETP.GE.AND P2, PT, R4, 0x31, PT ;  /* 0x000000310400780c */ /* 0x000fe20003f46270 */
[----:B------:R-:W-:Y:S01]  /*2090*/  IMAD.WIDE.U32 R2, R252, c[0x0][0x208], RZ ;  /* 0x00008200fc027a25 */ /* 0x000fe200078e00ff */
[----:B----4-:R-:W-:Y:S02]  /*20a0*/  @P1 LEA.HI.X R7, R242, R12, R20, 0x1, P0 ;  /* 0x0000000cf2071211 */ /* 0x010fe400000f0c14 */
[----:B------:R-:W3:Y:S02]  /*20b0*/  SHFL.IDX PT, R12, R0, 0x4, 0x181f ;  /* 0x00981f00000c7f89 */ /* 0x000ee400000e0000 */
[----:B------:R-:W-:Y:S01]  /*20c0*/  IADD3 R3, R3, R5, RZ ;  /* 0x0000000503037210 */ /* 0x000fe20007ffe0ff */
[----:B------:R-:W-:Y:S01]  /*20d0*/  IMAD R5, R14, c[0x0][0x210], RZ ;  /* 0x000084000e057a24 */ /* 0x000fe200078e02ff */
[----:B------:R4:W-:Y:S04]  /*20e0*/  @P1 LDGSTS.E.BYPASS.LTC128B.128 [R243+0x4100], [R6.64], !P5 ;  /* 0x0410000006f31fae */ /* 0x0009e8000e901d46 */
[----:B------:R-:W2:Y:S01]  /*20f0*/  SHFL.IDX PT, R14, R11, 0x4, 0x181f ;  /* 0x00981f000b0e7f89 */ /* 0x000ea200000e0000 */
[----:B------:R-:W-:-:S02]  /*2100*/  IMAD R5, R18, c[0x0][0x214], R5 ;  /* 0x0000850012057a24 */ /* 0x000fc400078e0205 */
[----:B------:R-:W-:Y:S02]  /*2110*/  IMAD R10, R10, c[0x0][0x218], RZ ;  /* 0x000086000a0a7a24 */ /* 0x000fe400078e02ff */
[----:B------:R-:W-:Y:S01]  /*2120*/  IMAD.WIDE.U32 R2, R244, c[0x0][0x218], R2 ;  /* 0x00008600f4027a25 */ /* 0x000fe200078e0002 */
[C---:B-----5:R-:W-:Y:S02]  /*2130*/  @P6 LEA R8, P1, R242.reuse, R13, 0x1 ;  /* 0x0000000df2086211 */ /* 0x060fe400078208ff */
[----:B------:R-:W-:Y:S02]  /*2140*/  SHFL.IDX PT, R13, R0, 0x6, 0x181f ;  /* 0x00d81f00000d7f89 */ /* 0x000fe400000e0000 */
[--C-:B-1----:R-:W-:Y:S02]  /*2150*/  @P6 LEA.HI.X R9, R242, R17, R20.reuse, 0x1, P1 ;  /* 0x00000011f2096211 */ /* 0x102fe400008f0c14 */
[----:B------:R-:W-:Y:S02]  /*2160*/  ISETP.GE.AND P1, PT, R4, 0x41, PT ;  /* 0x000000410400780c */ /* 0x000fe40003f26270 */
[C---:B----4-:R-:W-:Y:S01]  /*2170*/  @P2 LEA R6, P0, R242.reuse, R15, 0x1 ;  /* 0x0000000ff2062211 */ /* 0x050fe200078008ff */
[----:B------:R-:W-:Y:S04]  /*2180*/  SHFL.IDX PT, R17, R11, 0x5, 0x181f ;  /* 0x00b81f000b117f89 */ /* 0x000fe800000e0000 */
[----:B------:R1:W4:Y:S01]  /*2190*/  SHFL.IDX PT, R15, R0, 0x5, 0x181f ;  /* 0x00b81f00000f7f89 */ /* 0x00032200000e0000 */
[----:B--2---:R-:W-:-:S03]  /*21a0*/  @P2 LEA.HI.X R7, R242, R16, R20, 0x1, P0 ;  /* 0x00000010f2072211 */ /* 0x004fc600000f0c14 */
[----:B------:R-:W2:Y:S01]  /*21b0*/  SHFL.IDX PT, R11, R11, 0x6, 0x181f ;  /* 0x00d81f000b0b7f89 */ /* 0x000ea200000e0000 */
[----:B------:R-:W-:Y:S01]  /*21c0*/  IADD3 R18, R23, R5, RZ ;  /* 0x0000000517127210 */ /* 0x000fe20007ffe0ff */
[----:B------:R-:W-:Y:S01]  /*21d0*/  IMAD R10, R244, c[0x0][0x21c], R10 ;  /* 0x00008700f40a7a24 */ /* 0x000fe200078e020a */
[----:B------:R-:W-:Y:S01]  /*21e0*/  IADD3 R5, P0, R2, R22, RZ ;  /* 0x0000001602057210 */ /* 0x000fe20007f1e0ff */
[----:B------:R5:W-:Y:S01]  /*21f0*/  @P6 LDGSTS.E.BYPASS.LTC128B.128 [R243+0x4900], [R8.64], !P5 ;  /* 0x0490000008f36fae */ /* 0x000be2000e901d46 */
[----:B------:R-:W-:-:S03]  /*2200*/  ISETP.GE.AND P6, PT, R4, 0x51, PT ;  /* 0x000000510400780c */ /* 0x000fc60003fc6270 */
[----:B------:R4:W-:Y:S01]  /*2210*/  @P2 LDGSTS.E.BYPASS.LTC128B.128 [R243+0x5100], [R6.64], !P5 ;  /* 0x0510000006f32fae */ /* 0x0009e2000e901d46 */
[----:B------:R-:W-:Y:S02]  /*2220*/  ISETP.GE.AND P2, PT, R4, 0x61, PT ;  /* 0x000000610400780c */ /* 0x000fe40003f46270 */
[----:B------:R-:W-:Y:S02]  /*2230*/  IADD3.X R10, R18, R3, R10, P0, !PT ;  /* 0x00000003120a7210 */ /* 0x000fe400007fe40a */
[----:B---3--:R-:W-:-:S04]  /*2240*/  @P1 LEA R2, P0, R242, R12, 0x1 ;  /* 0x0000000cf2021211 */ /* 0x008fc800078008ff */
[----:B------:R-:W-:Y:S02]  /*2250*/  @P1 LEA.HI.X R3, R242, R14, R20, 0x1, P0 ;  /* 0x0000000ef2031211 */ /* 0x000fe400000f0c14 */
[----:B-1----:R-:W-:-:S03]  /*2260*/  LEA R0, P0, R5, c[0x0][0x1f8], 0x1 ;  /* 0x00007e0005007a11 */ /* 0x002fc600078008ff */
[----:B------:R1:W-:Y:S01]  /*2270*/  @P1 LDGSTS.E.BYPASS.LTC128B.128 [R243+0x5900], [R2.64], !P5 ;  /* 0x0590000002f31fae */ /* 0x0003e2000e901d46 */
[----:B------:R-:W-:Y:S02]  /*2280*/  LEA.HI.X R16, R5, c[0x0][0x1fc], R10, 0x1, P0 ;  /* 0x00007f0005107a11 */ /* 0x000fe400000f0c0a */
[----:B----4-:R-:W-:-:S04]  /*2290*/  @P6 LEA R6, P1, R242, R15, 0x1 ;  /* 0x0000000ff2066211 */ /* 0x010fc800078208ff */
[----:B------:R-:W-:-:S05]  /*22a0*/  @P6 LEA.HI.X R7, R242, R17, R20, 0x1, P1 ;  /* 0x00000011f2076211 */ /* 0x000fca00008f0c14 */
[----:B------:R3:W-:Y:S01]  /*22b0*/  @P6 LDGSTS.E.BYPASS.LTC128B.128 [R243+0x6100], [R6.64], !P5 ;  /* 0x0610000006f36fae */ /* 0x0007e2000e901d46 */
[----:B-1----:R-:W-:-:S04]  /*22c0*/  @P2 LEA R2, P0, R242, R13, 0x1 ;  /* 0x0000000df2022211 */ /* 0x002fc800078008ff */
[----:B--2---:R-:W-:-:S05]  /*22d0*/  @P2 LEA.HI.X R3, R242, R11, R20, 0x1, P0 ;  /* 0x0000000bf2032211 */ /* 0x004fca00000f0c14 */
[----:B------:R1:W-:Y:S04]  /*22e0*/  @P2 LDGSTS.E.BYPASS.LTC128B.128 [R243+0x6900], [R2.64], !P5 ;  /* 0x0690000002f32fae */ /* 0x0003e8000e901d46 */
[----:B------:R-:W0:Y:S04]  /*22f0*/  LDGDEPBAR ;  /* 0x00000000000079af */ /* 0x000e280000000000 */
[----:B------:R-:W1:Y:S04]  /*2300*/  SHFL.IDX PT, R5, R0, RZ, 0x181f ;  /* 0x00181fff00057589 */ /* 0x000e6800000e0000 */
[----:B------:R-:W2:Y:S04]  /*2310*/  SHFL.IDX PT, R14, R0, 0x1, 0x181f ;  /* 0x00381f00000e7f89 */ /* 0x000ea800000e0000 */
[----:B------:R-:W4:Y:S04]  /*2320*/  SHFL.IDX PT, R12, R0, 0x2, 0x181f ;  /* 0x00581f00000c7f89 */ /* 0x000f2800000e0000 */
[----:B------:R-:W-:Y:S01]  /*2330*/  STL [R1+0x58], R18 ;  /* 0x0000581201007387 */ /* 0x000fe20000100800 */
[----:B------:R-:W-:-:S04]  /*2340*/  DEPBAR.LE SB0, 0x1 ;  /* 0x000080400000791a */ /* 0x000fc80000000000 */
[----:B------:R-:W-:-:S04]  /*2350*/  DEPBAR.LE SB0, 0x0 ;  /* 0x000080000000791a */ /* 0x000fc80000000000 */
[----:B------:R-:W-:Y:S06]  /*2360*/  BAR.SYNC.DEFER_BLOCKING 0x0 ;  /* 0x0000000000007b1d */ /* 0x000fec0000010000 */
[----:B-----5:R-:W5:Y:S04]  /*2370*/  SHFL.IDX PT, R8, R16, 0x1, 0x181f ;  /* 0x00381f0010087f89 */ /* 0x020f6800000e0000 */
[----:B------:R-:W2:Y:S04]  /*2380*/  SHFL.IDX PT, R13, R16, 0x2, 0x181f ;  /* 0x00581f00100d7f89 */ /* 0x000ea800000e0000 */
[----:B------:R-:W3:Y:S04]  /*2390*/  SHFL.IDX PT, R18, R0, 0x4, 0x181f ;  /* 0x00981f0000127f89 */ /* 0x000ee800000e0000 */
[----:B------:R-:W3:Y:S04]  /*23a0*/  SHFL.IDX PT, R10, R0, 0x3, 0x181f ;  /* 0x00781f00000a7f89 */ /* 0x000ee800000e0000 */
[----:B------:R-:W3:Y:S04]  /*23b0*/  SHFL.IDX PT, R9, R16, RZ, 0x181f ;  /* 0x00181fff10097589 */ /* 0x000ee800000e0000 */
[----:B------:R-:W3:Y:S01]  /*23c0*/  SHFL.IDX PT, R11, R16, 0x3, 0x181f ;  /* 0x00781f00100b7f89 */ /* 0x000ee200000e0000 */
[----:B-1----:R-:W-:-:S03]  /*23d0*/  IADD3 R2, P0, R5, R170, RZ ;  /* 0x000000aa05027210 */ /* 0x002fc60007f1e0ff */
[----:B------:R-:W1:Y:S04]  /*23e0*/  SHFL.IDX PT, R17, R0, 0x5, 0x181f ;  /* 0x00b81f0000117f89 */ /* 0x000e6800000e0000 */
[----:B------:R-:W1:Y:S01]  /*23f0*/  SHFL.IDX PT, R19, R16, 0x4, 0x181f ;  /* 0x00981f0010137f89 */ /* 0x000e6200000e0000 */
[----:B--2---:R-:W-:-:S03]  /*2400*/  IADD3 R14, P1, R14, R170, RZ ;  /* 0x000000aa0e0e7210 */ /* 0x004fc60007f3e0ff */
[----:B------:R-:W2:Y:S01]  /*2410*/  SHFL.IDX PT, R5, R16, 0x5, 0x181f ;  /* 0x00b81f0010057f89 */ /* 0x000ea200000e0000 */
[----:B----4-:R-:W-:-:S03]  /*2420*/  IADD3 R12, P2, R12, R170, RZ ;  /* 0x000000aa0c0c7210 */ /* 0x010fc60007f5e0ff */
[----:B------:R-:W-:Y:S01]  /*2430*/  LDSM.16.M88.4 R32, [R231] ;  /* 0x00000000e720783b */ /* 0x000fe20000000200 */
[----:B-----5:R-:W-:-:S03]  /*2440*/  IADD3.X R15, R8, R36, RZ, P1, !PT ;  /* 0x00000024080f7210 */ /* 0x020fc60000ffe4ff */
[----:B------:R-:W-:Y:S01]  /*2450*/  LDSM.16.M88.4 R48, [R224] ;  /* 0x00000000e030783b */ /* 0x000fe20000000200 */
[----:B------:R-:W-:Y:S02]  /*2460*/  IADD3.X R13, R13, R36, RZ, P2, !PT ;  /* 0x000000240d0d7210 */ /* 0x000fe400017fe4ff */
[----:B---3--:R-:W-:Y:S01]  /*2470*/  IADD3 R8, P2, R18, R170, RZ ;  /* 0x000000aa12087210 */ /* 0x008fe20007f5e0ff */
[----:B------:R-:W-:Y:S04]  /*2480*/  LDSM.16.M88.4 R28, [R231+0x2000] ;  /* 0x00200000e71c783b */ /* 0x000fe80000000200 */
[----:B------:R-:W3:Y:S01]  /*2490*/  SHFL.IDX PT, R18, R0, 0x6, 0x181f ;  /* 0x00d81f0000127f89 */ /* 0x000ee200000e0000 */
[----:B------:R-:W-:-:S03]  /*24a0*/  ISETP.GE.AND P6, PT, R242, c[0x0][0x1d4], PT ;  /* 0x00007500f2007a0c */ /* 0x000fc60003fc6270 */
[----:B------:R-:W4:Y:S01]  /*24b0*/  SHFL.IDX PT, R0, R16, 0x6, 0x181f ;  /* 0x00d81f0010007f89 */ /* 0x000f2200000e0000 */
[----:B------:R-:W-:Y:S02]  /*24c0*/  IADD3 R10, P1, R10, R170, RZ ;  /* 0x000000aa0a0a7210 */ /* 0x000fe40007f3e0ff */
[-C--:B------:R-:W-:Y:S01]  /*24d0*/  IADD3.X R3, R9, R36.reuse, RZ, P0, !PT ;  /* 0x0000002409037210 */ /* 0x080fe200007fe4ff */
[----:B------:R-:W-:Y:S01]  /*24e0*/  LDSM.16.M88.4 R24, [R234] ;  /* 0x00000000ea18783b */ /* 0x000fe20000000200 */
[C---:B------:R-:W-:Y:S02]  /*24f0*/  ISETP.LT.OR P0, PT, R4.reuse, 0x1, P6 ;  /* 0x000000010400780c */ /* 0x040fe40003701670 */
[----:B------:R-:W-:Y:S01]  /*2500*/  IADD3.X R11, R11, R36, RZ, P1, !PT ;  /* 0x000000240b0b7210 */ /* 0x000fe20000ffe4ff */
[----:B------:R-:W5:Y:S01]  /*2510*/  LDSM.16.M88.4 R52, [R235] ;  /* 0x00000000eb34783b */ /* 0x000f620000000200 */
[----:B-1----:R-:W-:Y:S02]  /*2520*/  IADD3 R6, P1, R17, R170, RZ ;  /* 0x000000aa11067210 */ /* 0x002fe40007f3e0ff */
[----:B------:R-:W-:Y:S01]  /*2530*/  IADD3.X R9, R19, R36, RZ, P2, !PT ;  /* 0x0000002413097210 */ /* 0x000fe200017fe4ff */
[----:B------:R-:W-:Y:S01]  /*2540*/  LDSM.16.M88.4 R76, [R224+0x800] ;  /* 0x00080000e04c783b */ /* 0x000fe20000000200 */
[----:B------:R-:W-:-:S02]  /*2550*/  ISETP.LT.OR P2, PT, R4, 0x11, P6 ;  /* 0x000000110400780c */ /* 0x000fc40003741670 */
[----:B--2---:R-:W-:Y:S01]  /*2560*/  IADD3.X R7, R5, R36, RZ, P1, !PT ;  /* 0x0000002405077210 */ /* 0x004fe20000ffe4ff */
[----:B------:R-:W-:Y:S01]  /*2570*/  LDSM.16.M88.4 R88, [R224+0x1000] ;  /* 0x00100000e058783b */ /* 0x000fe20000000200 */
[----:B------:R-:W-:-:S03]  /*2580*/  ISETP.LT.OR P1, PT, R4, 0x21, P6 ;  /* 0x000000210400780c */ /* 0x000fc60003721670 */
[----:B------:R-:W-:Y:S04]  /*2590*/  LDSM.16.M88.4 R96, [R224+0x1800] ;  /* 0x00180000e060783b */ /* 0x000fe80000000200 */
[----:B------:R-:W-:Y:S04]  /*25a0*/  LDSM.16.M88.4 R104, [R224+0x2000] ;  /* 0x00200000e068783b */ /* 0x000fe80000000200 */
[----:B------:R-:W-:Y:S04]  /*25b0*/  LDSM.16.M88.4 R112, [R224+0x2800] ;  /* 0x00280000e070783b */ /* 0x000fe80000000200 */
[----:B------:R-:W-:Y:S04]  /*25c0*/  LDSM.16.M88.4 R124, [R224+0x3000] ;  /* 0x00300000e07c783b */ /* 0x000fe80000000200 */
[----:B------:R-:W1:Y:S04]  /*25d0*/  LDSM.16.M88.4 R20, [R234+0x2000] ;  /* 0x00200000ea14783b */ /* 0x000e680000000200 */
[----:B------:R-:W-:Y:S04]  /*25e0*/  LDSM.16.M88.4 R84, [R241] ;  /* 0x00000000f154783b */ /* 0x000fe80000000200 */
[----:B------:R-:W-:Y:S04]  /*25f0*/  LDSM.16.M88.4 R92, [R240] ;  /* 0x00000000f05c783b */ /* 0x000fe80000000200 */
[----:B------:R-:W-:Y:S04]  /*2600*/  LDSM.16.M88.4 R100, [R239] ;  /* 0x00000000ef64783b */ /* 0x000fe80000000200 */
[----:B------:R-:W-:Y:S04]  /*2610*/  LDSM.16.M88.4 R108, [R238] ;  /* 0x00000000ee6c783b */ /* 0x000fe80000000200 */
[----:B------:R-:W-:Y:S04]  /*2620*/  LDSM.16.M88.4 R116, [R237] ;  /* 0x00000000ed74783b */ /* 0x000fe80000000200 */
[----:B------:R-:W-:Y:S04]  /*2630*/  LDSM.16.M88.4 R128, [R236] ;  /* 0x00000000ec80783b */ /* 0x000fe80000000200 */
[----:B------:R-:W-:Y:S01]  /*2640*/  @!PT LDS RZ, [RZ] ;  /* 0x00000000fffff984 */ /* 0x000fe20000000800 */
[----:B------:R-:W-:Y:S01]  /*2650*/  @!PT LDS RZ, [RZ] ;  /* 0x00000000fffff984 */ /* 0x000fe20000000800 */
[----:B------:R-:W-:Y:S01]  /*2660*/  @!PT LDS RZ, [RZ] ;  /* 0x00000000fffff984 */ /* 0x000fe20000000800 */
[----:B------:R3:W-:Y:S04]  /*2670*/  LDGSTS.E.BYPASS.LTC128B.128 [R243+0x100], [R2.64], !P0 ;  /* 0x0010000002f37fae */ /* 0x0007e8000c101d46 */
[----:B------:R2:W-:Y:S01]  /*2680*/  LDGSTS.E.BYPASS.LTC128B.128 [R243+0x900], [R14.64], !P2 ;  /* 0x009000000ef37fae */ /* 0x0005e2000d101d46 */
[----:B------:R-:W-:-:S03]  /*2690*/  ISETP.LT.OR P2, PT, R4, 0x31, P6 ;  /* 0x000000310400780c */ /* 0x000fc60003741670 */
[----:B------:R2:W-:Y:S01]  /*26a0*/  LDGSTS.E.BYPASS.LTC128B.128 [R243+0x1100], [R12.64], !P1 ;  /* 0x011000000cf37fae */ /* 0x0005e2000c901d46 */
[----:B------:R-:W-:-:S09]  /*26b0*/  ISETP.LT.OR P1, PT, R4, 0x51, P6 ;  /* 0x000000510400780c */ /* 0x000fd20003721670 */
[----:B------:R1:W-:Y:S01]  /*26c0*/  LDGSTS.E.BYPASS.LTC128B.128 [R243+0x1900], [R10.64], !P2 ;  /* 0x019000000af37fae */ /* 0x0003e2000d101d46 */
[----:B---3--:R-:W-:-:S04]  /*26d0*/  IADD3 R2, P0, R18, R170, RZ ;  /* 0x000000aa12027210 */ /* 0x008fc80007f1e0ff */
[----:B----4-:R-:W-:Y:S02]  /*26e0*/  IADD3.X R3, R0, R36, RZ, P0, !PT ;  /* 0x0000002400037210 */ /* 0x010fe400007fe4ff */
[C---:B------:R-:W-:Y:S02]  /*26f0*/  ISETP.LT.OR P0, PT, R4.reuse, 0x41, P6 ;  /* 0x000000410400780c */ /* 0x040fe40003701670 */
[----:B------:R-:W-:Y:S01]  /*2700*/  ISETP.LT.OR P6, PT, R4, 0x61, P6 ;  /* 0x000000610400780c */ /* 0x000fe200037c1670 */
[-C--:B--2---:R-:W-:Y:S10]  /*2710*/  HMMA.16816.F32 R12, R32, R48.reuse, RZ ;  /* 0x00000030200c723c */ /* 0x084ff400000018ff */
[----:B------:R1:W-:Y:S04]  /*2720*/  LDGSTS.E.BYPASS.LTC128B.128 [R243+0x2100], [R8.64], !P0 ;  /* 0x0210000008f37fae */ /* 0x0003e8000c101d46 */
[----:B------:R2:W-:Y:S04]  /*2730*/  LDGSTS.E.BYPASS.LTC128B.128 [R243+0x2900], [R6.64], !P1 ;  /* 0x0290000006f37fae */ /* 0x0005e8000c901d46 */
[----:B------:R3:W-:Y:S04]  /*2740*/  LDGSTS.E.BYPASS.LTC128B.128 [R243+0x3100], [R2.64], !P6 ;  /* 0x0310000002f37fae */ /* 0x0007e8000f101d46 */
[----:B------:R-:W-:Y:S04]  /*2750*/  LDSM.16.M88.4 R40, [R230] ;  /* 0x00000000e628783b */ /* 0x000fe80000000200 */
[----:B------:R-:W4:Y:S01]  /*2760*/  LDSM.16.M88.4 R16, [R232] ;  /* 0x00000000e810783b */ /* 0x000f220000000200 */
[----:B------:R-:W-:Y:S03]  /*2770*/  HMMA.16816.F32 R56, R28, R48, RZ ;  /* 0x000000301c38723c */ /* 0x000fe600000018ff */
[----:B------:R-:W-:Y:S04]  /*2780*/  LDSM.16.M88.4 R44, [R227] ;  /* 0x00000000e32c783b */ /* 0x000fe80000000200 */
[----:B------:R-:W0:Y:S01]  /*2790*/  LDGDEPBAR ;  /* 0x00000000000079af */ /* 0x000e220000000000 */
[----:B-----5:R-:W-:Y:S03]  /*27a0*/  HMMA.16816.F32 R60, R24, R52, R12 ;  /* 0x00000034183c723c */ /* 0x020fe6000000180c */
[----:B------:R-:W5:Y:S04]  /*27b0*/  LDSM.16.M88.4 R12, [R232+0x2000] ;  /* 0x00200000e80c783b */ /* 0x000f680000000200 */
[----:B-1----:R-:W1:Y:S01]  /*27c0*/  LDSM.16.M88.4 R8, [R233] ;  /* 0x00000000e908783b */ /* 0x002e620000000200 */
[----:B------:R-:W-:Y:S03]  /*27d0*/  HMMA.16816.F32 R68, R32, R50, RZ ;  /* 0x000000322044723c */ /* 0x000fe600000018ff */
[----:B--2---:R-:W2:Y:S05]  /*27e0*/  LDSM.16.M88.4 R4, [R233+0x2000] ;  /* 0x00200000e904783b */ /* 0x004eaa0000000200 */
[----:B------:R-:W-:Y:S08]  /*27f0*/  HMMA.16816.F32 R56, R20, R52, R56 ;  /* 0x000000341438723c */ /* 0x000ff00000001838 */
[----:B----4-:R-:W-:Y:S08]  /*2800*/  HMMA.16816.F32 R64, R16, R40, R60 ;  /* 0x000000281040723c */ /* 0x010ff0000000183c */
[----:B------:R-:W-:Y:S08]  /*2810*/  HMMA.16816.F32 R60, R28, R50, RZ ;  /* 0x000000321c3c723c */ /* 0x000ff000000018ff */
[----:B-----5:R-:W-:Y:S08]  /*2820*/  HMMA.16816.F32 R48, R12, R40, R56 ;  /* 0x000000280c30723c */ /* 0x020ff00000001838 */
[----:B------:R-:W-:Y:S08]  /*2830*/  HMMA.16816.F32 R56, R24, R54, R68 ;  /* 0x000000361838723c */ /* 0x000ff00000001844 */
[----:B-1----:R-:W-:Y:S08]  /*2840*/  HMMA.16816.F32 R68, R8, R44, R64 ;  /* 0x0000002c0844723c */ /* 0x002ff00000001840 */
[----:B------:R-:W-:Y:S08]  /*2850*/  HMMA.16816.F32 R64, R20, R54, R60 ;  /* 0x000000361440723c */ /* 0x000ff0000000183c */
[----:B------:R-:W-:Y:S08]  /*2860*/  HMMA.16816.F32 R60, R32, R76, RZ ;  /* 0x0000004c203c723c */ /* 0x000ff000000018ff */
[----:B--2---:R-:W-:Y:S01]  /*2870*/  HMMA.16816.F32 R80, R4, R44, R48 ;  /* 0x0000002c0450723c */ /* 0x004fe20000001830 */
[----:B------:R-:W1:Y:S07]  /*2880*/  LDSM.16.M88.4 R48, [R230+0x800] ;  /* 0x00080000e630783b */ /* 0x000e6e0000000200 */
[----:B------:R-:W-:Y:S01]  /*2890*/  HMMA.16816.F32 R52, R16, R42, R56 ;  /* 0x0000002a1034723c */ /* 0x000fe20000001838 */
[----:B------:R-:W-:-:S07]  /*28a0*/  FMUL.FTZ R0, R68, c[0x0][0x320] ;  /* 0x0000c80044007a20 */ /* 0x000fce0000410000 */
[----:B------:R-:W-:Y:S01]  /*28b0*/  HMMA.16816.F32 R56, R28, R76, RZ ;  /* 0x0000004c1c38723c */ /* 0x000fe200000018ff */
[----:B------:R2:W4:Y:S07]  /*28c0*/  MUFU.TANH R169, R0 ;  /* 0x0000000000a97308 */ /* 0x00052e0000002400 */
[----:B------:R-:W-:Y:S01]  /*28d0*/  HMMA.16816.F32 R60, R24, R84, R60 ;  /* 0x00000054183c723c */ /* 0x000fe2000000183c */
[----:B--2---:R-:W-:-:S07]  /*28e0*/  FMUL.FTZ R0, R69, c[0x0][0x320] ;  /* 0x0000c80045007a20 */ /* 0x004fce0000410000 */
[----:B------:R-:W-:Y:S01]  /*28f0*/  HMMA.16816.F32 R64, R12, R42, R64 ;  /* 0x0000002a0c40723c */ /* 0x000fe20000001840 */
[----:B------:R-:W2:Y:S01]  /*2900*/  LDSM.16.M88.4 R40, [R227+0x800] ;  /* 0x00080000e328783b */ /* 0x000ea20000000200 */
[----:B------:R5:W1:Y:S02]  /*2910*/  MUFU.TANH R168, R0 ;  /* 0x0000000000a87308 */ /* 0x000a640000002400 */
[----:B-----5:R-:W-:-:S06]  /*2920*/  FMUL.FTZ R0, R70, c[0x0][0x320] ;  /* 0x0000c80046007a20 */ /* 0x020fcc0000410000 */
[----:B------:R5:W1:Y:S02]  /*2930*/  MUFU.TANH R201, R0 ;  /* 0x0000000000c97308 */ /* 0x000a640000002400 */
[----:B-----5:R-:W-:Y:S02]  /*2940*/  FMUL.FTZ R0, R71, c[0x0][0x320] ;  /* 0x0000c80047007a20 */ /* 0x020fe40000410000 */
[----:B------:R-:W-:Y:S04]  /*2950*/  HMMA.16816.F32 R68, R8, R46, R52 ;  /* 0x0000002e0844723c */ /* 0x000fe80000001834 */
[----:B------:R5:W1:Y:S04]  /*2960*/  MUFU.TANH R199, R0 ;  /* 0x0000000000c77308 */ /* 0x000a680000002400 */
[----:B------:R-:W-:Y:S01]  /*2970*/  HMMA.16816.F32 R52, R20, R84, R56 ;  /* 0x000000541434723c */ /* 0x000fe20000001838 */
[----:B-----5:R-:W-:-:S07]  /*2980*/  FMUL.FTZ R0, R80, c[0x0][0x320] ;  /* 0x0000c80050007a20 */ /* 0x020fce0000410000 */
[----:B------:R-:W-:Y:S01]  /*2990*/  HMMA.16816.F32 R56, R32, R78, RZ ;  /* 0x0000004e2038723c */ /* 0x000fe200000018ff */
[----:B------:R5:W2:Y:S07]  /*29a0*/  MUFU.TANH R185, R0 ;  /* 0x0000000000b97308 */ /* 0x000aae0000002400 */
[----:B-1----:R-:W-:Y:S01]  /*29b0*/  HMMA.16816.F32 R60, R16, R48, R60 ;  /* 0x00000030103c723c */ /* 0x002fe2000000183c */
[----:B-----5:R-:W-:-:S04]  /*29c0*/  FMUL.FTZ R0, R81, c[0x0][0x320] ;  /* 0x0000c80051007a20 */ /* 0x020fc80000410000 */
[----:B------:R1:W1:Y:S03]  /*29d0*/  MUFU.TANH R183, R0 ;  /* 0x0000000000b77308 */ /* 0x0002660000002400 */
[----:B------:R-:W-:Y:S01]  /*29e0*/  HMMA.16816.F32 R72, R4, R46, R64 ;  /* 0x0000002e0448723c */ /* 0x000fe20000001840 */
[----:B-1----:R-:W-:-:S04]  /*29f0*/  FMUL.FTZ R0, R82, c[0x0][0x320] ;  /* 0x0000c80052007a20 */ /* 0x002fc80000410000 */
[----:B------:R1:W1:Y:S03]  /*2a00*/  MUFU.TANH R202, R0 ;  /* 0x0000000000ca7308 */ /* 0x0002660000002400 */
[----:B------:R-:W-:Y:S01]  /*2a10*/  HMMA.16816.F32 R64, R28, R78, RZ ;  /* 0x0000004e1c40723c */ /* 0x000fe200000018ff */
[----:B-1----:R-:W-:-:S04]  /*2a20*/  FMUL.FTZ R0, R83, c[0x0][0x320] ;  /* 0x0000c80053007a20 */ /* 0x002fc80000410000 */
[----:B------:R1:W1:Y:S03]  /*2a30*/  MUFU.TANH R200, R0 ;  /* 0x0000000000c87308 */ /* 0x0002660000002400 */
[----:B------:R-:W-:Y:S01]  /*2a40*/  HMMA.16816.F32 R44, R12, R48, R52 ;  /* 0x000000300c2c723c */ /* 0x000fe20000001834 */
[----:B-1----:R-:W-:-:S04]  /*2a50*/  FMUL.FTZ R0, R68, c[0x0][0x320] ;  /* 0x0000c80044007a20 */ /* 0x002fc80000410000 */
[----:B------:R1:W1:Y:S03]  /*2a60*/  MUFU.TANH R166, R0 ;  /* 0x0000000000a67308 */ /* 0x0002660000002400 */
[----:B------:R-:W-:Y:S01]  /*2a70*/  HMMA.16816.F32 R52, R24, R86, R56 ;  /* 0x000000561834723c */ /* 0x000fe20000001838 */
[----:B-1----:R-:W-:-:S04]  /*2a80*/  FMUL.FTZ R0, R69, c[0x0][0x320] ;  /* 0x0000c80045007a20 */ /* 0x002fc80000410000 */
[----:B------:R1:W1:Y:S03]  /*2a90*/  MUFU.TANH R165, R0 ;  /* 0x0000000000a57308 */ /* 0x0002660000002400 */
[----:B------:R-:W-:Y:S01]  /*2aa0*/  HMMA.16816.F32 R64, R20, R86, R64 ;  /* 0x000000561440723c */ /* 0x000fe20000001840 */
[----:B-1----:R-:W-:-:S04]  /*2ab0*/  FMUL.FTZ R0, R70, c[0x0][0x320] ;  /* 0x0000c80046007a20 */ /* 0x002fc80000410000 */
[----:B------:R1:W1:Y:S02]  /*2ac0*/  MUFU.TANH R197, R0 ;  /* 0x0000000000c57308 */ /* 0x0002640000002400 */
[----:B-1----:R-:W-:Y:S02]  /*2ad0*/  FMUL.FTZ R0, R71, c[0x0][0x320] ;  /* 0x0000c80047007a20 */ /* 0x002fe40000410000 */
[----:B--2---:R-:W-:Y:S04]  /*2ae0*/  HMMA.16816.F32 R68, R8, R40, R60 ;  /* 0x000000280844723c */ /* 0x004fe8000000183c */
[----:B------:R1:W2:Y:S04]  /*2af0*/  MUFU.TANH R195, R0 ;  /* 0x0000000000c37308 */ /* 0x0002a80000002400 */
[----:B------:R-:W-:Y:S01]  /*2b00*/  HMMA.16816.F32 R60, R32, R88, RZ ;  /* 0x00000058203c723c */ /* 0x000fe200000018ff */
[----:B-1----:R-:W-:-:S04]  /*2b10*/  FMUL.FTZ R0, R72, c[0x0][0x320] ;  /* 0x0000c80048007a20 */ /* 0x002fc80000410000 */
[----:B------:R1:W1:Y:S03]  /*2b20*/  MUFU.TANH R182, R0 ;  /* 0x0000000000b67308 */ /* 0x0002660000002400 */
[----:B------:R-:W-:Y:S01]  /*2b30*/  HMMA.16816.F32 R76, R4, R40, R44 ;  /* 0x00000028044c723c */ /* 0x000fe2000000182c */
[----:B------:R-:W5:Y:S07]  /*2b40*/  LDSM.16.M88.4 R44, [R230+0x1000] ;  /* 0x00100000e62c783b */ /* 0x000f6e0000000200 */
[----:B------:R-:W-:Y:S01]  /*2b50*/  HMMA.16816.F32 R52, R16, R50, R52 ;  /* 0x000000321034723c */ /* 0x000fe20000001834 */
[----:B-1----:R-:W-:-:S04]  /*2b60*/  FMUL.FTZ R0, R73, c[0x0][0x320] ;  /* 0x0000c80049007a20 */ /* 0x002fc80000410000 */
[----:B------:R1:W1:Y:S03]  /*2b70*/  MUFU.TANH R181, R0 ;  /* 0x0000000000b57308 */ /* 0x0002660000002400 */
[----:B------:R-:W-:Y:S01]  /*2b80*/  HMMA.16816.F32 R56, R28, R88, RZ ;  /* 0x000000581c38723c */ /* 0x000fe200000018ff */
[----:B-1----:R-:W-:-:S04]  /*2b90*/  FMUL.FTZ R0, R74, c[0x0][0x320] ;  /* 0x0000c8004a007a20 */ /* 0x002fc80000410000 */
[----:B------:R1:W1:Y:S03]  /*2ba0*/  MUFU.TANH R198, R0 ;  /* 0x0000000000c67308 */ /* 0x0002660000002400 */
[----:B------:R-:W-:Y:S01]  /*2bb0*/  HMMA.16816.F32 R64, R12, R50, R64 ;  /* 0x000000320c40723c */ /* 0x000fe20000001840 */
[----:B------:R-:W2:Y:S01]  /*2bc0*/  LDSM.16.M88.4 R48, [R227+0x1000] ;  /* 0x00100000e330783b */ /* 0x000ea20000000200 */
[----:B-1----:R-:W-:-:S04]  /*2bd0*/  FMUL.FTZ R0, R75, c[0x0][0x320] ;  /* 0x0000c8004b007a20 */ /* 0x002fc80000410000 */
[----:B------:R1:W1:Y:S02]  /*2be0*/  MUFU.TANH R196, R0 ;  /* 0x0000000000c47308 */ /* 0x0002640000002400 */
[----:B------:R-:W-:Y:S01]  /*2bf0*/  HMMA.16816.F32 R60, R24, R92, R60 ;  /* 0x0000005c183c723c */ /* 0x000fe2000000183c */
[----:B-1----:R-:W-:-:S05]  /*2c00*/  FMUL.FTZ R0, R68, c[0x0][0x320] ;  /* 0x0000c80044007a20 */ /* 0x002fca0000410000 */
[----:B------:R1:W1:Y:S02]  /*2c10*/  MUFU.TANH R161, R0 ;  /* 0x0000000000a17308 */ /* 0x0002640000002400 */
[----:B-1----:R-:W-:-:S06]  /*2c20*/  FMUL.FTZ R0, R69, c[0x0][0x320] ;  /* 0x0000c80045007a20 */ /* 0x002fcc0000410000 */
[----:B------:R1:W1:Y:S02]  /*2c30*/  MUFU.TANH R153, R0 ;  /* 0x0000000000997308 */ /* 0x0002640000002400 */
[----:B-1----:R-:W-:-:S06]  /*2c40*/  FMUL.FTZ R0, R70, c[0x0][0x320] ;  /* 0x0000c80046007a20 */ /* 0x002fcc0000410000 */
[----:B------:R1:W1:Y:S02]  /*2c50*/  MUFU.TANH R193, R0 ;  /* 0x0000000000c17308 */ /* 0x0002640000002400 */
[----:B-1----:R-:W-:Y:S02]  /*2c60*/  FMUL.FTZ R0, R71, c[0x0][0x320] ;  /* 0x0000c80047007a20 */ /* 0x002fe40000410000 */
[----:B------:R-:W-:Y:S04]  /*2c70*/  HMMA.16816.F32 R68, R8, R42, R52 ;  /* 0x0000002a0844723c */ /* 0x000fe80000001834 */
[----:B------:R1:W1:Y:S04]  /*2c80*/  MUFU.TANH R167, R0 ;  /* 0x0000000000a77308 */ /* 0x0002680000002400 */
[----:B------:R-:W-:Y:S01]  /*2c90*/  HMMA.16816.F32 R52, R20, R92, R56 ;  /* 0x0000005c1434723c */ /* 0x000fe20000001838 */
[----:B-1----:R-:W-:-:S07]  /*2ca0*/  FMUL.FTZ R0, R76, c[0x0][0x320] ;  /* 0x0000c8004c007a20 */ /* 0x002fce0000410000 */
[----:B------:R-:W-:Y:S01]  /*2cb0*/  HMMA.16816.F32 R56, R32, R90, RZ ;  /* 0x0000005a2038723c */ /* 0x000fe200000018ff */
[----:B------:R1:W1:Y:S07]  /*2cc0*/  MUFU.TANH R180, R0 ;  /* 0x0000000000b47308 */ /* 0x00026e0000002400 */
[----:B------:R-:W-:Y:S01]  /*2cd0*/  HMMA.16816.F32 R72, R4, R42, R64 ;  /* 0x0000002a0448723c */ /* 0x000fe20000001840 */
[----:B-1----:R-:W-:-:S07]  /*2ce0*/  FMUL.FTZ R0, R77, c[0x0][0x320] ;  /* 0x0000c8004d007a20 */ /* 0x002fce0000410000 */
[----:B-----5:R-:W-:Y:S01]  /*2cf0*/  HMMA.16816.F32 R60, R16, R44, R60 ;  /* 0x0000002c103c723c */ /* 0x020fe2000000183c */
[----:B------:R1:W1:Y:S07]  /*2d00*/  MUFU.TANH R179, R0 ;  /* 0x0000000000b37308 */ /* 0x00026e0000002400 */
        /* <DEDUP_REMOVED lines=12> */
[----:B-1----:R-:W-:-:S06]  /*2dd0*/  FMUL.FTZ R0, R70, c[0x0][0x320] ;  /* 0x0000c80046007a20 */ /* 0x002fcc0000410000 */
[----:B------:R1:W1:Y:S02]  /*2de0*/  MUFU.TANH R164, R0 ;  /* 0x0000000000a47308 */ /* 0x0002640000002400 */
[----:B-1----:R-:W-:Y:S02]  /*2df0*/  FMUL.FTZ R0, R71, c[0x0][0x320] ;  /* 0x0000c80047007a20 */ /* 0x002fe40000410000 */
[----:B--2---:R-:W-:Y:S04]  /*2e00*/  HMMA.16816.F32 R68, R8, R48, R60 ;  /* 0x000000300844723c */ /* 0x004fe8000000183c */
[----:B------:R1:W2:Y:S04]  /*2e10*/  MUFU.TANH R162, R0 ;  /* 0x0000000000a27308 */ /* 0x0002a80000002400 */
[----:B------:R-:W-:Y:S01]  /*2e20*/  HMMA.16816.F32 R60, R32, R96, RZ ;  /* 0x00000060203c723c */ /* 0x000fe200000018ff */
[----:B-1----:R-:W-:-:S04]  /*2e30*/  FMUL.FTZ R0, R72, c[0x0][0x320] ;  /* 0x0000c80048007a20 */ /* 0x002fc80000410000 */
[----:B------:R1:W1:Y:S03]  /*2e40*/  MUFU.TANH R160, R0 ;  /* 0x0000000000a07308 */ /* 0x0002660000002400 */
[----:B------:R-:W-:Y:S08]  /*2e50*/  HMMA.16816.F32 R76, R4, R48, R40 ;  /* 0x00000030044c723c */ /* 0x000ff00000001828 */
[----:B------:R-:W-:Y:S01]  /*2e60*/  HMMA.16816.F32 R40, R16, R46, R52 ;  /* 0x0000002e1028723c */ /* 0x000fe20000001834 */
[----:B------:R-:W5:Y:S01]  /*2e70*/  LDSM.16.M88.4 R52, [R230+0x1800] ;  /* 0x00180000e634783b */ /* 0x000f620000000200 */
[----:B-1----:R-:W-:-:S04]  /*2e80*/  FMUL.FTZ R0, R73, c[0x0][0x320] ;  /* 0x0000c80049007a20 */ /* 0x002fc80000410000 */
[----:B------:R1:W1:Y:S02]  /*2e90*/  MUFU.TANH R159, R0 ;  /* 0x00000000009f7308 */ /* 0x0002640000002400 */
[----:B------:R-:W-:Y:S01]  /*2ea0*/  HMMA.16816.F32 R64, R12, R46, R64 ;  /* 0x0000002e0c40723c */ /* 0x000fe20000001840 */
[----:B-1----:R-:W-:-:S05]  /*2eb0*/  FMUL.FTZ R0, R74, c[0x0][0x320] ;  /* 0x0000c8004a007a20 */ /* 0x002fca0000410000 */
[----:B------:R1:W1:Y:S02]  /*2ec0*/  MUFU.TANH R184, R0 ;  /* 0x0000000000b87308 */ /* 0x0002640000002400 */
[----:B------:R-:W-:Y:S01]  /*2ed0*/  HMMA.16816.F32 R56, R28, R96, RZ ;  /* 0x000000601c38723c */ /* 0x000fe200000018ff */
[----:B-1----:R-:W-:-:S05]  /*2ee0*/  FMUL.FTZ R0, R75, c[0x0][0x320] ;  /* 0x0000c8004b007a20 */ /* 0x002fca0000410000 */
[----:B------:R1:W1:Y:S02]  /*2ef0*/  MUFU.TANH R163, R0 ;  /* 0x0000000000a37308 */ /* 0x0002640000002400 */
[----:B------:R-:W-:Y:S01]  /*2f00*/  HMMA.16816.F32 R60, R24, R100, R60 ;  /* 0x00000064183c723c */ /* 0x000fe2000000183c */
[----:B-1----:R-:W-:-:S05]  /*2f10*/  FMUL.FTZ R0, R68, c[0x0][0x320] ;  /* 0x0000c80044007a20 */ /* 0x002fca0000410000 */
[----:B------:R1:W1:Y:S02]  /*2f20*/  MUFU.TANH R145, R0 ;  /* 0x0000000000917308 */ /* 0x0002640000002400 */
[----:B-1----:R-:W-:-:S06]  /*2f30*/  FMUL.FTZ R0, R69, c[0x0][0x320] ;  /* 0x0000c80045007a20 */ /* 0x002fcc0000410000 */
[----:B------:R1:W1:Y:S01]  /*2f40*/  MUFU.TANH R144, R0 ;  /* 0x0000000000907308 */ /* 0x0002620000002400 */
[----:B------:R-:W-:Y:S01]  /*2f50*/  HMMA.16816.F32 R72, R4, R50, R64 ;  /* 0x000000320448723c */ /* 0x000fe20000001840 */
[----:B-1----:R-:W-:-:S06]  /*2f60*/  FMUL.FTZ R0, R70, c[0x0][0x320] ;  /* 0x0000c80046007a20 */ /* 0x002fcc0000410000 */
[----:B------:R1:W1:Y:S01]  /*2f70*/  MUFU.TANH R152, R0 ;  /* 0x0000000000987308 */ /* 0x0002620000002400 */
[----:B------:R-:W-:Y:S01]  /*2f80*/  HMMA.16816.F32 R44, R20, R100, R56 ;  /* 0x00000064142c723c */ /* 0x000fe20000001838 */
[----:B-1----:R-:W-:-:S07]  /*2f90*/  FMUL.FTZ R0, R71, c[0x0][0x320] ;  /* 0x0000c80047007a20 */ /* 0x002fce0000410000 */
[----:B------:R-:W-:Y:S01]  /*2fa0*/  HMMA.16816.F32 R68, R8, R50, R40 ;  /* 0x000000320844723c */ /* 0x000fe20000001828 */
[----:B------:R-:W1:Y:S01]  /*2fb0*/  LDSM.16.M88.4 R40, [R227+0x1800] ;  /* 0x00180000e328783b */ /* 0x000e620000000200 */
[----:B------:R2:W1:Y:S06]  /*2fc0*/  MUFU.TANH R151, R0 ;  /* 0x0000000000977308 */ /* 0x00046c0000002400 */
[----:B------:R-:W-:Y:S01]  /*2fd0*/  HMMA.16816.F32 R48, R32, R98, RZ ;  /* 0x000000622030723c */ /* 0x000fe200000018ff */
[----:B--2---:R-:W-:-:S04]  /*2fe0*/  FMUL.FTZ R0, R76, c[0x0][0x320] ;  /* 0x0000c8004c007a20 */ /* 0x004fc80000410000 */
[----:B------:R2:W1:Y:S03]  /*2ff0*/  MUFU.TANH R156, R0 ;  /* 0x00000000009c7308 */ /* 0x0004660000002400 */
[----:B-----5:R-:W-:Y:S01]  /*3000*/  HMMA.16816.F32 R56, R16, R52, R60 ;  /* 0x000000341038723c */ /* 0x020fe2000000183c */
[----:B--2---:R-:W-:-:S04]  /*3010*/  FMUL.FTZ R0, R77, c[0x0][0x320] ;  /* 0x0000c8004d007a20 */ /* 0x004fc80000410000 */
[----:B------:R2:W1:Y:S03]  /*3020*/  MUFU.TANH R155, R0 ;  /* 0x00000000009b7308 */ /* 0x0004660000002400 */
[----:B------:R-:W-:Y:S01]  /*3030*/  HMMA.16816.F32 R60, R28, R98, RZ ;  /* 0x000000621c3c723c */ /* 0x000fe200000018ff */
[----:B--2---:R-:W-:-:S04]  /*3040*/  FMUL.FTZ R0, R78, c[0x0][0x320] ;  /* 0x0000c8004e007a20 */ /* 0x004fc80000410000 */
[----:B------:R2:W1:Y:S03]  /*3050*/  MUFU.TANH R158, R0 ;  /* 0x00000000009e7308 */ /* 0x0004660000002400 */
[----:B------:R-:W-:Y:S01]  /*3060*/  HMMA.16816.F32 R44, R12, R52, R44 ;  /* 0x000000340c2c723c */ /* 0x000fe2000000182c */
[----:B--2---:R-:W-:-:S04]  /*3070*/  FMUL.FTZ R0, R79, c[0x0][0x320] ;  /* 0x0000c8004f007a20 */ /* 0x004fc80000410000 */
[----:B------:R2:W1:Y:S03]  /*3080*/  MUFU.TANH R157, R0 ;  /* 0x00000000009d7308 */ /* 0x0004660000002400 */
[----:B------:R-:W-:Y:S01]  /*3090*/  HMMA.16816.F32 R48, R24, R102, R48 ;  /* 0x000000661830723c */ /* 0x000fe20000001830 */
[----:B--2---:R-:W-:-:S04]  /*30a0*/  FMUL.FTZ R0, R68, c[0x0][0x320] ;  /* 0x0000c80044007a20 */ /* 0x004fc80000410000 */
[----:B------:R2:W1:Y:S02]  /*30b0*/  MUFU.TANH R101, R0 ;  /* 0x0000000000657308 */ /* 0x0004640000002400 */
[----:B--2---:R-:W-:-:S06]  /*30c0*/  FMUL.FTZ R0, R69, c[0x0][0x320] ;  /* 0x0000c80045007a20 */ /* 0x004fcc0000410000 */
[----:B------:R2:W1:Y:S01]  /*30d0*/  MUFU.TANH R100, R0 ;  /* 0x0000000000647308 */ /* 0x0004620000002400 */
[----:B------:R-:W-:Y:S01]  /*30e0*/  HMMA.16816.F32 R64, R20, R102, R60 ;  /* 0x000000661440723c */ /* 0x000fe2000000183c */
[----:B--2---:R-:W-:-:S06]  /*30f0*/  FMUL.FTZ R0, R70, c[0x0][0x320] ;  /* 0x0000c80046007a20 */ /* 0x004fcc0000410000 */
[----:B------:R2:W1:Y:S01]  /*3100*/  MUFU.TANH R148, R0 ;  /* 0x0000000000947308 */ /* 0x0004620000002400 */
[----:B------:R-:W-:Y:S01]  /*3110*/  HMMA.16816.F32 R60, R32, R104, RZ ;  /* 0x00000068203c723c */ /* 0x000fe200000018ff */
[----:B--2---:R-:W-:-:S07]  /*3120*/  FMUL.FTZ R0, R71, c[0x0][0x320] ;  /* 0x0000c80047007a20 */ /* 0x004fce0000410000 */
[----:B-1----:R-:W-:Y:S01]  /*3130*/  HMMA.16816.F32 R68, R8, R40, R56 ;  /* 0x000000280844723c */ /* 0x002fe20000001838 */
[----:B------:R1:W2:Y:S02]  /*3140*/  MUFU.TANH R146, R0 ;  /* 0x0000000000927308 */ /* 0x0002a40000002400 */
[----:B-1----:R-:W-:-:S06]  /*3150*/  FMUL.FTZ R0, R72, c[0x0][0x320] ;  /* 0x0000c80048007a20 */ /* 0x002fcc0000410000 */
[----:B------:R1:W1:Y:S01]  /*3160*/  MUFU.TANH R122, R0 ;  /* 0x00000000007a7308 */ /* 0x0002620000002400 */
[----:B------:R-:W-:Y:S01]  /*3170*/  HMMA.16816.F32 R76, R4, R40, R44 ;  /* 0x00000028044c723c */ /* 0x000fe2000000182c */
[----:B------:R-:W5:Y:S07]  /*3180*/  LDSM.16.M88.4 R44, [R230+0x2000] ;  /* 0x00200000e62c783b */ /* 0x000f6e0000000200 */
[----:B------:R-:W-:Y:S01]  /*3190*/  HMMA.16816.F32 R48, R16, R54, R48 ;  /* 0x000000361030723c */ /* 0x000fe20000001830 */
[----:B-1----:R-:W-:-:S07]  /*31a0*/  FMUL.FTZ R0, R73, c[0x0][0x320] ;  /* 0x0000c80049007a20 */ /* 0x002fce0000410000 */
[----:B------:R-:W-:Y:S01]  /*31b0*/  HMMA.16816.F32 R56, R28, R104, RZ ;  /* 0x000000681c38723c */ /* 0x000fe200000018ff */
[----:B------:R1:W1:Y:S02]  /*31c0*/  MUFU.TANH R123, R0 ;  /* 0x00000000007b7308 */ /* 0x0002640000002400 */
[----:B-1----:R-:W-:-:S06]  /*31d0*/  FMUL.FTZ R0, R74, c[0x0][0x320] ;  /* 0x0000c8004a007a20 */ /* 0x002fcc0000410000 */
[----:B------:R1:W1:Y:S01]  /*31e0*/  MUFU.TANH R154, R0 ;  /* 0x00000000009a7308 */ /* 0x0002620000002400 */
[----:B------:R-:W-:Y:S01]  /*31f0*/  HMMA.16816.F32 R64, R12, R54, R64 ;  /* 0x000000360c40723c */ /* 0x000fe20000001840 */
        /* <DEDUP_REMOVED lines=8> */
[----:B------:R-:W-:Y:S01]  /*3280*/  HMMA.16816.F32 R56, R32, R106, RZ ;  /* 0x0000006a2038723c */ /* 0x000fe200000018ff */
[----:B-1----:R-:W-:-:S06]  /*3290*/  FMUL.FTZ R0, R70, c[0x0][0x320] ;  /* 0x0000c80046007a20 */ /* 0x002fcc0000410000 */
[----:B------:R1:W1:Y:S02]  /*32a0*/  MUFU.TANH R132, R0 ;  /* 0x0000000000847308 */ /* 0x0002640000002400 */
[----:B-1----:R-:W-:Y:S02]  /*32b0*/  FMUL.FTZ R0, R71, c[0x0][0x320] ;  /* 0x0000c80047007a20 */ /* 0x002fe40000410000 */
[----:B------:R-:W-:Y:S01]  /*32c0*/  HMMA.16816.F32 R68, R8, R42, R48 ;  /* 0x0000002a0844723c */ /* 0x000fe20000001830 */
[----:B------:R-:W1:Y:S03]  /*32d0*/  LDSM.16.M88.4 R48, [R227+0x2000] ;  /* 0x00200000e330783b */ /* 0x000e660000000200 */
[----:B------:R2:W1:Y:S02]  /*32e0*/  MUFU.TANH R133, R0 ;  /* 0x0000000000857308 */ /* 0x0004640000002400 */
[----:B--2---:R-:W-:-:S06]  /*32f0*/  FMUL.FTZ R0, R76, c[0x0][0x320] ;  /* 0x0000c8004c007a20 */ /* 0x004fcc0000410000 */
[----:B------:R2:W1:Y:S01]  /*3300*/  MUFU.TANH R136, R0 ;  /* 0x0000000000887308 */ /* 0x0004620000002400 */
[----:B------:R-:W-:Y:S08]  /*3310*/  HMMA.16816.F32 R72, R4, R42, R64 ;  /* 0x0000002a0448723c */ /* 0x000ff00000001840 */
[----:B-----5:R-:W-:Y:S01]  /*3320*/  HMMA.16816.F32 R60, R16, R44, R60 ;  /* 0x0000002c103c723c */ /* 0x020fe2000000183c */
[----:B--2---:R-:W-:-:S07]  /*3330*/  FMUL.FTZ R0, R77, c[0x0][0x320] ;  /* 0x0000c8004d007a20 */ /* 0x004fce0000410000 */
[----:B------:R-:W-:Y:S01]  /*3340*/  HMMA.16816.F32 R64, R28, R106, RZ ;  /* 0x0000006a1c40723c */ /* 0x000fe200000018ff */
[----:B------:R2:W1:Y:S07]  /*3350*/  MUFU.TANH R137, R0 ;  /* 0x0000000000897308 */ /* 0x00046e0000002400 */
        /* <DEDUP_REMOVED lines=10> */
[----:B------:R2:W2:Y:S01]  /*3400*/  MUFU.TANH R143, R0 ;  /* 0x00000000008f7308 */ /* 0x0004a20000002400 */
[----:B-1----:R-:W-:Y:S01]  /*3410*/  HMMA.16816.F32 R76, R4, R48, R40 ;  /* 0x00000030044c723c */ /* 0x002fe20000001828 */
[----:B--2---:R-:W-:-:S06]  /*3420*/  FMUL.FTZ R0, R70, c[0x0][0x320] ;  /* 0x0000c80046007a20 */ /* 0x004fcc0000410000 */
[----:B------:R1:W2:Y:S01]  /*3430*/  MUFU.TANH R134, R0 ;  /* 0x0000000000867308 */ /* 0x0002a20000002400 */
[----:B------:R-:W-:Y:S01]  /*3440*/  HMMA.16816.F32 R40, R16, R46, R52 ;  /* 0x0000002e1028723c */ /* 0x000fe20000001834 */
[----:B------:R-:W5:Y:S01]  /*3450*/  LDSM.16.M88.4 R52, [R230+0x2800] ;  /* 0x00280000e634783b */ /* 0x000f620000000200 */
[----:B-1----:R-:W-:-:S06]  /*3460*/  FMUL.FTZ R0, R71, c[0x0][0x320] ;  /* 0x0000c80047007a20 */ /* 0x002fcc0000410000 */
[----:B------:R-:W-:Y:S08]  /*3470*/  HMMA.16816.F32 R68, R8, R48, R60 ;  /* 0x000000300844723c */ /* 0x000ff0000000183c */
[----:B------:R-:W-:Y:S01]  /*3480*/  HMMA.16816.F32 R60, R32, R112, RZ ;  /* 0x00000070203c723c */ /* 0x000fe200000018ff */
[----:B------:R1:W1:Y:S02]  /*3490*/  MUFU.TANH R135, R0 ;  /* 0x0000000000877308 */ /* 0x0002640000002400 */
[----:B-1----:R-:W-:-:S06]  /*34a0*/  FMUL.FTZ R0, R72, c[0x0][0x320] ;  /* 0x0000c80048007a20 */ /* 0x002fcc0000410000 */
[----:B------:R1:W1:Y:S01]  /*34b0*/  MUFU.TANH R138, R0 ;  /* 0x00000000008a7308 */ /* 0x0002620000002400 */
[----:B------:R-:W-:Y:S08]  /*34c0*/  HMMA.16816.F32 R56, R28, R112, RZ ;  /* 0x000000701c38723c */ /* 0x000ff000000018ff */
        /* <DEDUP_REMOVED lines=8> */
[----:B-1----:R-:W-:-:S06]  /*3550*/  FMUL.FTZ R0, R68, c[0x0][0x320] ;  /* 0x0000c80044007a20 */ /* 0x002fcc0000410000 */
[----:B------:R1:W1:Y:S01]  /*3560*/  MUFU.TANH R91, R0 ;  /* 0x00000000005b7308 */ /* 0x0002620000002400 */
[----:B------:R-:W-:Y:S01]  /*3570*/  HMMA.16816.F32 R44, R20, R116, R56 ;  /* 0x00000074142c723c */ /* 0x000fe20000001838 */
[----:B-1----:R-:W-:-:S06]  /*3580*/  FMUL.FTZ R0, R69, c[0x0][0x320] ;  /* 0x0000c80045007a20 */ /* 0x002fcc0000410000 */
[----:B------:R1:W1:Y:S01]  /*3590*/  MUFU.TANH R90, R0 ;  /* 0x00000000005a7308 */ /* 0x0002620000002400 */
[----:B------:R-:W-:Y:S08]  /*35a0*/  HMMA.16816.F32 R72, R4, R50, R64 ;  /* 0x000000320448723c */ /* 0x000ff00000001840 */
[----:B-----5:R-:W-:Y:S01]  /*35b0*/  HMMA.16816.F32 R56, R16, R52, R60 ;  /* 0x000000341038723c */ /* 0x020fe2000000183c */
[----:B-1----:R-:W-:-:S04]  /*35c0*/  FMUL.FTZ R0, R70, c[0x0][0x320] ;  /* 0x0000c80046007a20 */ /* 0x002fc80000410000 */
[----:B------:R1:W1:Y:S03]  /*35d0*/  MUFU.TANH R97, R0 ;  /* 0x0000000000617308 */ /* 0x0002660000002400 */
[----:B------:R-:W-:Y:S01]  /*35e0*/  HMMA.16816.F32 R60, R28, R114, RZ ;  /* 0x000000721c3c723c */ /* 0x000fe200000018ff */
[----:B-1----:R-:W-:-:S07]  /*35f0*/  FMUL.FTZ R0, R71, c[0x0][0x320] ;  /* 0x0000c80047007a20 */ /* 0x002fce0000410000 */
[----:B------:R-:W-:Y:S01]  /*3600*/  HMMA.16816.F32 R68, R8, R50, R40 ;  /* 0x000000320844723c */ /* 0x000fe20000001828 */
[----:B------:R-:W1:Y:S07]  /*3610*/  LDSM.16.M88.4 R40, [R227+0x2800] ;  /* 0x00280000e328783b */ /* 0x000e6e0000000200 */
[----:B------:R-:W-:Y:S01]  /*3620*/  HMMA.16816.F32 R48, R32, R114, RZ ;  /* 0x000000722030723c */ /* 0x000fe200000018ff */
[----:B------:R5:W1:Y:S07]  /*3630*/  MUFU.TANH R96, R0 ;  /* 0x0000000000607308 */ /* 0x000a6e0000002400 */
[-C--:B------:R-:W-:Y:S01]  /*3640*/  HMMA.16816.F32 R64, R20, R118.reuse, R60 ;  /* 0x000000761440723c */ /* 0x080fe2000000183c */
[----:B-----5:R-:W-:Y:S11]  /*3650*/  FMUL.FTZ R0, R76, c[0x0][0x320] ;  /* 0x0000c8004c007a20 */ /* 0x020ff60000410000 */
[----:B------:R-:W-:Y:S04]  /*3660*/  @!UPT UIADD3 URZ, URZ, URZ, URZ ;  /* 0x0000003f3f3ff290 */ /* 0x000fe8000fffe03f */
[----:B------:R-:W-:Y:S01]  /*3670*/  HMMA.16816.F32 R48, R24, R118, R48 ;  /* 0x000000761830723c */ /* 0x000fe20000001830 */
[----:B------:R5:W1:Y:S02]  /*3680*/  MUFU.TANH R94, R0 ;  /* 0x00000000005e7308 */ /* 0x000a640000002400 */
[----:B-----5:R-:W-:-:S06]  /*3690*/  FMUL.FTZ R0, R77, c[0x0][0x320] ;  /* 0x0000c8004d007a20 */ /* 0x020fcc0000410000 */
[----:B------:R5:W1:Y:S01]  /*36a0*/  MUFU.TANH R92, R0 ;  /* 0x00000000005c7308 */ /* 0x000a620000002400 */
[----:B------:R-:W-:Y:S01]  /*36b0*/  HMMA.16816.F32 R44, R12, R52, R44 ;  /* 0x000000340c2c723c */ /* 0x000fe2000000182c */
[----:B-----5:R-:W-:-:S06]  /*36c0*/  FMUL.FTZ R0, R78, c[0x0][0x320] ;  /* 0x0000c8004e007a20 */ /* 0x020fcc0000410000 */
[----:B------:R5:W1:Y:S07]  /*36d0*/  MUFU.TANH R95, R0 ;  /* 0x00000000005f7308 */ /* 0x000a6e0000002400 */
[-C--:B------:R-:W-:Y:S08]  /*36e0*/  HMMA.16816.F32 R48, R16, R54.reuse, R48 ;  /* 0x000000361030723c */ /* 0x080ff00000001830 */
[----:B------:R-:W-:Y:S01]  /*36f0*/  HMMA.16816.F32 R52, R12, R54, R64 ;  /* 0x000000360c34723c */ /* 0x000fe20000001840 */
[----:B-----5:R-:W-:-:S04]  /*3700*/  FMUL.FTZ R0, R79, c[0x0][0x320] ;  /* 0x0000c8004f007a20 */ /* 0x020fc80000410000 */
[----:B------:R5:W1:Y:S02]  /*3710*/  MUFU.TANH R93, R0 ;  /* 0x00000000005d7308 */ /* 0x000a640000002400 */
[----:B-----5:R-:W-:-:S06]  /*3720*/  FMUL.FTZ R0, R68, c[0x0][0x320] ;  /* 0x0000c80044007a20 */ /* 0x020fcc0000410000 */
[----:B------:R5:W1:Y:S02]  /*3730*/  MUFU.TANH R82, R0 ;  /* 0x0000000000527308 */ /* 0x000a640000002400 */
[----:B-----5:R-:W-:-:S06]  /*3740*/  FMUL.FTZ R0, R69, c[0x0][0x320] ;  /* 0x0000c80045007a20 */ /* 0x020fcc0000410000 */
[----:B------:R5:W1:Y:S01]  /*3750*/  MUFU.TANH R81, R0 ;  /* 0x0000000000517308 */ /* 0x000a620000002400 */
[----:B------:R-:W-:Y:S01]  /*3760*/  HMMA.16816.F32 R60, R32, R124, RZ ;  /* 0x0000007c203c723c */ /* 0x000fe200000018ff */
[----:B-----5:R-:W-:-:S06]  /*3770*/  FMUL.FTZ R0, R70, c[0x0][0x320] ;  /* 0x0000c80046007a20 */ /* 0x020fcc0000410000 */
[----:B------:R5:W1:Y:S01]  /*3780*/  MUFU.TANH R89, R0 ;  /* 0x0000000000597308 */ /* 0x000a620000002400 */
[----:B------:R-:W-:Y:S01]  /*3790*/  HMMA.16816.F32 R32, R32, R126, RZ ;  /* 0x0000007e2020723c */ /* 0x000fe200000018ff */
[----:B-----5:R-:W-:-:S07]  /*37a0*/  FMUL.FTZ R0, R71, c[0x0][0x320] ;  /* 0x0000c80047007a20 */ /* 0x020fce0000410000 */
[----:B-1----:R-:W-:Y:S01]  /*37b0*/  HMMA.16816.F32 R68, R8, R40, R56 ;  /* 0x000000280844723c */ /* 0x002fe20000001838 */
[----:B------:R1:W1:Y:S07]  /*37c0*/  MUFU.TANH R87, R0 ;  /* 0x0000000000577308 */ /* 0x00026e0000002400 */
[----:B------:R-:W-:Y:S01]  /*37d0*/  HMMA.16816.F32 R56, R28, R124, RZ ;  /* 0x0000007c1c38723c */ /* 0x000fe200000018ff */
[----:B-1----:R-:W-:-:S07]  /*37e0*/  FMUL.FTZ R0, R72, c[0x0][0x320] ;  /* 0x0000c80048007a20 */ /* 0x002fce0000410000 */
[----:B------:R-:W-:Y:S01]  /*37f0*/  HMMA.16816.F32 R64, R4, R42, R52 ;  /* 0x0000002a0440723c */ /* 0x000fe20000001834 */
[----:B------:R1:W1:Y:S07]  /*3800*/  MUFU.TANH R84, R0 ;  /* 0x0000000000547308 */ /* 0x00026e0000002400 */
[----:B------:R-:W-:Y:S01]  /*3810*/  HMMA.16816.F32 R52, R28, R126, RZ ;  /* 0x0000007e1c34723c */ /* 0x000fe200000018ff */
[----:B-1----:R-:W-:-:S07]  /*3820*/  FMUL.FTZ R0, R73, c[0x0][0x320] ;  /* 0x0000c80049007a20 */ /* 0x002fce0000410000 */
[----:B------:R-:W-:Y:S01]  /*3830*/  HMMA.16816.F32 R76, R4, R40, R44 ;  /* 0x00000028044c723c */ /* 0x000fe2000000182c */
[----:B------:R-:W1:Y:S01]  /*3840*/  LDSM.16.M88.4 R44, [R230+0x3000] ;  /* 0x00300000e62c783b */ /* 0x000e620000000200 */
[----:B------:R5:W1:Y:S02]  /*3850*/  MUFU.TANH R83, R0 ;  /* 0x0000000000537308 */ /* 0x000a640000002400 */
[----:B-----5:R-:W-:-:S06]  /*3860*/  FMUL.FTZ R0, R74, c[0x0][0x320] ;  /* 0x0000c8004a007a20 */ /* 0x020fcc0000410000 */
[----:B------:R5:W1:Y:S01]  /*3870*/  MUFU.TANH R86, R0 ;  /* 0x0000000000567308 */ /* 0x000a620000002400 */
[----:B------:R-:W-:Y:S01]  /*3880*/  HMMA.16816.F32 R60, R24, R128, R60 ;  /* 0x00000080183c723c */ /* 0x000fe2000000183c */
[----:B-----5:R-:W-:-:S06]  /*3890*/  FMUL.FTZ R0, R75, c[0x0][0x320] ;  /* 0x0000c8004b007a20 */ /* 0x020fcc0000410000 */
[----:B------:R5:W1:Y:S01]  /*38a0*/  MUFU.TANH R85, R0 ;  /* 0x0000000000557308 */ /* 0x000a620000002400 */
[----:B------:R-:W-:Y:S01]  /*38b0*/  HMMA.16816.F32 R56, R20, R128, R56 ;  /* 0x000000801438723c */ /* 0x000fe20000001838 */
[----:B-----5:R-:W-:-:S06]  /*38c0*/  FMUL.FTZ R0, R68, c[0x0][0x320] ;  /* 0x0000c80044007a20 */ /* 0x020fcc0000410000 */
[----:B------:R5:W1:Y:S01]  /*38d0*/  MUFU.TANH R73, R0 ;  /* 0x0000000000497308 */ /* 0x000a620000002400 */
[-C--:B------:R-:W-:Y:S08]  /*38e0*/  HMMA.16816.F32 R24, R24, R130.reuse, R32 ;  /* 0x000000821818723c */ /* 0x080ff00000001820 */
[----:B------:R-:W-:Y:S01]  /*38f0*/  HMMA.16816.F32 R32, R20, R130, R52 ;  /* 0x000000821420723c */ /* 0x000fe20000001834 */
[----:B-----5:R-:W-:-:S04]  /*3900*/  FMUL.FTZ R0, R69, c[0x0][0x320] ;  /* 0x0000c80045007a20 */ /* 0x020fc80000410000 */
[----:B------:R5:W1:Y:S02]  /*3910*/  MUFU.TANH R72, R0 ;  /* 0x0000000000487308 */ /* 0x000a640000002400 */
[----:B-----5:R-:W-:-:S06]  /*3920*/  FMUL.FTZ R0, R70, c[0x0][0x320] ;  /* 0x0000c80046007a20 */ /* 0x020fcc0000410000 */
[----:B------:R5:W1:Y:S02]  /*3930*/  MUFU.TANH R80, R0 ;  /* 0x0000000000507308 */ /* 0x000a640000002400 */
[----:B-----5:R-:W-:Y:S02]  /*3940*/  FMUL.FTZ R0, R71, c[0x0][0x320] ;  /* 0x0000c80047007a20 */ /* 0x020fe40000410000 */
[----:B------:R-:W-:Y:S01]  /*3950*/  HMMA.16816.F32 R68, R8, R42, R48 ;  /* 0x0000002a0844723c */ /* 0x000fe20000001830 */
[----:B------:R-:W5:Y:S07]  /*3960*/  LDSM.16.M88.4 R48, [R227+0x3000] ;  /* 0x00300000e330783b */ /* 0x000f6e0000000200 */
[----:B-1----:R-:W-:Y:S01]  /*3970*/  HMMA.16816.F32 R28, R12, R44, R56 ;  /* 0x0000002c0c1c723c */ /* 0x002fe20000001838 */
[----:B------:R-:W-:Y:S01]  /*3980*/  FMUL.FTZ R77, R77, c[0x0][0x320] ;  /* 0x0000c8004d4d7a20 */ /* 0x000fe20000410000 */
[----:B------:R1:W1:Y:S01]  /*3990*/  MUFU.TANH R75, R0 ;  /* 0x00000000004b7308 */ /* 0x0002620000002400 */
[----:B------:R-:W-:Y:S01]  /*39a0*/  FMUL.FTZ R78, R78, c[0x0][0x320] ;  /* 0x0000c8004e4e7a20 */ /* 0x000fe20000410000 */
[----:B------:R-:W-:Y:S01]  /*39b0*/  ISETP.GE.AND P0, PT, R245, 0x2, PT ;  /* 0x00000002f500780c */ /* 0x000fe20003f06270 */
[----:B------:R-:W-:Y:S01]  /*39c0*/  FMUL.FTZ R79, R79, c[0x0][0x320] ;  /* 0x0000c8004f4f7a20 */ /* 0x000fe20000410000 */
[----:B------:R-:W-:-:S04]  /*39d0*/  DEPBAR.LE SB0, 0x0 ;  /* 0x000080000000791a */ /* 0x000fc80000000000 */
[C---:B------:R-:W-:Y:S08]  /*39e0*/  HMMA.16816.F32 R40, R16.reuse, R44, R60 ;  /* 0x0000002c1028723c */ /* 0x040ff0000000183c */
[-C--:B------:R-:W-:Y:S08]  /*39f0*/  HMMA.16816.F32 R16, R16, R46.reuse, R24 ;  /* 0x0000002e1010723c */ /* 0x080ff00000001818 */
[----:B------:R-:W-:Y:S08]  /*3a00*/  HMMA.16816.F32 R12, R12, R46, R32 ;  /* 0x0000002e0c0c723c */ /* 0x000ff00000001820 */
[-C--:B-----5:R-:W-:Y:S08]  /*3a10*/  HMMA.16816.F32 R40, R8, R48.reuse, R40 ;  /* 0x000000300828723c */ /* 0x0a0ff00000001828 */
[----:B------:R-:W-:Y:S08]  /*3a20*/  HMMA.16816.F32 R20, R4, R48, R28 ;  /* 0x000000300414723c */ /* 0x000ff0000000181c */
[-C--:B------:R-:W-:Y:S08]  /*3a30*/  HMMA.16816.F32 R8, R8, R50.reuse, R16 ;  /* 0x000000320808723c */ /* 0x080ff00000001810 */
[----:B------:R-:W-:Y:S01]  /*3a40*/  HMMA.16816.F32 R4, R4, R50, R12 ;  /* 0x000000320404723c */ /* 0x000fe2000000180c */
[----:B------:R-:W-:-:S02]  /*3a50*/  FMUL.FTZ R68, R68, c[0x0][0x320] ;  /* 0x0000c80044447a20 */ /* 0x000fc40000410000 */
[----:B------:R-:W-:Y:S02]  /*3a60*/  FMUL.FTZ R69, R69, c[0x0][0x320] ;  /* 0x0000c80045457a20 */ /* 0x000fe40000410000 */
[----:B------:R-:W-:Y:S02]  /*3a70*/  FMUL.FTZ R70, R70, c[0x0][0x320] ;  /* 0x0000c80046467a20 */ /* 0x000fe40000410000 */
[----:B------:R-:W-:Y:S02]  /*3a80*/  FMUL.FTZ R71, R71, c[0x0][0x320] ;  /* 0x0000c80047477a20 */ /* 0x000fe40000410000 */
[----:B------:R-:W-:Y:S02]  /*3a90*/  FMUL.FTZ R64, R64, c[0x0][0x320] ;  /* 0x0000c80040407a20 */ /* 0x000fe40000410000 */
[----:B------:R-:W-:Y:S02]  /*3aa0*/  FMUL.FTZ R65, R65, c[0x0][0x320] ;  /* 0x0000c80041417a20 */ /* 0x000fe40000410000 */
        /* <DEDUP_REMOVED lines=8> */
[----:B-1----:R-:W-:Y:S02]  /*3b30*/  FMUL.FTZ R0, R76, c[0x0][0x320] ;  /* 0x0000c8004c007a20 */ /* 0x002fe40000410000 */
        /* <DEDUP_REMOVED lines=9> */
[----:B------:R-:W-:Y:S01]  /*3bd0*/  FMUL.FTZ R7, R7, c[0x0][0x320] ;  /* 0x0000c80007077a20 */ /* 0x000fe20000410000 */
[----:B------:R3:W1:Y:S08]  /*3be0*/  MUFU.TANH R37, R20 ;  /* 0x0000001400257308 */ /* 0x0006700000002400 */
[----:B------:R3:W1:Y:S08]  /*3bf0*/  MUFU.TANH R39, R23 ;  /* 0x0000001700277308 */ /* 0x0006700000002400 */
[----:B------:R3:W1:Y:S08]  /*3c00*/  MUFU.TANH R74, R0 ;  /* 0x00000000004a7308 */ /* 0x0006700000002400 */
[----:B------:R-:W1:Y:S08]  /*3c10*/  MUFU.TANH R77, R77 ;  /* 0x0000004d004d7308 */ /* 0x000e700000002400 */
        /* <DEDUP_REMOVED lines=24> */
[----:B------:R-:W-:Y:S01]  /*3da0*/  BSSY B0, `(.L_x_538) ;  /* 0x0000046000007945 */ /* 0x000fe20003800000 */
[----:B------:R-:W-:Y:S01]  /*3db0*/  BAR.SYNC.DEFER_BLOCKING 0x0 ;  /* 0x0000000000007b1d */ /* 0x000fe20000010000 */
[----:B------:R-:W-:-:S05]  /*3dc0*/  ISETP.GT.AND P2, PT, R175, 0x6f, PT ;  /* 0x0000006faf00780c */ /* 0x000fca0003f44270 */
[----:B------:R-:W-:Y:S05]  /*3dd0*/  @!P0 BRA `(.L_x_539) ;  /* 0x0000042000008947 */ /* 0x000fea0003800000 */
[----:B--234-:R-:W-:Y:S01]  /*3de0*/  IADD3 R2, R175, R121, R178 ;  /* 0x00000079af027210 */ /* 0x01cfe20007ffe0b2 */
[----:B------:R-:W-:-:S03]  /*3df0*/  IMAD.MOV.U32 R244, RZ, RZ, RZ ;  /* 0x000000fffff47224 */ /* 0x000fc600078e00ff */
        /* <DEDUP_REMOVED lines=8> */
[----:B------:R-:W2:Y:S01]  /*3e80*/  @!P2 LDG.E R244, [R4.64] ;  /* 0x0000000604f4a981 */ /* 0x000ea2000c1e1900 */
[----:B------:R-:W-:-:S04]  /*3e90*/  IMAD.MOV R0, RZ, RZ, -R0 ;  /* 0x000000ffff007224 */ /* 0x000fc800078e0a00 */
[----:B------:R-:W-:-:S04]  /*3ea0*/  IMAD R252, R0, c[0x0][0x2b8], R2 ;  /* 0x0000ae0000fc7a24 */ /* 0x000fc800078e0202 */
[----:B------:R-:W-:Y:S01]  /*3eb0*/  IMAD.WIDE.U32 R2, R252, c[0x0][0x1e0], RZ ;  /* 0x00007800fc027a25 */ /* 0x000fe200078e00ff */
[----:B------:R-:W-:-:S05]  /*3ec0*/  SHF.R.S32.HI R0, RZ, 0x1f, R252 ;  /* 0x0000001fff007819 */ /* 0x000fca00000114fc */
[----:B------:R-:W-:-:S04]  /*3ed0*/  IMAD R0, R0, c[0x0][0x1e0], RZ ;  /* 0x0000780000007a24 */ /* 0x000fc800078e02ff */
[----:B------:R-:W-:-:S04]  /*3ee0*/  IMAD R0, R252, c[0x0][0x1e4], R0 ;  /* 0x00007900fc007a24 */ /* 0x000fc800078e0200 */
[----:B------:R-:W-:Y:S01]  /*3ef0*/  IMAD.IADD R3, R3, 0x1, R0 ;  /* 0x0000000103037824 */ /* 0x000fe200078e0200 */
[----:B--2---:R-:W-:-:S03]  /*3f00*/  SHF.R.S32.HI R4, RZ, 0x1f, R244 ;  /* 0x0000001fff047819 */ /* 0x004fc600000114f4 */
[----:B------:R-:W-:-:S04]  /*3f10*/  IMAD.WIDE.U32 R2, R244, c[0x0][0x1f0], R2 ;  /* 0x00007c00f4027a25 */ /* 0x000fc800078e0002 */
[----:B------:R-:W-:Y:S01]  /*3f20*/  IMAD R4, R4, c[0x0][0x1f0], RZ ;  /* 0x00007c0004047a24 */ /* 0x000fe200078e02ff */
[----:B------:R-:W-:-:S03]  /*3f30*/  IADD3 R0, P1, R172, R2, RZ ;  /* 0x00000002ac007210 */ /* 0x000fc60007f3e0ff */
[----:B------:R-:W-:Y:S01]  /*3f40*/  IMAD R2, R244, c[0x0][0x1f4], R4 ;  /* 0x00007d00f4027a24 */ /* 0x000fe200078e0204 */
[----:B------:R-:W-:-:S04]  /*3f50*/  LEA R4, P0, R0, c[0x0][0x1c8], 0x1 ;  /* 0x0000720000047a11 */ /* 0x000fc800078008ff */
[----:B------:R-:W-:-:S04]  /*3f60*/  IADD3.X R2, R171, R3, R2, P1, !PT ;  /* 0x00000003ab027210 */ /* 0x000fc80000ffe402 */
[----:B------:R-:W-:Y:S01]  /*3f70*/  LEA.HI.X R0, R0, c[0x0][0x1cc], R2, 0x1, P0 ;  /* 0x0000730000007a11 */ /* 0x000fe200000f0c02 */
[----:B------:R-:W-:Y:S05]  /*3f80*/  BRA.DIV ~URZ, `(.L_x_540) ;  /* 0x000123a27f007947 */ /* 0x000fea000b800000 */
[----:B------:R2:W3:Y:S02]  /*3f90*/  SHFL.IDX PT, R5, R0, RZ, 0x181f ;  /* 0x00181fff00057589 */ /* 0x0004e400000e0000 */
.L_x_602:
[----:B------:R-:W-:Y:S05]  /*3fa0*/  BRA.DIV ~URZ, `(.L_x_541) ;  /* 0x000123f27f007947 */ /* 0x000fea000b800000 */
[----:B------:R-:W4:Y:S04]  /*3fb0*/  SHFL.IDX PT, R6, R4, RZ, 0x181f ;  /* 0x00181fff04067589 */ /* 0x000f2800000e0000 */
[----:B------:R-:W5:Y:S04]  /*3fc0*/  SHFL.IDX PT, R2, R4, 0x1, 0x181f ;  /* 0x00381f0004027f89 */ /* 0x000f6800000e0000 */
[----:B------:R-:W2:Y:S04]  /*3fd0*/  SHFL.IDX PT, R10, R4, 0x2, 0x181f ;  /* 0x00581f00040a7f89 */ /* 0x000ea800000e0000 */
[----:B------:R-:W3:Y:S04]  /*3fe0*/  SHFL.IDX PT, R3, R0, 0x1, 0x181f ;  /* 0x00381f0000037f89 */ /* 0x000ee800000e0000 */
[----:B------:R-:W1:Y:S04]  /*3ff0*/  SHFL.IDX PT, R8, R4, 0x3, 0x181f ;  /* 0x00781f0004087f89 */ /* 0x000e6800000e0000 */
[----:B------:R-:W1:Y:S04]  /*4000*/  SHFL.IDX PT, R11, R0, 0x2, 0x181f ;  /* 0x00581f00000b7f89 */ /* 0x000e6800000e0000 */
[----:B------:R-:W1:Y:S01]  /*4010*/  SHFL.IDX PT, R9, R4, 0x4, 0x181f ;  /* 0x00981f0004097f89 */ /* 0x000e6200000e0000 */
[----:B----4-:R-:W-:-:S03]  /*4020*/  IADD3 R6, P0, R6, R170, RZ ;  /* 0x000000aa06067210 */ /* 0x010fc60007f1e0ff */
[----:B------:R-:W-:Y:S01]  /*4030*/  SHFL.IDX PT, R12, R4, 0x5, 0x181f ;  /* 0x00b81f00040c7f89 */ /* 0x000fe200000e0000 */
[-C--:B-----5:R-:W-:Y:S01]  /*4040*/  IADD3 R2, P1, R2, R170.reuse, RZ ;  /* 0x000000aa02027210 */ /* 0x0a0fe20007f3e0ff */
[----:B---3--:R-:W-:Y:S02]  /*4050*/  IMAD.X R7, R5, 0x1, R36, P0 ;  /* 0x0000000105077824 */ /* 0x008fe400000e0624 */
[----:B------:R-:W3:Y:S01]  /*4060*/  SHFL.IDX PT, R15, R0, 0x3, 0x181f ;  /* 0x00781f00000f7f89 */ /* 0x000ee200000e0000 */
[----:B--2---:R-:W-:-:S03]  /*4070*/  IADD3 R10, P0, R10, R170, RZ ;  /* 0x000000aa0a0a7210 */ /* 0x004fc60007f1e0ff */
[----:B------:R-:W2:Y:S01]  /*4080*/  SHFL.IDX PT, R14, R0, 0x4, 0x181f ;  /* 0x00981f00000e7f89 */ /* 0x000ea200000e0000 */
[----:B------:R-:W-:-:S03]  /*4090*/  IMAD.X R3, R3, 0x1, R36, P1 ;  /* 0x0000000103037824 */ /* 0x000fc600008e0624 */
[----:B------:R-:W4:Y:S01]  /*40a0*/  SHFL.IDX PT, R13, R0, 0x5, 0x181f ;  /* 0x00b81f00000d7f89 */ /* 0x000f2200000e0000 */
[----:B-1----:R-:W-:-:S03]  /*40b0*/  IADD3 R8, P6, R8, R170, RZ ;  /* 0x000000aa08087210 */ /* 0x002fc60007fde0ff */
[----:B------:R1:W-:Y:S01]  /*40c0*/  LDGSTS.E.BYPASS.LTC128B.128 [R243+0x3900], [R6.64], !P5 ;  /* 0x0390000006f37fae */ /* 0x0003e2000e901d46 */
[----:B------:R-:W-:-:S03]  /*40d0*/  IMAD.X R11, R11, 0x1, R36, P0 ;  /* 0x000000010b0b7824 */ /* 0x000fc600000e0624 */
[----:B------:R5:W-:Y:S04]  /*40e0*/  LDGSTS.E.BYPASS.LTC128B.128 [R243+0x4100], [R2.64], !P5 ;  /* 0x0410000002f37fae */ /* 0x000be8000e901d46 */
[----:B------:R4:W-:Y:S04]  /*40f0*/  LDGSTS.E.BYPASS.LTC128B.128 [R243+0x4900], [R10.64], !P5 ;  /* 0x049000000af37fae */ /* 0x0009e8000e901d46 */
[----:B------:R-:W4:Y:S04]  /*4100*/  SHFL.IDX PT, R4, R4, 0x6, 0x181f ;  /* 0x00d81f0004047f89 */ /* 0x000f2800000e0000 */
[----:B------:R-:W4:Y:S01]  /*4110*/  SHFL.IDX PT, R0, R0, 0x6, 0x181f ;  /* 0x00d81f0000007f89 */ /* 0x000f2200000e0000 */
[-C--:B-1----:R-:W-:Y:S01]  /*4120*/  IADD3 R6, P1, R9, R170.reuse, RZ ;  /* 0x000000aa09067210 */ /* 0x082fe20007f3e0ff */
[----:B---3--:R-:W-:Y:S01]  /*4130*/  IMAD.X R9, R15, 0x1, R36, P6 ;  /* 0x000000010f097824 */ /* 0x008fe200030e0624 */
[----:B-----5:R-:W-:-:S03]  /*4140*/  IADD3 R2, P0, R12, R170, RZ ;  /* 0x000000aa0c027210 */ /* 0x020fc60007f1e0ff */
[--C-:B--2---:R-:W-:Y:S01]  /*4150*/  IMAD.X R7, R14, 0x1, R36.reuse, P1 ;  /* 0x000000010e077824 */ /* 0x104fe200008e0624 */
[----:B------:R1:W-:Y:S01]  /*4160*/  LDGSTS.E.BYPASS.LTC128B.128 [R243+0x5100], [R8.64], !P5 ;  /* 0x0510000008f37fae */ /* 0x0003e2000e901d46 */
[----:B----4-:R-:W-:-:S03]  /*4170*/  IMAD.X R3, R13, 0x1, R36, P0 ;  /* 0x000000010d037824 */ /* 0x010fc600000e0624 */
[----:B------:R1:W-:Y:S04]  /*4180*/  LDGSTS.E.BYPASS.LTC128B.128 [R243+0x5900], [R6.64], !P5 ;  /* 0x0590000006f37fae */ /* 0x0003e8000e901d46 */
[----:B------:R1:W-:Y:S02]  /*4190*/  LDGSTS.E.BYPASS.LTC128B.128 [R243+0x6100], [R2.64], !P5 ;  /* 0x0610000002f37fae */ /* 0x0003e4000e901d46 */
.L_x_603:
[----:B-1----:R-:W-:-:S04]  /*41a0*/  IADD3 R2, P0, R4, R170, RZ ;  /* 0x000000aa04027210 */ /* 0x002fc80007f1e0ff */
[----:B------:R-:W-:-:S05]  /*41b0*/  IADD3.X R3, R0, R36, RZ, P0, !PT ;  /* 0x0000002400037210 */ /* 0x000fca00007fe4ff */
[----:B------:R-:W-:Y:S01]  /*41c0*/  @!PT LDS RZ, [RZ] ;  /* 0x00000000fffff984 */ /* 0x000fe20000000800 */
[----:B------:R-:W-:Y:S01]  /*41d0*/  @!PT LDS RZ, [RZ] ;  /* 0x00000000fffff984 */ /* 0x000fe20000000800 */
[----:B------:R-:W-:Y:S01]  /*41e0*/  @!PT LDS RZ, [RZ] ;  /* 0x00000000fffff984 */ /* 0x000fe20000000800 */
[----:B------:R1:W-:Y:S04]  /*41f0*/  LDGSTS.E.BYPASS.LTC128B.128 [R243+0x6900], [R2.64], !P5 ;  /* 0x0690000002f37fae */ /* 0x0003e8000e901d46 */
.L_x_539:
[----:B--2-4-:R-:W-:Y:S05]  /*4200*/  BSYNC B0 ;  /* 0x0000000000007941 */ /* 0x014fea0003800000 */
.L_x_538:
[----:B-1-3--:R-:W2:Y:S04]  /*4210*/  LDL R3, [R1+0x5c] ;  /* 0x00005c0001037983 */ /* 0x00aea80000100800 */
[----:B------:R-:W2:Y:S04]  /*4220*/  LDL R0, [R1+0x6c] ;  /* 0x00006c0001007983 */ /* 0x000ea80000100800 */
[----:B------:R-:W3:Y:S04]  /*4230*/  LDL R2, [R1+0x68] ;  /* 0x0000680001027983 */ /* 0x000ee80000100800 */
[----:B------:R-:W0:Y:S01]  /*4240*/  LDGDEPBAR ;  /* 0x00000000000079af */ /* 0x000e220000000000 */
[----:B--2---:R-:W-:-:S04]  /*4250*/  IMAD.IADD R88, R0, 0x1, R3 ;  /* 0x0000000100587824 */ /* 0x004fc800078e0203 */
[----:B------:R-:W-:Y:S01]  /*4260*/  @P4 IMAD.HI.U32 R0, R88, c[0x0][0x2c8], RZ ;  /* 0x0000b20058004a27 */ /* 0x000fe200078e00ff */
[----:B---3--:R-:W-:-:S03]  /*4270*/  IADD3 R4, -R2, 0x1, R120 ;  /* 0x0000000102047810 */ /* 0x008fc60007ffe178 */
[----:B------:R-:W-:Y:S01]  /*4280*/  IMAD.IADD R5, R120, 0x1, -R2 ;  /* 0x0000000178057824 */ /* 0x000fe200078e0a02 */
[----:B------:R-:W-:Y:S02]  /*4290*/  @P4 SHF.R.U32.HI R88, RZ, c[0x0][0x2cc], R0 ;  /* 0x0000b300ff584a19 */ /* 0x000fe40000011600 */
[----:B------:R-:W-:Y:S01]  /*42a0*/  IADD3 R4, R4, -c[0x0][0x168], RZ ;  /* 0x80005a0004047a10 */ /* 0x000fe20007ffe0ff */
[----:B------:R-:W-:Y:S05]  /*42b0*/  BRA.DIV ~URZ, `(.L_x_542) ;  /* 0x000127b27f007947 */ /* 0x000fea000b800000 */
[----:B------:R1:W2:Y:S02]  /*42c0*/  SHFL.IDX PT, R0, R88, RZ, 0x1c1f ;  /* 0x001c1fff58007589 */ /* 0x0002a400000e0000 */
.L_x_604:
[----:B--2---:R-:W-:-:S05]  /*42d0*/  IMAD.IADD R0, R4, 0x1, R0 ;  /* 0x0000000104007824 */ /* 0x004fca00078e0200 */
[----:B------:R-:W-:-:S04]  /*42e0*/  IMNMX R0, R5, R0, PT ;  /* 0x0000000005007217 */ /* 0x000fc80003800200 */
[C---:B------:R-:W-:Y:S02]  /*42f0*/  ISETP.GT.AND P0, PT, R0.reuse, RZ, PT ;  /* 0x000000ff0000720c */ /* 0x040fe40003f04270 */
[C---:B------:R-:W-:Y:S02]  /*4300*/  ISETP.GT.AND P6, PT, R0.reuse, 0x1, PT ;  /* 0x000000010000780c */ /* 0x040fe40003fc4270 */
[----:B------:R-:W-:Y:S02]  /*4310*/  FSEL R9, R169, -INF , P0 ;  /* 0xff800000a9097808 */ /* 0x000fe40000000000 */
[C---:B------:R-:W-:Y:S02]  /*4320*/  ISETP.GT.AND P1, PT, R0.reuse, 0x8, PT ;  /* 0x000000080000780c */ /* 0x040fe40003f24270 */
[----:B------:R-:W-:Y:S02]  /*4330*/  ISETP.GT.AND P0, PT, R0, 0x9, PT ;  /* 0x000000090000780c */ /* 0x000fe40003f04270 */
[----:B------:R-:W-:-:S02]  /*4340*/  FSEL R10, R168, -INF , P6 ;  /* 0xff800000a80a7808 */ /* 0x000fc40003000000 */
[----:B------:R-:W-:Y:S02]  /*4350*/  FSEL R13, R166, -INF , P1 ;  /* 0xff800000a60d7808 */ /* 0x000fe40000800000 */
[----:B------:R-:W-:Y:S02]  /*4360*/  FSEL R15, R165, -INF , P0 ;  /* 0xff800000a50f7808 */ /* 0x000fe40000000000 */
[C---:B------:R-:W-:Y:S02]  /*4370*/  ISETP.GT.AND P6, PT, R0.reuse, 0x10, PT ;  /* 0x000000100000780c */ /* 0x040fe40003fc4270 */
        /* <DEDUP_REMOVED lines=46> */
[----:B------:R-:W-:Y:S01]  /*4660*/  FSEL R144, R16, -INF , P0 ;  /* 0xff80000010907808 */ /* 0x000fe20000000000 */
[----:B------:R-:W-:Y:S05]  /*4670*/  BRA.DIV ~URZ, `(.L_x_543) ;  /* 0x000124527f007947 */ /* 0x000fea000b800000 */
[----:B------:R-:W2:Y:S04]  /*4680*/  SHFL.IDX PT, R2, R88, 0x2, 0x1c1f ;  /* 0x005c1f0058027f89 */ /* 0x000ea800000e0000 */
[----:B------:R-:W3:Y:S04]  /*4690*/  SHFL.IDX PT, R3, R88, 0x1, 0x1c1f ;  /* 0x003c1f0058037f89 */ /* 0x000ee800000e0000 */
[----:B-1----:R-:W1:Y:S01]  /*46a0*/  SHFL.IDX PT, R88, R88, 0x3, 0x1c1f ;  /* 0x007c1f0058587f89 */ /* 0x002e6200000e0000 */
[----:B--2---:R-:W-:-:S02]  /*46b0*/  IMAD.IADD R2, R4, 0x1, R2 ;  /* 0x0000000104027824 */ /* 0x004fc400078e0202 */
[----:B---3--:R-:W-:-:S03]  /*46c0*/  IMAD.IADD R3, R4, 0x1, R3 ;  /* 0x0000000104037824 */ /* 0x008fc600078e0203 */
[----:B------:R-:W-:Y:S01]  /*46d0*/  IMNMX R2, R5, R2, PT ;  /* 0x0000000205027217 */ /* 0x000fe20003800200 */
[----:B-1----:R-:W-:-:S03]  /*46e0*/  IMAD.IADD R0, R4, 0x1, R88 ;  /* 0x0000000104007824 */ /* 0x002fc600078e0258 */
[C---:B------:R-:W-:Y:S02]  /*46f0*/  ISETP.GT.AND P6, PT, R2.reuse, RZ, PT ;  /* 0x000000ff0200720c */ /* 0x040fe40003fc4270 */
[C---:B------:R-:W-:Y:S02]  /*4700*/  ISETP.GT.AND P1, PT, R2.reuse, 0x1, PT ;  /* 0x000000010200780c */ /* 0x040fe40003f24270 */
[----:B------:R-:W-:Y:S02]  /*4710*/  ISETP.GT.AND P0, PT, R2, 0x8, PT ;  /* 0x000000080200780c */ /* 0x000fe40003f04270 */
[----:B------:R-:W-:Y:S02]  /*4720*/  FSEL R24, R185, -INF , P6 ;  /* 0xff800000b9187808 */ /* 0x000fe40003000000 */
[----:B------:R-:W-:Y:S02]  /*4730*/  FSEL R26, R183, -INF , P1 ;  /* 0xff800000b71a7808 */ /* 0x000fe40000800000 */
[----:B------:R-:W-:-:S02]  /*4740*/  FSEL R29, R182, -INF , P0 ;  /* 0xff800000b61d7808 */ /* 0x000fc40000000000 */
[C---:B------:R-:W-:Y:S02]  /*4750*/  ISETP.GT.AND P6, PT, R2.reuse, 0x9, PT ;  /* 0x000000090200780c */ /* 0x040fe40003fc4270 */
        /* <DEDUP_REMOVED lines=44> */
[----:B------:R-:W-:Y:S02]  /*4a20*/  IMNMX R3, R5, R3, PT ;  /* 0x0000000305037217 */ /* 0x000fe40003800200 */
[----:B------:R-:W-:Y:S02]  /*4a30*/  FSEL R182, R37, -INF , P6 ;  /* 0xff80000025b67808 */ /* 0x000fe40003000000 */
[----:B------:R-:W-:-:S02]  /*4a40*/  FSEL R181, R30, -INF , P1 ;  /* 0xff8000001eb57808 */ /* 0x000fc40000800000 */
[----:B------:R-:W-:Y:S02]  /*4a50*/  FSEL R180, R19, -INF , P0 ;  /* 0xff80000013b47808 */ /* 0x000fe40000000000 */
[----:B------:R-:W-:Y:S02]  /*4a60*/  ISETP.GT.AND P6, PT, R2, 0x69, PT ;  /* 0x000000690200780c */ /* 0x000fe40003fc4270 */
[C---:B------:R-:W-:Y:S02]  /*4a70*/  ISETP.GT.AND P1, PT, R3.reuse, RZ, PT ;  /* 0x000000ff0300720c */ /* 0x040fe40003f24270 */
[----:B------:R-:W-:Y:S02]  /*4a80*/  ISETP.GT.AND P0, PT, R3, 0x1, PT ;  /* 0x000000010300780c */ /* 0x000fe40003f04270 */
[----:B------:R-:W-:Y:S02]  /*4a90*/  FSEL R179, R18, -INF , P6 ;  /* 0xff80000012b37808 */ /* 0x000fe40003000000 */
[----:B------:R-:W-:-:S02]  /*4aa0*/  FSEL R7, R201, -INF , P1 ;  /* 0xff800000c9077808 */ /* 0x000fc40000800000 */
[----:B------:R-:W-:Y:S02]  /*4ab0*/  FSEL R8, R199, -INF , P0 ;  /* 0xff800000c7087808 */ /* 0x000fe40000000000 */
[C---:B------:R-:W-:Y:S02]  /*4ac0*/  ISETP.GT.AND P6, PT, R3.reuse, 0x8, PT ;  /* 0x000000080300780c */ /* 0x040fe40003fc4270 */
[C---:B------:R-:W-:Y:S02]  /*4ad0*/  ISETP.GT.AND P1, PT, R3.reuse, 0x9, PT ;  /* 0x000000090300780c */ /* 0x040fe40003f24270 */
        /* <DEDUP_REMOVED lines=43> */
[----:B------:R-:W-:Y:S02]  /*4d90*/  IMNMX R0, R5, R0, PT ;  /* 0x0000000005007217 */ /* 0x000fe40003800200 */
[----:B------:R-:W-:-:S02]  /*4da0*/  FSEL R150, R71, -INF , P6 ;  /* 0xff80000047967808 */ /* 0x000fc40003000000 */
[----:B------:R-:W-:Y:S02]  /*4db0*/  FSEL R145, R42, -INF , P1 ;  /* 0xff8000002a917808 */ /* 0x000fe40000800000 */
[----:B------:R-:W-:Y:S02]  /*4dc0*/  FSEL R146, R43, -INF , P0 ;  /* 0xff8000002b927808 */ /* 0x000fe40000000000 */
[C---:B------:R-:W-:Y:S02]  /*4dd0*/  ISETP.GT.AND P6, PT, R3.reuse, 0x68, PT ;  /* 0x000000680300780c */ /* 0x040fe40003fc4270 */
[----:B------:R-:W-:Y:S02]  /*4de0*/  ISETP.GT.AND P1, PT, R3, 0x69, PT ;  /* 0x000000690300780c */ /* 0x000fe40003f24270 */
[----:B------:R-:W-:Y:S02]  /*4df0*/  ISETP.GT.AND P0, PT, R0, RZ, PT ;  /* 0x000000ff0000720c */ /* 0x000fe40003f04270 */
        /* <DEDUP_REMOVED lines=42> */
[----:B------:R-:W-:-:S02]  /*50a0*/  FMNMX.FTZ R4, R9, R10, !PT ;  /* 0x0000000a09047209 */ /* 0x000fc40007810000 */
[----:B------:R-:W-:Y:S02]  /*50b0*/  FSEL R160, R85, -INF , P6 ;  /* 0xff80000055a07808 */ /* 0x000fe40003000000 */
[----:B------:R-:W-:Y:S02]  /*50c0*/  FSEL R159, R78, -INF , P1 ;  /* 0xff8000004e9f7808 */ /* 0x000fe40000800000 */
[----:B------:R-:W-:Y:S02]  /*50d0*/  FSEL R158, R79, -INF , P0 ;  /* 0xff8000004f9e7808 */ /* 0x000fe40000000000 */
        /* <DEDUP_REMOVED lines=9> */
[----:B------:R-:W-:Y:S02]  /*5170*/  FMNMX.FTZ R2, R15, R2, !PT ;  /* 0x000000020f027209 */ /* 0x000fe40007810000 */
[C---:B------:R-:W-:Y:S02]  /*5180*/  ISETP.GT.AND P6, PT, R0.reuse, 0x61, PT ;  /* 0x000000610000780c */ /* 0x040fe40003fc4270 */
[C---:B------:R-:W-:Y:S02]  /*5190*/  ISETP.GT.AND P1, PT, R0.reuse, 0x68, PT ;  /* 0x000000680000780c */ /* 0x040fe40003f24270 */
[----:B------:R-:W-:Y:S02]  /*51a0*/  ISETP.GT.AND P0, PT, R0, 0x69, PT ;  /* 0x000000690000780c */ /* 0x000fe40003f04270 */
        /* <DEDUP_REMOVED lines=101> */
[----:B------:R-:W-:Y:S02]  /*5800*/  FMNMX.FTZ R0, R144, R0, !PT ;  /* 0x0000000090007209 */ /* 0x000fe40007810000 */
[----:B------:R-:W-:Y:S01]  /*5810*/  FMNMX.FTZ R70, R149, R70, !PT ;  /* 0x0000004695467209 */ /* 0x000fe20007810000 */
[----:B------:R-:W1:Y:S01]  /*5820*/  SHFL.BFLY PT, R5, R69, 0x2, 0x1f ;  /* 0x0c401f0045057f89 */ /* 0x000e6200000e0000 */
[----:B------:R-:W-:-:S02]  /*5830*/  FSEL R147, R44, -INF , P0 ;  /* 0xff8000002c937808 */ /* 0x000fc40000000000 */
[----:B------:R-:W-:Y:S01]  /*5840*/  FMNMX.FTZ R2, R184, R3, !PT ;  /* 0x00000003b8027209 */ /* 0x000fe20007810000 */
[----:B------:R-:W2:Y:S03]  /*5850*/  SHFL.BFLY PT, R4, R0, 0x2, 0x1f ;  /* 0x0c401f0000047f89 */ /* 0x000ea600000e0000 */
[----:B------:R-:W-:Y:S01]  /*5860*/  FMNMX.FTZ R2, R147, R2, !PT ;  /* 0x0000000293027209 */ /* 0x000fe20007810000 */
[----:B------:R-:W3:Y:S04]  /*5870*/  SHFL.BFLY PT, R3, R70, 0x2, 0x1f ;  /* 0x0c401f0046037f89 */ /* 0x000ee800000e0000 */
[----:B------:R-:W4:Y:S01]  /*5880*/  SHFL.BFLY PT, R6, R2, 0x2, 0x1f ;  /* 0x0c401f0002067f89 */ /* 0x000f2200000e0000 */
[----:B-1----:R-:W-:-:S02]  /*5890*/  FMNMX.FTZ R69, R69, R5, !PT ;  /* 0x0000000545457209 */ /* 0x002fc40007810000 */
[----:B--2---:R-:W-:-:S03]  /*58a0*/  FMNMX.FTZ R0, R4, R0, !PT ;  /* 0x0000000004007209 */ /* 0x004fc60007810000 */
[----:B------:R-:W1:Y:S01]  /*58b0*/  SHFL.BFLY PT, R4, R69, 0x1, 0x1f ;  /* 0x0c201f0045047f89 */ /* 0x000e6200000e0000 */
[----:B---3--:R-:W-:-:S03]  /*58c0*/  FMNMX.FTZ R70, R70, R3, !PT ;  /* 0x0000000346467209 */ /* 0x008fc60007810000 */
[----:B------:R-:W2:Y:S01]  /*58d0*/  SHFL.BFLY PT, R71, R0, 0x1, 0x1f ;  /* 0x0c201f0000477f89 */ /* 0x000ea200000e0000 */
[----:B----4-:R-:W-:-:S03]  /*58e0*/  FMNMX.FTZ R6, R2, R6, !PT ;  /* 0x0000000602067209 */ /* 0x010fc60007810000 */
[----:B------:R-:W3:Y:S04]  /*58f0*/  SHFL.BFLY PT, R3, R70, 0x1, 0x1f ;  /* 0x0c201f0046037f89 */ /* 0x000ee800000e0000 */
[----:B------:R4:W4:Y:S01]  /*5900*/  SHFL.BFLY PT, R68, R6, 0x1, 0x1f ;  /* 0x0c201f0006447f89 */ /* 0x00092200000e0000 */
[----:B-1----:R-:W-:Y:S02]  /*5910*/  FMNMX.FTZ R69, R69, R4, !PT ;  /* 0x0000000445457209 */ /* 0x002fe40007810000 */
[----:B--2---:R-:W-:Y:S02]  /*5920*/  FMNMX.FTZ R71, R0, R71, !PT ;  /* 0x0000004700477209 */ /* 0x004fe40007810000 */
[----:B---3--:R-:W-:-:S03]  /*5930*/  FMNMX.FTZ R70, R70, R3, !PT ;  /* 0x0000000346467209 */ /* 0x008fc60007810000 */
.L_x_605:
[C---:B------:R-:W-:Y:S01]  /*5940*/  FMUL.FTZ R4, R71.reuse, c[0x0][0x2d0] ;  /* 0x0000b40047047a20 */ /* 0x040fe20000410000 */
[----:B------:R-:W-:Y:S01]  /*5950*/  FSETP.NEU.FTZ.AND P0, PT, R71, -INF , PT ;  /* 0xff8000004700780b */ /* 0x000fe20003f1d000 */
[----:B------:R-:W-:Y:S01]  /*5960*/  FMUL.FTZ R3, R70, c[0x0][0x2d0] ;  /* 0x0000b40046037a20 */ /* 0x000fe20000410000 */
[----:B----4-:R-:W-:Y:S01]  /*5970*/  FMNMX.FTZ R68, R68, R6, !PT ;  /* 0x0000000644447209 */ /* 0x010fe20007810000 */
[----:B------:R-:W-:Y:S01]  /*5980*/  WARPSYNC 0xffffffff ;  /* 0xffffffff00007948 */ /* 0x000fe20003800000 */
[----:B------:R-:W-:Y:S01]  /*5990*/  FSEL R4, R4, RZ, P0 ;  /* 0x000000ff04047208 */ /* 0x000fe20000000000 */
[----:B------:R-:W-:Y:S01]  /*59a0*/  LDSM.16.MT88.4 R44, [R225] ;  /* 0x00000000e12c783b */ /* 0x000fe20000004200 */
[----:B------:R-:W-:-:S03]  /*59b0*/  FSETP.NEU.FTZ.AND P0, PT, R70, -INF , PT ;  /* 0xff8000004600780b */ /* 0x000fc60003f1d000 */
[--C-:B------:R-:W-:Y:S01]  /*59c0*/  FFMA.FTZ R0, R9, c[0x0][0x2d0], -R4.reuse ;  /* 0x0000b40009007a23 */ /* 0x100fe20000010804 */
[----:B------:R-:W-:Y:S01]  /*59d0*/  FSEL R3, R3, RZ, P0 ;  /* 0x000000ff03037208 */ /* 0x000fe20000000000 */
[--C-:B------:R-:W-:Y:S01]  /*59e0*/  FFMA.FTZ R2, R25, c[0x0][0x2d0], -R4.reuse ;  /* 0x0000b40019027a23 */ /* 0x100fe20000010804 */
[----:B------:R-:W-:Y:S01]  /*59f0*/  FSETP.NEU.FTZ.AND P0, PT, R69, -INF , PT ;  /* 0xff8000004500780b */ /* 0x000fe20003f1d000 */
[----:B------:R1:W-:Y:S01]  /*5a00*/  MUFU.EX2 R207, R0 ;  /* 0x0000000000cf7308 */ /* 0x0003e20000000800 */
[----:B------:R2:W-:Y:S01]  /*5a10*/  STL [R1+0xa0], R224 ;  /* 0x0000a0e001007387 */ /* 0x0005e20000100800 */
[----:B------:R-:W-:Y:S02]  /*5a20*/  FFMA.FTZ R144, R144, c[0x0][0x2d0], -R4 ;  /* 0x0000b40090907a23 */ /* 0x000fe40000010804 */
[--C-:B------:R-:W-:Y:S01]  /*5a30*/  FFMA.FTZ R145, R145, c[0x0][0x2d0], -R3.reuse ;  /* 0x0000b40091917a23 */ /* 0x100fe20000010803 */
[----:B------:R-:W-:Y:S01]  /*5a40*/  LDSM.16.MT88.4 R52, [R229+0x800] ;  /* 0x00080000e534783b */ /* 0x000fe20000004200 */
[----:B------:R-:W-:-:S02]  /*5a50*/  FFMA.FTZ R146, R146, c[0x0][0x2d0], -R3 ;  /* 0x0000b40092927a23 */ /* 0x000fc40000010803 */
[----:B------:R3:W-:Y:S01]  /*5a60*/  MUFU.EX2 R217, R2 ;  /* 0x0000000200d97308 */ /* 0x0007e20000000800 */
[----:B------:R-:W-:Y:S01]  /*5a70*/  LDSM.16.MT88.4 R48, [R226] ;  /* 0x00000000e230783b */ /* 0x000fe20000004200 */
[--C-:B------:R-:W-:Y:S02]  /*5a80*/  FFMA.FTZ R148, R148, c[0x0][0x2d0], -R3.reuse ;  /* 0x0000b40094947a23 */ /* 0x100fe40000010803 */
[----:B------:R-:W-:Y:S02]  /*5a90*/  FFMA.FTZ R149, R149, c[0x0][0x2d0], -R3 ;  /* 0x0000b40095957a23 */ /* 0x000fe40000010803 */
[----:B-1----:R-:W-:-:S04]  /*5aa0*/  FFMA.FTZ R0, R10, c[0x0][0x2d0], -R4 ;  /* 0x0000b4000a007a23 */ /* 0x002fc80000010804 */
[----:B------:R1:W-:Y:S01]  /*5ab0*/  MUFU.EX2 R206, R0 ;  /* 0x0000000000ce7308 */ /* 0x0003e20000000800 */
[----:B---3--:R-:W-:-:S05]  /*5ac0*/  FMUL.FTZ R2, R69, c[0x0][0x2d0] ;  /* 0x0000b40045027a20 */ /* 0x008fca0000410000 */
[----:B------:R-:W-:Y:S02]  /*5ad0*/  FSEL R2, R2, RZ, P0 ;  /* 0x000000ff02027208 */ /* 0x000fe40000000000 */
[----:B------:R-:W-:Y:S01]  /*5ae0*/  FSETP.NEU.FTZ.AND P0, PT, R68, -INF , PT ;  /* 0xff8000004400780b */ /* 0x000fe20003f1d000 */
[----:B-1----:R-:W-:-:S04]  /*5af0*/  FFMA.FTZ R0, R13, c[0x0][0x2d0], -R4 ;  /* 0x0000b4000d007a23 */ /* 0x002fc80000010804 */
[----:B------:R1:W-:Y:S02]  /*5b00*/  MUFU.EX2 R208, R0 ;  /* 0x0000000000d07308 */ /* 0x0003e40000000800 */
[----:B-1----:R-:W-:-:S06]  /*5b10*/  FFMA.FTZ R0, R15, c[0x0][0x2d0], -R4 ;  /* 0x0000b4000f007a23 */ /* 0x002fcc0000010804 */
[----:B------:R1:W3:Y:S02]  /*5b20*/  MUFU.EX2 R197, R0 ;  /* 0x0000000000c57308 */ /* 0x0002e40000000800 */
[----:B-1----:R-:W-:-:S06]  /*5b30*/  FFMA.FTZ R0, R21, c[0x0][0x2d0], -R4 ;  /* 0x0000b40015007a23 */ /* 0x002fcc0000010804 */
[----:B------:R1:W4:Y:S02]  /*5b40*/  MUFU.EX2 R5, R0 ;  /* 0x0000000000057308 */ /* 0x0003240000000800 */
[----:B-1----:R-:W-:Y:S01]  /*5b50*/  FFMA.FTZ R0, R22, c[0x0][0x2d0], -R4 ;  /* 0x0000b40016007a23 */ /* 0x002fe20000010804 */
[----:B---3--:R-:W-:-:S05]  /*5b60*/  F2FP.PACK_AB R22, R197, R208 ;  /* 0x000000d0c516723e */ /* 0x008fca00000000ff */
[----:B------:R1:W-:Y:S02]  /*5b70*/  MUFU.EX2 R34, R0 ;  /* 0x0000000000227308 */ /* 0x0003e40000000800 */
[----:B-1----:R-:W-:-:S06]  /*5b80*/  FFMA.FTZ R0, R28, c[0x0][0x2d0], -R4 ;  /* 0x0000b4001c007a23 */ /* 0x002fcc0000010804 */
[----:B------:R1:W-:Y:S02]  /*5b90*/  MUFU.EX2 R222, R0 ;  /* 0x0000000000de7308 */ /* 0x0003e40000000800 */
[--C-:B-1----:R-:W-:Y:S01]  /*5ba0*/  FFMA.FTZ R0, R7, c[0x0][0x2d0], -R3.reuse ;  /* 0x0000b40007007a23 */ /* 0x102fe20000010803 */
[----:B----4-:R-:W-:Y:S01]  /*5bb0*/  MOV R7, R5 ;  /* 0x0000000500077202 */ /* 0x010fe20000000f00 */
[----:B------:R-:W-:-:S04]  /*5bc0*/  FFMA.FTZ R5, R17, c[0x0][0x2d0], -R3 ;  /* 0x0000b40011057a23 */ /* 0x000fc80000010803 */
[----:B------:R1:W-:Y:S08]  /*5bd0*/  MUFU.EX2 R204, R0 ;  /* 0x0000000000cc7308 */ /* 0x0003f00000000800 */
[----:B------:R3:W-:Y:S01]  /*5be0*/  MUFU.EX2 R218, R5 ;  /* 0x0000000500da7308 */ /* 0x0007e20000000800 */
[----:B-1----:R-:W-:-:S07]  /*5bf0*/  FFMA.FTZ R0, R8, c[0x0][0x2d0], -R3 ;  /* 0x0000b40008007a23 */ /* 0x002fce0000010803 */
[----:B------:R1:W4:Y:S01]  /*5c00*/  MUFU.EX2 R195, R0 ;  /* 0x0000000000c37308 */ /* 0x0003220000000800 */
[----:B---3--:R-:W-:-:S07]  /*5c10*/  FFMA.FTZ R5, R35, c[0x0][0x2d0], -R2 ;  /* 0x0000b40023057a23 */ /* 0x008fce0000010802 */
[----:B------:R3:W-:Y:S01]  /*5c20*/  MUFU.EX2 R220, R5 ;  /* 0x0000000500dc7308 */ /* 0x0007e20000000800 */
[----:B-1----:R-:W-:Y:S01]  /*5c30*/  FFMA.FTZ R0, R11, c[0x0][0x2d0], -R3 ;  /* 0x0000b4000b007a23 */ /* 0x002fe20000010803 */
[----:B----4-:R-:W-:-:S06]  /*5c40*/  F2FP.PACK_AB R21, R195, R204 ;  /* 0x000000ccc315723e */ /* 0x010fcc00000000ff */
[----:B------:R1:W-:Y:S01]  /*5c50*/  MUFU.EX2 R205, R0 ;  /* 0x0000000000cd7308 */ /* 0x0003e20000000800 */
[----:B---3--:R-:W-:Y:S02]  /*5c60*/  FFMA.FTZ R5, R36, c[0x0][0x2d0], -R2 ;  /* 0x0000b40024057a23 */ /* 0x008fe40000010802 */
[----:B------:R-:W3:Y:S05]  /*5c70*/  LDSM.16.MT88.4 R36, [R229] ;  /* 0x00000000e524783b */ /* 0x000eea0000004200 */
[----:B------:R-:W4:Y:S01]  /*5c80*/  MUFU.EX2 R247, R5 ;  /* 0x0000000500f77308 */ /* 0x000f220000000800 */
[----:B-1----:R-:W-:-:S07]  /*5c90*/  FFMA.FTZ R0, R12, c[0x0][0x2d0], -R3 ;  /* 0x0000b4000c007a23 */ /* 0x002fce0000010803 */
[----:B------:R1:W-:Y:S01]  /*5ca0*/  MUFU.EX2 R219, R0 ;  /* 0x0000000000db7308 */ /* 0x0003e20000000800 */
[----:B----4-:R-:W-:Y:S01]  /*5cb0*/  F2FP.PACK_AB R10, R247, R220 ;  /* 0x000000dcf70a723e */ /* 0x010fe200000000ff */
[----:B-1----:R-:W-:Y:S01]  /*5cc0*/  FFMA.FTZ R0, R14, c[0x0][0x2d0], -R3 ;  /* 0x0000b4000e007a23 */ /* 0x002fe20000010803 */
[----:B------:R-:W-:-:S05]  /*5cd0*/  F2FP.PACK_AB R14, R222, R217 ;  /* 0x000000d9de0e723e */ /* 0x000fca00000000ff */
[----:B------:R1:W-:Y:S02]  /*5ce0*/  MUFU.EX2 R200, R0 ;  /* 0x0000000000c87308 */ /* 0x0003e40000000800 */
[----:B-1----:R-:W-:-:S06]  /*5cf0*/  FFMA.FTZ R0, R16, c[0x0][0x2d0], -R3 ;  /* 0x0000b40010007a23 */ /* 0x002fcc0000010803 */
[----:B------:R1:W4:Y:S02]  /*5d00*/  MUFU.EX2 R216, R0 ;  /* 0x0000000000d87308 */ /* 0x0003240000000800 */
[----:B-1----:R-:W-:Y:S01]  /*5d10*/  FFMA.FTZ R0, R27, c[0x0][0x2d0], -R3 ;  /* 0x0000b4001b007a23 */ /* 0x002fe20000010803 */
[----:B----4-:R-:W-:-:S05]  /*5d20*/  F2FP.PACK_AB R13, R216, R200 ;  /* 0x000000c8d80d723e */ /* 0x010fca00000000ff */
[----:B------:R1:W4:Y:S02]  /*5d30*/  MUFU.EX2 R223, R0 ;  /* 0x0000000000df7308 */ /* 0x0003240000000800 */
[----:B-1----:R-:W-:Y:S01]  /*5d40*/  FFMA.FTZ R0, R24, c[0x0][0x2d0], -R2 ;  /* 0x0000b40018007a23 */ /* 0x002fe20000010802 */
[----:B----4-:R-:W-:-:S05]  /*5d50*/  F2FP.PACK_AB R15, R223, R218 ;  /* 0x000000dadf0f723e */ /* 0x010fca00000000ff */
[----:B------:R1:W-:Y:S02]  /*5d60*/  MUFU.EX2 R194, R0 ;  /* 0x0000000000c27308 */ /* 0x0003e40000000800 */
[----:B-1----:R-:W-:-:S06]  /*5d70*/  FFMA.FTZ R0, R26, c[0x0][0x2d0], -R2 ;  /* 0x0000b4001a007a23 */ /* 0x002fcc0000010802 */
[----:B------:R1:W4:Y:S02]  /*5d80*/  MUFU.EX2 R193, R0 ;  /* 0x0000000000c17308 */ /* 0x0003240000000800 */
[----:B-1----:R-:W-:Y:S01]  /*5d90*/  FFMA.FTZ R0, R29, c[0x0][0x2d0], -R2 ;  /* 0x0000b4001d007a23 */ /* 0x002fe20000010802 */
[----:B----4-:R-:W-:-:S05]  /*5da0*/  F2FP.PACK_AB R16, R193, R194 ;  /* 0x000000c2c110723e */ /* 0x010fca00000000ff */
[----:B------:R1:W-:Y:S02]  /*5db0*/  MUFU.EX2 R203, R0 ;  /* 0x0000000000cb7308 */ /* 0x0003e40000000800 */
[----:B-1----:R-:W-:-:S06]  /*5dc0*/  FFMA.FTZ R0, R31, c[0x0][0x2d0], -R2 ;  /* 0x0000b4001f007a23 */ /* 0x002fcc0000010802 */
[----:B------:R1:W-:Y:S02]  /*5dd0*/  MUFU.EX2 R210, R0 ;  /* 0x0000000000d27308 */ /* 0x0003e40000000800 */
[----:B-1----:R-:W-:-:S06]  /*5de0*/  FFMA.FTZ R0, R32, c[0x0][0x2d0], -R2 ;  /* 0x0000b40020007a23 */ /* 0x002fcc0000010802 */
[----:B------:R1:W-:Y:S02]  /*5df0*/  MUFU.EX2 R196, R0 ;  /* 0x0000000000c47308 */ /* 0x0003e40000000800 */
[----:B-1----:R-:W-:-:S06]  /*5e00*/  FFMA.FTZ R0, R33, c[0x0][0x2d0], -R2 ;  /* 0x0000b40021007a23 */ /* 0x002fcc0000010802 */
[----:B------:R1:W4:Y:S02]  /*5e10*/  MUFU.EX2 R215, R0 ;  /* 0x0000000000d77308 */ /* 0x0003240000000800 */
[----:B-1----:R-:W-:Y:S01]  /*5e20*/  FMUL.FTZ R0, R68, c[0x0][0x2d0] ;  /* 0x0000b40044007a20 */ /* 0x002fe20000410000 */
[----:B----4-:R-:W-:-:S04]  /*5e30*/  F2FP.PACK_AB R8, R215, R196 ;  /* 0x000000c4d708723e */ /* 0x010fc800000000ff */
[----:B------:R-:W-:-:S05]  /*5e40*/  FSEL R0, R0, RZ, P0 ;  /* 0x000000ff00007208 */ /* 0x000fca0000000000 */
[--C-:B------:R-:W-:Y:S01]  /*5e50*/  FFMA.FTZ R5, R18, c[0x0][0x2d0], -R0.reuse ;  /* 0x0000b40012057a23 */ /* 0x100fe20000010800 */
[----:B------:R-:W-:Y:S01]  /*5e60*/  F2FP.PACK_AB R18, R210, R203 ;  /* 0x000000cbd212723e */ /* 0x000fe200000000ff */
[--C-:B------:R-:W-:Y:S02]  /*5e70*/  FFMA.FTZ R6, R30, c[0x0][0x2d0], -R0.reuse ;  /* 0x0000b4001e067a23 */ /* 0x100fe40000010800 */
[----:B------:R1:W-:Y:S01]  /*5e80*/  MUFU.EX2 R202, R5 ;  /* 0x0000000500ca7308 */ /* 0x0003e20000000800 */
[----:B------:R-:W4:Y:S01]  /*5e90*/  LDSM.16.MT88.4 R28, [R225+0x800] ;  /* 0x00080000e11c783b */ /* 0x000f220000004200 */
[--C-:B------:R-:W-:Y:S02]  /*5ea0*/  FFMA.FTZ R154, R154, c[0x0][0x2d0], -R0.reuse ;  /* 0x0000b4009a9a7a23 */ /* 0x100fe40000010800 */
[--C-:B------:R-:W-:Y:S02]  /*5eb0*/  FFMA.FTZ R155, R155, c[0x0][0x2d0], -R0.reuse ;  /* 0x0000b4009b9b7a23 */ /* 0x100fe40000010800 */
[----:B------:R-:W-:-:S02]  /*5ec0*/  FFMA.FTZ R184, R184, c[0x0][0x2d0], -R0 ;  /* 0x0000b400b8b87a23 */ /* 0x000fc40000010800 */
[----:B------:R2:W-:Y:S01]  /*5ed0*/  MUFU.EX2 R214, R6 ;  /* 0x0000000600d67308 */ /* 0x0005e20000000800 */
[----:B-1----:R-:W-:-:S07]  /*5ee0*/  FFMA.FTZ R5, R19, c[0x0][0x2d0], -R0 ;  /* 0x0000b40013057a23 */ /* 0x002fce0000010800 */
[----:B------:R1:W1:Y:S01]  /*5ef0*/  MUFU.EX2 R192, R5 ;  /* 0x0000000500c07308 */ /* 0x0002620000000800 */
[----:B--2---:R-:W-:-:S04]  /*5f00*/  MOV R6, R34 ;  /* 0x0000002200067202 */ /* 0x004fc80000000f00 */
[----:B------:R-:W-:Y:S01]  /*5f10*/  F2FP.PACK_AB R12, R6, R7 ;  /* 0x00000007060c723e */ /* 0x000fe200000000ff */
[--C-:B-1----:R-:W-:Y:S01]  /*5f20*/  FFMA.FTZ R5, R20, c[0x0][0x2d0], -R0.reuse ;  /* 0x0000b40014057a23 */ /* 0x102fe20000010800 */
[----:B------:R-:W-:Y:S02]  /*5f30*/  F2FP.PACK_AB R17, R192, R202 ;  /* 0x000000cac011723e */ /* 0x000fe400000000ff */
[----:B------:R-:W-:Y:S01]  /*5f40*/  F2FP.PACK_AB R20, R206, R207 ;  /* 0x000000cfce14723e */ /* 0x000fe200000000ff */
[----:B------:R1:W-:Y:S02]  /*5f50*/  MUFU.EX2 R209, R5 ;  /* 0x0000000500d17308 */ /* 0x0003e40000000800 */
[----:B-1----:R-:W-:Y:S01]  /*5f60*/  FFMA.FTZ R5, R23, c[0x0][0x2d0], -R0 ;  /* 0x0000b40017057a23 */ /* 0x002fe20000010800 */
[----:B------:R-:W-:-:S05]  /*5f70*/  F2FP.PACK_AB R23, R219, R205 ;  /* 0x000000cddb17723e */ /* 0x000fca00000000ff */
[----:B------:R1:W2:Y:S02]  /*5f80*/  MUFU.EX2 R224, R5 ;  /* 0x0000000500e07308 */ /* 0x0002a40000000800 */
[C---:B---3--:R-:W-:Y:S08]  /*5f90*/  HMMA.16816.F32 R32, R20.reuse, R36, RZ ;  /* 0x000000241420723c */ /* 0x048ff000000018ff */
[----:B------:R-:W-:Y:S01]  /*5fa0*/  HMMA.16816.F32 R60, R20, R44, RZ ;  /* 0x0000002c143c723c */ /* 0x000fe200000018ff */
[----:B-1----:R-:W-:Y:S01]  /*5fb0*/  FFMA.FTZ R5, R40, c[0x0][0x2d0], -R0 ;  /* 0x0000b40028057a23 */ /* 0x002fe20000010800 */
[----:B--2---:R-:W-:-:S03]  /*5fc0*/  F2FP.PACK_AB R19, R224, R209 ;  /* 0x000000d1e013723e */ /* 0x004fc600000000ff */
[----:B------:R1:W2:Y:S03]  /*5fd0*/  MUFU.EX2 R221, R5 ;  /* 0x0000000500dd7308 */ /* 0x0002a60000000800 */
[----:B------:R-:W-:Y:S08]  /*5fe0*/  HMMA.16816.F32 R72, R20, R48, RZ ;  /* 0x000000301448723c */ /* 0x000ff000000018ff */
[----:B------:R-:W-:Y:S01]  /*5ff0*/  HMMA.16816.F32 R24, R16, R44, RZ ;  /* 0x0000002c1018723c */ /* 0x000fe200000018ff */
[----:B-1----:R-:W-:-:S07]  /*6000*/  FFMA.FTZ R5, R41, c[0x0][0x2d0], -R0 ;  /* 0x0000b40029057a23 */ /* 0x002fce0000010800 */
[----:B------:R-:W-:Y:S01]  /*6010*/  HMMA.16816.F32 R56, R16, R36, RZ ;  /* 0x000000241038723c */ /* 0x000fe200000018ff */
[----:B--2---:R-:W-:Y:S01]  /*6020*/  F2FP.PACK_AB R9, R221, R214 ;  /* 0x000000d6dd09723e */ /* 0x004fe200000000ff */
[----:B------:R1:W-:Y:S06]  /*6030*/  MUFU.EX2 R248, R5 ;  /* 0x0000000500f87308 */ /* 0x0003ec0000000800 */
[C---:B------:R-:W-:Y:S01]  /*6040*/  HMMA.16816.F32 R88, R12.reuse, R52, R32 ;  /* 0x000000340c58723c */ /* 0x040fe20000001820 */
[----:B------:R-:W-:Y:S07]  /*6050*/  LDSM.16.MT88.4 R32, [R226+0x800] ;  /* 0x00080000e220783b */ /* 0x000fee0000004200 */
[----:B----4-:R-:W-:Y:S01]  /*6060*/  HMMA.16816.F32 R76, R12, R28, R60 ;  /* 0x0000001c0c4c723c */ /* 0x010fe2000000183c */
[----:B-1----:R-:W-:-:S02]  /*6070*/  FFMA.FTZ R5, R42, c[0x0][0x2d0], -R0 ;  /* 0x0000b4002a057a23 */ /* 0x002fc40000010800 */
[----:B------:R-:W1:Y:S02]  /*6080*/  LDSM.16.MT88.4 R40, [R228] ;  /* 0x00000000e428783b */ /* 0x000e640000004200 */
[----:B------:R-:W2:Y:S03]  /*6090*/  MUFU.EX2 R212, R5 ;  /* 0x0000000500d47308 */ /* 0x000ea60000000800 */
[----:B------:R-:W-:Y:S01]  /*60a0*/  HMMA.16816.F32 R64, R16, R48, RZ ;  /* 0x000000301040723c */ /* 0x000fe200000018ff */
[----:B--2---:R-:W-:Y:S01]  /*60b0*/  F2FP.PACK_AB R11, R212, R248 ;  /* 0x000000f8d40b723e */ /* 0x004fe200000000ff */
[----:B------:R-:W-:-:S04]  /*60c0*/  FFMA.FTZ R5, R124, c[0x0][0x2d0], -R4 ;  /* 0x0000b4007c057a23 */ /* 0x000fc80000010804 */
[----:B------:R2:W3:Y:S02]  /*60d0*/  MUFU.EX2 R198, R5 ;  /* 0x0000000500c67308 */ /* 0x0004e40000000800 */
[C---:B------:R-:W-:Y:S01]  /*60e0*/  HMMA.16816.F32 R80, R8.reuse, R28, R24 ;  /* 0x0000001c0850723c */ /* 0x040fe20000001818 */
[----:B------:R-:W4:Y:S07]  /*60f0*/  LDSM.16.MT88.4 R24, [R228+0x800] ;  /* 0x00080000e418783b */ /* 0x000f2e0000004200 */
[----:B------:R-:W-:Y:S01]  /*6100*/  HMMA.16816.F32 R84, R8, R52, R56 ;  /* 0x000000340854723c */ /* 0x000fe20000001838 */
[----:B--2---:R-:W-:Y:S01]  /*6110*/  FFMA.FTZ R5, R125, c[0x0][0x2d0], -R4 ;  /* 0x0000b4007d057a23 */ /* 0x004fe20000010804 */
[----:B---3--:R-:W-:-:S06]  /*6120*/  MOV R125, R198 ;  /* 0x000000c6007d7202 */ /* 0x008fcc0000000f00 */
[-C--:B-1----:R-:W-:Y:S01]  /*6130*/  HMMA.16816.F32 R56, R16, R40.reuse, RZ ;  /* 0x000000281038723c */ /* 0x082fe200000018ff */
[----:B------:R1:W-:Y:S07]  /*6140*/  MUFU.EX2 R213, R5 ;  /* 0x0000000500d57308 */ /* 0x0003ee0000000800 */
[----:B------:R-:W-:Y:S08]  /*6150*/  HMMA.16816.F32 R60, R20, R40, RZ ;  /* 0x00000028143c723c */ /* 0x000ff000000018ff */
[----:B------:R-:W-:Y:S01]  /*6160*/  HMMA.16816.F32 R96, R8, R32, R64 ;  /* 0x000000200860723c */ /* 0x000fe20000001840 */
[----:B-1----:R-:W-:-:S04]  /*6170*/  FFMA.FTZ R5, R126, c[0x0][0x2d0], -R4 ;  /* 0x0000b4007e057a23 */ /* 0x002fc80000010804 */
[----:B------:R1:W-:Y:S03]  /*6180*/  MUFU.EX2 R126, R5 ;  /* 0x00000005007e7308 */ /* 0x0003e60000000800 */
[----:B------:R-:W-:Y:S08]  /*6190*/  HMMA.16816.F32 R100, R12, R32, R72 ;  /* 0x000000200c64723c */ /* 0x000ff00000001848 */
[----:B----4-:R-:W-:Y:S01]  /*61a0*/  HMMA.16816.F32 R104, R8, R24, R56 ;  /* 0x000000180868723c */ /* 0x010fe20000001838 */
[----:B-1----:R-:W-:-:S07]  /*61b0*/  FFMA.FTZ R5, R127, c[0x0][0x2d0], -R4 ;  /* 0x0000b4007f057a23 */ /* 0x002fce0000010804 */
[----:B------:R-:W-:Y:S01]  /*61c0*/  HMMA.16816.F32 R56, R16, R38, RZ ;  /* 0x000000261038723c */ /* 0x000fe200000018ff */
[----:B------:R1:W-:Y:S07]  /*61d0*/  MUFU.EX2 R198, R5 ;  /* 0x0000000500c67308 */ /* 0x0003ee0000000800 */
[----:B------:R-:W-:Y:S08]  /*61e0*/  HMMA.16816.F32 R108, R12, R24, R60 ;  /* 0x000000180c6c723c */ /* 0x000ff0000000183c */
[----:B------:R-:W-:Y:S01]  /*61f0*/  HMMA.16816.F32 R60, R16, R46, RZ ;  /* 0x0000002e103c723c */ /* 0x000fe200000018ff */
[----:B-1----:R-:W-:-:S04]  /*6200*/  FFMA.FTZ R5, R116, c[0x0][0x2d0], -R3 ;  /* 0x0000b40074057a23 */ /* 0x002fc80000010803 */
[----:B------:R1:W-:Y:S03]  /*6210*/  MUFU.EX2 R124, R5 ;  /* 0x00000005007c7308 */ /* 0x0003e60000000800 */
[----:B------:R-:W-:Y:S08]  /*6220*/  HMMA.16816.F32 R64, R8, R54, R56 ;  /* 0x000000360840723c */ /* 0x000ff00000001838 */
[----:B------:R-:W-:Y:S01]  /*6230*/  HMMA.16816.F32 R56, R16, R50, RZ ;  /* 0x000000321038723c */ /* 0x000fe200000018ff */
[----:B-1----:R-:W-:Y:S01]  /*6240*/  FFMA.FTZ R5, R117, c[0x0][0x2d0], -R3 ;  /* 0x0000b40075057a23 */ /* 0x002fe20000010803 */
[----:B------:R-:W-:-:S06]  /*6250*/  MOV R117, R215 ;  /* 0x000000d700757202 */ /* 0x000fcc0000000f00 */
[----:B------:R-:W-:Y:S08]  /*6260*/  HMMA.16816.F32 R16, R16, R42, RZ ;  /* 0x0000002a1010723c */ /* 0x000ff000000018ff */
[C---:B------:R-:W-:Y:S08]  /*6270*/  HMMA.16816.F32 R60, R8.reuse, R30, R60 ;  /* 0x0000001e083c723c */ /* 0x040ff0000000183c */
[C---:B------:R-:W-:Y:S08]  /*6280*/  HMMA.16816.F32 R56, R8.reuse, R34, R56 ;  /* 0x000000220838723c */ /* 0x040ff00000001838 */
[----:B------:R-:W-:Y:S01]  /*6290*/  HMMA.16816.F32 R92, R8, R26, R16 ;  /* 0x0000001a085c723c */ /* 0x000fe20000001810 */
[----:B------:R1:W2:Y:S01]  /*62a0*/  MUFU.EX2 R8, R5 ;  /* 0x0000000500087308 */ /* 0x0002a20000000800 */
[----:B------:R-:W3:Y:S06]  /*62b0*/  LDSM.16.MT88.4 R16, [R225+0x1000] ;  /* 0x00100000e110783b */ /* 0x000eec0000004200 */
[C---:B------:R-:W-:Y:S08]  /*62c0*/  HMMA.16816.F32 R44, R20.reuse, R46, RZ ;  /* 0x0000002e142c723c */ /* 0x040ff000000018ff */
[----:B------:R-:W-:Y:S01]  /*62d0*/  HMMA.16816.F32 R36, R20, R38, RZ ;  /* 0x000000261424723c */ /* 0x000fe200000018ff */
[----:B-1----:R-:W-:Y:S01]  /*62e0*/  FFMA.FTZ R5, R118, c[0x0][0x2d0], -R3 ;  /* 0x0000b40076057a23 */ /* 0x002fe20000010803 */
[----:B------:R-:W-:-:S03]  /*62f0*/  MOV R118, R214 ;  /* 0x000000d600767202 */ /* 0x000fc60000000f00 */
[----:B------:R1:W-:Y:S03]  /*6300*/  MUFU.EX2 R127, R5 ;  /* 0x00000005007f7308 */ /* 0x0003e60000000800 */
[C---:B------:R-:W-:Y:S08]  /*6310*/  HMMA.16816.F32 R48, R20.reuse, R50, RZ ;  /* 0x000000321430723c */ /* 0x040ff000000018ff */
[----:B------:R-:W-:Y:S01]  /*6320*/  HMMA.16816.F32 R20, R20, R42, RZ ;  /* 0x0000002a1414723c */ /* 0x000fe200000018ff */
[----:B-1----:R-:W-:Y:S01]  /*6330*/  FFMA.FTZ R5, R119, c[0x0][0x2d0], -R3 ;  /* 0x0000b40077057a23 */ /* 0x002fe20000010803 */
[----:B--2---:R-:W-:-:S06]  /*6340*/  MOV R119, R8 ;  /* 0x0000000800777202 */ /* 0x004fcc0000000f00 */
[C---:B------:R-:W-:Y:S01]  /*6350*/  HMMA.16816.F32 R28, R12.reuse, R30, R44 ;  /* 0x0000001e0c1c723c */ /* 0x040fe2000000182c */
[----:B------:R1:W2:Y:S07]  /*6360*/  MUFU.EX2 R199, R5 ;  /* 0x0000000500c77308 */ /* 0x0002ae0000000800 */
[C---:B------:R-:W-:Y:S08]  /*6370*/  HMMA.16816.F32 R36, R12.reuse, R54, R36 ;  /* 0x000000360c24723c */ /* 0x040ff00000001824 */
[----:B------:R-:W-:Y:S01]  /*6380*/  HMMA.16816.F32 R48, R12, R34, R48 ;  /* 0x000000220c30723c */ /* 0x000fe20000001830 */
[----:B-1----:R-:W-:-:S04]  /*6390*/  FFMA.FTZ R5, R120, c[0x0][0x2d0], -R2 ;  /* 0x0000b40078057a23 */ /* 0x002fc80000010802 */
[----:B------:R1:W-:Y:S03]  /*63a0*/  MUFU.EX2 R249, R5 ;  /* 0x0000000500f97308 */ /* 0x0003e60000000800 */
[----:B------:R-:W-:Y:S07]  /*63b0*/  HMMA.16816.F32 R20, R12, R26, R20 ;  /* 0x0000001a0c14723c */ /* 0x000fee0000001814 */
[----:B------:R-:W-:-:S02]  /*63c0*/  F2FP.PACK_AB R12, R213, R125 ;  /* 0x0000007dd50c723e */ /* 0x000fc400000000ff */
[----:B------:R-:W-:Y:S02]  /*63d0*/  F2FP.PACK_AB R13, R119, R124 ;  /* 0x0000007c770d723e */ /* 0x000fe400000000ff */
[----:B------:R-:W-:Y:S01]  /*63e0*/  F2FP.PACK_AB R14, R198, R126 ;  /* 0x0000007ec60e723e */ /* 0x000fe200000000ff */
[----:B-1----:R-:W-:Y:S01]  /*63f0*/  FFMA.FTZ R5, R121, c[0x0][0x2d0], -R2 ;  /* 0x0000b40079057a23 */ /* 0x002fe20000010802 */
[----:B--2---:R-:W-:-:S03]  /*6400*/  F2FP.PACK_AB R15, R199, R127 ;  /* 0x0000007fc70f723e */ /* 0x004fc600000000ff */
[----:B------:R1:W2:Y:S04]  /*6410*/  MUFU.EX2 R251, R5 ;  /* 0x0000000500fb7308 */ /* 0x0002a80000000800 */
[C---:B---3--:R-:W-:Y:S08]  /*6420*/  HMMA.16816.F32 R76, R12.reuse, R16, R76 ;  /* 0x000000100c4c723c */ /* 0x048ff0000000184c */
[----:B------:R-:W-:Y:S01]  /*6430*/  HMMA.16816.F32 R28, R12, R18, R28 ;  /* 0x000000120c1c723c */ /* 0x000fe2000000181c */
        /* <DEDUP_REMOVED lines=13> */
[----:B-1----:R-:W-:-:S06]  /*6510*/  FFMA.FTZ R5, R115, c[0x0][0x2d0], -R0 ;  /* 0x0000b40073057a23 */ /* 0x002fcc0000010800 */
[----:B------:R-:W1:Y:S02]  /*6520*/  MUFU.EX2 R120, R5 ;  /* 0x0000000500787308 */ /* 0x000e640000000800 */
[----:B-1----:R-:W-:Y:S01]  /*6530*/  F2FP.PACK_AB R11, R120, R211 ;  /* 0x000000d3780b723e */ /* 0x002fe200000000ff */
[----:B------:R-:W-:Y:S02]  /*6540*/  FFMA.FTZ R5, R140, c[0x0][0x2d0], -R4 ;  /* 0x0000b4008c057a23 */ /* 0x000fe40000010804 */
[----:B------:R-:W-:-:S04]  /*6550*/  FFMA.FTZ R140, R187, c[0x0][0x2d0], -R2 ;  /* 0x0000b400bb8c7a23 */ /* 0x000fc80000010802 */
[C---:B------:R-:W-:Y:S08]  /*6560*/  HMMA.16816.F32 R80, R8.reuse, R16, R80 ;  /* 0x000000100850723c */ /* 0x040ff00000001850 */
[----:B------:R-:W-:Y:S01]  /*6570*/  HMMA.16816.F32 R72, R8, R18, R60 ;  /* 0x000000120848723c */ /* 0x000fe2000000183c */
[----:B------:R-:W1:Y:S07]  /*6580*/  LDSM.16.MT88.4 R16, [R229+0x1000] ;  /* 0x00100000e510783b */ /* 0x000e6e0000004200 */
[-C--:B-1----:R-:W-:Y:S08]  /*6590*/  HMMA.16816.F32 R52, R12, R16.reuse, R88 ;  /* 0x000000100c34723c */ /* 0x082ff00000001858 */
[C---:B------:R-:W-:Y:S08]  /*65a0*/  HMMA.16816.F32 R44, R8.reuse, R16, R84 ;  /* 0x00000010082c723c */ /* 0x040ff00000001854 */
[-C--:B------:R-:W-:Y:S08]  /*65b0*/  HMMA.16816.F32 R40, R8, R18.reuse, R64 ;  /* 0x000000120828723c */ /* 0x080ff00000001840 */
[C---:B------:R-:W-:Y:S01]  /*65c0*/  HMMA.16816.F32 R24, R12.reuse, R18, R36 ;  /* 0x000000120c18723c */ /* 0x040fe20000001824 */
[----:B------:R-:W1:Y:S07]  /*65d0*/  LDSM.16.MT88.4 R16, [R226+0x1000] ;  /* 0x00100000e210783b */ /* 0x000e6e0000004200 */
[-C--:B-1----:R-:W-:Y:S07]  /*65e0*/  HMMA.16816.F32 R36, R12, R16.reuse, R100 ;  /* 0x000000100c24723c */ /* 0x082fee0000001864 */
[----:B------:R-:W-:Y:S01]  /*65f0*/  MOV R100, R248 ;  /* 0x000000f800647202 */ /* 0x000fe20000000f00 */
[----:B------:R-:W-:Y:S01]  /*6600*/  HMMA.16816.F32 R64, R8, R16, R96 ;  /* 0x000000100840723c */ /* 0x000fe20000001860 */
[----:B------:R-:W-:-:S02]  /*6610*/  MOV R103, R213 ;  /* 0x000000d500677202 */ /* 0x000fc40000000f00 */
[----:B------:R-:W-:Y:S02]  /*6620*/  MOV R101, R211 ;  /* 0x000000d300657202 */ /* 0x000fe40000000f00 */
[----:B------:R-:W-:Y:S02]  /*6630*/  MOV R102, R212 ;  /* 0x000000d400667202 */ /* 0x000fe40000000f00 */
[----:B------:R-:W-:Y:S01]  /*6640*/  MOV R99, R247 ;  /* 0x000000f700637202 */ /* 0x000fe20000000f00 */
[----:B------:R-:W-:Y:S01]  /*6650*/  HMMA.16816.F32 R60, R8, R18, R56 ;  /* 0x00000012083c723c */ /* 0x000fe20000001838 */
[----:B------:R1:W-:Y:S01]  /*6660*/  MUFU.EX2 R247, R5 ;  /* 0x0000000500f77308 */ /* 0x0003e20000000800 */
[----:B------:R-:W-:Y:S02]  /*6670*/  MOV R96, R221 ;  /* 0x000000dd00607202 */ /* 0x000fe40000000f00 */
[----:B------:R-:W-:Y:S02]  /*6680*/  MOV R97, R222 ;  /* 0x000000de00617202 */ /* 0x000fe40000000f00 */
[----:B------:R-:W-:-:S02]  /*6690*/  MOV R98, R223 ;  /* 0x000000df00627202 */ /* 0x000fc40000000f00 */
[----:B------:R-:W-:Y:S01]  /*66a0*/  HMMA.16816.F32 R48, R12, R18, R48 ;  /* 0x000000120c30723c */ /* 0x000fe20000001830 */
[----:B------:R-:W2:Y:S01]  /*66b0*/  LDSM.16.MT88.4 R16, [R228+0x1000] ;  /* 0x00100000e410783b */ /* 0x000ea20000004200 */
[--C-:B-1----:R-:W-:Y:S02]  /*66c0*/  FFMA.FTZ R5, R141, c[0x0][0x2d0], -R4.reuse ;  /* 0x0000b4008d057a23 */ /* 0x102fe40000010804 */
[--C-:B------:R-:W-:Y:S02]  /*66d0*/  FFMA.FTZ R141, R170, c[0x0][0x2d0], -R4.reuse ;  /* 0x0000b400aa8d7a23 */ /* 0x100fe40000010804 */
[----:B------:R1:W3:Y:S02]  /*66e0*/  MUFU.EX2 R248, R5 ;  /* 0x0000000500f87308 */ /* 0x0002e40000000800 */
[--C-:B-1----:R-:W-:Y:S02]  /*66f0*/  FFMA.FTZ R5, R142, c[0x0][0x2d0], -R4.reuse ;  /* 0x0000b4008e057a23 */ /* 0x102fe40000010804 */
[----:B------:R-:W-:-:S04]  /*6700*/  FFMA.FTZ R142, R169, c[0x0][0x2d0], -R4 ;  /* 0x0000b400a98e7a23 */ /* 0x000fc80000010804 */
[----:B------:R1:W-:Y:S01]  /*6710*/  MUFU.EX2 R250, R5 ;  /* 0x0000000500fa7308 */ /* 0x0003e20000000800 */
[----:B--2---:R-:W-:Y:S01]  /*6720*/  HMMA.16816.F32 R56, R8, R18, R92 ;  /* 0x000000120838723c */ /* 0x004fe2000000185c */
[----:B-1----:R-:W-:-:S07]  /*6730*/  FFMA.FTZ R5, R143, c[0x0][0x2d0], -R4 ;  /* 0x0000b4008f057a23 */ /* 0x002fce0000010804 */
[C---:B------:R-:W-:Y:S01]  /*6740*/  HMMA.16816.F32 R32, R12.reuse, R18, R20 ;  /* 0x000000120c20723c */ /* 0x040fe20000001814 */
[----:B------:R-:W-:Y:S01]  /*6750*/  FFMA.FTZ R143, R168, c[0x0][0x2d0], -R4 ;  /* 0x0000b400a88f7a23 */ /* 0x000fe20000010804 */
[----:B------:R1:W2:Y:S05]  /*6760*/  MUFU.EX2 R92, R5 ;  /* 0x00000005005c7308 */ /* 0x0002aa0000000800 */
[----:B------:R-:W-:Y:S01]  /*6770*/  MOV R23, R220 ;  /* 0x000000dc00177202 */ /* 0x000fe20000000f00 */
[----:B------:R-:W-:Y:S01]  /*6780*/  HMMA.16816.F32 R84, R12, R16, R108 ;  /* 0x000000100c54723c */ /* 0x000fe2000000186c */
[----:B------:R-:W-:Y:S02]  /*6790*/  MOV R21, R217 ;  /* 0x000000d900157202 */ /* 0x000fe40000000f00 */
[----:B------:R-:W-:-:S02]  /*67a0*/  MOV R22, R218 ;  /* 0x000000da00167202 */ /* 0x000fc40000000f00 */
[----:B------:R-:W-:Y:S02]  /*67b0*/  MOV R20, R116 ;  /* 0x0000007400147202 */ /* 0x000fe40000000f00 */
[----:B------:R-:W-:Y:S01]  /*67c0*/  MOV R116, R216 ;  /* 0x000000d800747202 */ /* 0x000fe20000000f00 */
[----:B------:R-:W-:Y:S01]  /*67d0*/  HMMA.16816.F32 R88, R8, R16, R104 ;  /* 0x000000100858723c */ /* 0x000fe20000001868 */
[----:B------:R-:W4:Y:S01]  /*67e0*/  LDSM.16.MT88.4 R16, [R225+0x1800] ;  /* 0x00180000e110783b */ /* 0x000f220000004200 */
[----:B---3--:R-:W-:Y:S01]  /*67f0*/  F2FP.PACK_AB R12, R248, R247 ;  /* 0x000000f7f80c723e */ /* 0x008fe200000000ff */
        /* <DEDUP_REMOVED lines=12> */
[----:B------:R-:W-:-:S04]  /*68c0*/  FFMA.FTZ R136, R159, c[0x0][0x2d0], -R0 ;  /* 0x0000b4009f887a23 */ /* 0x000fc80000010800 */
[----:B------:R1:W-:Y:S02]  /*68d0*/  MUFU.EX2 R213, R5 ;  /* 0x0000000500d57308 */ /* 0x0003e40000000800 */
[----:B----4-:R-:W-:Y:S01]  /*68e0*/  HMMA.16816.F32 R76, R12, R16, R76 ;  /* 0x000000100c4c723c */ /* 0x010fe2000000184c */
[--C-:B-1----:R-:W-:Y:S02]  /*68f0*/  FFMA.FTZ R5, R137, c[0x0][0x2d0], -R2.reuse ;  /* 0x0000b40089057a23 */ /* 0x102fe40000010802 */
[--C-:B------:R-:W-:Y:S01]  /*6900*/  FFMA.FTZ R137, R183, c[0x0][0x2d0], -R2.reuse ;  /* 0x0000b400b7897a23 */ /* 0x100fe20000010802 */
[----:B------:R-:W-:Y:S02]  /*6910*/  MOV R183, R100 ;  /* 0x0000006400b77202 */ /* 0x000fe40000000f00 */
[----:B------:R1:W2:Y:S02]  /*6920*/  MUFU.EX2 R215, R5 ;  /* 0x0000000500d77308 */ /* 0x0002a40000000800 */
[--C-:B-1----:R-:W-:Y:S01]  /*6930*/  FFMA.FTZ R5, R138, c[0x0][0x2d0], -R2.reuse ;  /* 0x0000b4008a057a23 */ /* 0x102fe20000010802 */
[----:B--2---:R-:W-:Y:S01]  /*6940*/  F2FP.PACK_AB R8, R215, R213 ;  /* 0x000000d5d708723e */ /* 0x004fe200000000ff */
[----:B------:R-:W-:-:S04]  /*6950*/  FFMA.FTZ R138, R185, c[0x0][0x2d0], -R2 ;  /* 0x0000b400b98a7a23 */ /* 0x000fc80000010802 */
[----:B------:R1:W-:Y:S01]  /*6960*/  MUFU.EX2 R217, R5 ;  /* 0x0000000500d97308 */ /* 0x0003e20000000800 */
[----:B------:R-:W-:Y:S02]  /*6970*/  FFMA.FTZ R185, R147, c[0x0][0x2d0], -R0 ;  /* 0x0000b40093b97a23 */ /* 0x000fe40000010800 */
[--C-:B-1----:R-:W-:Y:S02]  /*6980*/  FFMA.FTZ R5, R139, c[0x0][0x2d0], -R2.reuse ;  /* 0x0000b4008b057a23 */ /* 0x102fe40000010802 */
[----:B------:R-:W-:-:S03]  /*6990*/  FFMA.FTZ R139, R186, c[0x0][0x2d0], -R2 ;  /* 0x0000b400ba8b7a23 */ /* 0x000fc60000010802 */
        /* <DEDUP_REMOVED lines=12> */
[----:B------:R-:W-:-:S06]  /*6a60*/  FFMA.FTZ R5, R177, c[0x0][0x2d0], -R4 ;  /* 0x0000b400b1057a23 */ /* 0x000fcc0000010804 */
[C---:B------:R-:W-:Y:S08]  /*6a70*/  HMMA.16816.F32 R128, R8.reuse, R18, R72 ;  /* 0x000000120880723c */ /* 0x040ff00000001848 */
[----:B------:R-:W-:Y:S07]  /*6a80*/  HMMA.16816.F32 R132, R8, R16, R80 ;  /* 0x000000100884723c */ /* 0x000fee0000001850 */
[----:B------:R-:W-:Y:S01]  /*6a90*/  MOV R81, R127 ;  /* 0x0000007f00517202 */ /* 0x000fe20000000f00 */
[----:B------:R-:W-:Y:S01]  /*6aa0*/  HMMA.16816.F32 R72, R12, R18, R28 ;  /* 0x000000120c48723c */ /* 0x000fe2000000181c */
[----:B------:R-:W1:Y:S01]  /*6ab0*/  LDSM.16.MT88.4 R16, [R229+0x1800] ;  /* 0x00180000e510783b */ /* 0x000e620000004200 */
[----:B------:R-:W-:-:S02]  /*6ac0*/  MOV R80, R126 ;  /* 0x0000007e00507202 */ /* 0x000fc40000000f00 */
[----:B------:R-:W-:Y:S02]  /*6ad0*/  MOV R83, R121 ;  /* 0x0000007900537202 */ /* 0x000fe40000000f00 */
[----:B------:R-:W-:Y:S01]  /*6ae0*/  MOV R82, R120 ;  /* 0x0000007800527202 */ /* 0x000fe20000000f00 */
[--C-:B------:R-:W-:Y:S01]  /*6af0*/  FFMA.FTZ R29, R191, c[0x0][0x2d0], -R2.reuse ;  /* 0x0000b400bf1d7a23 */ /* 0x100fe20000010802 */
[----:B------:R-:W-:Y:S01]  /*6b00*/  MOV R31, R125 ;  /* 0x0000007d001f7202 */ /* 0x000fe20000000f00 */
[--C-:B------:R-:W-:Y:S01]  /*6b10*/  FFMA.FTZ R28, R190, c[0x0][0x2d0], -R2.reuse ;  /* 0x0000b400be1c7a23 */ /* 0x100fe20000010802 */
[----:B------:R-:W-:Y:S01]  /*6b20*/  MOV R30, R124 ;  /* 0x0000007c001e7202 */ /* 0x000fe20000000f00 */
[----:B------:R-:W-:Y:S01]  /*6b30*/  MUFU.EX2 R186, R29 ;  /* 0x0000001d00ba7308 */ /* 0x000fe20000000800 */
[-C--:B-1----:R-:W-:Y:S08]  /*6b40*/  HMMA.16816.F32 R124, R8, R16.reuse, R44 ;  /* 0x00000010087c723c */ /* 0x082ff0000000182c */
[----:B------:R-:W-:Y:S08]  /*6b50*/  HMMA.16816.F32 R52, R12, R16, R52 ;  /* 0x000000100c34723c */ /* 0x000ff00000001834 */
[-C--:B------:R-:W-:Y:S08]  /*6b60*/  HMMA.16816.F32 R120, R8, R18.reuse, R40 ;  /* 0x000000120878723c */ /* 0x080ff00000001828 */
[----:B------:R-:W-:Y:S01]  /*6b70*/  HMMA.16816.F32 R44, R12, R18, R24 ;  /* 0x000000120c2c723c */ /* 0x000fe20000001818 */
[----:B------:R-:W1:Y:S06]  /*6b80*/  LDSM.16.MT88.4 R16, [R226+0x1800] ;  /* 0x00180000e210783b */ /* 0x000e6c0000004200 */
[----:B------:R-:W-:-:S02]  /*6b90*/  FFMA.FTZ R27, R189, c[0x0][0x2d0], -R2 ;  /* 0x0000b400bd1b7a23 */ /* 0x000fc40000010802 */
[----:B------:R-:W-:Y:S02]  /*6ba0*/  FFMA.FTZ R26, R188, c[0x0][0x2d0], -R2 ;  /* 0x0000b400bc1a7a23 */ /* 0x000fe40000010802 */
[--C-:B------:R-:W-:Y:S01]  /*6bb0*/  FFMA.FTZ R25, R163, c[0x0][0x2d0], -R0.reuse ;  /* 0x0000b400a3197a23 */ /* 0x100fe20000010800 */
[----:B------:R-:W-:Y:S01]  /*6bc0*/  MOV R163, R23 ;  /* 0x0000001700a37202 */ /* 0x000fe20000000f00 */
[----:B------:R-:W-:Y:S01]  /*6bd0*/  FFMA.FTZ R24, R162, c[0x0][0x2d0], -R0 ;  /* 0x0000b400a2187a23 */ /* 0x000fe20000010800 */
[----:B------:R-:W-:Y:S01]  /*6be0*/  MOV R162, R22 ;  /* 0x0000001600a27202 */ /* 0x000fe20000000f00 */
[----:B------:R-:W-:Y:S08]  /*6bf0*/  MUFU.EX2 R188, R28 ;  /* 0x0000001c00bc7308 */ /* 0x000ff00000000800 */
[----:B------:R-:W-:Y:S08]  /*6c00*/  MUFU.EX2 R190, R27 ;  /* 0x0000001b00be7308 */ /* 0x000ff00000000800 */
[----:B------:R-:W-:Y:S08]  /*6c10*/  MUFU.EX2 R187, R25 ;  /* 0x0000001900bb7308 */ /* 0x000ff00000000800 */
[----:B------:R-:W-:Y:S01]  /*6c20*/  MUFU.EX2 R189, R24 ;  /* 0x0000001800bd7308 */ /* 0x000fe20000000800 */
[-C--:B-1----:R-:W-:Y:S08]  /*6c30*/  HMMA.16816.F32 R40, R12, R16.reuse, R36 ;  /* 0x000000100c28723c */ /* 0x082ff00000001824 */
[C---:B------:R-:W-:Y:S07]  /*6c40*/  HMMA.16816.F32 R112, R8.reuse, R16, R64 ;  /* 0x000000100870723c */ /* 0x040fee0000001840 */
[--C-:B------:R-:W-:Y:S01]  /*6c50*/  FFMA.FTZ R65, R174, c[0x0][0x2d0], -R4.reuse ;  /* 0x0000b400ae417a23 */ /* 0x100fe20000010804 */
[----:B------:R-:W-:Y:S01]  /*6c60*/  HMMA.16816.F32 R108, R8, R18, R60 ;  /* 0x00000012086c723c */ /* 0x000fe2000000183c */
[----:B------:R-:W-:Y:S01]  /*6c70*/  FFMA.FTZ R64, R173, c[0x0][0x2d0], -R4 ;  /* 0x0000b400ad407a23 */ /* 0x000fe20000010804 */
[----:B------:R-:W-:Y:S01]  /*6c80*/  MOV R173, R82 ;  /* 0x0000005200ad7202 */ /* 0x000fe20000000f00 */
[--C-:B------:R-:W-:Y:S01]  /*6c90*/  FFMA.FTZ R66, R151, c[0x0][0x2d0], -R3.reuse ;  /* 0x0000b40097427a23 */ /* 0x100fe20000010803 */
[----:B------:R-:W-:Y:S01]  /*6ca0*/  MOV R174, R83 ;  /* 0x0000005300ae7202 */ /* 0x000fe20000000f00 */
[----:B------:R-:W-:-:S02]  /*6cb0*/  FFMA.FTZ R67, R150, c[0x0][0x2d0], -R3 ;  /* 0x0000b40096437a23 */ /* 0x000fc40000010803 */
[--C-:B------:R-:W-:Y:S01]  /*6cc0*/  FFMA.FTZ R63, R172, c[0x0][0x2d0], -R4.reuse ;  /* 0x0000b400ac3f7a23 */ /* 0x100fe20000010804 */
[----:B------:R-:W-:Y:S01]  /*6cd0*/  HMMA.16816.F32 R48, R12, R18, R48 ;  /* 0x000000120c30723c */ /* 0x000fe20000001830 */
[----:B------:R-:W1:Y:S01]  /*6ce0*/  LDSM.16.MT88.4 R16, [R228+0x1800] ;  /* 0x00180000e410783b */ /* 0x000e620000004200 */
[----:B------:R-:W-:Y:S01]  /*6cf0*/  FFMA.FTZ R62, R171, c[0x0][0x2d0], -R4 ;  /* 0x0000b400ab3e7a23 */ /* 0x000fe20000010804 */
[----:B------:R-:W-:Y:S01]  /*6d00*/  MOV R171, R80 ;  /* 0x0000005000ab7202 */ /* 0x000fe20000000f00 */
[--C-:B------:R-:W-:Y:S01]  /*6d10*/  FFMA.FTZ R61, R153, c[0x0][0x2d0], -R3.reuse ;  /* 0x0000b400993d7a23 */ /* 0x100fe20000010803 */
[----:B------:R-:W-:Y:S01]  /*6d20*/  MOV R172, R81 ;  /* 0x0000005100ac7202 */ /* 0x000fe20000000f00 */
[----:B------:R-:W-:Y:S02]  /*6d30*/  FFMA.FTZ R60, R152, c[0x0][0x2d0], -R3 ;  /* 0x0000b400983c7a23 */ /* 0x000fe40000010803 */
[--C-:B------:R-:W-:Y:S01]  /*6d40*/  FFMA.FTZ R150, R182, c[0x0][0x2d0], -R2.reuse ;  /* 0x0000b400b6967a23 */ /* 0x100fe20000010802 */
[----:B------:R-:W-:Y:S01]  /*6d50*/  MOV R182, R99 ;  /* 0x0000006300b67202 */ /* 0x000fe20000000f00 */
[--C-:B------:R-:W-:Y:S01]  /*6d60*/  FFMA.FTZ R151, R181, c[0x0][0x2d0], -R2.reuse ;  /* 0x0000b400b5977a23 */ /* 0x100fe20000010802 */
[----:B------:R-:W-:Y:S01]  /*6d70*/  MOV R181, R98 ;  /* 0x0000006200b57202 */ /* 0x000fe20000000f00 */
[--C-:B------:R-:W-:Y:S01]  /*6d80*/  FFMA.FTZ R152, R180, c[0x0][0x2d0], -R2.reuse ;  /* 0x0000b400b4987a23 */ /* 0x100fe20000010802 */
[----:B------:R-:W-:Y:S01]  /*6d90*/  MOV R180, R97 ;  /* 0x0000006100b47202 */ /* 0x000fe20000000f00 */
[----:B------:R-:W-:Y:S01]  /*6da0*/  FFMA.FTZ R153, R179, c[0x0][0x2d0], -R2 ;  /* 0x0000b400b3997a23 */ /* 0x000fe20000010802 */
[----:B------:R-:W-:Y:S01]  /*6db0*/  MOV R179, R96 ;  /* 0x0000006000b37202 */ /* 0x000fe20000000f00 */
[--C-:B------:R-:W-:Y:S01]  /*6dc0*/  FFMA.FTZ R2, R160, c[0x0][0x2d0], -R0.reuse ;  /* 0x0000b400a0027a23 */ /* 0x100fe20000010800 */
[-C--:B-1----:R-:W-:Y:S07]  /*6dd0*/  HMMA.16816.F32 R104, R8, R16.reuse, R88 ;  /* 0x000000100868723c */ /* 0x082fee0000001858 */
[----:B------:R-:W-:Y:S01]  /*6de0*/  MOV R91, R92 ;  /* 0x0000005c005b7202 */ /* 0x000fe20000000f00 */
[----:B------:R-:W-:Y:S01]  /*6df0*/  HMMA.16816.F32 R36, R12, R16, R84 ;  /* 0x000000100c24723c */ /* 0x000fe20000001854 */
[----:B------:R-:W-:Y:S01]  /*6e00*/  MOV R90, R118 ;  /* 0x00000076005a7202 */ /* 0x000fe20000000f00 */
[--C-:B------:R-:W-:Y:S01]  /*6e10*/  FFMA.FTZ R118, R157, c[0x0][0x2d0], -R0.reuse ;  /* 0x0000b4009d767a23 */ /* 0x100fe20000010800 */
[----:B------:R-:W-:Y:S01]  /*6e20*/  MOV R89, R117 ;  /* 0x0000007500597202 */ /* 0x000fe20000000f00 */
[----:B------:R-:W-:Y:S01]  /*6e30*/  FFMA.FTZ R117, R156, c[0x0][0x2d0], -R0 ;  /* 0x0000b4009c757a23 */ /* 0x000fe20000010800 */
[----:B------:R-:W-:-:S02]  /*6e40*/  MOV R88, R116 ;  /* 0x0000007400587202 */ /* 0x000fc40000000f00 */
[----:B------:R-:W-:Y:S01]  /*6e50*/  MOV R17, R6 ;  /* 0x0000000600117202 */ /* 0x000fe20000000f00 */
[-C--:B------:R-:W-:Y:S01]  /*6e60*/  HMMA.16816.F32 R92, R8, R18.reuse, R56 ;  /* 0x00000012085c723c */ /* 0x080fe20000001838 */
[--C-:B------:R-:W-:Y:S01]  /*6e70*/  FFMA.FTZ R6, R178, c[0x0][0x2d0], -R4.reuse ;  /* 0x0000b400b2067a23 */ /* 0x100fe20000010804 */
[----:B------:R-:W-:Y:S02]  /*6e80*/  MOV R87, R101 ;  /* 0x0000006500577202 */ /* 0x000fe40000000f00 */
[----:B------:R-:W-:Y:S01]  /*6e90*/  MOV R16, R7 ;  /* 0x0000000700107202 */ /* 0x000fe20000000f00 */
[--C-:B------:R-:W-:Y:S01]  /*6ea0*/  FFMA.FTZ R7, R175, c[0x0][0x2d0], -R4.reuse ;  /* 0x0000b400af077a23 */ /* 0x100fe20000010804 */
[----:B------:R-:W-:Y:S01]  /*6eb0*/  MOV R101, R201 ;  /* 0x000000c900657202 */ /* 0x000fe20000000f00 */
[----:B------:R-:W-:Y:S01]  /*6ec0*/  FFMA.FTZ R8, R176, c[0x0][0x2d0], -R4 ;  /* 0x0000b400b0087a23 */ /* 0x000fe20000010804 */
[----:B------:R-:W-:Y:S01]  /*6ed0*/  MOV R59, R200 ;  /* 0x000000c8003b7202 */ /* 0x000fe20000000f00 */
[--C-:B------:R-:W-:Y:S01]  /*6ee0*/  FFMA.FTZ R9, R164, c[0x0][0x2d0], -R3.reuse ;  /* 0x0000b400a4097a23 */ /* 0x100fe20000010803 */
[----:B------:R1:W-:Y:S01]  /*6ef0*/  MUFU.EX2 R200, R5 ;  /* 0x0000000500c87308 */ /* 0x0003e20000000800 */
[----:B------:R-:W-:Y:S01]  /*6f00*/  MOV R84, R119 ;  /* 0x0000007700547202 */ /* 0x000fe20000000f00 */
[----:B------:R-:W-:Y:S01]  /*6f10*/  FFMA.FTZ R4, R165, c[0x0][0x2d0], -R3 ;  /* 0x0000b400a5047a23 */ /* 0x000fe20000010803 */
[----:B------:R-:W-:Y:S01]  /*6f20*/  MOV R58, R196 ;  /* 0x000000c4003a7202 */ /* 0x000fe20000000f00 */
[----:B------:R-:W-:Y:S01]  /*6f30*/  FFMA.FTZ R119, R158, c[0x0][0x2d0], -R0 ;  /* 0x0000b4009e777a23 */ /* 0x000fe20000010800 */
[----:B------:R-:W-:Y:S01]  /*6f40*/  MOV R86, R102 ;  /* 0x0000006600567202 */ /* 0x000fe20000000f00 */
[----:B------:R-:W-:Y:S01]  /*6f50*/  HMMA.16816.F32 R32, R12, R18, R32 ;  /* 0x000000120c20723c */ /* 0x000fe20000001820 */
[----:B------:R-:W-:Y:S01]  /*6f60*/  MOV R102, R199 ;  /* 0x000000c700667202 */ /* 0x000fe20000000f00 */
[----:B------:R2:W-:Y:S01]  /*6f70*/  MUFU.EX2 R201, R6 ;  /* 0x0000000600c97308 */ /* 0x0005e20000000800 */
[----:B------:R-:W-:Y:S01]  /*6f80*/  MOV R175, R20 ;  /* 0x0000001400af7202 */ /* 0x000fe20000000f00 */
[----:B------:R-:W-:Y:S01]  /*6f90*/  LDSM.16.MT88.4 R12, [R226+0x2000] ;  /* 0x00200000e20c783b */ /* 0x000fe20000004200 */
[----:B------:R-:W-:-:S02]  /*6fa0*/  MOV R157, R17 ;  /* 0x00000011009d7202 */ /* 0x000fc40000000f00 */
[----:B------:R-:W-:Y:S02]  /*6fb0*/  MOV R116, R197 ;  /* 0x000000c500747202 */ /* 0x000fe40000000f00 */
[----:B------:R-:W-:Y:S01]  /*6fc0*/  MOV R85, R103 ;  /* 0x0000006700557202 */ /* 0x000fe20000000f00 */
[--C-:B-1----:R-:W-:Y:S01]  /*6fd0*/  FFMA.FTZ R5, R166, c[0x0][0x2d0], -R3.reuse ;  /* 0x0000b400a6057a23 */ /* 0x102fe20000010803 */
[----:B------:R-:W-:Y:S01]  /*6fe0*/  MUFU.EX2 R199, R8 ;  /* 0x0000000800c77308 */ /* 0x000fe20000000800 */
[----:B------:R-:W-:Y:S02]  /*6ff0*/  MOV R103, R198 ;  /* 0x000000c600677202 */ /* 0x000fe40000000f00 */
[----:B------:R-:W-:Y:S02]  /*7000*/  MOV R165, R30 ;  /* 0x0000001e00a57202 */ /* 0x000fe40000000f00 */
[----:B------:R-:W-:Y:S01]  /*7010*/  MOV R164, R31 ;  /* 0x0000001f00a47202 */ /* 0x000fe20000000f00 */
[----:B--2---:R-:W-:-:S02]  /*7020*/  FFMA.FTZ R6, R167, c[0x0][0x2d0], -R3 ;  /* 0x0000b400a7067a23 */ /* 0x004fc40000010803 */
[----:B------:R1:W-:Y:S01]  /*7030*/  MUFU.EX2 R196, R5 ;  /* 0x0000000500c47308 */ /* 0x0003e20000000800 */
[----:B------:R-:W-:Y:S01]  /*7040*/  FFMA.FTZ R3, R161, c[0x0][0x2d0], -R0 ;  /* 0x0000b400a1037a23 */ /* 0x000fe20000010800 */
[----:B------:R-:W-:Y:S01]  /*7050*/  MOV R161, R21 ;  /* 0x0000001500a17202 */ /* 0x000fe20000000f00 */
[----:B------:R-:W-:Y:S01]  /*7060*/  FADD.FTZ R0, R207, R206 ;  /* 0x000000cecf007221 */ /* 0x000fe20000010000 */
[----:B------:R-:W-:Y:S01]  /*7070*/  MOV R206, R16 ;  /* 0x0000001000ce7202 */ /* 0x000fe20000000f00 */
[----:B------:R-:W2:Y:S01]  /*7080*/  LDSM.16.MT88.4 R20, [R225+0x2000] ;  /* 0x00200000e114783b */ /* 0x000ea20000004200 */
[----:B------:R-:W-:Y:S01]  /*7090*/  MOV R207, R116 ;  /* 0x0000007400cf7202 */ /* 0x000fe20000000f00 */
[----:B------:R-:W-:Y:S01]  /*70a0*/  FADD.FTZ R116, R202, R192 ;  /* 0x000000c0ca747221 */ /* 0x000fe20000010000 */
[----:B------:R3:W4:Y:S01]  /*70b0*/  MUFU.EX2 R197, R6 ;  /* 0x0000000600c57308 */ /* 0x0007220000000800 */
[----:B------:R-:W2:Y:S01]  /*70c0*/  LDSM.16.MT88.4 R16, [R229+0x2000] ;  /* 0x00200000e510783b */ /* 0x000ea20000004200 */
[----:B------:R-:W-:Y:S01]  /*70d0*/  MOV R178, R101 ;  /* 0x0000006500b27202 */ /* 0x000fe20000000f00 */
[----:B------:R-:W-:Y:S01]  /*70e0*/  FADD.FTZ R0, R208, R0 ;  /* 0x00000000d0007221 */ /* 0x000fe20000010000 */
[----:B------:R-:W-:-:S02]  /*70f0*/  MOV R177, R102 ;  /* 0x0000006600b17202 */ /* 0x000fc40000000f00 */
[----:B------:R-:W-:Y:S01]  /*7100*/  MOV R176, R103 ;  /* 0x0000006700b07202 */ /* 0x000fe20000000f00 */
[----:B-1----:R-:W-:Y:S01]  /*7110*/  FADD.FTZ R5, R204, R195 ;  /* 0x000000c3cc057221 */ /* 0x002fe20000010000 */
[----:B------:R-:W1:Y:S01]  /*7120*/  MUFU.EX2 R198, R7 ;  /* 0x0000000700c67308 */ /* 0x000e620000000800 */
[----:B------:R-:W-:Y:S02]  /*7130*/  MOV R156, R58 ;  /* 0x0000003a009c7202 */ /* 0x000fe40000000f00 */
[----:B------:R-:W-:Y:S01]  /*7140*/  FADD.FTZ R30, R205, R5 ;  /* 0x00000005cd1e7221 */ /* 0x000fe20000010000 */
[----:B------:R-:W-:Y:S02]  /*7150*/  MOV R147, R59 ;  /* 0x0000003b00937202 */ /* 0x000fe40000000f00 */
[----:B------:R-:W-:Y:S01]  /*7160*/  MOV R158, R88 ;  /* 0x00000058009e7202 */ /* 0x000fe20000000f00 */
[----:B---3--:R-:W-:Y:S01]  /*7170*/  FADD.FTZ R6, R194, R193 ;  /* 0x000000c1c2067221 */ /* 0x008fe20000010000 */
[----:B------:R3:W-:Y:S01]  /*7180*/  MUFU.EX2 R195, R9 ;  /* 0x0000000900c37308 */ /* 0x0007e20000000800 */
[----:B----4-:R-:W-:-:S02]  /*7190*/  F2FP.PACK_AB R5, R196, R197 ;  /* 0x000000c5c405723e */ /* 0x010fc400000000ff */
[----:B------:R-:W-:Y:S01]  /*71a0*/  FADD.FTZ R31, R203, R6 ;  /* 0x00000006cb1f7221 */ /* 0x000fe20000010000 */
[----:B------:R-:W-:Y:S02]  /*71b0*/  MOV R159, R89 ;  /* 0x00000059009f7202 */ /* 0x000fe40000000f00 */
[----:B------:R-:W-:Y:S02]  /*71c0*/  MOV R160, R90 ;  /* 0x0000005a00a07202 */ /* 0x000fe40000000f00 */
[----:B------:R4:W2:Y:S01]  /*71d0*/  MUFU.EX2 R194, R4 ;  /* 0x0000000400c27308 */ /* 0x0008a20000000800 */
[----:B-1----:R-:W-:Y:S02]  /*71e0*/  F2FP.PACK_AB R6, R198, R199 ;  /* 0x000000c7c606723e */ /* 0x002fe400000000ff */
[----:B------:R-:W-:Y:S02]  /*71f0*/  MOV R169, R91 ;  /* 0x0000005b00a97202 */ /* 0x000fe40000000f00 */
[----:B------:R-:W-:-:S02]  /*7200*/  MOV R168, R84 ;  /* 0x0000005400a87202 */ /* 0x000fc40000000f00 */
[----:B------:R-:W-:Y:S01]  /*7210*/  MOV R167, R85 ;  /* 0x0000005500a77202 */ /* 0x000fe20000000f00 */
[----:B---3--:R-:W1:Y:S01]  /*7220*/  LDSM.16.MT88.4 R8, [R228+0x2000] ;  /* 0x00200000e408783b */ /* 0x008e620000004200 */
[----:B------:R-:W3:Y:S01]  /*7230*/  MUFU.EX2 R192, R26 ;  /* 0x0000001a00c07308 */ /* 0x000ee20000000800 */
[----:B------:R-:W-:Y:S02]  /*7240*/  MOV R166, R86 ;  /* 0x0000005600a67202 */ /* 0x000fe40000000f00 */
[----:B------:R-:W-:Y:S02]  /*7250*/  MOV R170, R87 ;  /* 0x0000005700aa7202 */ /* 0x000fe40000000f00 */
[----:B----4-:R-:W-:-:S03]  /*7260*/  F2FP.PACK_AB R4, R200, R201 ;  /* 0x000000c9c804723e */ /* 0x010fc600000000ff */
[----:B------:R4:W-:Y:S01]  /*7270*/  MUFU.EX2 R191, R3 ;  /* 0x0000000300bf7308 */ /* 0x0009e20000000800 */
[----:B--2---:R-:W-:-:S07]  /*7280*/  F2FP.PACK_AB R7, R195, R194 ;  /* 0x000000c2c307723e */ /* 0x004fce00000000ff */
[----:B------:R2:W1:Y:S01]  /*7290*/  MUFU.EX2 R193, R2 ;  /* 0x0000000200c17308 */ /* 0x0004620000000800 */
[----:B------:R-:W-:Y:S01]  /*72a0*/  HMMA.16816.F32 R100, R4, R20, R76 ;  /* 0x000000140464723c */ /* 0x000fe2000000184c */
[----:B----4-:R-:W-:-:S07]  /*72b0*/  FADD.FTZ R3, R207, R0 ;  /* 0x00000000cf037221 */ /* 0x010fce0000010000 */
[C---:B------:R-:W-:Y:S01]  /*72c0*/  HMMA.16816.F32 R96, R4.reuse, R22, R72 ;  /* 0x000000160460723c */ /* 0x040fe20000001848 */
[----:B------:R-:W-:Y:S01]  /*72d0*/  FADD.FTZ R0, R210, R31 ;  /* 0x0000001fd2007221 */ /* 0x000fe20000010000 */
[----:B------:R-:W-:Y:S02]  /*72e0*/  MOV R207, R206 ;  /* 0x000000ce00cf7202 */ /* 0x000fe40000000f00 */
[----:B------:R-:W-:Y:S02]  /*72f0*/  MOV R206, R147 ;  /* 0x0000009300ce7202 */ /* 0x000fe40000000f00 */
[----:B------:R-:W-:Y:S02]  /*7300*/  MOV R147, R156 ;  /* 0x0000009c00937202 */ /* 0x000fe40000000f00 */
[C---:B------:R-:W-:Y:S01]  /*7310*/  HMMA.16816.F32 R88, R4.reuse, R16, R52 ;  /* 0x000000100458723c */ /* 0x040fe20000001834 */
[----:B--2---:R-:W-:Y:S01]  /*7320*/  FADD.FTZ R2, R219, R30 ;  /* 0x0000001edb027221 */ /* 0x004fe20000010000 */
[----:B------:R-:W-:Y:S01]  /*7330*/  MOV R156, R224 ;  /* 0x000000e0009c7202 */ /* 0x000fe20000000f00 */
[----:B------:R-:W-:Y:S01]  /*7340*/  FADD.FTZ R24, R209, R116 ;  /* 0x00000074d1187221 */ /* 0x000fe20000010000 */
[----:B------:R-:W-:Y:S01]  /*7350*/  MUFU.EX2 R119, R119 ;  /* 0x0000007700777308 */ /* 0x000fe20000000800 */
[----:B------:R2:W5:Y:S03]  /*7360*/  LDL.LU R224, [R1+0xa0] ;  /* 0x0000a00001e07983 */ /* 0x0005660000300800 */
[C---:B------:R-:W-:Y:S08]  /*7370*/  HMMA.16816.F32 R84, R4.reuse, R18, R44 ;  /* 0x000000120454723c */ /* 0x040ff0000000182c */
[C---:B------:R-:W-:Y:S08]  /*7380*/  HMMA.16816.F32 R80, R4.reuse, R12, R40 ;  /* 0x0000000c0450723c */ /* 0x040ff00000001828 */
[C---:B------:R-:W-:Y:S08]  /*7390*/  HMMA.16816.F32 R76, R4.reuse, R14, R48 ;  /* 0x0000000e044c723c */ /* 0x040ff00000001830 */
[C---:B-1----:R-:W-:Y:S08]  /*73a0*/  HMMA.16816.F32 R72, R4.reuse, R8, R36 ;  /* 0x000000080448723c */ /* 0x042ff00000001824 */
[----:B------:R-:W-:Y:S07]  /*73b0*/  HMMA.16816.F32 R56, R4, R10, R32 ;  /* 0x0000000a0438723c */ /* 0x000fee0000001820 */
[----:B------:R-:W-:-:S02]  /*73c0*/  F2FP.PACK_AB R4, R188, R186 ;  /* 0x000000babc04723e */ /* 0x000fc400000000ff */
[----:B---3--:R-:W-:Y:S02]  /*73d0*/  F2FP.PACK_AB R6, R192, R190 ;  /* 0x000000bec006723e */ /* 0x008fe400000000ff */
[----:B------:R-:W-:Y:S02]  /*73e0*/  F2FP.PACK_AB R5, R189, R187 ;  /* 0x000000bbbd05723e */ /* 0x000fe400000000ff */
[----:B------:R-:W-:-:S07]  /*73f0*/  F2FP.PACK_AB R7, R193, R191 ;  /* 0x000000bfc107723e */ /* 0x000fce00000000ff */
[C---:B------:R-:W-:Y:S08]  /*7400*/  HMMA.16816.F32 R52, R4.reuse, R20, R132 ;  /* 0x000000140434723c */ /* 0x040ff00000001884 */
[C---:B------:R-:W-:Y:S01]  /*7410*/  HMMA.16816.F32 R48, R4.reuse, R22, R128 ;  /* 0x000000160430723c */ /* 0x040fe20000001880 */
[----:B------:R-:W1:Y:S07]  /*7420*/  LDSM.16.MT88.4 R20, [R225+0x2800] ;  /* 0x00280000e114783b */ /* 0x000e6e0000004200 */
[C---:B------:R-:W-:Y:S08]  /*7430*/  HMMA.16816.F32 R40, R4.reuse, R16, R124 ;  /* 0x000000100428723c */ /* 0x040ff0000000187c */
[C---:B------:R-:W-:Y:S01]  /*7440*/  HMMA.16816.F32 R36, R4.reuse, R18, R120 ;  /* 0x000000120424723c */ /* 0x040fe20000001878 */
[----:B------:R-:W3:Y:S07]  /*7450*/  LDSM.16.MT88.4 R16, [R229+0x2800] ;  /* 0x00280000e510783b */ /* 0x000eee0000004200 */
[C---:B------:R-:W-:Y:S08]  /*7460*/  HMMA.16816.F32 R32, R4.reuse, R12, R112 ;  /* 0x0000000c0420723c */ /* 0x040ff00000001870 */
[C---:B------:R-:W-:Y:S01]  /*7470*/  HMMA.16816.F32 R28, R4.reuse, R14, R108 ;  /* 0x0000000e041c723c */ /* 0x040fe2000000186c */
[----:B------:R-:W4:Y:S07]  /*7480*/  LDSM.16.MT88.4 R12, [R226+0x2800] ;  /* 0x00280000e20c783b */ /* 0x000f2e0000004200 */
[C---:B------:R-:W-:Y:S08]  /*7490*/  HMMA.16816.F32 R104, R4.reuse, R8, R104 ;  /* 0x000000080468723c */ /* 0x040ff00000001868 */
[----:B------:R-:W-:Y:S01]  /*74a0*/  HMMA.16816.F32 R44, R4, R10, R92 ;  /* 0x0000000a042c723c */ /* 0x000fe2000000185c */
[----:B------:R-:W1:Y:S01]  /*74b0*/  LDSM.16.MT88.4 R8, [R228+0x2800] ;  /* 0x00280000e408783b */ /* 0x000e620000004200 */
[----:B------:R-:W-:Y:S08]  /*74c0*/  MUFU.EX2 R112, R65 ;  /* 0x0000004100707308 */ /* 0x000ff00000000800 */
[----:B------:R-:W-:Y:S08]  /*74d0*/  MUFU.EX2 R110, R64 ;  /* 0x00000040006e7308 */ /* 0x000ff00000000800 */
[----:B------:R-:W-:Y:S08]  /*74e0*/  MUFU.EX2 R111, R63 ;  /* 0x0000003f006f7308 */ /* 0x000ff00000000800 */
[----:B------:R-:W-:Y:S08]  /*74f0*/  MUFU.EX2 R113, R62 ;  /* 0x0000003e00717308 */ /* 0x000ff00000000800 */
[----:B------:R-:W-:Y:S08]  /*7500*/  MUFU.EX2 R108, R61 ;  /* 0x0000003d006c7308 */ /* 0x000ff00000000800 */
[----:B------:R-:W1:Y:S08]  /*7510*/  MUFU.EX2 R109, R60 ;  /* 0x0000003c006d7308 */ /* 0x000e700000000800 */
[----:B------:R-:W-:Y:S08]  /*7520*/  MUFU.EX2 R92, R66 ;  /* 0x00000042005c7308 */ /* 0x000ff00000000800 */
[----:B------:R-:W2:Y:S01]  /*7530*/  MUFU.EX2 R93, R67 ;  /* 0x00000043005d7308 */ /* 0x000ea20000000800 */
[----:B------:R-:W-:Y:S01]  /*7540*/  FADD.FTZ R4, R156, R24 ;  /* 0x000000189c047221 */ /* 0x000fe20000010000 */
[----:B-1----:R-:W-:-:S02]  /*7550*/  F2FP.PACK_AB R5, R109, R108 ;  /* 0x0000006c6d05723e */ /* 0x002fc400000000ff */
[----:B------:R-:W-:Y:S01]  /*7560*/  F2FP.PACK_AB R6, R113, R111 ;  /* 0x0000006f7106723e */ /* 0x000fe200000000ff */
[----:B------:R-:W-:-:S03]  /*7570*/  FADD.FTZ R24, R160, R4 ;  /* 0x00000004a0187221 */ /* 0x000fc60000010000 */
[----:B------:R-:W-:Y:S01]  /*7580*/  MUFU.EX2 R63, R140 ;  /* 0x0000008c003f7308 */ /* 0x000fe20000000800 */
[----:B------:R-:W-:-:S07]  /*7590*/  F2FP.PACK_AB R4, R110, R112 ;  /* 0x000000706e04723e */ /* 0x000fce00000000ff */
[----:B------:R-:W-:Y:S01]  /*75a0*/  MUFU.EX2 R65, R139 ;  /* 0x0000008b00417308 */ /* 0x000fe20000000800 */
[----:B--2---:R-:W-:-:S07]  /*75b0*/  F2FP.PACK_AB R7, R93, R92 ;  /* 0x0000005c5d07723e */ /* 0x004fce00000000ff */
[----:B------:R-:W-:Y:S08]  /*75c0*/  MUFU.EX2 R66, R138 ;  /* 0x0000008a00427308 */ /* 0x000ff00000000800 */
[----:B------:R-:W1:Y:S08]  /*75d0*/  MUFU.EX2 R67, R137 ;  /* 0x0000008900437308 */ /* 0x000e700000000800 */
[----:B------:R-:W2:Y:S08]  /*75e0*/  MUFU.EX2 R64, R136 ;  /* 0x0000008800407308 */ /* 0x000eb00000000800 */
[----:B------:R-:W-:Y:S08]  /*75f0*/  MUFU.EX2 R118, R118 ;  /* 0x0000007600767308 */ /* 0x000ff00000000800 */
[----:B------:R-:W1:Y:S01]  /*7600*/  MUFU.EX2 R117, R117 ;  /* 0x0000007500757308 */ /* 0x000e620000000800 */
[----:B------:R-:W-:Y:S01]  /*7610*/  HMMA.16816.F32 R100, R4, R20, R100 ;  /* 0x000000140464723c */ /* 0x000fe20000001864 */
[----:B------:R-:W-:-:S02]  /*7620*/  FADD.FTZ R2, R206, R2 ;  /* 0x00000002ce027221 */ /* 0x000fc40000010000 */
[----:B------:R-:W-:Y:S02]  /*7630*/  FADD.FTZ R0, R147, R0 ;  /* 0x0000000093007221 */ /* 0x000fe40000010000 */
[----:B------:R-:W-:Y:S01]  /*7640*/  FADD.FTZ R3, R207, R3 ;  /* 0x00000003cf037221 */ /* 0x000fe20000010000 */
[----:B------:R-:W-:Y:S02]  /*7650*/  MOV R210, R172 ;  /* 0x000000ac00d27202 */ /* 0x000fe40000000f00 */
[C---:B------:R-:W-:Y:S08]  /*7660*/  HMMA.16816.F32 R96, R4.reuse, R22, R96 ;  /* 0x000000160460723c */ /* 0x040ff00000001860 */
[C---:B---3--:R-:W-:Y:S08]  /*7670*/  HMMA.16816.F32 R88, R4.reuse, R16, R88 ;  /* 0x000000100458723c */ /* 0x048ff00000001858 */
[C---:B------:R-:W-:Y:S08]  /*7680*/  HMMA.16816.F32 R84, R4.reuse, R18, R84 ;  /* 0x000000120454723c */ /* 0x040ff00000001854 */
[C---:B----4-:R-:W-:Y:S08]  /*7690*/  HMMA.16816.F32 R80, R4.reuse, R12, R80 ;  /* 0x0000000c0450723c */ /* 0x050ff00000001850 */
[C---:B------:R-:W-:Y:S08]  /*76a0*/  HMMA.16816.F32 R76, R4.reuse, R14, R76 ;  /* 0x0000000e044c723c */ /* 0x040ff0000000184c */
[C---:B------:R-:W-:Y:S08]  /*76b0*/  HMMA.16816.F32 R72, R4.reuse, R8, R72 ;  /* 0x000000080448723c */ /* 0x040ff00000001848 */
[----:B------:R-:W-:Y:S01]  /*76c0*/  HMMA.16816.F32 R56, R4, R10, R56 ;  /* 0x0000000a0438723c */ /* 0x000fe20000001838 */
[----:B------:R-:W-:-:S02]  /*76d0*/  MOV R219, R174 ;  /* 0x000000ae00db7202 */ /* 0x000fc40000000f00 */
[----:B------:R-:W-:Y:S02]  /*76e0*/  MOV R205, R177 ;  /* 0x000000b100cd7202 */ /* 0x000fe40000000f00 */
[----:B------:R-:W-:Y:S02]  /*76f0*/  MOV R208, R178 ;  /* 0x000000b200d07202 */ /* 0x000fe40000000f00 */
[----:B------:R-:W-:Y:S01]  /*7700*/  MOV R116, R171 ;  /* 0x000000ab00747202 */ /* 0x000fe20000000f00 */
[----:B------:R-:W-:Y:S01]  /*7710*/  FADD.FTZ R4, R179, R24 ;  /* 0x00000018b3047221 */ /* 0x000fe20000010000 */
[----:B-1----:R-:W-:Y:S02]  /*7720*/  F2FP.PACK_AB R6, R67, R66 ;  /* 0x000000424306723e */ /* 0x002fe400000000ff */
[----:B------:R-:W-:Y:S01]  /*7730*/  MOV R203, R176 ;  /* 0x000000b000cb7202 */ /* 0x000fe20000000f00 */
[----:B------:R-:W-:Y:S01]  /*7740*/  FADD.FTZ R24, R183, R4 ;  /* 0x00000004b7187221 */ /* 0x000fe20000010000 */
[----:B------:R-:W-:-:S02]  /*7750*/  F2FP.PACK_AB R4, R65, R63 ;  /* 0x0000003f4104723e */ /* 0x000fc400000000ff */
[----:B------:R-:W-:Y:S02]  /*7760*/  MOV R202, R175 ;  /* 0x000000af00ca7202 */ /* 0x000fe40000000f00 */
[----:B------:R-:W-:Y:S01]  /*7770*/  MOV R204, R170 ;  /* 0x000000aa00cc7202 */ /* 0x000fe20000000f00 */
[----:B------:R-:W-:Y:S01]  /*7780*/  MUFU.EX2 R62, R141 ;  /* 0x0000008d003e7308 */ /* 0x000fe20000000800 */
[----:B--2---:R-:W-:Y:S01]  /*7790*/  F2FP.PACK_AB R5, R119, R64 ;  /* 0x000000407705723e */ /* 0x004fe200000000ff */
[----:B------:R-:W-:Y:S01]  /*77a0*/  LDSM.16.MT88.4 R136, [R226+0x3000] ;  /* 0x00300000e288783b */ /* 0x000fe20000004200 */
[----:B------:R-:W-:-:S07]  /*77b0*/  F2FP.PACK_AB R7, R117, R118 ;  /* 0x000000767507723e */ /* 0x000fce00000000ff */
        /* <DEDUP_REMOVED lines=8> */
[----:B------:R-:W-:-:S02]  /*7840*/  FADD.FTZ R2, R158, R2 ;  /* 0x000000029e027221 */ /* 0x000fc40000010000 */
[----:B------:R-:W-:Y:S02]  /*7850*/  FADD.FTZ R0, R159, R0 ;  /* 0x000000009f007221 */ /* 0x000fe40000010000 */
[----:B------:R-:W-:Y:S01]  /*7860*/  FADD.FTZ R3, R157, R3 ;  /* 0x000000039d037221 */ /* 0x000fe20000010000 */
[----:B------:R-:W-:Y:S01]  /*7870*/  MOV R207, R173 ;  /* 0x000000ad00cf7202 */ /* 0x000fe20000000f00 */
[----:B------:R-:W-:Y:S01]  /*7880*/  FADD.FTZ R4, R166, R24 ;  /* 0x00000018a6047221 */ /* 0x000fe20000010000 */
[----:B------:R-:W-:Y:S01]  /*7890*/  MOV R9, c[0x0][0x2ac] ;  /* 0x0000ab0000097a02 */ /* 0x000fe20000000f00 */
[----:B------:R-:W2:Y:S01]  /*78a0*/  LDL R24, [R1+0x5c] ;  /* 0x00005c0001187983 */ /* 0x000ea20000100800 */
[----:B------:R-:W-:Y:S02]  /*78b0*/  FADD.FTZ R2, R162, R2 ;  /* 0x00000002a2027221 */ /* 0x000fe40000010000 */
[----:B------:R-:W-:Y:S01]  /*78c0*/  FADD.FTZ R0, R163, R0 ;  /* 0x00000000a3007221 */ /* 0x000fe20000010000 */
[----:B------:R-:W-:Y:S01]  /*78d0*/  MOV R206, R169 ;  /* 0x000000a900ce7202 */ /* 0x000fe20000000f00 */
[----:B------:R-:W-:Y:S01]  /*78e0*/  FADD.FTZ R2, R181, R2 ;  /* 0x00000002b5027221 */ /* 0x000fe20000010000 */
[----:B------:R-:W-:Y:S01]  /*78f0*/  MUFU.EX2 R26, R145 ;  /* 0x00000091001a7308 */ /* 0x000fe20000000800 */
[----:B------:R-:W-:Y:S01]  /*7900*/  FADD.FTZ R0, R182, R0 ;  /* 0x00000000b6007221 */ /* 0x000fe20000010000 */
[----:B------:R-:W1:Y:S01]  /*7910*/  LDSM.16.MT88.4 R156, [R225+0x3000] ;  /* 0x00300000e19c783b */ /* 0x000e620000004200 */
[----:B------:R-:W-:-:S02]  /*7920*/  FADD.FTZ R2, R165, R2 ;  /* 0x00000002a5027221 */ /* 0x000fc40000010000 */
[----:B------:R-:W-:Y:S01]  /*7930*/  FADD.FTZ R3, R161, R3 ;  /* 0x00000003a1037221 */ /* 0x000fe20000010000 */
[----:B------:R-:W-:Y:S01]  /*7940*/  LDSM.16.MT88.4 R12, [R228+0x3000] ;  /* 0x00300000e40c783b */ /* 0x000fe20000004200 */
        /* <DEDUP_REMOVED lines=11> */
[----:B------:R-:W-:Y:S02]  /*7a00*/  IMAD R9, R9, c[0x0][0x1d0], RZ ;  /* 0x0000740009097a24 */ /* 0x000fe400078e02ff */
        /* <DEDUP_REMOVED lines=20> */
[----:B------:R-:W-:Y:S01]  /*7b50*/  MUFU.EX2 R20, R150 ;  /* 0x0000009600147308 */ /* 0x000fe20000000800 */
[----:B------:R-:W-:-:S02]  /*7b60*/  FADD.FTZ R4, R63, R4 ;  /* 0x000000043f047221 */ /* 0x000fc40000010000 */
[----:B------:R-:W-:Y:S02]  /*7b70*/  FADD.FTZ R5, R193, R5 ;  /* 0x00000005c1057221 */ /* 0x000fe40000010000 */
[----:B------:R-:W-:Y:S02]  /*7b80*/  FADD.FTZ R4, R65, R4 ;  /* 0x0000000441047221 */ /* 0x000fe40000010000 */
[----:B------:R-:W-:Y:S01]  /*7b90*/  FADD.FTZ R5, R64, R5 ;  /* 0x0000000540057221 */ /* 0x000fe20000010000 */
[----:B------:R-:W-:Y:S01]  /*7ba0*/  MUFU.EX2 R18, R151 ;  /* 0x0000009700127308 */ /* 0x000fe20000000800 */
[----:B------:R-:W-:Y:S02]  /*7bb0*/  FADD.FTZ R4, R66, R4 ;  /* 0x0000000442047221 */ /* 0x000fe40000010000 */
[----:B------:R-:W-:-:S05]  /*7bc0*/  FADD.FTZ R5, R119, R5 ;  /* 0x0000000577057221 */ /* 0x000fca0000010000 */
[----:B------:R-:W-:Y:S01]  /*7bd0*/  MUFU.EX2 R17, R154 ;  /* 0x0000009a00117308 */ /* 0x000fe20000000800 */
[----:B------:R-:W-:-:S07]  /*7be0*/  FADD.FTZ R5, R118, R5 ;  /* 0x0000000576057221 */ /* 0x000fce0000010000 */
[----:B------:R-:W3:Y:S08]  /*7bf0*/  MUFU.EX2 R61, R142 ;  /* 0x0000008e003d7308 */ /* 0x000ef00000000800 */
[----:B------:R-:W4:Y:S08]  /*7c00*/  MUFU.EX2 R25, R146 ;  /* 0x0000009200197308 */ /* 0x000f300000000800 */
[----:B------:R-:W-:Y:S08]  /*7c10*/  MUFU.EX2 R16, R155 ;  /* 0x0000009b00107308 */ /* 0x000ff00000000800 */
[----:B------:R-:W-:Y:S08]  /*7c20*/  MUFU.EX2 R60, R143 ;  /* 0x0000008f003c7308 */ /* 0x000ff00000000800 */
[----:B------:R-:W-:Y:S08]  /*7c30*/  MUFU.EX2 R23, R148 ;  /* 0x0000009400177308 */ /* 0x000ff00000000800 */
[----:B------:R1:W1:Y:S08]  /*7c40*/  MUFU.EX2 R27, R144 ;  /* 0x00000090001b7308 */ /* 0x0002700000000800 */
[----:B------:R-:W-:Y:S01]  /*7c50*/  MUFU.EX2 R11, R184 ;  /* 0x000000b8000b7308 */ /* 0x000fe20000000800 */
[----:B-1----:R-:W1:Y:S07]  /*7c60*/  LDSM.16.MT88.4 R144, [R229+0x3000] ;  /* 0x00300000e590783b */ /* 0x002e6e0000004200 */
[----:B------:R-:W-:Y:S08]  /*7c70*/  MUFU.EX2 R21, R152 ;  /* 0x0000009800157308 */ /* 0x000ff00000000800 */
[----:B------:R-:W3:Y:S08]  /*7c80*/  MUFU.EX2 R22, R149 ;  /* 0x0000009500167308 */ /* 0x000ef00000000800 */
[----:B------:R-:W1:Y:S08]  /*7c90*/  MUFU.EX2 R10, R185 ;  /* 0x000000b9000a7308 */ /* 0x000e700000000800 */
[----:B------:R-:W1:Y:S01]  /*7ca0*/  MUFU.EX2 R19, R153 ;  /* 0x0000009900137308 */ /* 0x000e620000000800 */
[----:B------:R-:W-:-:S02]  /*7cb0*/  IADD3 R245, R245, -0x2, RZ ;  /* 0xfffffffef5f57810 */ /* 0x000fc40007ffe0ff */
[----:B---3--:R-:W-:Y:S02]  /*7cc0*/  F2FP.PACK_AB R124, R61, R62 ;  /* 0x0000003e3d7c723e */ /* 0x008fe400000000ff */
[----:B----4-:R-:W-:Y:S02]  /*7cd0*/  F2FP.PACK_AB R125, R25, R26 ;  /* 0x0000001a197d723e */ /* 0x010fe400000000ff */
[----:B------:R-:W-:Y:S02]  /*7ce0*/  F2FP.PACK_AB R126, R27, R60 ;  /* 0x0000003c1b7e723e */ /* 0x000fe400000000ff */
[----:B------:R-:W-:Y:S01]  /*7cf0*/  F2FP.PACK_AB R127, R22, R23 ;  /* 0x00000017167f723e */ /* 0x000fe200000000ff */
[----:B--2---:R-:W-:Y:S01]  /*7d00*/  @P4 IMAD.HI.U32 R2, R24, c[0x0][0x2c8], RZ ;  /* 0x0000b20018024a27 */ /* 0x004fe200078e00ff */
[----:B------:R-:W-:-:S04]  /*7d10*/  MOV R0, R24 ;  /* 0x0000001800007202 */ /* 0x000fc80000000f00 */
[----:B------:R-:W-:Y:S02]  /*7d20*/  @P4 SHF.R.U32.HI R0, RZ, c[0x0][0x2cc], R2 ;  /* 0x0000b300ff004a19 */ /* 0x000fe40000011602 */
[----:B------:R-:W-:Y:S02]  /*7d30*/  MOV R2, RZ ;  /* 0x000000ff00027202 */ /* 0x000fe40000000f00 */
[----:B------:R-:W-:-:S05]  /*7d40*/  IADD3 R3, R0, -c[0x0][0x168], R9 ;  /* 0x80005a0000037a10 */ /* 0x000fca0007ffe009 */
[----:B------:R-:W-:-:S05]  /*7d50*/  IMAD.HI R2, R3, -0x6db6db6d, R2 ;  /* 0x9249249303027827 */ /* 0x000fca00078e0202 */
[----:B------:R-:W-:Y:S01]  /*7d60*/  SHF.R.U32.HI R0, RZ, 0x1f, R2 ;  /* 0x0000001fff007819 */ /* 0x000fe20000011602 */
[----:B------:R-:W-:-:S03]  /*7d70*/  FADD.FTZ R3, R220, R6 ;  /* 0x00000006dc037221 */ /* 0x000fc60000010000 */
[----:B------:R-:W-:Y:S01]  /*7d80*/  LEA.HI.SX32 R9, R2, R0, 0x1a ;  /* 0x0000000002097211 */ /* 0x000fe200078fd2ff */
        /* <DEDUP_REMOVED lines=34> */
[----:B------:R-:W-:Y:S01]  /*7fb0*/  FADD.FTZ R2, R23, R6 ;  /* 0x0000000617027221 */ /* 0x000fe20000010000 */
[----:B------:R-:W-:Y:S01]  /*7fc0*/  IMNMX R7, RZ, R9, !PT ;  /* 0x00000009ff077217 */ /* 0x000fe20007800200 */
[----:B------:R-:W-:Y:S02]  /*7fd0*/  FADD.FTZ R0, R11, R0 ;  /* 0x000000000b007221 */ /* 0x000fe40000010000 */
[----:B------:R-:W-:-:S02]  /*7fe0*/  FADD.FTZ R4, R21, R5 ;  /* 0x0000000515047221 */ /* 0x000fc40000010000 */
[----:B------:R-:W-:Y:S02]  /*7ff0*/  FADD.FTZ R5, R27, R3 ;  /* 0x000000031b057221 */ /* 0x000fe40000010000 */
[----:B------:R-:W-:Y:S02]  /*8000*/  FADD.FTZ R3, R22, R2 ;  /* 0x0000000216037221 */ /* 0x000fe40000010000 */
[----:B-1----:R-:W-:Y:S01]  /*8010*/  FADD.FTZ R0, R10, R0 ;  /* 0x000000000a007221 */ /* 0x002fe20000010000 */
[----:B------:R1:W-:Y:S01]  /*8020*/  STL [R1+0x1c], R7 ;  /* 0x00001c0701007387 */ /* 0x0003e20000100800 */
[----:B------:R-:W-:-:S03]  /*8030*/  FADD.FTZ R2, R19, R4 ;  /* 0x0000000413027221 */ /* 0x000fc60000010000 */
[----:B------:R1:W-:Y:S04]  /*8040*/  STL [R1+0x24], R5 ;  /* 0x0000240501007387 */ /* 0x0003e80000100800 */
[----:B------:R1:W-:Y:S04]  /*8050*/  STL [R1+0x28], R3 ;  /* 0x0000280301007387 */ /* 0x0003e80000100800 */
[----:B------:R1:W-:Y:S04]  /*8060*/  STL [R1+0x2c], R0 ;  /* 0x00002c0001007387 */ /* 0x0003e80000100800 */
[----:B------:R1:W-:Y:S01]  /*8070*/  STL [R1+0x20], R2 ;  /* 0x0000200201007387 */ /* 0x0003e20000100800 */
[----:B------:R-:W-:-:S02]  /*8080*/  ISETP.GE.AND P0, PT, R245, R7, PT ;  /* 0x00000007f500720c */ /* 0x000fc40003f06270 */
[----:B------:R-:W-:Y:S02]  /*8090*/  F2FP.PACK_AB R120, R18, R20 ;  /* 0x000000141278723e */ /* 0x000fe400000000ff */
[----:B------:R-:W-:Y:S02]  /*80a0*/  F2FP.PACK_AB R122, R19, R21 ;  /* 0x00000015137a723e */ /* 0x000fe400000000ff */
[----:B------:R-:W-:Y:S02]  /*80b0*/  F2FP.PACK_AB R121, R16, R17 ;  /* 0x000000111079723e */ /* 0x000fe400000000ff */
        /* <DEDUP_REMOVED lines=17> */
[----:B------:R-:W-:Y:S02]  /*81d0*/  @!UPT UIADD3 URZ, URZ, URZ, URZ ;  /* 0x0000003f3f3ff290 */ /* 0x000fe4000fffe03f */
[----:B------:R-:W-:Y:S11]  /*81e0*/  @!P0 BRA `(.L_x_544) ;  /* 0x0000643000008947 */ /* 0x000ff60003800000 */
[----:B-1----:R-:W-:Y:S01]  /*81f0*/  IMAD.MOV.U32 R117, RZ, RZ, R70 ;  /* 0x000000ffff757224 */ /* 0x002fe200078e0046 */
[----:B------:R-:W-:Y:S01]  /*8200*/  MOV R119, R68 ;  /* 0x0000004400777202 */ /* 0x000fe20000000f00 */
[----:B------:R-:W-:Y:S01]  /*8210*/  IMAD.MOV.U32 R116, RZ, RZ, R71 ;  /* 0x000000ffff747224 */ /* 0x000fe200078e0047 */
[----:B------:R-:W-:-:S07]  /*8220*/  MOV R118, R69 ;  /* 0x0000004500767202 */ /* 0x000fce0000000f00 */
.L_x_555:
[----:B------:R-:W-:Y:S04]  /*8230*/  DEPBAR.LE SB0, 0x0 ;  /* 0x000080000000791a */ /* 0x000fe80000000000 */
[----:B------:R-:W-:Y:S01]  /*8240*/  WARPSYNC 0xffffffff ;  /* 0xffffffff00007948 */ /* 0x000fe20003800000 */
[----:B------:R-:W-:Y:S01]  /*8250*/  BAR.SYNC.DEFER_BLOCKING 0x0 ;  /* 0x0000000000007b1d */ /* 0x000fe20000010000 */
[----:B------:R-:W-:Y:S05]  /*8260*/  ISETP.GE.AND P0, PT, R245, RZ, PT ;  /* 0x000000fff500720c */ /* 0x000fea0003f06270 */
[----:B------:R1:W2:Y:S01]  /*8270*/  LDSM.16.M88.4 R112, [R231] ;  /* 0x00000000e770783b */ /* 0x0002a20000000200 */
[----:B------:R-:W-:Y:S03]  /*8280*/  BSSY B0, `(.L_x_545) ;  /* 0x000004d000007945 */ /* 0x000fe60003800000 */
[----:B------:R1:W3:Y:S04]  /*8290*/  LDSM.16.M88.4 R108, [R231+0x2000] ;  /* 0x00200000e76c783b */ /* 0x0002e80000000200 */
[----:B-----5:R1:W4:Y:S04]  /*82a0*/  LDSM.16.M88.4 R16, [R224] ;  /* 0x00000000e010783b */ /* 0x0203280000000200 */
        /* <DEDUP_REMOVED lines=8> */
[----:B------:R1:W1:Y:S04]  /*8330*/  LDSM.16.M88.4 R192, [R235] ;  /* 0x00000000ebc0783b */ /* 0x0002680000000200 */
[----:B------:R1:W1:Y:S04]  /*8340*/  LDSM.16.M88.4 R200, [R241] ;  /* 0x00000000f1c8783b */ /* 0x0002680000000200 */
[----:B------:R1:W1:Y:S04]  /*8350*/  LDSM.16.M88.4 R204, [R240] ;  /* 0x00000000f0cc783b */ /* 0x0002680000000200 */
[----:B------:R1:W1:Y:S04]  /*8360*/  LDSM.16.M88.4 R208, [R239] ;  /* 0x00000000efd0783b */ /* 0x0002680000000200 */
[----:B------:R1:W1:Y:S04]  /*8370*/  LDSM.16.M88.4 R212, [R238] ;  /* 0x00000000eed4783b */ /* 0x0002680000000200 */
[----:B------:R1:W1:Y:S04]  /*8380*/  LDSM.16.M88.4 R216, [R237] ;  /* 0x00000000edd8783b */ /* 0x0002680000000200 */
[----:B------:R1:W1:Y:S01]  /*8390*/  LDSM.16.M88.4 R220, [R236] ;  /* 0x00000000ecdc783b */ /* 0x0002620000000200 */
[----:B------:R-:W-:-:S05]  /*83a0*/  @!P0 BRA `(.L_x_546) ;  /* 0x000003a000008947 */ /* 0x000fca0003800000 */
[----:B--234-:R-:W-:Y:S01]  /*83b0*/  IMAD.WIDE.U32 R2, R252, c[0x0][0x208], RZ ;  /* 0x00008200fc027a25 */ /* 0x01cfe200078e00ff */
[----:B------:R-:W-:Y:S01]  /*83c0*/  SHF.R.S32.HI R0, RZ, 0x1f, R252 ;  /* 0x0000001fff007819 */ /* 0x000fe200000114fc */
[----:B------:R-:W2:Y:S01]  /*83d0*/  LDL.64 R8, [R1+0x48] ;  /* 0x0000480001087983 */ /* 0x000ea20000100a00 */
[----:B------:R-:W-:Y:S01]  /*83e0*/  SHF.R.S32.HI R4, RZ, 0x1f, R244 ;  /* 0x0000001fff047819 */ /* 0x000fe200000114f4 */
[----:B------:R-:W-:Y:S01]  /*83f0*/  IMAD.SHL.U32 R20, R242, 0x2, RZ ;  /* 0x00000002f2147824 */ /* 0x000fe200078e00ff */
[----:B------:R-:W-:Y:S01]  /*8400*/  SHF.R.S32.HI R5, RZ, 0x1f, R242 ;  /* 0x0000001fff057819 */ /* 0x000fe200000114f2 */
[----:B------:R-:W-:Y:S02]  /*8410*/  IMAD R0, R0, c[0x0][0x208], RZ ;  /* 0x0000820000007a24 */ /* 0x000fe400078e02ff */
[----:B------:R-:W-:Y:S01]  /*8420*/  IMAD R4, R4, c[0x0][0x218], RZ ;  /* 0x0000860004047a24 */ /* 0x000fe200078e02ff */
[----:B------:R-:W-:Y:S01]  /*8430*/  SHF.L.U64.HI R5, R242, 0x1, R5 ;  /* 0x00000001f2057819 */ /* 0x000fe20000010205 */
[----:B------:R-:W-:Y:S01]  /*8440*/  IMAD R0, R252, c[0x0][0x20c], R0 ;  /* 0x00008300fc007a24 */ /* 0x000fe200078e0200 */
[----:B------:R-:W3:Y:S03]  /*8450*/  LDL R6, [R1+0x58] ;  /* 0x0000580001067983 */ /* 0x000ee60000100800 */
[----:B------:R-:W-:Y:S04]  /*8460*/  IMAD.IADD R3, R3, 0x1, R0 ;  /* 0x0000000103037824 */ /* 0x000fe800078e0200 */
[----:B------:R-:W-:Y:S05]  /*8470*/  IMAD.WIDE.U32 R2, R244, c[0x0][0x218], R2 ;  /* 0x00008600f4027a25 */ /* 0x000fea00078e0002 */
[----:B--2---:R-:W-:Y:S01]  /*8480*/  IADD3 R0, P1, R8, R2, RZ ;  /* 0x0000000208007210 */ /* 0x004fe20007f3e0ff */
[----:B------:R-:W-:Y:S03]  /*8490*/  IMAD R2, R244, c[0x0][0x21c], R4 ;  /* 0x00008700f4027a24 */ /* 0x000fe600078e0204 */
[----:B------:R-:W-:Y:S02]  /*84a0*/  LEA R4, P0, R0, c[0x0][0x1f8], 0x1 ;  /* 0x00007e0000047a11 */ /* 0x000fe400078008ff */
[----:B---3--:R-:W-:Y:S04]  /*84b0*/  IADD3.X R2, R6, R3, R2, P1, !PT ;  /* 0x0000000306027210 */ /* 0x008fe80000ffe402 */
[----:B------:R-:W-:Y:S01]  /*84c0*/  LEA.HI.X R0, R0, c[0x0][0x1fc], R2, 0x1, P0 ;  /* 0x00007f0000007a11 */ /* 0x000fe200000f0c02 */
[----:B------:R-:W-:-:S05]  /*84d0*/  BRA.DIV ~URZ, `(.L_x_547) ;  /* 0x0000fae27f007947 */ /* 0x000fca000b800000 */
[----:B------:R2:W3:Y:S02]  /*84e0*/  SHFL.IDX PT, R7, R0, RZ, 0x181f ;  /* 0x00181fff00077589 */ /* 0x0004e400000e0000 */
.L_x_606:
[----:B------:R-:W-:-:S05]  /*84f0*/  BRA.DIV ~URZ, `(.L_x_548) ;  /* 0x0000fb327f007947 */ /* 0x000fca000b800000 */
[----:B------:R-:W4:Y:S04]  /*8500*/  SHFL.IDX PT, R6, R4, RZ, 0x181f ;  /* 0x00181fff04067589 */ /* 0x000f2800000e0000 */
[----:B------:R-:W5:Y:S04]  /*8510*/  SHFL.IDX PT, R2, R4, 0x1, 0x181f ;  /* 0x00381f0004027f89 */ /* 0x000f6800000e0000 */
[----:B------:R-:W-:Y:S04]  /*8520*/  SHFL.IDX PT, R3, R0, 0x1, 0x181f ;  /* 0x00381f0000037f89 */ /* 0x000fe800000e0000 */
[----:B------:R-:W-:Y:S04]  /*8530*/  SHFL.IDX PT, R10, R4, 0x2, 0x181f ;  /* 0x00581f00040a7f89 */ /* 0x000fe800000e0000 */
[----:B------:R-:W2:Y:S04]  /*8540*/  SHFL.IDX PT, R8, R4, 0x3, 0x181f ;  /* 0x00781f0004087f89 */ /* 0x000ea800000e0000 */
[----:B------:R-:W3:Y:S04]  /*8550*/  SHFL.IDX PT, R11, R0, 0x2, 0x181f ;  /* 0x00581f00000b7f89 */ /* 0x000ee800000e0000 */
[----:B------:R-:W1:Y:S04]  /*8560*/  SHFL.IDX PT, R9, R4, 0x4, 0x181f ;  /* 0x00981f0004097f89 */ /* 0x000e6800000e0000 */
[----:B------:R-:W1:Y:S04]  /*8570*/  SHFL.IDX PT, R15, R0, 0x3, 0x181f ;  /* 0x00781f00000f7f89 */ /* 0x000e6800000e0000 */
[----:B------:R-:W1:Y:S04]  /*8580*/  SHFL.IDX PT, R12, R4, 0x5, 0x181f ;  /* 0x00b81f00040c7f89 */ /* 0x000e6800000e0000 */
[----:B------:R-:W1:Y:S04]  /*8590*/  SHFL.IDX PT, R14, R0, 0x4, 0x181f ;  /* 0x00981f00000e7f89 */ /* 0x000e6800000e0000 */
[----:B------:R-:W1:Y:S04]  /*85a0*/  SHFL.IDX PT, R13, R0, 0x5, 0x181f ;  /* 0x00b81f00000d7f89 */ /* 0x000e6800000e0000 */
[----:B------:R-:W1:Y:S04]  /*85b0*/  SHFL.IDX PT, R4, R4, 0x6, 0x181f ;  /* 0x00d81f0004047f89 */ /* 0x000e6800000e0000 */
[----:B--2---:R-:W2:Y:S01]  /*85c0*/  SHFL.IDX PT, R0, R0, 0x6, 0x181f ;  /* 0x00d81f0000007f89 */ /* 0x004ea200000e0000 */
[-C--:B----4-:R-:W-:Y:S02]  /*85d0*/  IADD3 R6, P0, R6, R20.reuse, RZ ;  /* 0x0000001406067210 */ /* 0x090fe40007f1e0ff */
[-C--:B-----5:R-:W-:Y:S02]  /*85e0*/  IADD3 R2, P1, R2, R20.reuse, RZ ;  /* 0x0000001402027210 */ /* 0x0a0fe40007f3e0ff */
[-C--:B------:R-:W-:Y:S01]  /*85f0*/  IADD3 R8, P6, R8, R20.reuse, RZ ;  /* 0x0000001408087210 */ /* 0x080fe20007fde0ff */
[--C-:B---3--:R-:W-:Y:S01]  /*8600*/  IMAD.X R7, R7, 0x1, R5.reuse, P0 ;  /* 0x0000000107077824 */ /* 0x108fe200000e0605 */
[-C--:B------:R-:W-:Y:S01]  /*8610*/  IADD3 R10, P0, R10, R20.reuse, RZ ;  /* 0x000000140a0a7210 */ /* 0x080fe20007f1e0ff */
[--C-:B------:R-:W-:Y:S03]  /*8620*/  IMAD.X R3, R3, 0x1, R5.reuse, P1 ;  /* 0x0000000103037824 */ /* 0x100fe600008e0605 */
[----:B------:R1:W-:Y:S01]  /*8630*/  LDGSTS.E.BYPASS.LTC128B.128 [R243+0x100], [R6.64], !P5 ;  /* 0x0010000006f37fae */ /* 0x0003e2000e901d46 */
[--C-:B------:R-:W-:Y:S03]  /*8640*/  IMAD.X R11, R11, 0x1, R5.reuse, P0 ;  /* 0x000000010b0b7824 */ /* 0x100fe600000e0605 */
[----:B------:R3:W-:Y:S04]  /*8650*/  LDGSTS.E.BYPASS.LTC128B.128 [R243+0x900], [R2.64], !P5 ;  /* 0x0090000002f37fae */ /* 0x0007e8000e901d46 */
[----:B------:R4:W-:Y:S01]  /*8660*/  LDGSTS.E.BYPASS.LTC128B.128 [R243+0x1100], [R10.64], !P5 ;  /* 0x011000000af37fae */ /* 0x0009e2000e901d46 */
[-C--:B-1----:R-:W-:Y:S01]  /*8670*/  IADD3 R6, P1, R9, R20.reuse, RZ ;  /* 0x0000001409067210 */ /* 0x082fe20007f3e0ff */
[--C-:B------:R-:W-:Y:S01]  /*8680*/  IMAD.X R9, R15, 0x1, R5.reuse, P6 ;  /* 0x000000010f097824 */ /* 0x100fe200030e0605 */
[----:B---3--:R-:W-:Y:S03]  /*8690*/  IADD3 R2, P0, R12, R20, RZ ;  /* 0x000000140c027210 */ /* 0x008fe60007f1e0ff */
[--C-:B------:R-:W-:Y:S01]  /*86a0*/  IMAD.X R7, R14, 0x1, R5.reuse, P1 ;  /* 0x000000010e077824 */ /* 0x100fe200008e0605 */
[----:B------:R4:W-:Y:S01]  /*86b0*/  LDGSTS.E.BYPASS.LTC128B.128 [R243+0x1900], [R8.64], !P5 ;  /* 0x0190000008f37fae */ /* 0x0009e2000e901d46 */
[----:B------:R-:W-:Y:S03]  /*86c0*/  IMAD.X R3, R13, 0x1, R5, P0 ;  /* 0x000000010d037824 */ /* 0x000fe600000e0605 */
[----:B------:R4:W-:Y:S04]  /*86d0*/  LDGSTS.E.BYPASS.LTC128B.128 [R243+0x2100], [R6.64], !P5 ;  /* 0x0210000006f37fae */ /* 0x0009e8000e901d46 */
[----:B------:R4:W-:Y:S02]  /*86e0*/  LDGSTS.E.BYPASS.LTC128B.128 [R243+0x2900], [R2.64], !P5 ;  /* 0x0290000002f37fae */ /* 0x0009e4000e901d46 */
.L_x_607:
[----:B--2-4-:R-:W-:Y:S04]  /*86f0*/  IADD3 R2, P0, R4, R20, RZ ;  /* 0x0000001404027210 */ /* 0x014fe80007f1e0ff */
[----:B------:R-:W-:Y:S05]  /*8700*/  IADD3.X R3, R0, R5, RZ, P0, !PT ;  /* 0x0000000500037210 */ /* 0x000fea00007fe4ff */
[----:B------:R-:W-:Y:S01]  /*8710*/  @!PT LDS RZ, [RZ] ;  /* 0x00000000fffff984 */ /* 0x000fe20000000800 */
[----:B------:R-:W-:Y:S01]  /*8720*/  @!PT LDS RZ, [RZ] ;  /* 0x00000000fffff984 */ /* 0x000fe20000000800 */
[----:B------:R-:W-:Y:S01]  /*8730*/  @!PT LDS RZ, [RZ] ;  /* 0x00000000fffff984 */ /* 0x000fe20000000800 */
[----:B------:R1:W-:Y:S04]  /*8740*/  LDGSTS.E.BYPASS.LTC128B.128 [R243+0x3100], [R2.64], !P5 ;  /* 0x0310000002f37fae */ /* 0x0003e8000e901d46 */
.L_x_546:
[----:B--234-:R-:W-:Y:S05]  /*8750*/  BSYNC B0 ;  /* 0x0000000000007941 */ /* 0x01cfea0003800000 */
.L_x_545:
[----:B------:R-:W0:Y:S01]  /*8760*/  LDGDEPBAR ;  /* 0x00000000000079af */ /* 0x000e220000000000 */
[----:B------:R-:W-:Y:S01]  /*8770*/  WARPSYNC 0xffffffff ;  /* 0xffffffff00007948 */ /* 0x000fe20003800000 */
[-C--:B------:R-:W-:Y:S01]  /*8780*/  HMMA.16816.F32 R4, R112, R16.reuse, RZ ;  /* 0x000000107004723c */ /* 0x080fe200000018ff */
[----:B------:R-:W-:Y:S02]  /*8790*/  BSSY B0, `(.L_x_549) ;  /* 0x00001ba000007945 */ /* 0x000fe40003800000 */
[----:B------:R-:W-:Y:S05]  /*87a0*/  ISETP.GE.AND P0, PT, R245, 0x1, PT ;  /* 0x00000001f500780c */ /* 0x000fea0003f06270 */
        /* <DEDUP_REMOVED lines=27> */
[----:B------:R-:W-:Y:S07]  /*8960*/  LDSM.16.M88.4 R184, [R232] ;  /* 0x00000000e8b8783b */ /* 0x000fee0000000200 */
[-C--:B------:R-:W-:Y:S08]  /*8970*/  HMMA.16816.F32 R4, R188, R192.reuse, R4 ;  /* 0x000000c0bc04723c */ /* 0x080ff00000001804 */
[C---:B------:R-:W-:Y:S08]  /*8980*/  HMMA.16816.F32 R8, R196.reuse, R192, R8 ;  /* 0x000000c0c408723c */ /* 0x040ff00000001808 */
[-C--:B------:R-:W-:Y:S08]  /*8990*/  HMMA.16816.F32 R12, R196, R194.reuse, R12 ;  /* 0x000000c2c40c723c */ /* 0x080ff0000000180c */
[C---:B------:R-:W-:Y:S01]  /*89a0*/  HMMA.16816.F32 R16, R188.reuse, R194, R16 ;  /* 0x000000c2bc10723c */ /* 0x040fe20000001810 */
[----:B------:R-:W1:Y:S07]  /*89b0*/  LDSM.16.M88.4 R192, [R230] ;  /* 0x00000000e6c0783b */ /* 0x000e6e0000000200 */
        /* <DEDUP_REMOVED lines=19> */
[----:B------:R-:W-:Y:S07]  /*8af0*/  LDSM.16.M88.4 R212, [R233] ;  /* 0x00000000e9d4783b */ /* 0x000fee0000000200 */
        /* <DEDUP_REMOVED lines=10> */
[----:B------:R-:W5:Y:S07]  /*8ba0*/  LDSM.16.M88.4 R188, [R230+0x1800] ;  /* 0x00180000e6bc783b */ /* 0x000f6e0000000200 */
        /* <DEDUP_REMOVED lines=17> */
[C---:B------:R-:W-:Y:S01]  /*8cc0*/  HMMA.16816.F32 R64, R184.reuse, R190, R64 ;  /* 0x000000beb840723c */ /* 0x040fe20000001840 */
[----:B------:R-:W3:Y:S07]  /*8cd0*/  LDSM.16.M88.4 R188, [R233+0x2000] ;  /* 0x00200000e9bc783b */ /* 0x000eee0000000200 */
        /* <DEDUP_REMOVED lines=8> */
[-C--:B--2---:R-:W-:Y:S08]  /*8d60*/  HMMA.16816.F32 R100, R184, R204.reuse, R100 ;  /* 0x000000ccb864723c */ /* 0x084ff00000001864 */
[C---:B------:R-:W-:Y:S08]  /*8d70*/  HMMA.16816.F32 R104, R200.reuse, R204, R104 ;  /* 0x000000ccc868723c */ /* 0x040ff00000001868 */
[-C--:B------:R-:W-:Y:S08]  /*8d80*/  HMMA.16816.F32 R108, R200, R206.reuse, R108 ;  /* 0x000000cec86c723c */ /* 0x080ff0000000186c */
[----:B------:R-:W-:Y:S08]  /*8d90*/  HMMA.16816.F32 R112, R184, R206, R112 ;  /* 0x000000ceb870723c */ /* 0x000ff00000001870 */
[-C--:B------:R-:W-:Y:S08]  /*8da0*/  HMMA.16816.F32 R4, R212, R216.reuse, R4 ;  /* 0x000000d8d404723c */ /* 0x080ff00000001804 */
        /* <DEDUP_REMOVED lines=9> */
[----:B------:R-:W1:Y:S01]  /*8e40*/  MUFU.TANH R0, R8 ;  /* 0x0000000800007308 */ /* 0x000e620000002400 */
        /* <DEDUP_REMOVED lines=12> */
[----:B------:R-:W-:Y:S01]  /*8f10*/  FMUL.FTZ R13, R13, c[0x0][0x320] ;  /* 0x0000c8000d0d7a20 */ /* 0x000fe20000410000 */
[----:B-1----:R1:W-:Y:S08]  /*8f20*/  STL [R1+0x8], R0 ;  /* 0x0000080001007387 */ /* 0x0023f00000100800 */
[----:B------:R2:W-:Y:S10]  /*8f30*/  MUFU.TANH R223, R7 ;  /* 0x0000000700df7308 */ /* 0x0005f40000002400 */
[----:B------:R-:W-:Y:S10]  /*8f40*/  MUFU.TANH R251, R9 ;  /* 0x0000000900fb7308 */ /* 0x000ff40000002400 */
[----:B------:R-:W3:Y:S01]  /*8f50*/  MUFU.TANH R2, R10 ;  /* 0x0000000a00027308 */ /* 0x000ee20000002400 */
[----:B--2---:R-:W2:Y:S09]  /*8f60*/  LDSM.16.M88.4 R4, [R227+0x800] ;  /* 0x00080000e304783b */ /* 0x004eb20000000200 */
[----:B-1----:R1:W4:Y:S10]  /*8f70*/  MUFU.TANH R0, R11 ;  /* 0x0000000b00007308 */ /* 0x0023340000002400 */
[----:B------:R-:W-:Y:S01]  /*8f80*/  MUFU.TANH R248, R12 ;  /* 0x0000000c00f87308 */ /* 0x000fe20000002400 */
[----:B---3--:R3:W-:Y:S09]  /*8f90*/  STL [R1+0x14], R2 ;  /* 0x0000140201007387 */ /* 0x0087f20000100800 */
[----:B------:R-:W-:Y:S01]  /*8fa0*/  MUFU.TANH R247, R13 ;  /* 0x0000000d00f77308 */ /* 0x000fe20000002400 */
[----:B-1----:R-:W1:Y:S09]  /*8fb0*/  LDSM.16.M88.4 R8, [R227+0x1000] ;  /* 0x00100000e308783b */ /* 0x002e720000000200 */
[----:B------:R-:W-:Y:S01]  /*8fc0*/  MUFU.TANH R209, R18 ;  /* 0x0000001200d17308 */ /* 0x000fe20000002400 */
[----:B----4-:R4:W-:Y:S01]  /*8fd0*/  STL [R1+0x18], R0 ;  /* 0x0000180001007387 */ /* 0x0109e20000100800 */
[-C--:B--2---:R-:W-:Y:S08]  /*8fe0*/  HMMA.16816.F32 R20, R212, R4.reuse, R20 ;  /* 0x00000004d414723c */ /* 0x084ff00000001814 */
[----:B---3--:R-:W2:Y:S01]  /*8ff0*/  MUFU.TANH R2, R14 ;  /* 0x0000000e00027308 */ /* 0x008ea20000002400 */
[C---:B------:R-:W-:Y:S09]  /*9000*/  HMMA.16816.F32 R24, R188.reuse, R4, R24 ;  /* 0x00000004bc18723c */ /* 0x040ff20000001818 */
[----:B------:R-:W-:Y:S01]  /*9010*/  MUFU.TANH R207, R19 ;  /* 0x0000001300cf7308 */ /* 0x000fe20000002400 */
[-C--:B------:R-:W-:Y:S05]  /*9020*/  HMMA.16816.F32 R28, R188, R6.reuse, R28 ;  /* 0x00000006bc1c723c */ /* 0x080fea000000181c */
[----:B------:R-:W-:Y:S03]  /*9030*/  FMUL.FTZ R20, R20, c[0x0][0x320] ;  /* 0x0000c80014147a20 */ /* 0x000fe60000410000 */
[C---:B------:R-:W-:Y:S01]  /*9040*/  HMMA.16816.F32 R32, R212.reuse, R6, R32 ;  /* 0x00000006d420723c */ /* 0x040fe20000001820 */
[----:B----4-:R-:W3:Y:S01]  /*9050*/  MUFU.TANH R0, R15 ;  /* 0x0000000f00007308 */ /* 0x010ee20000002400 */
[----:B------:R-:W4:Y:S02]  /*9060*/  LDSM.16.M88.4 R4, [R227+0x1800] ;  /* 0x00180000e304783b */ /* 0x000f240000000200 */
[----:B------:R-:W-:Y:S02]  /*9070*/  FMUL.FTZ R21, R21, c[0x0][0x320] ;  /* 0x0000c80015157a20 */ /* 0x000fe40000410000 */
[----:B------:R-:W-:Y:S02]  /*9080*/  FMUL.FTZ R22, R22, c[0x0][0x320] ;  /* 0x0000c80016167a20 */ /* 0x000fe40000410000 */
[-C--:B-1----:R-:W-:Y:S02]  /*9090*/  HMMA.16816.F32 R36, R212, R8.reuse, R36 ;  /* 0x00000008d424723c */ /* 0x082fe40000001824 */
[----:B--2---:R1:W-:Y:S01]  /*90a0*/  STL [R1+0x10], R2 ;  /* 0x0000100201007387 */ /* 0x0043e20000100800 */
[----:B------:R-:W-:Y:S01]  /*90b0*/  MUFU.TANH R15, R16 ;  /* 0x00000010000f7308 */ /* 0x000fe20000002400 */
[----:B------:R-:W-:Y:S02]  /*90c0*/  FMUL.FTZ R26, R26, c[0x0][0x320] ;  /* 0x0000c8001a1a7a20 */ /* 0x000fe40000410000 */
[----:B------:R-:W-:Y:S02]  /*90d0*/  FMUL.FTZ R27, R27, c[0x0][0x320] ;  /* 0x0000c8001b1b7a20 */ /* 0x000fe40000410000 */
[C---:B------:R-:W-:Y:S04]  /*90e0*/  HMMA.16816.F32 R40, R188.reuse, R8, R40 ;  /* 0x00000008bc28723c */ /* 0x040fe80000001828 */
[----:B------:R-:W-:Y:S01]  /*90f0*/  FMUL.FTZ R23, R23, c[0x0][0x320] ;  /* 0x0000c80017177a20 */ /* 0x000fe20000410000 */
[----:B------:R-:W-:Y:S01]  /*9100*/  MUFU.TANH R16, R17 ;  /* 0x0000001100107308 */ /* 0x000fe20000002400 */
[----:B------:R-:W-:Y:S02]  /*9110*/  FMUL.FTZ R24, R24, c[0x0][0x320] ;  /* 0x0000c80018187a20 */ /* 0x000fe40000410000 */
[-C--:B------:R-:W-:Y:S01]  /*9120*/  HMMA.16816.F32 R44, R188, R10.reuse, R44 ;  /* 0x0000000abc2c723c */ /* 0x080fe2000000182c */
[----:B---3--:R2:W-:Y:S03]  /*9130*/  STL [R1+0xc], R0 ;  /* 0x00000c0001007387 */ /* 0x0085e60000100800 */
[----:B------:R-:W-:Y:S02]  /*9140*/  FMUL.FTZ R25, R25, c[0x0][0x320] ;  /* 0x0000c80019197a20 */ /* 0x000fe40000410000 */
[----:B------:R-:W-:Y:S01]  /*9150*/  FMUL.FTZ R28, R28, c[0x0][0x320] ;  /* 0x0000c8001c1c7a20 */ /* 0x000fe20000410000 */
[----:B------:R-:W-:Y:S01]  /*9160*/  MUFU.TANH R184, R20 ;  /* 0x0000001400b87308 */ /* 0x000fe20000002400 */
[C---:B------:R-:W-:Y:S01]  /*9170*/  HMMA.16816.F32 R48, R212.reuse, R10, R48 ;  /* 0x0000000ad430723c */ /* 0x040fe20000001830 */
[----:B------:R-:W3:Y:S03]  /*9180*/  LDSM.16.M88.4 R8, [R227+0x2000] ;  /* 0x00200000e308783b */ /* 0x000ee60000000200 */
[----:B------:R-:W-:Y:S02]  /*9190*/  FMUL.FTZ R29, R29, c[0x0][0x320] ;  /* 0x0000c8001d1d7a20 */ /* 0x000fe40000410000 */
[----:B------:R-:W-:Y:S02]  /*91a0*/  FMUL.FTZ R30, R30, c[0x0][0x320] ;  /* 0x0000c8001e1e7a20 */ /* 0x000fe40000410000 */
[----:B------:R-:W-:Y:S01]  /*91b0*/  FMUL.FTZ R31, R31, c[0x0][0x320] ;  /* 0x0000c8001f1f7a20 */ /* 0x000fe20000410000 */
[----:B-1----:R-:W1:Y:S01]  /*91c0*/  MUFU.TANH R2, R26 ;  /* 0x0000001a00027308 */ /* 0x002e620000002400 */
[-C--:B----4-:R-:W-:Y:S03]  /*91d0*/  HMMA.16816.F32 R52, R212, R4.reuse, R52 ;  /* 0x00000004d434723c */ /* 0x090fe60000001834 */
[----:B------:R-:W-:Y:S02]  /*91e0*/  FMUL.FTZ R32, R32, c[0x0][0x320] ;  /* 0x0000c80020207a20 */ /* 0x000fe40000410000 */
[----:B------:R-:W-:Y:S02]  /*91f0*/  FMUL.FTZ R33, R33, c[0x0][0x320] ;  /* 0x0000c80021217a20 */ /* 0x000fe40000410000 */
[----:B------:R-:W-:Y:S01]  /*9200*/  FMUL.FTZ R34, R34, c[0x0][0x320] ;  /* 0x0000c80022227a20 */ /* 0x000fe20000410000 */
[C---:B------:R-:W-:Y:S01]  /*9210*/  HMMA.16816.F32 R56, R188.reuse, R4, R56 ;  /* 0x00000004bc38723c */ /* 0x040fe20000001838 */
[----:B--2---:R-:W2:Y:S03]  /*9220*/  MUFU.TANH R0, R27 ;  /* 0x0000001b00007308 */ /* 0x004ea60000002400 */
[----:B------:R-:W-:Y:S02]  /*9230*/  FMUL.FTZ R35, R35, c[0x0][0x320] ;  /* 0x0000c80023237a20 */ /* 0x000fe40000410000 */
[----:B------:R-:W-:Y:S02]  /*9240*/  FMUL.FTZ R36, R36, c[0x0][0x320] ;  /* 0x0000c80024247a20 */ /* 0x000fe40000410000 */
[-C--:B------:R-:W-:Y:S03]  /*9250*/  HMMA.16816.F32 R60, R188, R6.reuse, R60 ;  /* 0x00000006bc3c723c */ /* 0x080fe6000000183c */
[----:B------:R4:W4:Y:S01]  /*9260*/  MUFU.TANH R185, R21 ;  /* 0x0000001500b97308 */ /* 0x0009220000002400 */
[----:B------:R-:W-:Y:S02]  /*9270*/  FMUL.FTZ R37, R37, c[0x0][0x320] ;  /* 0x0000c80025257a20 */ /* 0x000fe40000410000 */
[----:B------:R-:W-:Y:S01]  /*9280*/  FMUL.FTZ R38, R38, c[0x0][0x320] ;  /* 0x0000c80026267a20 */ /* 0x000fe20000410000 */
[----:B-1----:R-:W-:Y:S01]  /*9290*/  STL [R1+0x4], R2 ;  /* 0x0000040201007387 */ /* 0x002fe20000100800 */
[C---:B------:R-:W-:Y:S03]  /*92a0*/  HMMA.16816.F32 R64, R212.reuse, R6, R64 ;  /* 0x00000006d440723c */ /* 0x040fe60000001840 */
[----:B------:R-:W1:Y:S01]  /*92b0*/  LDSM.16.M88.4 R4, [R227+0x2800] ;  /* 0x00280000e304783b */ /* 0x000e620000000200 */
[----:B------:R-:W-:Y:S01]  /*92c0*/  FMUL.FTZ R39, R39, c[0x0][0x320] ;  /* 0x0000c80027277a20 */ /* 0x000fe20000410000 */
[----:B------:R1:W1:Y:S01]  /*92d0*/  MUFU.TANH R187, R22 ;  /* 0x0000001600bb7308 */ /* 0x0002620000002400 */
[----:B------:R-:W-:Y:S02]  /*92e0*/  FMUL.FTZ R40, R40, c[0x0][0x320] ;  /* 0x0000c80028287a20 */ /* 0x000fe40000410000 */
[-C--:B---3--:R-:W-:Y:S03]  /*92f0*/  HMMA.16816.F32 R68, R212, R8.reuse, R68 ;  /* 0x00000008d444723c */ /* 0x088fe60000001844 */
[----:B--2---:R-:W-:Y:S01]  /*9300*/  STL [R1], R0 ;  /* 0x0000000001007387 */ /* 0x004fe20000100800 */
[----:B------:R-:W-:Y:S02]  /*9310*/  FMUL.FTZ R41, R41, c[0x0][0x320] ;  /* 0x0000c80029297a20 */ /* 0x000fe40000410000 */
[----:B------:R-:W-:Y:S01]  /*9320*/  FMUL.FTZ R42, R42, c[0x0][0x320] ;  /* 0x0000c8002a2a7a20 */ /* 0x000fe20000410000 */
[----:B------:R2:W3:Y:S01]  /*9330*/  MUFU.TANH R186, R23 ;  /* 0x0000001700ba7308 */ /* 0x0004e20000002400 */
[C---:B------:R-:W-:Y:S04]  /*9340*/  HMMA.16816.F32 R72, R188.reuse, R8, R72 ;  /* 0x00000008bc48723c */ /* 0x040fe80000001848 */
[----:B------:R-:W-:Y:S02]  /*9350*/  FMUL.FTZ R43, R43, c[0x0][0x320] ;  /* 0x0000c8002b2b7a20 */ /* 0x000fe40000410000 */
[----:B------:R-:W-:Y:S02]  /*9360*/  FMUL.FTZ R44, R44, c[0x0][0x320] ;  /* 0x0000c8002c2c7a20 */ /* 0x000fe40000410000 */
[-C--:B------:R-:W-:Y:S01]  /*9370*/  HMMA.16816.F32 R76, R188, R10.reuse, R76 ;  /* 0x0000000abc4c723c */ /* 0x080fe2000000184c */
[----:B------:R2:W2:Y:S03]  /*9380*/  MUFU.TANH R219, R24 ;  /* 0x0000001800db7308 */ /* 0x0004a60000002400 */
[----:B------:R-:W-:Y:S02]  /*9390*/  FMUL.FTZ R45, R45, c[0x0][0x320] ;  /* 0x0000c8002d2d7a20 */ /* 0x000fe40000410000 */
[----:B------:R-:W-:Y:S02]  /*93a0*/  FMUL.FTZ R46, R46, c[0x0][0x320] ;  /* 0x0000c8002e2e7a20 */ /* 0x000fe40000410000 */
[C---:B------:R-:W-:Y:S01]  /*93b0*/  HMMA.16816.F32 R80, R212.reuse, R10, R80 ;  /* 0x0000000ad450723c */ /* 0x040fe20000001850 */
[----:B------:R-:W5:Y:S01]  /*93c0*/  LDSM.16.M88.4 R8, [R227+0x3000] ;  /* 0x00300000e308783b */ /* 0x000f620000000200 */
[----:B------:R-:W-:Y:S04]  /*93d0*/  DEPBAR.LE SB0, 0x0 ;  /* 0x000080000000791a */ /* 0x000fe80000000000 */
[----:B------:R2:W2:Y:S01]  /*93e0*/  MUFU.TANH R217, R25 ;  /* 0x0000001900d97308 */ /* 0x0004a20000002400 */
[----:B------:R-:W-:Y:S02]  /*93f0*/  FMUL.FTZ R48, R48, c[0x0][0x320] ;  /* 0x0000c80030307a20 */ /* 0x000fe40000410000 */
[----:B------:R-:W-:Y:S01]  /*9400*/  BAR.SYNC.DEFER_BLOCKING 0x0 ;  /* 0x0000000000007b1d */ /* 0x000fe20000010000 */
[-C--:B-1----:R-:W-:Y:S06]  /*9410*/  HMMA.16816.F32 R84, R212, R4.reuse, R84 ;  /* 0x00000004d454723c */ /* 0x082fec0000001854 */
        /* <DEDUP_REMOVED lines=8> */
[----:B------:R-:W-:Y:S03]  /*94a0*/  FMUL.FTZ R53, R53, c[0x0][0x320] ;  /* 0x0000c80035357a20 */ /* 0x000fe60000410000 */
[C---:B------:R-:W-:Y:S01]  /*94b0*/  HMMA.16816.F32 R96, R212.reuse, R6, R96 ;  /* 0x00000006d460723c */ /* 0x040fe20000001860 */
[----:B------:R1:W1:Y:S03]  /*94c0*/  MUFU.TANH R249, R30 ;  /* 0x0000001e00f97308 */ /* 0x0002660000002400 */
[----:B------:R-:W-:Y:S02]  /*94d0*/  FMUL.FTZ R54, R54, c[0x0][0x320] ;  /* 0x0000c80036367a20 */ /* 0x000fe40000410000 */
[----:B------:R-:W-:Y:S02]  /*94e0*/  FMUL.FTZ R55, R55, c[0x0][0x320] ;  /* 0x0000c80037377a20 */ /* 0x000fe40000410000 */
[-C--:B-----5:R-:W-:Y:S03]  /*94f0*/  HMMA.16816.F32 R100, R212, R8.reuse, R100 ;  /* 0x00000008d464723c */ /* 0x0a0fe60000001864 */
[----:B------:R1:W1:Y:S01]  /*9500*/  MUFU.TANH R250, R31 ;  /* 0x0000001f00fa7308 */ /* 0x0002620000002400 */
        /* <DEDUP_REMOVED lines=9> */
[----:B------:R1:W1:Y:S01]  /*95a0*/  MUFU.TANH R27, R33 ;  /* 0x00000021001b7308 */ /* 0x0002620000002400 */
[----:B------:R-:W-:Y:S04]  /*95b0*/  HMMA.16816.F32 R112, R212, R10, R112 ;  /* 0x0000000ad470723c */ /* 0x000fe80000001870 */
[----:B------:R-:W-:Y:S02]  /*95c0*/  FMUL.FTZ R63, R63, c[0x0][0x320] ;  /* 0x0000c8003f3f7a20 */ /* 0x000fe40000410000 */
[----:B------:R-:W-:Y:S02]  /*95d0*/  FMUL.FTZ R64, R64, c[0x0][0x320] ;  /* 0x0000c80040407a20 */ /* 0x000fe40000410000 */
[----:B------:R-:W-:Y:S01]  /*95e0*/  FMUL.FTZ R65, R65, c[0x0][0x320] ;  /* 0x0000c80041417a20 */ /* 0x000fe20000410000 */
[----:B------:R-:W1:Y:S03]  /*95f0*/  MUFU.TANH R34, R34 ;  /* 0x0000002200227308 */ /* 0x000e660000002400 */
        /* <DEDUP_REMOVED lines=61> */
[----:B------:R-:W-:Y:S05]  /*99d0*/  FMUL.FTZ R115, R115, c[0x0][0x320] ;  /* 0x0000c80073737a20 */ /* 0x000fea0000410000 */
        /* <DEDUP_REMOVED lines=70> */
[----:B------:R1:W1:Y:S01]  /*9e40*/  MUFU.TANH R35, R115 ;  /* 0x0000007300237308 */ /* 0x0002620000002400 */
[----:B------:R-:W-:-:S05]  /*9e50*/  @!P0 BRA `(.L_x_550) ;  /* 0x000004d000008947 */ /* 0x000fca0003800000 */
[----:B--234-:R-:W-:Y:S01]  /*9e60*/  IMAD.MOV.U32 R244, RZ, RZ, RZ ;  /* 0x000000fffff47224 */ /* 0x01cfe200078e00ff */
[----:B------:R-:W2:Y:S01]  /*9e70*/  LDL R2, [R1+0x34] ;  /* 0x0000340001027983 */ /* 0x000ea20000100800 */
[----:B------:R-:W-:Y:S03]  /*9e80*/  IMAD.SHL.U32 R8, R242, 0x2, RZ ;  /* 0x00000002f2087824 */ /* 0x000fe600078e00ff */
[----:B------:R-:W3:Y:S04]  /*9e90*/  LDL R0, [R1+0x30] ;  /* 0x0000300001007983 */ /* 0x000ee80000100800 */
[----:B-1----:R-:W4:Y:S04]  /*9ea0*/  LDL.64 R74, [R1+0x40] ;  /* 0x00004000014a7983 */ /* 0x002f280000100a00 */
[----:B------:R-:W5:Y:S04]  /*9eb0*/  LDL R13, [R1+0x54] ;  /* 0x00005400010d7983 */ /* 0x000f680000100800 */
[----:B------:R-:W4:Y:S04]  /*9ec0*/  LDL.64 R72, [R1+0x38] ;  /* 0x0000380001487983 */ /* 0x000f280000100a00 */
[----:B------:R-:W5:Y:S01]  /*9ed0*/  LDL R14, [R1+0x50] ;  /* 0x00005000010e7983 */ /* 0x000f620000100800 */
[----:B--2---:R-:W-:Y:S05]  /*9ee0*/  IMAD R2, R245, 0x70, R2 ;  /* 0x00000070f5027824 */ /* 0x004fea00078e0202 */
[----:B---3--:R-:W-:Y:S05]  /*9ef0*/  IADD3 R2, R2, -0x70, R0 ;  /* 0xffffff9002027810 */ /* 0x008fea0007ffe000 */
[----:B------:R-:W-:Y:S04]  /*9f00*/  @P3 IMAD.HI.U32 R3, R2, c[0x0][0x2bc], RZ ;  /* 0x0000af0002033a27 */ /* 0x000fe800078e00ff */
[----:B------:R-:W-:Y:S01]  /*9f10*/  IMAD.MOV.U32 R0, RZ, RZ, R2 ;  /* 0x000000ffff007224 */ /* 0x000fe200078e0002 */
[----:B------:R-:W-:Y:S04]  /*9f20*/  @P3 SHF.R.U32.HI R0, RZ, c[0x0][0x2c0], R3 ;  /* 0x0000b000ff003a19 */ /* 0x000fe80000011603 */
[C---:B----4-:R-:W-:Y:S04]  /*9f30*/  @!P2 IADD3 R3, P0, R0.reuse, R74, RZ ;  /* 0x0000004a0003a210 */ /* 0x050fe80007f1e0ff */
[----:B-----5:R-:W-:Y:S01]  /*9f40*/  @!P2 LEA.HI.X.SX32 R5, R0, R13, 0x1, P0 ;  /* 0x0000000d0005a211 */ /* 0x020fe200000f0eff */
[----:B------:R-:W-:Y:S01]  /*9f50*/  IMAD.MOV R0, RZ, RZ, -R0 ;  /* 0x000000ffff007224 */ /* 0x000fe200078e0a00 */
[C---:B------:R-:W-:Y:S02]  /*9f60*/  @!P2 LEA R4, P0, R3.reuse, c[0x0][0x2a0], 0x2 ;  /* 0x0000a8000304aa11 */ /* 0x040fe400078010ff */
[----:B------:R-:W-:Y:S01]  /*9f70*/  SHF.R.S32.HI R13, RZ, 0x1f, R242 ;  /* 0x0000001fff0d7819 */ /* 0x000fe200000114f2 */
[----:B------:R-:W-:Y:S01]  /*9f80*/  IMAD R252, R0, c[0x0][0x2b8], R2 ;  /* 0x0000ae0000fc7a24 */ /* 0x000fe200078e0202 */
[----:B------:R-:W-:Y:S03]  /*9f90*/  @!P2 LEA.HI.X R5, R3, c[0x0][0x2a4], R5, 0x2, P0 ;  /* 0x0000a9000305aa11 */ /* 0x000fe600000f1405 */
[----:B------:R-:W-:Y:S01]  /*9fa0*/  IMAD.WIDE.U32 R2, R252, c[0x0][0x1e0], RZ ;  /* 0x00007800fc027a25 */ /* 0x000fe200078e00ff */
[----:B------:R-:W-:Y:S01]  /*9fb0*/  SHF.R.S32.HI R0, RZ, 0x1f, R252 ;  /* 0x0000001fff007819 */ /* 0x000fe200000114fc */
[----:B------:R1:W2:Y:S04]  /*9fc0*/  @!P2 LDG.E R244, [R4.64] ;  /* 0x0000000604f4a981 */ /* 0x0002a8000c1e1900 */
[----:B------:R-:W-:Y:S04]  /*9fd0*/  IMAD R0, R0, c[0x0][0x1e0], RZ ;  /* 0x0000780000007a24 */ /* 0x000fe800078e02ff */
[----:B------:R-:W-:Y:S04]  /*9fe0*/  IMAD R0, R252, c[0x0][0x1e4], R0 ;  /* 0x00007900fc007a24 */ /* 0x000fe800078e0200 */
[----:B------:R-:W-:Y:S01]  /*9ff0*/  IMAD.IADD R3, R3, 0x1, R0 ;  /* 0x0000000103037824 */ /* 0x000fe200078e0200 */
[----:B-1----:R-:W-:Y:S02]  /*a000*/  SHF.L.U64.HI R5, R242, 0x1, R13 ;  /* 0x00000001f2057819 */ /* 0x002fe4000001020d */
[----:B--2---:R-:W-:Y:S01]  /*a010*/  SHF.R.S32.HI R4, RZ, 0x1f, R244 ;  /* 0x0000001fff047819 */ /* 0x004fe200000114f4 */
[----:B------:R-:W-:Y:S04]  /*a020*/  IMAD.WIDE.U32 R2, R244, c[0x0][0x1f0], R2 ;  /* 0x00007c00f4027a25 */ /* 0x000fe800078e0002 */
[----:B------:R-:W-:Y:S01]  /*a030*/  IMAD R4, R4, c[0x0][0x1f0], RZ ;  /* 0x00007c0004047a24 */ /* 0x000fe200078e02ff */
[----:B------:R-:W-:Y:S03]  /*a040*/  IADD3 R0, P1, R72, R2, RZ ;  /* 0x0000000248007210 */ /* 0x000fe60007f3e0ff */
[----:B------:R-:W-:Y:S01]  /*a050*/  IMAD R2, R244, c[0x0][0x1f4], R4 ;  /* 0x00007d00f4027a24 */ /* 0x000fe200078e0204 */
[----:B------:R-:W-:Y:S04]  /*a060*/  LEA R4, P0, R0, c[0x0][0x1c8], 0x1 ;  /* 0x0000720000047a11 */ /* 0x000fe800078008ff */
[----:B------:R-:W-:Y:S04]  /*a070*/  IADD3.X R2, R14, R3, R2, P1, !PT ;  /* 0x000000030e027210 */ /* 0x000fe80000ffe402 */
[----:B------:R-:W-:Y:S01]  /*a080*/  LEA.HI.X R0, R0, c[0x0][0x1cc], R2, 0x1, P0 ;  /* 0x0000730000007a11 */ /* 0x000fe200000f0c02 */
[----:B------:R-:W-:-:S05]  /*a090*/  BRA.DIV ~URZ, `(.L_x_551) ;  /* 0x0000e6627f007947 */ /* 0x000fca000b800000 */
[----:B------:R1:W2:Y:S02]  /*a0a0*/  SHFL.IDX PT, R6, R0, RZ, 0x181f ;  /* 0x00181fff00067589 */ /* 0x0002a400000e0000 */
.L_x_608:
[----:B------:R-:W-:-:S05]  /*a0b0*/  BRA.DIV ~URZ, `(.L_x_552) ;  /* 0x0000e6b27f007947 */ /* 0x000fca000b800000 */
[----:B------:R-:W3:Y:S02]  /*a0c0*/  SHFL.IDX PT, R2, R4, RZ, 0x181f ;  /* 0x00181fff04027589 */ /* 0x000ee400000e0000 */
[-C--:B---3--:R-:W-:Y:S05]  /*a0d0*/  IADD3 R2, P0, R2, R8.reuse, RZ ;  /* 0x0000000802027210 */ /* 0x088fea0007f1e0ff */
[--C-:B--2---:R-:W-:Y:S05]  /*a0e0*/  IMAD.X R3, R6, 0x1, R5.reuse, P0 ;  /* 0x0000000106037824 */ /* 0x104fea00000e0605 */
[----:B------:R-:W-:Y:S01]  /*a0f0*/  @!PT LDS RZ, [RZ] ;  /* 0x00000000fffff984 */ /* 0x000fe20000000800 */
[----:B------:R-:W-:Y:S01]  /*a100*/  @!PT LDS RZ, [RZ] ;  /* 0x00000000fffff984 */ /* 0x000fe20000000800 */
[----:B------:R2:W-:Y:S04]  /*a110*/  LDGSTS.E.BYPASS.LTC128B.128 [R243+0x3900], [R2.64], !P5 ;  /* 0x0390000002f37fae */ /* 0x0005e8000e901d46 */
[----:B--2---:R-:W2:Y:S04]  /*a120*/  SHFL.IDX PT, R2, R4, 0x1, 0x181f ;  /* 0x00381f0004027f89 */ /* 0x004ea800000e0000 */
[----:B------:R-:W3:Y:S01]  /*a130*/  SHFL.IDX PT, R3, R0, 0x1, 0x181f ;  /* 0x00381f0000037f89 */ /* 0x000ee200000e0000 */
[-C--:B--2---:R-:W-:Y:S05]  /*a140*/  IADD3 R2, P0, R2, R8.reuse, RZ ;  /* 0x0000000802027210 */ /* 0x084fea0007f1e0ff */
[--C-:B---3--:R-:W-:Y:S05]  /*a150*/  IMAD.X R3, R3, 0x1, R5.reuse, P0 ;  /* 0x0000000103037824 */ /* 0x108fea00000e0605 */
        /* <DEDUP_REMOVED lines=17> */
[----:B------:R-:W3:Y:S04]  /*a270*/  SHFL.IDX PT, R3, R0, 0x5, 0x181f ;  /* 0x00b81f0000037f89 */ /* 0x000ee800000e0000 */
[----:B------:R-:W4:Y:S04]  /*a280*/  SHFL.IDX PT, R4, R4, 0x6, 0x181f ;  /* 0x00d81f0004047f89 */ /* 0x000f2800000e0000 */
[----:B-1----:R-:W1:Y:S01]  /*a290*/  SHFL.IDX PT, R0, R0, 0x6, 0x181f ;  /* 0x00d81f0000007f89 */ /* 0x002e6200000e0000 */
[----:B--2---:R-:W-:Y:S05]  /*a2a0*/  IADD3 R2, P0, R2, R8, RZ ;  /* 0x0000000802027210 */ /* 0x004fea0007f1e0ff */
[----:B---3--:R-:W-:Y:S05]  /*a2b0*/  IMAD.X R3, R3, 0x1, R5, P0 ;  /* 0x0000000103037824 */ /* 0x008fea00000e0605 */
[----:B------:R2:W-:Y:S03]  /*a2c0*/  LDGSTS.E.BYPASS.LTC128B.128 [R243+0x6100], [R2.64], !P5 ;  /* 0x0610000002f37fae */ /* 0x0005e6000e901d46 */
.L_x_609:
[----:B--2-4-:R-:W-:Y:S04]  /*a2d0*/  IADD3 R2, P0, R4, R8, RZ ;  /* 0x0000000804027210 */ /* 0x014fe80007f1e0ff */
[----:B-1----:R-:W-:Y:S05]  /*a2e0*/  IADD3.X R3, R0, R5, RZ, P0, !PT ;  /* 0x0000000500037210 */ /* 0x002fea00007fe4ff */
[----:B------:R-:W-:Y:S01]  /*a2f0*/  @!PT LDS RZ, [RZ] ;  /* 0x00000000fffff984 */ /* 0x000fe20000000800 */
[----:B------:R-:W-:Y:S01]  /*a300*/  @!PT LDS RZ, [RZ] ;  /* 0x00000000fffff984 */ /* 0x000fe20000000800 */
[----:B------:R-:W-:Y:S01]  /*a310*/  @!PT LDS RZ, [RZ] ;  /* 0x00000000fffff984 */ /* 0x000fe20000000800 */
[----:B------:R1:W-:Y:S04]  /*a320*/  LDGSTS.E.BYPASS.LTC128B.128 [R243+0x6900], [R2.64], !P5 ;  /* 0x0690000002f37fae */ /* 0x0003e8000e901d46 */
.L_x_550:
[----:B--234-:R-:W-:Y:S05]  /*a330*/  BSYNC B0 ;  /* 0x0000000000007941 */ /* 0x01cfea0003800000 */
.L_x_549:
[----:B------:R-:W2:Y:S01]  /*a340*/  LDL R4, [R1+0x5c] ;  /* 0x00005c0001047983 */ /* 0x000ea20000100800 */
[----:B-1----:R-:W-:Y:S03]  /*a350*/  IMAD R2, R245, -0x70, RZ ;  /* 0xffffff90f5027824 */ /* 0x002fe600078e02ff */
[----:B------:R-:W2:Y:S04]  /*a360*/  LDL R0, [R1+0x6c] ;  /* 0x00006c0001007983 */ /* 0x000ea80000100800 */
[----:B------:R-:W3:Y:S04]  /*a370*/  LDL R3, [R1+0x68] ;  /* 0x0000680001037983 */ /* 0x000ee80000100800 */
[----:B------:R-:W0:Y:S01]  /*a380*/  LDGDEPBAR ;  /* 0x00000000000079af */ /* 0x000e220000000000 */
[----:B--2---:R-:W-:Y:S02]  /*a390*/  IADD3 R0, R0, R4, RZ ;  /* 0x0000000400007210 */ /* 0x004fe40007ffe0ff */
[----:B------:R-:W-:Y:S02]  /*a3a0*/  MOV R4, c[0x0][0x2ac] ;  /* 0x0000ab0000047a02 */ /* 0x000fe40000000f00 */
[----:B---3--:R-:W-:Y:S01]  /*a3b0*/  IADD3 R2, -R3, 0x1, R2 ;  /* 0x0000000103027810 */ /* 0x008fe20007ffe102 */
[----:B------:R-:W-:Y:S01]  /*a3c0*/  @P4 IMAD.HI.U32 R3, R0, c[0x0][0x2c8], RZ ;  /* 0x0000b20000034a27 */ /* 0x000fe200078e00ff */
[----:B------:R-:W-:Y:S03]  /*a3d0*/  MOV R5, R0 ;  /* 0x0000000000057202 */ /* 0x000fe60000000f00 */
[----:B------:R-:W-:Y:S01]  /*a3e0*/  IMAD R2, R4, c[0x0][0x1d0], R2 ;  /* 0x0000740004027a24 */ /* 0x000fe200078e0202 */
[----:B------:R-:W-:Y:S04]  /*a3f0*/  @P4 SHF.R.U32.HI R5, RZ, c[0x0][0x2cc], R3 ;  /* 0x0000b300ff054a19 */ /* 0x000fe80000011603 */
[----:B------:R-:W-:Y:S01]  /*a400*/  IADD3 R4, R2, -c[0x0][0x168], RZ ;  /* 0x80005a0002047a10 */ /* 0x000fe20007ffe0ff */
[----:B------:R-:W-:-:S05]  /*a410*/  BRA.DIV ~URZ, `(.L_x_553) ;  /* 0x0000ea227f007947 */ /* 0x000fca000b800000 */
[----:B------:R1:W2:Y:S02]  /*a420*/  SHFL.IDX PT, R0, R5, RZ, 0x1c1f ;  /* 0x001c1fff05007589 */ /* 0x0002a400000e0000 */
.L_x_610:
[----:B--2---:R-:W-:Y:S05]  /*a430*/  IMAD.IADD R0, R4, 0x1, R0 ;  /* 0x0000000104007824 */ /* 0x004fea00078e0200 */
[C---:B------:R-:W-:Y:S02]  /*a440*/  ISETP.GT.AND P0, PT, R0.reuse, RZ, PT ;  /* 0x000000ff0000720c */ /* 0x040fe40003f04270 */
[C---:B------:R-:W-:Y:S02]  /*a450*/  ISETP.GT.AND P6, PT, R0.reuse, 0x1, PT ;  /* 0x000000010000780c */ /* 0x040fe40003fc4270 */
[----:B------:R-:W-:Y:S02]  /*a460*/  ISETP.GT.AND P1, PT, R0, 0x8, PT ;  /* 0x000000080000780c */ /* 0x000fe40003f24270 */
[----:B------:R-:W-:Y:S02]  /*a470*/  FSEL R14, R216, -INF , P0 ;  /* 0xff800000d80e7808 */ /* 0x000fe40000000000 */
[C---:B------:R-:W-:Y:S02]  /*a480*/  ISETP.GT.AND P0, PT, R0.reuse, 0x9, PT ;  /* 0x000000090000780c */ /* 0x040fe40003f04270 */
[----:B------:R-:W-:Y:S02]  /*a490*/  FSEL R13, R211, -INF , P6 ;  /* 0xff800000d30d7808 */ /* 0x000fe40003000000 */
[C---:B------:R-:W-:Y:S02]  /*a4a0*/  ISETP.GT.AND P6, PT, R0.reuse, 0x10, PT ;  /* 0x000000100000780c */ /* 0x040fe40003fc4270 */
[----:B------:R-:W-:Y:S02]  /*a4b0*/  FSEL R15, R15, -INF , P1 ;  /* 0xff8000000f0f7808 */ /* 0x000fe40000800000 */
[----:B------:R-:W-:Y:S02]  /*a4c0*/  ISETP.GT.AND P1, PT, R0, 0x11, PT ;  /* 0x000000110000780c */ /* 0x000fe40003f24270 */
[----:B------:R-:W-:Y:S02]  /*a4d0*/  FSEL R16, R16, -INF , P0 ;  /* 0xff80000010107808 */ /* 0x000fe40000000000 */
[----:B------:R-:W-:Y:S02]  /*a4e0*/  ISETP.GT.AND P0, PT, R0, 0x18, PT ;  /* 0x000000180000780c */ /* 0x000fe40003f04270 */
[----:B------:R-:W-:Y:S02]  /*a4f0*/  FSEL R184, R184, -INF , P6 ;  /* 0xff800000b8b87808 */ /* 0x000fe40003000000 */
[C---:B------:R-:W-:Y:S02]  /*a500*/  ISETP.GT.AND P6, PT, R0.reuse, 0x19, PT ;  /* 0x000000190000780c */ /* 0x040fe40003fc4270 */
        /* <DEDUP_REMOVED lines=41> */
[----:B------:R-:W-:Y:S02]  /*a7a0*/  FSEL R112, R112, -INF , P1 ;  /* 0xff80000070707808 */ /* 0x000fe40000800000 */
[----:B------:R-:W-:Y:S01]  /*a7b0*/  FSEL R6, R7, -INF , P0 ;  /* 0xff80000007067808 */ /* 0x000fe20000000000 */
[----:B------:R-:W-:-:S05]  /*a7c0*/  BRA.DIV ~URZ, `(.L_x_554) ;  /* 0x0000e6e27f007947 */ /* 0x000fca000b800000 */
[----:B------:R-:W2:Y:S08]  /*a7d0*/  SHFL.IDX PT, R2, R5, 0x1, 0x1c1f ;  /* 0x003c1f0005027f89 */ /* 0x000eb000000e0000 */
[----:B------:R-:W3:Y:S08]  /*a7e0*/  SHFL.IDX PT, R3, R5, 0x2, 0x1c1f ;  /* 0x005c1f0005037f89 */ /* 0x000ef000000e0000 */
[----:B------:R4:W2:Y:S08]  /*a7f0*/  SHFL.IDX PT, R0, R5, 0x3, 0x1c1f ;  /* 0x007c1f0005007f89 */ /* 0x0008b000000e0000 */
[----:B------:R-:W5:Y:S01]  /*a800*/  LDL.LU R68, [R1+0x8] ;  /* 0x0000080001447983 */ /* 0x000f620000300800 */
[----:B-1--4-:R-:W-:Y:S01]  /*a810*/  FMNMX.FTZ R5, R14, R116, !PT ;  /* 0x000000740e057209 */ /* 0x012fe20007810000 */
[C---:B--2---:R-:W-:Y:S02]  /*a820*/  IMAD.IADD R2, R4.reuse, 0x1, R2 ;  /* 0x0000000104027824 */ /* 0x044fe400078e0202 */
[C---:B---3--:R-:W-:Y:S02]  /*a830*/  IMAD.IADD R3, R4.reuse, 0x1, R3 ;  /* 0x0000000104037824 */ /* 0x048fe400078e0203 */
[----:B------:R-:W-:Y:S01]  /*a840*/  IMAD.IADD R0, R4, 0x1, R0 ;  /* 0x0000000104007824 */ /* 0x000fe200078e0200 */
[----:B------:R-:W-:Y:S02]  /*a850*/  FMNMX.FTZ R4, R13, R5, !PT ;  /* 0x000000050d047209 */ /* 0x000fe40007810000 */
[C---:B------:R-:W-:Y:S01]  /*a860*/  ISETP.GT.AND P6, PT, R2.reuse, 0x8, PT ;  /* 0x000000080200780c */ /* 0x040fe20003fc4270 */
[----:B------:R-:W2:Y:S01]  /*a870*/  LDL.LU R5, [R1+0x14] ;  /* 0x0000140001057983 */ /* 0x000ea20000300800 */
[C---:B------:R-:W-:Y:S02]  /*a880*/  ISETP.GT.AND P1, PT, R2.reuse, 0x1, PT ;  /* 0x000000010200780c */ /* 0x040fe40003f24270 */
[----:B------:R-:W-:Y:S01]  /*a890*/  FSEL R12, R209, -INF , P6 ;  /* 0xff800000d10c7808 */ /* 0x000fe20003000000 */
[----:B------:R-:W3:Y:S01]  /*a8a0*/  LDL.LU R20, [R1+0x18] ;  /* 0x0000180001147983 */ /* 0x000ee20000300800 */
[C---:B------:R-:W-:Y:S02]  /*a8b0*/  ISETP.GT.AND P6, PT, R2.reuse, 0x11, PT ;  /* 0x000000110200780c */ /* 0x040fe40003fc4270 */
[----:B------:R-:W-:Y:S01]  /*a8c0*/  FSEL R11, R223, -INF , P1 ;  /* 0xff800000df0b7808 */ /* 0x000fe20000800000 */
[----:B------:R-:W4:Y:S01]  /*a8d0*/  LDL.LU R18, [R1+0x10] ;  /* 0x0000100001127983 */ /* 0x000f220000300800 */
[----:B------:R-:W-:Y:S02]  /*a8e0*/  ISETP.GT.AND P1, PT, R2, 0x10, PT ;  /* 0x000000100200780c */ /* 0x000fe40003f24270 */
[----:B------:R-:W-:Y:S01]  /*a8f0*/  FSEL R92, R186, -INF , P6 ;  /* 0xff800000ba5c7808 */ /* 0x000fe20003000000 */
[----:B------:R-:W3:Y:S01]  /*a900*/  LDL.LU R8, [R1+0xc] ;  /* 0x00000c0001087983 */ /* 0x000ee20000300800 */
[----:B------:R-:W-:Y:S02]  /*a910*/  ISETP.GT.AND P6, PT, R3, 0x1, PT ;  /* 0x000000010300780c */ /* 0x000fe40003fc4270 */
[----:B------:R-:W-:Y:S01]  /*a920*/  FSEL R93, R187, -INF , P1 ;  /* 0xff800000bb5d7808 */ /* 0x000fe20000800000 */
[----:B------:R-:W4:Y:S01]  /*a930*/  LDL.LU R7, [R1+0x4] ;  /* 0x0000040001077983 */ /* 0x000f220000300800 */
[----:B------:R-:W-:Y:S02]  /*a940*/  FSEL R187, R251, -INF , P6 ;  /* 0xff800000fbbb7808 */ /* 0x000fe40003000000 */
[C---:B------:R-:W-:Y:S02]  /*a950*/  ISETP.GT.AND P6, PT, R2.reuse, 0x20, PT ;  /* 0x000000200200780c */ /* 0x040fe40003fc4270 */
[----:B------:R-:W-:Y:S02]  /*a960*/  ISETP.GT.AND P0, PT, R2, RZ, PT ;  /* 0x000000ff0200720c */ /* 0x000fe40003f04270 */
[----:B------:R-:W-:Y:S02]  /*a970*/  FSEL R86, R38, -INF , P6 ;  /* 0xff80000026567808 */ /* 0x000fe40003000000 */
[----:B------:R-:W-:Y:S02]  /*a980*/  ISETP.GT.AND P6, PT, R3, 0x10, PT ;  /* 0x000000100300780c */ /* 0x000fe40003fc4270 */
[----:B------:R-:W-:Y:S02]  /*a990*/  FSEL R10, R246, -INF , P0 ;  /* 0xff800000f60a7808 */ /* 0x000fe40000000000 */
[----:B------:R-:W-:Y:S02]  /*a9a0*/  FSEL R188, R219, -INF , P6 ;  /* 0xff800000dbbc7808 */ /* 0x000fe40003000000 */
[C---:B------:R-:W-:Y:S02]  /*a9b0*/  ISETP.GT.AND P6, PT, R2.reuse, 0x29, PT ;  /* 0x000000290200780c */ /* 0x040fe40003fc4270 */
[----:B------:R-:W-:Y:S02]  /*a9c0*/  ISETP.GT.AND P0, PT, R2, 0x9, PT ;  /* 0x000000090200780c */ /* 0x000fe40003f04270 */
[----:B------:R-:W-:Y:S02]  /*a9d0*/  FSEL R81, R51, -INF , P6 ;  /* 0xff80000033517808 */ /* 0x000fe40003000000 */
[----:B------:R-:W-:Y:S02]  /*a9e0*/  ISETP.GT.AND P6, PT, R3, 0x19, PT ;  /* 0x000000190300780c */ /* 0x000fe40003fc4270 */
[----:B------:R-:W-:Y:S02]  /*a9f0*/  FSEL R87, R207, -INF , P0 ;  /* 0xff800000cf577808 */ /* 0x000fe40000000000 */
[----:B------:R-:W-:Y:S02]  /*aa00*/  FSEL R89, R210, -INF , P6 ;  /* 0xff800000d2597808 */ /* 0x000fe40003000000 */
[C---:B------:R-:W-:Y:S02]  /*aa10*/  ISETP.GT.AND P6, PT, R2.reuse, 0x38, PT ;  /* 0x000000380200780c */ /* 0x040fe40003fc4270 */
[----:B------:R-:W-:Y:S02]  /*aa20*/  ISETP.GT.AND P0, PT, R3, RZ, PT ;  /* 0x000000ff0300720c */ /* 0x000fe40003f04270 */
[----:B------:R-:W-:Y:S02]  /*aa30*/  FSEL R74, R19, -INF , P6 ;  /* 0xff800000134a7808 */ /* 0x000fe40003000000 */
[----:B------:R-:W-:Y:S02]  /*aa40*/  ISETP.GT.AND P6, PT, R3, 0x28, PT ;  /* 0x000000280300780c */ /* 0x000fe40003fc4270 */
[----:B------:R-:W-:Y:S02]  /*aa50*/  ISETP.GT.AND P1, PT, R2, 0x18, PT ;  /* 0x000000180200780c */ /* 0x000fe40003f24270 */
[----:B------:R-:W-:Y:S02]  /*aa60*/  FSEL R80, R200, -INF , P6 ;  /* 0xff800000c8507808 */ /* 0x000fe40003000000 */
[----:B------:R-:W-:Y:S02]  /*aa70*/  ISETP.GT.AND P6, PT, R2, 0x41, PT ;  /* 0x000000410200780c */ /* 0x000fe40003fc4270 */
[----:B------:R-:W-:Y:S02]  /*aa80*/  FMNMX.FTZ R4, R15, R4, !PT ;  /* 0x000000040f047209 */ /* 0x000fe40007810000 */
[----:B------:R-:W-:Y:S02]  /*aa90*/  FSEL R64, R71, -INF , P6 ;  /* 0xff80000047407808 */ /* 0x000fe40003000000 */
[----:B------:R-:W-:Y:S02]  /*aaa0*/  ISETP.GT.AND P6, PT, R3, 0x31, PT ;  /* 0x000000310300780c */ /* 0x000fe40003fc4270 */
[----:B------:R-:W-:Y:S02]  /*aab0*/  FSEL R91, R34, -INF , P1 ;  /* 0xff800000225b7808 */ /* 0x000fe40000800000 */
[----:B------:R-:W-:Y:S02]  /*aac0*/  FSEL R73, R57, -INF , P6 ;  /* 0xff80000039497808 */ /* 0x000fe40003000000 */
[----:B------:R-:W-:Y:S02]  /*aad0*/  ISETP.GT.AND P6, PT, R2, 0x50, PT ;  /* 0x000000500200780c */ /* 0x000fe40003fc4270 */
[C---:B------:R-:W-:Y:S02]  /*aae0*/  ISETP.GT.AND P1, PT, R3.reuse, 0x8, PT ;  /* 0x000000080300780c */ /* 0x040fe40003f24270 */
[----:B------:R-:W-:Y:S02]  /*aaf0*/  FSEL R56, R56, -INF , P6 ;  /* 0xff80000038387808 */ /* 0x000fe40003000000 */
[----:B------:R-:W-:Y:S02]  /*ab00*/  ISETP.GT.AND P6, PT, R3, 0x40, PT ;  /* 0x000000400300780c */ /* 0x000fe40003fc4270 */
[----:B------:R-:W-:Y:S02]  /*ab10*/  FMNMX.FTZ R4, R16, R4, !PT ;  /* 0x0000000410047209 */ /* 0x000fe40007810000 */
[----:B------:R-:W-:Y:S02]  /*ab20*/  FSEL R63, R63, -INF , P6 ;  /* 0xff8000003f3f7808 */ /* 0x000fe40003000000 */
[----:B------:R-:W-:Y:S02]  /*ab30*/  ISETP.GT.AND P6, PT, R2, 0x59, PT ;  /* 0x000000590200780c */ /* 0x000fe40003fc4270 */
[----:B------:R-:W-:Y:S02]  /*ab40*/  FSEL R190, R248, -INF , P1 ;  /* 0xff800000f8be7808 */ /* 0x000fe40000800000 */
[----:B------:R-:W-:Y:S02]  /*ab50*/  FSEL R46, R46, -INF , P6 ;  /* 0xff8000002e2e7808 */ /* 0x000fe40003000000 */
[----:B------:R-:W-:Y:S02]  /*ab60*/  ISETP.GT.AND P6, PT, R0, RZ, PT ;  /* 0x000000ff0000720c */ /* 0x000fe40003fc4270 */
[----:B------:R-:W-:Y:S02]  /*ab70*/  ISETP.GT.AND P1, PT, R2, 0x21, PT ;  /* 0x000000210200780c */ /* 0x000fe40003f24270 */
[----:B------:R-:W-:Y:S02]  /*ab80*/  FMNMX.FTZ R4, R184, R4, !PT ;  /* 0x00000004b8047209 */ /* 0x000fe40007810000 */
[----:B------:R-:W-:Y:S02]  /*ab90*/  FSEL R85, R29, -INF , P1 ;  /* 0xff8000001d557808 */ /* 0x000fe40000800000 */
        /* <DEDUP_REMOVED lines=27> */
[C---:B------:R-:W-:Y:S02]  /*ad50*/  ISETP.GT.AND P1, PT, R2.reuse, 0x60, PT ;  /* 0x000000600200780c */ /* 0x040fe40003f24270 */
        /* <DEDUP_REMOVED lines=13> */
[----:B------:R-:W-:Y:S02]  /*ae30*/  FMNMX.FTZ R70, R10, R117, !PT ;  /* 0x000000750a467209 */ /* 0x000fe40007810000 */
[----:B------:R-:W-:Y:S02]  /*ae40*/  FSEL R43, R43, -INF , P1 ;  /* 0xff8000002b2b7808 */ /* 0x000fe40000800000 */
[----:B------:R-:W-:Y:S02]  /*ae50*/  ISETP.GT.AND P1, PT, R0, 0x11, PT ;  /* 0x000000110000780c */ /* 0x000fe40003f24270 */
        /* <DEDUP_REMOVED lines=13> */
[----:B-----5:R-:W-:Y:S02]  /*af30*/  FSEL R79, R68, -INF , P0 ;  /* 0xff800000444f7808 */ /* 0x020fe40000000000 */
[----:B------:R-:W-:Y:S04]  /*af40*/  ISETP.GT.AND P0, PT, R2, 0x19, PT ;  /* 0x000000190200780c */ /* 0x000fe80003f04270 */
        /* <DEDUP_REMOVED lines=9> */
[----:B--2---:R-:W-:Y:S02]  /*afe0*/  FSEL R47, R5, -INF , P6 ;  /* 0xff800000052f7808 */ /* 0x004fe40003000000 */
[----:B------:R-:W-:Y:S01]  /*aff0*/  FSEL R185, R208, -INF , P0 ;  /* 0xff800000d0b97808 */ /* 0x000fe20000000000 */
[----:B------:R-:W2:Y:S01]  /*b000*/  LDL.LU R5, [R1] ;  /* 0x0000000001057983 */ /* 0x000ea20000300800 */
[----:B------:R-:W-:Y:S02]  /*b010*/  ISETP.GT.AND P0, PT, R2, 0x31, PT ;  /* 0x000000310200780c */ /* 0x000fe40003f04270 */
[----:B------:R-:W-:Y:S02]  /*b020*/  ISETP.GT.AND P6, PT, R0, 0x1, PT ;  /* 0x000000010000780c */ /* 0x000fe40003fc4270 */
[----:B------:R-:W-:Y:S02]  /*b030*/  FSEL R76, R22, -INF , P0 ;  /* 0xff800000164c7808 */ /* 0x000fe40000000000 */
[----:B------:R-:W-:Y:S02]  /*b040*/  ISETP.GT.AND P0, PT, R3, 0x21, PT ;  /* 0x000000210300780c */ /* 0x000fe40003f04270 */
[----:B---3--:R-:W-:Y:S02]  /*b050*/  FSEL R58, R20, -INF , P6 ;  /* 0xff800000143a7808 */ /* 0x008fe40003000000 */
[----:B------:R-:W-:Y:S02]  /*b060*/  FSEL R82, R201, -INF , P0 ;  /* 0xff800000c9527808 */ /* 0x000fe40000000000 */
[C---:B------:R-:W-:Y:S02]  /*b070*/  ISETP.GT.AND P0, PT, R2.reuse, 0x40, PT ;  /* 0x000000400200780c */ /* 0x040fe40003f04270 */
[----:B------:R-:W-:Y:S02]  /*b080*/  ISETP.GT.AND P6, PT, R2, 0x69, PT ;  /* 0x000000690200780c */ /* 0x000fe40003fc4270 */
[----:B------:R-:W-:Y:S02]  /*b090*/  FSEL R66, R66, -INF , P0 ;  /* 0xff80000042427808 */ /* 0x000fe40000000000 */
[----:B------:R-:W-:Y:S02]  /*b0a0*/  ISETP.GT.AND P0, PT, R3, 0x30, PT ;  /* 0x000000300300780c */ /* 0x000fe40003f04270 */
[----:B------:R-:W-:Y:S02]  /*b0b0*/  FSEL R35, R35, -INF , P6 ;  /* 0xff80000023237808 */ /* 0x000fe40003000000 */
[----:B------:R-:W-:Y:S02]  /*b0c0*/  FSEL R75, R28, -INF , P0 ;  /* 0xff8000001c4b7808 */ /* 0x000fe40000000000 */
[----:B------:R-:W-:Y:S02]  /*b0d0*/  ISETP.GT.AND P0, PT, R2, 0x49, PT ;  /* 0x000000490200780c */ /* 0x000fe40003f04270 */
[----:B------:R-:W-:Y:S02]  /*b0e0*/  ISETP.GT.AND P6, PT, R0, 0x10, PT ;  /* 0x000000100000780c */ /* 0x000fe40003fc4270 */
[----:B------:R-:W-:Y:S02]  /*b0f0*/  FSEL R60, R60, -INF , P0 ;  /* 0xff8000003c3c7808 */ /* 0x000fe40000000000 */
[----:B------:R-:W-:Y:S02]  /*b100*/  ISETP.GT.AND P0, PT, R3, 0x39, PT ;  /* 0x000000390300780c */ /* 0x000fe40003f04270 */
[----:B----4-:R-:W-:Y:S02]  /*b110*/  FSEL R57, R7, -INF , P6 ;  /* 0xff80000007397808 */ /* 0x010fe40003000000 */
        /* <DEDUP_REMOVED lines=8> */
[----:B------:R-:W-:Y:S02]  /*b1a0*/  FMNMX.FTZ R2, R6, R2, !PT ;  /* 0x0000000206027209 */ /* 0x000fe40007810000 */
[----:B------:R-:W-:Y:S02]  /*b1b0*/  FSEL R55, R55, -INF , P0 ;  /* 0xff80000037377808 */ /* 0x000fe40000000000 */
[----:B------:R-:W-:Y:S01]  /*b1c0*/  ISETP.GT.AND P0, PT, R3, 0x50, PT ;  /* 0x000000500300780c */ /* 0x000fe20003f04270 */
[----:B------:R-:W1:Y:S01]  /*b1d0*/  SHFL.BFLY PT, R4, R2, 0x2, 0x1f ;  /* 0x0c401f0002047f89 */ /* 0x000e6200000e0000 */
        /* <DEDUP_REMOVED lines=15> */
[----:B------:R-:W-:Y:S02]  /*b2d0*/  FSEL R39, R39, -INF , P6 ;  /* 0xff80000027277808 */ /* 0x000fe40003000000 */
[----:B------:R-:W-:Y:S02]  /*b2e0*/  ISETP.GT.AND P6, PT, R0, 0x19, PT ;  /* 0x000000190000780c */ /* 0x000fe40003fc4270 */
[----:B------:R-:W-:Y:S02]  /*b2f0*/  FMNMX.FTZ R70, R72, R70, !PT ;  /* 0x0000004648467209 */ /* 0x000fe40007810000 */
[----:B------:R-:W-:Y:S02]  /*b300*/  FSEL R41, R250, -INF , P6 ;  /* 0xff800000fa297808 */ /* 0x000fe40003000000 */
[C---:B------:R-:W-:Y:S02]  /*b310*/  ISETP.GT.AND P6, PT, R0.reuse, 0x20, PT ;  /* 0x000000200000780c */ /* 0x040fe40003fc4270 */
[----:B------:R-:W-:Y:S02]  /*b320*/  FSEL R33, R33, -INF , P0 ;  /* 0xff80000021217808 */ /* 0x000fe40000000000 */
[----:B------:R-:W-:Y:S02]  /*b330*/  ISETP.GT.AND P0, PT, R0, 0x21, PT ;  /* 0x000000210000780c */ /* 0x000fe40003f04270 */
[----:B-1----:R-:W-:Y:S02]  /*b340*/  FMNMX.FTZ R2, R4, R2, !PT ;  /* 0x0000000204027209 */ /* 0x002fe40007810000 */
[----:B------:R-:W-:Y:S02]  /*b350*/  FMNMX.FTZ R70, R66, R70, !PT ;  /* 0x0000004642467209 */ /* 0x000fe40007810000 */
[----:B------:R-:W-:Y:S01]  /*b360*/  FSEL R38, R221, -INF , P6 ;  /* 0xff800000dd267808 */ /* 0x000fe20003000000 */
[----:B------:R-:W1:Y:S01]  /*b370*/  SHFL.BFLY PT, R71, R2, 0x1, 0x1f ;  /* 0x0c201f0002477f89 */ /* 0x000e6200000e0000 */
        /* <DEDUP_REMOVED lines=24> */
[----:B------:R-:W-:Y:S02]  /*b500*/  FMNMX.FTZ R70, R52, R70, !PT ;  /* 0x0000004634467209 */ /* 0x000fe40007810000 */
[----:B------:R-:W-:Y:S02]  /*b510*/  FSEL R19, R193, -INF , P6 ;  /* 0xff800000c1137808 */ /* 0x000fe40003000000 */
[C---:B------:R-:W-:Y:S02]  /*b520*/  ISETP.GT.AND P6, PT, R0.reuse, 0x61, PT ;  /* 0x000000610000780c */ /* 0x040fe40003fc4270 */
[----:B------:R-:W-:Y:S02]  /*b530*/  FSEL R17, R17, -INF , P0 ;  /* 0xff80000011117808 */ /* 0x000fe40000000000 */
[----:B------:R-:W-:Y:S02]  /*b540*/  ISETP.GT.AND P0, PT, R0, 0x69, PT ;  /* 0x000000690000780c */ /* 0x000fe40003f04270 */
[----:B------:R-:W-:Y:S02]  /*b550*/  FMNMX.FTZ R70, R49, R70, !PT ;  /* 0x0000004631467209 */ /* 0x000fe40007810000 */
[----:B-1----:R-:W-:Y:S02]  /*b560*/  FMNMX.FTZ R71, R2, R71, !PT ;  /* 0x0000004702477209 */ /* 0x002fe40007810000 */
[----:B------:R-:W-:Y:S02]  /*b570*/  FMNMX.FTZ R70, R46, R70, !PT ;  /* 0x000000462e467209 */ /* 0x000fe40007810000 */
[----:B------:R-:W-:Y:S02]  /*b580*/  FSEL R9, R9, -INF , P6 ;  /* 0xff80000009097808 */ /* 0x000fe40003000000 */
[----:B------:R-:W-:Y:S02]  /*b590*/  FMNMX.FTZ R70, R45, R70, !PT ;  /* 0x000000462d467209 */ /* 0x000fe40007810000 */
[----:B------:R-:W-:Y:S02]  /*b5a0*/  FSEL R7, R191, -INF , P0 ;  /* 0xff800000bf077808 */ /* 0x000fe40000000000 */
[----:B------:R-:W-:Y:S04]  /*b5b0*/  FMNMX.FTZ R70, R40, R70, !PT ;  /* 0x0000004628467209 */ /* 0x000fe80007810000 */
[----:B------:R-:W-:Y:S04]  /*b5c0*/  FMNMX.FTZ R70, R36, R70, !PT ;  /* 0x0000004624467209 */ /* 0x000fe80007810000 */
[----:B------:R-:W-:Y:S02]  /*b5d0*/  FMNMX.FTZ R70, R35, R70, !PT ;  /* 0x0000004623467209 */ /* 0x000fe40007810000 */
[----:B--2---:R-:W-:Y:S02]  /*b5e0*/  FSEL R53, R5, -INF , P1 ;  /* 0xff80000005357808 */ /* 0x004fe40000800000 */
[----:B------:R-:W-:Y:S04]  /*b5f0*/  ISETP.GT.AND P1, PT, R3, 0x61, PT ;  /* 0x000000610300780c */ /* 0x000fe80003f24270 */
[----:B------:R-:W-:Y:S02]  /*b600*/  FSEL R37, R37, -INF , P1 ;  /* 0xff80000025257808 */ /* 0x000fe40000800000 */
[----:B------:R-:W-:Y:S02]  /*b610*/  ISETP.GT.AND P1, PT, R3, 0x69, PT ;  /* 0x000000690300780c */ /* 0x000fe40003f24270 */
[----:B------:R-:W-:Y:S02]  /*b620*/  FMNMX.FTZ R3, R79, R118, !PT ;  /* 0x000000764f037209 */ /* 0x000fe40007810000 */
[----:B------:R-:W-:Y:S02]  /*b630*/  FSEL R31, R31, -INF , P1 ;  /* 0xff8000001f1f7808 */ /* 0x000fe40000800000 */
[----:B------:R-:W-:Y:S02]  /*b640*/  FMNMX.FTZ R3, R187, R3, !PT ;  /* 0x00000003bb037209 */ /* 0x000fe40007810000 */
        /* <DEDUP_REMOVED lines=8> */
[C---:B------:R-:W-:Y:S02]  /*b6d0*/  ISETP.GT.AND P1, PT, R0.reuse, 0x41, PT ;  /* 0x000000410000780c */ /* 0x040fe40003f24270 */
        /* <DEDUP_REMOVED lines=14> */
[----:B------:R-:W-:Y:S04]  /*b7c0*/  FMNMX.FTZ R3, R73, R3, !PT ;  /* 0x0000000349037209 */ /* 0x000fe80007810000 */
[----:B------:R-:W-:Y:S04]  /*b7d0*/  FMNMX.FTZ R3, R67, R3, !PT ;  /* 0x0000000343037209 */ /* 0x000fe80007810000 */
[----:B------:R-:W-:Y:S04]  /*b7e0*/  FMNMX.FTZ R3, R65, R3, !PT ;  /* 0x0000000341037209 */ /* 0x000fe80007810000 */
[----:B------:R-:W-:Y:S04]  /*b7f0*/  FMNMX.FTZ R3, R63, R3, !PT ;  /* 0x000000033f037209 */ /* 0x000fe80007810000 */
[----:B------:R-:W-:Y:S04]  /*b800*/  FMNMX.FTZ R3, R61, R3, !PT ;  /* 0x000000033d037209 */ /* 0x000fe80007810000 */
[----:B------:R-:W-:Y:S04]  /*b810*/  FMNMX.FTZ R3, R59, R3, !PT ;  /* 0x000000033b037209 */ /* 0x000fe80007810000 */
        /* <DEDUP_REMOVED lines=20> */
[----:B------:R-:W-:Y:S01]  /*b960*/  FMNMX.FTZ R2, R32, R2, !PT ;  /* 0x0000000220027209 */ /* 0x000fe20007810000 */
[----:B------:R-:W1:Y:S03]  /*b970*/  SHFL.BFLY PT, R3, R0, 0x2, 0x1f ;  /* 0x0c401f0000037f89 */ /* 0x000e6600000e0000 */
[----:B------:R-:W-:Y:S04]  /*b980*/  FMNMX.FTZ R2, R30, R2, !PT ;  /* 0x000000021e027209 */ /* 0x000fe80007810000 */
[----:B------:R-:W-:Y:S04]  /*b990*/  FMNMX.FTZ R2, R29, R2, !PT ;  /* 0x000000021d027209 */ /* 0x000fe80007810000 */
[----:B------:R-:W-:Y:S04]  /*b9a0*/  FMNMX.FTZ R2, R28, R2, !PT ;  /* 0x000000021c027209 */ /* 0x000fe80007810000 */
[----:B------:R-:W-:Y:S04]  /*b9b0*/  FMNMX.FTZ R2, R27, R2, !PT ;  /* 0x000000021b027209 */ /* 0x000fe80007810000 */
[----:B------:R-:W-:Y:S04]  /*b9c0*/  FMNMX.FTZ R2, R26, R2, !PT ;  /* 0x000000021a027209 */ /* 0x000fe80007810000 */
[----:B------:R-:W-:Y:S02]  /*b9d0*/  FMNMX.FTZ R2, R25, R2, !PT ;  /* 0x0000000219027209 */ /* 0x000fe40007810000 */
[----:B-1----:R-:W-:Y:S02]  /*b9e0*/  FMNMX.FTZ R0, R0, R3, !PT ;  /* 0x0000000300007209 */ /* 0x002fe40007810000 */
[----:B------:R-:W1:Y:S01]  /*b9f0*/  SHFL.BFLY PT, R3, R70, 0x1, 0x1f ;  /* 0x0c201f0046037f89 */ /* 0x000e6200000e0000 */
[----:B------:R-:W-:Y:S04]  /*ba00*/  FMNMX.FTZ R2, R24, R2, !PT ;  /* 0x0000000218027209 */ /* 0x000fe80007810000 */
[----:B------:R-:W-:Y:S03]  /*ba10*/  FMNMX.FTZ R2, R23, R2, !PT ;  /* 0x0000000217027209 */ /* 0x000fe60007810000 */
[----:B------:R-:W2:Y:S01]  /*ba20*/  SHFL.BFLY PT, R69, R0, 0x1, 0x1f ;  /* 0x0c201f0000457f89 */ /* 0x000ea200000e0000 */
[----:B------:R-:W-:Y:S04]  /*ba30*/  FMNMX.FTZ R2, R22, R2, !PT ;  /* 0x0000000216027209 */ /* 0x000fe80007810000 */
[----:B------:R-:W-:Y:S04]  /*ba40*/  FMNMX.FTZ R2, R21, R2, !PT ;  /* 0x0000000215027209 */ /* 0x000fe80007810000 */
[----:B------:R-:W-:Y:S04]  /*ba50*/  FMNMX.FTZ R2, R20, R2, !PT ;  /* 0x0000000214027209 */ /* 0x000fe80007810000 */
[----:B------:R-:W-:Y:S02]  /*ba60*/  FMNMX.FTZ R2, R19, R2, !PT ;  /* 0x0000000213027209 */ /* 0x000fe40007810000 */
[----:B-1----:R-:W-:Y:S02]  /*ba70*/  FMNMX.FTZ R70, R70, R3, !PT ;  /* 0x0000000346467209 */ /* 0x002fe40007810000 */
[----:B------:R-:W-:Y:S04]  /*ba80*/  FMNMX.FTZ R2, R18, R2, !PT ;  /* 0x0000000212027209 */ /* 0x000fe80007810000 */
[----:B------:R-:W-:Y:S02]  /*ba90*/  FMNMX.FTZ R2, R17, R2, !PT ;  /* 0x0000000211027209 */ /* 0x000fe40007810000 */
[----:B--2---:R-:W-:Y:S02]  /*baa0*/  FMNMX.FTZ R69, R0, R69, !PT ;  /* 0x0000004500457209 */ /* 0x004fe40007810000 */
[----:B------:R-:W-:Y:S04]  /*bab0*/  FMNMX.FTZ R2, R9, R2, !PT ;  /* 0x0000000209027209 */ /* 0x000fe80007810000 */
[----:B------:R-:W-:Y:S04]  /*bac0*/  FMNMX.FTZ R4, R8, R2, !PT ;  /* 0x0000000208047209 */ /* 0x000fe80007810000 */
[----:B------:R-:W-:Y:S05]  /*bad0*/  FMNMX.FTZ R4, R7, R4, !PT ;  /* 0x0000000407047209 */ /* 0x000fea0007810000 */
[----:B------:R-:W1:Y:S02]  /*bae0*/  SHFL.BFLY PT, R0, R4, 0x2, 0x1f ;  /* 0x0c401f0004007f89 */ /* 0x000e6400000e0000 */
[----:B-1----:R-:W-:Y:S06]  /*baf0*/  FMNMX.FTZ R4, R4, R0, !PT ;  /* 0x0000000004047209 */ /* 0x002fec0007810000 */
[----:B------:R1:W2:Y:S02]  /*bb00*/  SHFL.BFLY PT, R0, R4, 0x1, 0x1f ;  /* 0x0c201f0004007f89 */ /* 0x0002a400000e0000 */
.L_x_611:
[C---:B------:R-:W-:Y:S01]  /*bb10*/  FMUL.FTZ R2, R71.reuse, c[0x0][0x2d0] ;  /* 0x0000b40047027a20 */ /* 0x040fe20000410000 */
[C---:B------:R-:W-:Y:S01]  /*bb20*/  FSETP.NEU.FTZ.AND P0, PT, R71.reuse, -INF , PT ;  /* 0xff8000004700780b */ /* 0x040fe20003f1d000 */
[----:B------:R-:W-:Y:S01]  /*bb30*/  WARPSYNC 0xffffffff ;  /* 0xffffffff00007948 */ /* 0x000fe20003800000 */
[----:B------:R-:W-:Y:S02]  /*bb40*/  FSETP.NEU.FTZ.AND P1, PT, R70, -INF , PT ;  /* 0xff8000004600780b */ /* 0x000fe40003f3d000 */
[----:B------:R-:W-:Y:S02]  /*bb50*/  FSEL R2, R2, RZ, P0 ;  /* 0x000000ff02027208 */ /* 0x000fe40000000000 */
[----:B--2---:R-:W-:Y:S02]  /*bb60*/  FMNMX.FTZ R68, R0, R4, !PT ;  /* 0x0000000400447209 */ /* 0x004fe40007810000 */
[----:B------:R-:W-:Y:S01]  /*bb70*/  FSEL R0, R71, RZ, P0 ;  /* 0x000000ff47007208 */ /* 0x000fe20000000000 */
[--C-:B------:R-:W-:Y:S01]  /*bb80*/  FFMA.FTZ R218, R95, c[0x0][0x2d0], -R2.reuse ;  /* 0x0000b4005fda7a23 */ /* 0x100fe20000010802 */
[----:B------:R-:W-:Y:S01]  /*bb90*/  FSETP.NEU.FTZ.AND P0, PT, R69, -INF , PT ;  /* 0xff8000004500780b */ /* 0x000fe20003f1d000 */
[--C-:B------:R-:W-:Y:S02]  /*bba0*/  FFMA.FTZ R220, R94, c[0x0][0x2d0], -R2.reuse ;  /* 0x0000b4005edc7a23 */ /* 0x100fe40000010802 */
[--C-:B------:R-:W-:Y:S02]  /*bbb0*/  FFMA.FTZ R13, R13, c[0x0][0x2d0], -R2.reuse ;  /* 0x0000b4000d0d7a23 */ /* 0x100fe40000010802 */
[----:B------:R-:W-:Y:S01]  /*bbc0*/  MUFU.EX2 R218, R218 ;  /* 0x000000da00da7308 */ /* 0x000fe20000000800 */
[--C-:B------:R-:W-:Y:S02]  /*bbd0*/  FFMA.FTZ R194, R110, c[0x0][0x2d0], -R2.reuse ;  /* 0x0000b4006ec27a23 */ /* 0x100fe40000010802 */
[--C-:B------:R-:W-:Y:S02]  /*bbe0*/  FFMA.FTZ R193, R109, c[0x0][0x2d0], -R2.reuse ;  /* 0x0000b4006dc17a23 */ /* 0x100fe40000010802 */
[--C-:B------:R-:W-:Y:S02]  /*bbf0*/  FFMA.FTZ R192, R108, c[0x0][0x2d0], -R2.reuse ;  /* 0x0000b4006cc07a23 */ /* 0x100fe40000010802 */
[--C-:B------:R-:W-:Y:S02]  /*bc00*/  FFMA.FTZ R191, R107, c[0x0][0x2d0], -R2.reuse ;  /* 0x0000b4006bbf7a23 */ /* 0x100fe40000010802 */
[--C-:B------:R-:W-:Y:S01]  /*bc10*/  FFMA.FTZ R200, R105, c[0x0][0x2d0], -R2.reuse ;  /* 0x0000b40069c87a23 */ /* 0x100fe20000010802 */
        /* <DEDUP_REMOVED lines=23> */
[----:B------:R-:W-:Y:S01]  /*bd90*/  FFMA.FTZ R101, R101, c[0x0][0x2d0], -R2 ;  /* 0x0000b40065657a23 */ /* 0x000fe20000010802 */
[----:B------:R-:W-:Y:S01]  /*bda0*/  MUFU.EX2 R199, R199 ;  /* 0x000000c700c77308 */ /* 0x000fe20000000800 */
[----:B------:R-:W-:Y:S02]  /*bdb0*/  FMUL.FTZ R2, R70, c[0x0][0x2d0] ;  /* 0x0000b40046027a20 */ /* 0x000fe40000410000 */
[----:B-1----:R-:W-:Y:S01]  /*bdc0*/  FADD.FTZ R4, -R0, R116 ;  /* 0x0000007400047221 */ /* 0x002fe20000010100 */
[----:B------:R-:W-:Y:S02]  /*bdd0*/  FSEL R0, R70, RZ, P1 ;  /* 0x000000ff46007208 */ /* 0x000fe40000800000 */
[----:B------:R-:W-:Y:S03]  /*bde0*/  FSEL R2, R2, RZ, P1 ;  /* 0x000000ff02027208 */ /* 0x000fe60000800000 */
[----:B------:R-:W-:Y:S01]  /*bdf0*/  FADD.FTZ R3, -R0, R117 ;  /* 0x0000007500037221 */ /* 0x000fe20000010100 */
[----:B------:R-:W-:Y:S01]  /*be00*/  MUFU.EX2 R198, R198 ;  /* 0x000000c600c67308 */ /* 0x000fe20000000800 */
[--C-:B------:R-:W-:Y:S01]  /*be10*/  FFMA.FTZ R203, R60, c[0x0][0x2d0], -R2.reuse ;  /* 0x0000b4003ccb7a23 */ /* 0x100fe20000010802 */
[----:B------:R-:W-:Y:S01]  /*be20*/  FSEL R0, R69, RZ, P0 ;  /* 0x000000ff45007208 */ /* 0x000fe20000000000 */
[--C-:B------:R-:W-:Y:S01]  /*be30*/  FFMA.FTZ R109, R93, c[0x0][0x2d0], -R2.reuse ;  /* 0x0000b4005d6d7a23 */ /* 0x100fe20000010802 */
[----:B------:R-:W2:Y:S01]  /*be40*/  LDL.LU R60, [R1+0x20] ;  /* 0x00002000013c7983 */ /* 0x000ea20000300800 */
[--C-:B------:R-:W-:Y:S02]  /*be50*/  FFMA.FTZ R108, R92, c[0x0][0x2d0], -R2.reuse ;  /* 0x0000b4005c6c7a23 */ /* 0x100fe40000010802 */
[--C-:B------:R-:W-:Y:S02]  /*be60*/  FFMA.FTZ R107, R91, c[0x0][0x2d0], -R2.reuse ;  /* 0x0000b4005b6b7a23 */ /* 0x100fe40000010802 */
[--C-:B------:R-:W-:Y:S01]  /*be70*/  FFMA.FTZ R106, R90, c[0x0][0x2d0], -R2.reuse ;  /* 0x0000b4005a6a7a23 */ /* 0x100fe20000010802 */
[----:B------:R-:W-:Y:S01]  /*be80*/  MUFU.EX2 R109, R109 ;  /* 0x0000006d006d7308 */ /* 0x000fe20000000800 */
[--C-:B------:R-:W-:Y:S02]  /*be90*/  FFMA.FTZ R105, R86, c[0x0][0x2d0], -R2.reuse ;  /* 0x0000b40056697a23 */ /* 0x100fe40000010802 */
[--C-:B------:R-:W-:Y:S02]  /*bea0*/  FFMA.FTZ R104, R85, c[0x0][0x2d0], -R2.reuse ;  /* 0x0000b40055687a23 */ /* 0x100fe40000010802 */
[--C-:B------:R-:W-:Y:S01]  /*beb0*/  FFMA.FTZ R103, R83, c[0x0][0x2d0], -R2.reuse ;  /* 0x0000b40053677a23 */ /* 0x100fe20000010802 */
[----:B------:R-:W-:Y:S01]  /*bec0*/  MOV R83, R101 ;  /* 0x0000006500537202 */ /* 0x000fe20000000f00 */
[--C-:B------:R-:W-:Y:S01]  /*bed0*/  FFMA.FTZ R102, R81, c[0x0][0x2d0], -R2.reuse ;  /* 0x0000b40051667a23 */ /* 0x100fe20000010802 */
[----:B------:R-:W-:Y:S01]  /*bee0*/  MOV R81, R5 ;  /* 0x0000000500517202 */ /* 0x000fe20000000f00 */
[--C-:B------:R-:W-:Y:S01]  /*bef0*/  FFMA.FTZ R100, R78, c[0x0][0x2d0], -R2.reuse ;  /* 0x0000b4004e647a23 */ /* 0x100fe20000010802 */
[----:B------:R-:W-:Y:S01]  /*bf00*/  MUFU.EX2 R108, R108 ;  /* 0x0000006c006c7308 */ /* 0x000fe20000000800 */
[--C-:B------:R-:W-:Y:S02]  /*bf10*/  FFMA.FTZ R98, R76, c[0x0][0x2d0], -R2.reuse ;  /* 0x0000b4004c627a23 */ /* 0x100fe40000010802 */
[--C-:B------:R-:W-:Y:S02]  /*bf20*/  FFMA.FTZ R205, R64, c[0x0][0x2d0], -R2.reuse ;  /* 0x0000b40040cd7a23 */ /* 0x100fe40000010802 */
[--C-:B------:R-:W-:Y:S02]  /*bf30*/  FFMA.FTZ R64, R36, c[0x0][0x2d0], -R2.reuse ;  /* 0x0000b40024407a23 */ /* 0x100fe40000010802 */
[--C-:B------:R-:W-:Y:S01]  /*bf40*/  FFMA.FTZ R40, R40, c[0x0][0x2d0], -R2.reuse ;  /* 0x0000b40028287a23 */ /* 0x100fe20000010802 */
[----:B------:R-:W3:Y:S01]  /*bf50*/  LDL.LU R36, [R1+0x24] ;  /* 0x0000240001247983 */ /* 0x000ee20000300800 */
        /* <DEDUP_REMOVED lines=13> */
[----:B------:R1:W-:Y:S01]  /*c030*/  MUFU.EX2 R66, R10 ;  /* 0x0000000a00427308 */ /* 0x0003e20000000800 */
[--C-:B------:R-:W-:Y:S02]  /*c040*/  FFMA.FTZ R207, R52, c[0x0][0x2d0], -R2.reuse ;  /* 0x0000b40034cf7a23 */ /* 0x100fe40000010802 */
[--C-:B------:R-:W-:Y:S02]  /*c050*/  FFMA.FTZ R217, R49, c[0x0][0x2d0], -R2.reuse ;  /* 0x0000b40031d97a23 */ /* 0x100fe40000010802 */
[----:B------:R-:W-:Y:S02]  /*c060*/  FFMA.FTZ R49, R35, c[0x0][0x2d0], -R2 ;  /* 0x0000b40023317a23 */ /* 0x000fe40000010802 */
[----:B------:R-:W-:Y:S02]  /*c070*/  FMUL.FTZ R2, R69, c[0x0][0x2d0] ;  /* 0x0000b40045027a20 */ /* 0x000fe40000410000 */
[----:B------:R-:W-:Y:S01]  /*c080*/  FMUL.FTZ R3, R3, c[0x0][0x2d0] ;  /* 0x0000b40003037a20 */ /* 0x000fe20000410000 */
[----:B------:R-:W-:Y:S01]  /*c090*/  MUFU.EX2 R62, R6 ;  /* 0x00000006003e7308 */ /* 0x000fe20000000800 */
[----:B------:R-:W-:Y:S01]  /*c0a0*/  FADD.FTZ R0, -R0, R118 ;  /* 0x0000007600007221 */ /* 0x000fe20000010100 */
[----:B------:R-:W-:Y:S02]  /*c0b0*/  FSEL R2, R2, RZ, P0 ;  /* 0x000000ff02027208 */ /* 0x000fe40000000000 */
[----:B------:R-:W-:Y:S01]  /*c0c0*/  FSETP.NEU.FTZ.AND P0, PT, R68, -INF , PT ;  /* 0xff8000004400780b */ /* 0x000fe20003f1d000 */
[----:B------:R-:W-:Y:S02]  /*c0d0*/  FMUL.FTZ R0, R0, c[0x0][0x2d0] ;  /* 0x0000b40000007a20 */ /* 0x000fe40000410000 */
[--C-:B------:R-:W-:Y:S01]  /*c0e0*/  FFMA.FTZ R5, R79, c[0x0][0x2d0], -R2.reuse ;  /* 0x0000b4004f057a23 */ /* 0x100fe20000010802 */
[----:B------:R-:W-:Y:S01]  /*c0f0*/  MOV R79, R40 ;  /* 0x00000028004f7202 */ /* 0x000fe20000000f00 */
[--C-:B------:R-:W-:Y:S01]  /*c100*/  FFMA.FTZ R95, R89, c[0x0][0x2d0], -R2.reuse ;  /* 0x0000b400595f7a23 */ /* 0x100fe20000010802 */
[----:B------:R-:W-:Y:S01]  /*c110*/  MUFU.EX2 R72, R14 ;  /* 0x0000000e00487308 */ /* 0x000fe20000000800 */
[--C-:B------:R-:W-:Y:S01]  /*c120*/  FFMA.FTZ R94, R84, c[0x0][0x2d0], -R2.reuse ;  /* 0x0000b400545e7a23 */ /* 0x100fe20000010802 */
[----:B------:R-:W-:Y:S01]  /*c130*/  MOV R89, R81 ;  /* 0x0000005100597202 */ /* 0x000fe20000000f00 */
[--C-:B------:R-:W-:Y:S01]  /*c140*/  FFMA.FTZ R87, R82, c[0x0][0x2d0], -R2.reuse ;  /* 0x0000b40052577a23 */ /* 0x100fe20000010802 */
[----:B------:R-:W-:Y:S01]  /*c150*/  MOV R84, R45 ;  /* 0x0000002d00547202 */ /* 0x000fe20000000f00 */
[--C-:B------:R-:W-:Y:S02]  /*c160*/  FFMA.FTZ R86, R80, c[0x0][0x2d0], -R2.reuse ;  /* 0x0000b40050567a23 */ /* 0x100fe40000010802 */
[--C-:B------:R-:W-:Y:S02]  /*c170*/  FFMA.FTZ R85, R77, c[0x0][0x2d0], -R2.reuse ;  /* 0x0000b4004d557a23 */ /* 0x100fe40000010802 */
[--C-:B------:R-:W-:Y:S01]  /*c180*/  FFMA.FTZ R76, R39, c[0x0][0x2d0], -R2.reuse ;  /* 0x0000b400274c7a23 */ /* 0x100fe20000010802 */
[----:B------:R4:W-:Y:S01]  /*c190*/  MUFU.EX2 R74, R5 ;  /* 0x00000005004a7308 */ /* 0x0009e20000000800 */
[--C-:B------:R-:W-:Y:S02]  /*c1a0*/  FFMA.FTZ R78, R33, c[0x0][0x2d0], -R2.reuse ;  /* 0x0000b400214e7a23 */ /* 0x100fe40000010802 */
[--C-:B-1----:R-:W-:Y:S02]  /*c1b0*/  FFMA.FTZ R10, R189, c[0x0][0x2d0], -R2.reuse ;  /* 0x0000b400bd0a7a23 */ /* 0x102fe40000010802 */
[--C-:B------:R-:W-:Y:S02]  /*c1c0*/  FFMA.FTZ R97, R75, c[0x0][0x2d0], -R2.reuse ;  /* 0x0000b4004b617a23 */ /* 0x100fe40000010802 */
[--C-:B------:R-:W-:Y:S02]  /*c1d0*/  FFMA.FTZ R96, R73, c[0x0][0x2d0], -R2.reuse ;  /* 0x0000b40049607a23 */ /* 0x100fe40000010802 */
[--C-:B------:R-:W-:Y:S01]  /*c1e0*/  FFMA.FTZ R117, R61, c[0x0][0x2d0], -R2.reuse ;  /* 0x0000b4003d757a23 */ /* 0x100fe20000010802 */
[----:B------:R-:W-:Y:S01]  /*c1f0*/  MUFU.EX2 R35, R13 ;  /* 0x0000000d00237308 */ /* 0x000fe20000000800 */
[--C-:B------:R-:W-:Y:S01]  /*c200*/  FFMA.FTZ R116, R59, c[0x0][0x2d0], -R2.reuse ;  /* 0x0000b4003b747a23 */ /* 0x100fe20000010802 */
[----:B------:R-:W-:Y:S01]  /*c210*/  MOV R59, R84 ;  /* 0x00000054003b7202 */ /* 0x000fe20000000f00 */
[--C-:B------:R-:W-:Y:S02]  /*c220*/  FFMA.FTZ R215, R48, c[0x0][0x2d0], -R2.reuse ;  /* 0x0000b40030d77a23 */ /* 0x100fe40000010802 */
[--C-:B------:R-:W-:Y:S02]  /*c230*/  FFMA.FTZ R221, R44, c[0x0][0x2d0], -R2.reuse ;  /* 0x0000b4002cdd7a23 */ /* 0x100fe40000010802 */
[--C-:B------:R-:W-:Y:S01]  /*c240*/  FFMA.FTZ R223, R43, c[0x0][0x2d0], -R2.reuse ;  /* 0x0000b4002bdf7a23 */ /* 0x100fe20000010802 */
[----:B------:R-:W-:Y:S01]  /*c250*/  MOV R43, R89 ;  /* 0x00000059002b7202 */ /* 0x000fe20000000f00 */
[--C-:B------:R-:W-:Y:S01]  /*c260*/  FFMA.FTZ R31, R31, c[0x0][0x2d0], -R2.reuse ;  /* 0x0000b4001f1f7a23 */ /* 0x100fe20000010802 */
[----:B------:R-:W-:Y:S01]  /*c270*/  MUFU.EX2 R82, R12 ;  /* 0x0000000c00527308 */ /* 0x000fe20000000800 */
[--C-:B------:R-:W-:Y:S02]  /*c280*/  FFMA.FTZ R188, R188, c[0x0][0x2d0], -R2.reuse ;  /* 0x0000b400bcbc7a23 */ /* 0x100fe40000010802 */
[--C-:B------:R-:W-:Y:S02]  /*c290*/  FFMA.FTZ R186, R186, c[0x0][0x2d0], -R2.reuse ;  /* 0x0000b400baba7a23 */ /* 0x100fe40000010802 */
[--C-:B----4-:R-:W-:Y:S02]  /*c2a0*/  FFMA.FTZ R5, R187, c[0x0][0x2d0], -R2.reuse ;  /* 0x0000b400bb057a23 */ /* 0x110fe40000010802 */
[--C-:B------:R-:W-:Y:S02]  /*c2b0*/  FFMA.FTZ R185, R185, c[0x0][0x2d0], -R2.reuse ;  /* 0x0000b400b9b97a23 */ /* 0x100fe40000010802 */
[--C-:B------:R-:W-:Y:S01]  /*c2c0*/  FFMA.FTZ R99, R67, c[0x0][0x2d0], -R2.reuse ;  /* 0x0000b40043637a23 */ /* 0x100fe20000010802 */
[----:B------:R1:W-:Y:S01]  /*c2d0*/  MUFU.EX2 R46, R5 ;  /* 0x00000005002e7308 */ /* 0x0003e20000000800 */
[--C-:B------:R-:W-:Y:S02]  /*c2e0*/  FFMA.FTZ R101, R65, c[0x0][0x2d0], -R2.reuse ;  /* 0x0000b40041657a23 */ /* 0x100fe40000010802 */
[--C-:B------:R-:W-:Y:S02]  /*c2f0*/  FFMA.FTZ R118, R63, c[0x0][0x2d0], -R2.reuse ;  /* 0x0000b4003f767a23 */ /* 0x100fe40000010802 */
[--C-:B------:R-:W-:Y:S02]  /*c300*/  FFMA.FTZ R63, R37, c[0x0][0x2d0], -R2.reuse ;  /* 0x0000b400253f7a23 */ /* 0x100fe40000010802 */
[--C-:B------:R-:W-:Y:S02]  /*c310*/  FFMA.FTZ R115, R55, c[0x0][0x2d0], -R2.reuse ;  /* 0x0000b40037737a23 */ /* 0x100fe40000010802 */
[--C-:B------:R-:W-:Y:S01]  /*c320*/  FFMA.FTZ R248, R42, c[0x0][0x2d0], -R2.reuse ;  /* 0x0000b4002af87a23 */ /* 0x100fe20000010802 */
[----:B------:R-:W-:Y:S01]  /*c330*/  MUFU.EX2 R222, R10 ;  /* 0x0000000a00de7308 */ /* 0x000fe20000000800 */
[----:B------:R-:W-:Y:S09]  /*c340*/  MOV R42, R64 ;  /* 0x00000040002a7202 */ /* 0x000ff20000000f00 */
[----:B------:R-:W2:Y:S01]  /*c350*/  MUFU.EX2 R0, R0 ;  /* 0x0000000000007308 */ /* 0x000ea20000000800 */
[----:B-1----:R-:W-:Y:S01]  /*c360*/  FFMA.FTZ R5, R190, c[0x0][0x2d0], -R2 ;  /* 0x0000b400be057a23 */ /* 0x002fe20000010802 */
[----:B------:R-:W-:Y:S08]  /*c370*/  FSEL R2, R68, RZ, P0 ;  /* 0x000000ff44027208 */ /* 0x000ff00000000000 */
[----:B------:R1:W-:Y:S01]  /*c380*/  MUFU.EX2 R246, R5 ;  /* 0x0000000500f67308 */ /* 0x0003e20000000800 */
[----:B------:R-:W-:Y:S02]  /*c390*/  FADD.FTZ R6, -R2, R119 ;  /* 0x0000007702067221 */ /* 0x000fe40000010100 */
[----:B------:R-:W-:Y:S07]  /*c3a0*/  FMUL.FTZ R2, R4, c[0x0][0x2d0] ;  /* 0x0000b40004027a20 */ /* 0x000fee0000410000 */
[----:B------:R-:W3:Y:S10]  /*c3b0*/  MUFU.EX2 R2, R2 ;  /* 0x0000000200027308 */ /* 0x000ef40000000800 */
[----:B------:R4:W5:Y:S01]  /*c3c0*/  MUFU.EX2 R52, R15 ;  /* 0x0000000f00347308 */ /* 0x0009620000000800 */
[----:B-1----:R-:W-:Y:S05]  /*c3d0*/  FMUL.FTZ R5, R68, c[0x0][0x2d0] ;  /* 0x0000b40044057a20 */ /* 0x002fea0000410000 */
[----:B------:R-:W-:Y:S04]  /*c3e0*/  FSEL R5, R5, RZ, P0 ;  /* 0x000000ff05057208 */ /* 0x000fe80000000000 */
[----:B------:R-:W1:Y:S01]  /*c3f0*/  MUFU.EX2 R3, R3 ;  /* 0x0000000300037308 */ /* 0x000e620000000800 */
[--C-:B------:R-:W-:Y:S02]  /*c400*/  FFMA.FTZ R216, R26, c[0x0][0x2d0], -R5.reuse ;  /* 0x0000b4001ad87a23 */ /* 0x100fe40000010805 */
[----:B------:R-:W2:Y:S01]  /*c410*/  LDL.LU R26, [R1+0x28] ;  /* 0x00002800011a7983 */ /* 0x000ea20000300800 */
[--C-:B------:R-:W-:Y:S02]  /*c420*/  FFMA.FTZ R251, R23, c[0x0][0x2d0], -R5.reuse ;  /* 0x0000b40017fb7a23 */ /* 0x100fe40000010805 */
[--C-:B------:R-:W-:Y:S04]  /*c430*/  FFMA.FTZ R91, R50, c[0x0][0x2d0], -R5.reuse ;  /* 0x0000b400325b7a23 */ /* 0x100fe80000010805 */
[----:B------:R-:W-:Y:S01]  /*c440*/  MUFU.EX2 R196, R196 ;  /* 0x000000c400c47308 */ /* 0x000fe20000000800 */
[----:B------:R-:W2:Y:S01]  /*c450*/  LDL.LU R23, [R1+0x2c] ;  /* 0x00002c0001177983 */ /* 0x000ea20000300800 */
[----:B------:R-:W-:Y:S01]  /*c460*/  MOV R50, R78 ;  /* 0x0000004e00327202 */ /* 0x000fe20000000f00 */
[--C-:B------:R-:W-:Y:S01]  /*c470*/  FFMA.FTZ R110, R38, c[0x0][0x2d0], -R5.reuse ;  /* 0x0000b400266e7a23 */ /* 0x100fe20000010805 */
[----:B------:R-:W-:Y:S01]  /*c480*/  MOV R38, R76 ;  /* 0x0000004c00267202 */ /* 0x000fe20000000f00 */
[--C-:B------:R-:W-:Y:S01]  /*c490*/  FFMA.FTZ R187, R30, c[0x0][0x2d0], -R5.reuse ;  /* 0x0000b4001ebb7a23 */ /* 0x100fe20000010805 */
[----:B------:R-:W-:Y:S01]  /*c4a0*/  MOV R30, R79 ;  /* 0x0000004f001e7202 */ /* 0x000fe20000000f00 */
[--C-:B------:R-:W-:Y:S01]  /*c4b0*/  FFMA.FTZ R4, R47, c[0x0][0x2d0], -R5.reuse ;  /* 0x0000b4002f047a23 */ /* 0x100fe20000010805 */
[----:B------:R-:W1:Y:S01]  /*c4c0*/  LDSM.16.MT88.4 R76, [R225] ;  /* 0x00000000e14c783b */ /* 0x000e620000004200 */
[--C-:B------:R-:W-:Y:S01]  /*c4d0*/  FFMA.FTZ R93, R57, c[0x0][0x2d0], -R5.reuse ;  /* 0x0000b400395d7a23 */ /* 0x100fe20000010805 */
[----:B------:R-:W-:Y:S01]  /*c4e0*/  MUFU.EX2 R107, R107 ;  /* 0x0000006b006b7308 */ /* 0x000fe20000000800 */
[--C-:B------:R-:W-:Y:S01]  /*c4f0*/  FFMA.FTZ R90, R41, c[0x0][0x2d0], -R5.reuse ;  /* 0x0000b400295a7a23 */ /* 0x100fe20000010805 */
[----:B----4-:R-:W-:Y:S01]  /*c500*/  MOV R15, R49 ;  /* 0x00000031000f7202 */ /* 0x010fe20000000f00 */
[--C-:B------:R-:W-:Y:S02]  /*c510*/  FFMA.FTZ R10, R58, c[0x0][0x2d0], -R5.reuse ;  /* 0x0000b4003a0a7a23 */ /* 0x100fe40000010805 */
[--C-:B------:R-:W-:Y:S01]  /*c520*/  FFMA.FTZ R189, R29, c[0x0][0x2d0], -R5.reuse ;  /* 0x0000b4001dbd7a23 */ /* 0x100fe20000010805 */
[----:B------:R-:W-:Y:S01]  /*c530*/  MOV R67, R15 ;  /* 0x0000000f00437202 */ /* 0x000fe20000000f00 */
[--C-:B------:R-:W-:Y:S01]  /*c540*/  FFMA.FTZ R190, R28, c[0x0][0x2d0], -R5.reuse ;  /* 0x0000b4001cbe7a23 */ /* 0x100fe20000010805 */
[----:B------:R-:W-:Y:S01]  /*c550*/  MOV R15, R83 ;  /* 0x00000053000f7202 */ /* 0x000fe20000000f00 */
[--C-:B------:R-:W-:Y:S01]  /*c560*/  FFMA.FTZ R247, R25, c[0x0][0x2d0], -R5.reuse ;  /* 0x0000b40019f77a23 */ /* 0x100fe20000010805 */
[----:B------:R4:W-:Y:S01]  /*c570*/  MUFU.EX2 R81, R4 ;  /* 0x0000000400517308 */ /* 0x0009e20000000800 */
[--C-:B------:R-:W-:Y:S01]  /*c580*/  FFMA.FTZ R249, R24, c[0x0][0x2d0], -R5.reuse ;  /* 0x0000b40018f97a23 */ /* 0x100fe20000010805 */
[----:B------:R-:W-:Y:S01]  /*c590*/  MOV R83, R88 ;  /* 0x0000005800537202 */ /* 0x000fe20000000f00 */
[--C-:B------:R-:W-:Y:S02]  /*c5a0*/  FFMA.FTZ R39, R9, c[0x0][0x2d0], -R5.reuse ;  /* 0x0000b40009277a23 */ /* 0x100fe40000010805 */
[--C-:B------:R-:W-:Y:S02]  /*c5b0*/  FFMA.FTZ R47, R8, c[0x0][0x2d0], -R5.reuse ;  /* 0x0000b400082f7a23 */ /* 0x100fe40000010805 */
[--C-:B------:R-:W-:Y:S02]  /*c5c0*/  FFMA.FTZ R58, R7, c[0x0][0x2d0], -R5.reuse ;  /* 0x0000b400073a7a23 */ /* 0x100fe40000010805 */
        /* <DEDUP_REMOVED lines=16> */
[----:B------:R-:W-:Y:S09]  /*c6d0*/  FFMA.FTZ R55, R21, c[0x0][0x2d0], -R5 ;  /* 0x0000b40015377a23 */ /* 0x000ff20000010805 */
[----:B------:R-:W-:Y:S10]  /*c6e0*/  MUFU.EX2 R185, R185 ;  /* 0x000000b900b97308 */ /* 0x000ff40000000800 */
        /* <DEDUP_REMOVED lines=37> */
[----:B------:R-:W-:Y:S01]  /*c940*/  MUFU.EX2 R248, R248 ;  /* 0x000000f800f87308 */ /* 0x000fe20000000800 */
[C---:B--2---:R-:W-:Y:S01]  /*c950*/  FFMA.FTZ R7, R0.reuse, R60, R74 ;  /* 0x0000003c00077223 */ /* 0x044fe2000001004a */
[----:B------:R-:W-:Y:S01]  /*c960*/  MOV R80, R16 ;  /* 0x0000001000507202 */ /* 0x000fe20000000f00 */
[----:B------:R-:W-:Y:S01]  /*c970*/  FMUL.FTZ R8, R0, R148 ;  /* 0x0000009400087220 */ /* 0x000fe20000410000 */
[----:B------:R-:W-:Y:S01]  /*c980*/  F2FP.PACK_AB R73, R62, R66 ;  /* 0x000000423e49723e */ /* 0x000fe200000000ff */
[C---:B------:R-:W-:Y:S01]  /*c990*/  FMUL.FTZ R9, R0.reuse, R149 ;  /* 0x0000009500097220 */ /* 0x040fe20000410000 */
[----:B------:R-:W-:Y:S01]  /*c9a0*/  MOV R149, R47 ;  /* 0x0000002f00957202 */ /* 0x000fe20000000f00 */
        /* <DEDUP_REMOVED lines=15> */
[----:B------:R-:W-:Y:S01]  /*caa0*/  MUFU.EX2 R132, R100 ;  /* 0x0000006400847308 */ /* 0x000fe20000000800 */
[C---:B------:R-:W-:Y:S01]  /*cab0*/  FMUL.FTZ R44, R0.reuse, R136 ;  /* 0x00000088002c7220 */ /* 0x040fe20000410000 */
[----:B------:R-:W-:Y:S01]  /*cac0*/  MOV R136, R83 ;  /* 0x0000005300887202 */ /* 0x000fe20000000f00 */
[C---:B------:R-:W-:Y:S01]  /*cad0*/  FMUL.FTZ R45, R0.reuse, R137 ;  /* 0x00000089002d7220 */ /* 0x040fe20000410000 */
[----:B------:R-:W-:Y:S01]  /*cae0*/  MOV R137, R30 ;  /* 0x0000001e00897202 */ /* 0x000fe20000000f00 */
[C---:B------:R-:W-:Y:S02]  /*caf0*/  FMUL.FTZ R56, R0.reuse, R128 ;  /* 0x0000008000387220 */ /* 0x040fe40000410000 */
[C---:B------:R-:W-:Y:S02]  /*cb00*/  FMUL.FTZ R57, R0.reuse, R129 ;  /* 0x0000008100397220 */ /* 0x040fe40000410000 */
[C---:B------:R-:W-:Y:S01]  /*cb10*/  FMUL.FTZ R60, R0.reuse, R120 ;  /* 0x00000078003c7220 */ /* 0x040fe20000410000 */
[----:B------:R-:W-:Y:S01]  /*cb20*/  MUFU.EX2 R128, R85 ;  /* 0x0000005500807308 */ /* 0x000fe20000000800 */
[----:B------:R-:W-:Y:S02]  /*cb30*/  FMUL.FTZ R61, R0, R121 ;  /* 0x00000079003d7220 */ /* 0x000fe40000410000 */
[C---:B---3--:R-:W-:Y:S01]  /*cb40*/  FFMA.FTZ R0, R2.reuse, R36, R72 ;  /* 0x0000002402007223 */ /* 0x048fe20000010048 */
[C---:B------:R-:W-:Y:S01]  /*cb50*/  F2FP.PACK_AB R72, R35.reuse, R72 ;  /* 0x000000482348723e */ /* 0x040fe200000000ff */
[----:B------:R-:W-:Y:S01]  /*cb60*/  FMUL.FTZ R49, R2, R161 ;  /* 0x000000a102317220 */ /* 0x000fe20000410000 */
[----:B-----5:R-:W-:Y:S01]  /*cb70*/  MOV R161, R52 ;  /* 0x0000003400a17202 */ /* 0x020fe20000000f00 */
[----:B------:R-:W-:Y:S02]  /*cb80*/  FADD.FTZ R84, R35, R0 ;  /* 0x0000000023547221 */ /* 0x000fe40000010000 */
[----:B------:R-:W-:Y:S01]  /*cb90*/  FMUL.FTZ R0, R6, c[0x0][0x2d0] ;  /* 0x0000b40006007a20 */ /* 0x000fe20000410000 */
[----:B------:R-:W-:Y:S01]  /*cba0*/  MUFU.EX2 R120, R11 ;  /* 0x0000000b00787308 */ /* 0x000fe20000000800 */
[C---:B------:R-:W-:Y:S01]  /*cbb0*/  FMUL.FTZ R52, R2.reuse, R152 ;  /* 0x0000009802347220 */ /* 0x040fe20000410000 */
[----:B------:R-:W-:Y:S01]  /*cbc0*/  MOV R152, R80 ;  /* 0x0000005000987202 */ /* 0x000fe20000000f00 */
[----:B------:R-:W-:Y:S01]  /*cbd0*/  FMUL.FTZ R53, R2, R153 ;  /* 0x0000009902357220 */ /* 0x000fe20000410000 */
[----:B------:R-:W-:Y:S01]  /*cbe0*/  MOV R153, R82 ;  /* 0x0000005200997202 */ /* 0x000fe20000000f00 */
[C---:B------:R-:W-:Y:S01]  /*cbf0*/  FADD.FTZ R89, R46.reuse, R7 ;  /* 0x000000072e597221 */ /* 0x040fe20000010000 */
[----:B------:R-:W-:Y:S01]  /*cc00*/  F2FP.PACK_AB R80, R46, R74 ;  /* 0x0000004a2e50723e */ /* 0x000fe200000000ff */
[----:B----4-:R-:W-:Y:S01]  /*cc10*/  FMUL.FTZ R4, R2, R180 ;  /* 0x000000b402047220 */ /* 0x010fe20000410000 */
[----:B------:R-:W-:Y:S01]  /*cc20*/  F2FP.PACK_AB R74, R152, R161 ;  /* 0x000000a1984a723e */ /* 0x000fe200000000ff */
[----:B------:R-:W-:Y:S01]  /*cc30*/  FMUL.FTZ R5, R2, R181 ;  /* 0x000000b502057220 */ /* 0x000fe20000410000 */
[----:B------:R-:W2:Y:S01]  /*cc40*/  MUFU.EX2 R0, R0 ;  /* 0x0000000000007308 */ /* 0x000ea20000000800 */
[----:B------:R-:W-:Y:S01]  /*cc50*/  F2FP.PACK_AB R75, R250, R153 ;  /* 0x00000099fa4b723e */ /* 0x000fe200000000ff */
[C---:B-1----:R-:W-:Y:S01]  /*cc60*/  FMUL.FTZ R6, R3.reuse, R182 ;  /* 0x000000b603067220 */ /* 0x042fe20000410000 */
[----:B------:R-:W-:Y:S01]  /*cc70*/  F2FP.PACK_AB R82, R222, R246 ;  /* 0x000000f6de52723e */ /* 0x000fe200000000ff */
[C---:B------:R-:W-:Y:S01]  /*cc80*/  FMUL.FTZ R7, R3.reuse, R183 ;  /* 0x000000b703077220 */ /* 0x040fe20000410000 */
[----:B------:R-:W-:Y:S01]  /*cc90*/  MOV R181, R18 ;  /* 0x0000001200b57202 */ /* 0x000fe20000000f00 */
[C---:B------:R-:W-:Y:S01]  /*cca0*/  FMUL.FTZ R18, R3.reuse, R174 ;  /* 0x000000ae03127220 */ /* 0x040fe20000410000 */
[----:B------:R-:W-:Y:S01]  /*ccb0*/  MOV R180, R67 ;  /* 0x0000004300b47202 */ /* 0x000fe20000000f00 */
[C---:B------:R-:W-:Y:S02]  /*ccc0*/  FMUL.FTZ R35, R3.reuse, R167 ;  /* 0x000000a703237220 */ /* 0x040fe40000410000 */
[----:B------:R-:W1:Y:S01]  /*ccd0*/  MUFU.EX2 R121, R14 ;  /* 0x0000000e00797308 */ /* 0x000e620000000800 */
[-C--:B------:R-:W-:Y:S05]  /*cce0*/  HMMA.16816.F32 R4, R72, R76.reuse, R4 ;  /* 0x0000004c4804723c */ /* 0x080fea0000001804 */
[C---:B------:R-:W-:Y:S01]  /*ccf0*/  FMUL.FTZ R48, R2.reuse, R160 ;  /* 0x000000a002307220 */ /* 0x040fe20000410000 */
[----:B------:R-:W-:Y:S01]  /*cd00*/  MOV R160, R15 ;  /* 0x0000000f00a07202 */ /* 0x000fe20000000f00 */
[C---:B------:R-:W-:Y:S01]  /*cd10*/  FMUL.FTZ R16, R2.reuse, R172 ;  /* 0x000000ac02107220 */ /* 0x040fe20000410000 */
[----:B------:R-:W-:Y:S01]  /*cd20*/  MOV R172, R19 ;  /* 0x0000001300ac7202 */ /* 0x000fe20000000f00 */
[----:B------:R-:W-:Y:S01]  /*cd30*/  FMUL.FTZ R19, R3, R175 ;  /* 0x000000af03137220 */ /* 0x000fe20000410000 */
[----:B------:R-:W3:Y:S02]  /*cd40*/  MUFU.EX2 R100, R93 ;  /* 0x0000005d00647308 */ /* 0x000ee40000000800 */
[----:B------:R-:W-:Y:S01]  /*cd50*/  FMUL.FTZ R17, R2, R173 ;  /* 0x000000ad02117220 */ /* 0x000fe20000410000 */
[----:B------:R-:W-:Y:S01]  /*cd60*/  MOV R173, R34 ;  /* 0x0000002200ad7202 */ /* 0x000fe20000000f00 */
[C---:B--2---:R-:W-:Y:S01]  /*cd70*/  FFMA.FTZ R88, R0.reuse, R23, R81 ;  /* 0x0000001700587223 */ /* 0x044fe20000010051 */
[----:B------:R-:W-:Y:S01]  /*cd80*/  F2FP.PACK_AB R81, R113, R81 ;  /* 0x000000517151723e */ /* 0x000fe200000000ff */
[C---:B------:R-:W-:Y:S02]  /*cd90*/  FMUL.FTZ R10, R0.reuse, R150 ;  /* 0x00000096000a7220 */ /* 0x040fe40000410000 */
[C---:B------:R-:W-:Y:S02]  /*cda0*/  FMUL.FTZ R11, R0.reuse, R151 ;  /* 0x00000097000b7220 */ /* 0x040fe40000410000 */
[----:B------:R-:W-:Y:S01]  /*cdb0*/  FMUL.FTZ R15, R0, R159 ;  /* 0x0000009f000f7220 */ /* 0x000fe20000410000 */
[----:B------:R-:W-:Y:S01]  /*cdc0*/  MUFU.EX2 R129, R102 ;  /* 0x0000006600817308 */ /* 0x000fe20000000800 */
[----:B------:R-:W-:Y:S01]  /*cdd0*/  FMUL.FTZ R20, R2, R176 ;  /* 0x000000b002147220 */ /* 0x000fe20000410000 */
[----:B-1----:R-:W-:Y:S01]  /*cde0*/  F2FP.PACK_AB R83, R121, R120 ;  /* 0x000000787953723e */ /* 0x002fe200000000ff */
[C---:B------:R-:W-:Y:S01]  /*cdf0*/  FMUL.FTZ R34, R3.reuse, R166 ;  /* 0x000000a603227220 */ /* 0x040fe20000410000 */
[----:B------:R-:W-:Y:S01]  /*ce00*/  MOV R176, R55 ;  /* 0x0000003700b07202 */ /* 0x000fe20000000f00 */
[C---:B------:R-:W-:Y:S02]  /*ce10*/  FMUL.FTZ R50, R3.reuse, R162 ;  /* 0x000000a203327220 */ /* 0x040fe40000410000 */
[----:B------:R-:W-:Y:S02]  /*ce20*/  FMUL.FTZ R51, R3, R163 ;  /* 0x000000a303337220 */ /* 0x000fe40000410000 */
[C---:B------:R-:W-:Y:S01]  /*ce30*/  HMMA.16816.F32 R8, R80.reuse, R76, R8 ;  /* 0x0000004c5008723c */ /* 0x040fe20000001808 */
[----:B------:R-:W1:Y:S03]  /*ce40*/  MUFU.EX2 R102, R92 ;  /* 0x0000005c00667308 */ /* 0x000e660000000800 */
[----:B------:R-:W-:Y:S02]  /*ce50*/  FMUL.FTZ R14, R0, R158 ;  /* 0x0000009e000e7220 */ /* 0x000fe40000410000 */
[----:B------:R-:W-:Y:S02]  /*ce60*/  FADD.FTZ R88, R113, R88 ;  /* 0x0000005871587221 */ /* 0x000fe40000010000 */
[C---:B------:R-:W-:Y:S01]  /*ce70*/  FMUL.FTZ R21, R2.reuse, R177 ;  /* 0x000000b102157220 */ /* 0x040fe20000410000 */
[----:B------:R-:W-:Y:S02]  /*ce80*/  MOV R177, R42 ;  /* 0x0000002a00b17202 */ /* 0x000fe40000000f00 */
[-C--:B------:R-:W-:Y:S01]  /*ce90*/  HMMA.16816.F32 R12, R80, R78.reuse, R12 ;  /* 0x0000004e500c723c */ /* 0x080fe2000000180c */
[----:B------:R2:W-:Y:S02]  /*cea0*/  MUFU.EX2 R133, R98 ;  /* 0x0000006200857308 */ /* 0x0005e40000000800 */
[C---:B------:R-:W-:Y:S01]  /*ceb0*/  FMUL.FTZ R37, R2.reuse, R169 ;  /* 0x000000a902257220 */ /* 0x040fe20000410000 */
[----:B------:R-:W-:Y:S01]  /*cec0*/  MOV R169, R22 ;  /* 0x0000001600a97202 */ /* 0x000fe20000000f00 */
[C---:B------:R-:W-:Y:S02]  /*ced0*/  FMUL.FTZ R22, R3.reuse, R178 ;  /* 0x000000b203167220 */ /* 0x040fe40000410000 */
[C---:B------:R-:W-:Y:S01]  /*cee0*/  FMUL.FTZ R23, R3.reuse, R179 ;  /* 0x000000b303177220 */ /* 0x040fe20000410000 */
[C---:B------:R-:W-:Y:S01]  /*cef0*/  HMMA.16816.F32 R16, R72.reuse, R78, R16 ;  /* 0x0000004e4810723c */ /* 0x040fe20000001810 */
[----:B------:R-:W4:Y:S03]  /*cf00*/  LDSM.16.MT88.4 R76, [R229] ;  /* 0x00000000e54c783b */ /* 0x000f260000004200 */
[C---:B------:R-:W-:Y:S01]  /*cf10*/  FMUL.FTZ R32, R2.reuse, R164 ;  /* 0x000000a402207220 */ /* 0x040fe20000410000 */
[----:B------:R-:W-:Y:S01]  /*cf20*/  MOV R164, R31 ;  /* 0x0000001f00a47202 */ /* 0x000fe20000000f00 */
[C---:B------:R-:W-:Y:S01]  /*cf30*/  FMUL.FTZ R33, R2.reuse, R165 ;  /* 0x000000a502217220 */ /* 0x040fe20000410000 */
[----:B------:R-:W-:Y:S01]  /*cf40*/  MOV R165, R43 ;  /* 0x0000002b00a57202 */ /* 0x000fe20000000f00 */
[C---:B------:R-:W-:Y:S01]  /*cf50*/  FMUL.FTZ R36, R2.reuse, R168 ;  /* 0x000000a802247220 */ /* 0x040fe20000410000 */
[----:B------:R-:W-:Y:S03]  /*cf60*/  MOV R168, R59 ;  /* 0x0000003b00a87202 */ /* 0x000fe60000000f00 */
[----:B------:R-:W-:Y:S02]  /*cf70*/  FMUL.FTZ R64, R2, R124 ;  /* 0x0000007c02407220 */ /* 0x000fe40000410000 */
[----:B------:R-:W-:Y:S01]  /*cf80*/  MUFU.EX2 R124, R87 ;  /* 0x00000057007c7308 */ /* 0x000fe20000000800 */
[----:B------:R-:W-:Y:S02]  /*cf90*/  FMUL.FTZ R27, R0, R143 ;  /* 0x0000008f001b7220 */ /* 0x000fe40000410000 */
[----:B--2---:R-:W-:Y:S02]  /*cfa0*/  FADD.FTZ R98, R120, R88 ;  /* 0x0000005878627221 */ /* 0x004fe40000010000 */
[C---:B------:R-:W-:Y:S02]  /*cfb0*/  FMUL.FTZ R30, R0.reuse, R146 ;  /* 0x00000092001e7220 */ /* 0x040fe40000410000 */
[C---:B------:R-:W-:Y:S02]  /*cfc0*/  FMUL.FTZ R31, R0.reuse, R147 ;  /* 0x00000093001f7220 */ /* 0x040fe40000410000 */
[C---:B------:R-:W-:Y:S02]  /*cfd0*/  FMUL.FTZ R38, R3.reuse, R170 ;  /* 0x000000aa03267220 */ /* 0x040fe40000410000 */
[C---:B------:R-:W-:Y:S02]  /*cfe0*/  FMUL.FTZ R39, R3.reuse, R171 ;  /* 0x000000ab03277220 */ /* 0x040fe40000410000 */
[C---:B------:R-:W-:Y:S02]  /*cff0*/  FMUL.FTZ R42, R0.reuse, R134 ;  /* 0x00000086002a7220 */ /* 0x040fe40000410000 */
[C---:B------:R-:W-:Y:S01]  /*d000*/  FMUL.FTZ R43, R0.reuse, R135 ;  /* 0x00000087002b7220 */ /* 0x040fe20000410000 */
[----:B------:R-:W-:Y:S01]  /*d010*/  MUFU.EX2 R134, R99 ;  /* 0x0000006300867308 */ /* 0x000fe20000000800 */
[C---:B------:R-:W-:Y:S02]  /*d020*/  FMUL.FTZ R46, R0.reuse, R138 ;  /* 0x0000008a002e7220 */ /* 0x040fe40000410000 */
[----:B------:R-:W-:Y:S02]  /*d030*/  FMUL.FTZ R47, R0, R139 ;  /* 0x0000008b002f7220 */ /* 0x000fe40000410000 */
[C---:B------:R-:W-:Y:S02]  /*d040*/  FMUL.FTZ R54, R3.reuse, R154 ;  /* 0x0000009a03367220 */ /* 0x040fe40000410000 */
[C---:B------:R-:W-:Y:S02]  /*d050*/  FMUL.FTZ R55, R3.reuse, R155 ;  /* 0x0000009b03377220 */ /* 0x040fe40000410000 */
[C---:B------:R-:W-:Y:S01]  /*d060*/  FMUL.FTZ R67, R3.reuse, R127 ;  /* 0x0000007f03437220 */ /* 0x040fe20000410000 */
[----:B------:R-:W-:Y:S01]  /*d070*/  MUFU.EX2 R135, R112 ;  /* 0x0000007000877308 */ /* 0x000fe20000000800 */
[-C--:B----4-:R-:W-:Y:S03]  /*d080*/  HMMA.16816.F32 R20, R72, R76.reuse, R20 ;  /* 0x0000004c4814723c */ /* 0x090fe60000001814 */
[----:B------:R-:W-:Y:S02]  /*d090*/  FMUL.FTZ R65, R2, R125 ;  /* 0x0000007d02417220 */ /* 0x000fe40000410000 */
[C---:B------:R-:W-:Y:S02]  /*d0a0*/  FFMA.FTZ R2, R3.reuse, R26, R66 ;  /* 0x0000001a03027223 */ /* 0x040fe40000010042 */
[C---:B------:R-:W-:Y:S02]  /*d0b0*/  FMUL.FTZ R26, R0.reuse, R142 ;  /* 0x0000008e001a7220 */ /* 0x040fe40000410000 */
[----:B------:R-:W-:Y:S01]  /*d0c0*/  FMUL.FTZ R66, R3, R126 ;  /* 0x0000007e03427220 */ /* 0x000fe20000410000 */
[----:B------:R-:W-:Y:S02]  /*d0d0*/  MUFU.EX2 R125, R104 ;  /* 0x00000068007d7308 */ /* 0x000fe40000000800 */
[----:B------:R-:W-:Y:S01]  /*d0e0*/  FADD.FTZ R3, R161, R84 ;  /* 0x00000054a1037221 */ /* 0x000fe20000010000 */
[----:B------:R-:W-:Y:S01]  /*d0f0*/  MOV R161, R160 ;  /* 0x000000a000a17202 */ /* 0x000fe20000000f00 */
[C---:B------:R-:W-:Y:S04]  /*d100*/  HMMA.16816.F32 R24, R80.reuse, R76, R24 ;  /* 0x0000004c5018723c */ /* 0x040fe80000001818 */
[----:B------:R-:W-:Y:S01]  /*d110*/  MOV R160, R169 ;  /* 0x000000a900a07202 */ /* 0x000fe20000000f00 */
[C---:B------:R-:W-:Y:S01]  /*d120*/  FMUL.FTZ R58, R0.reuse, R130 ;  /* 0x00000082003a7220 */ /* 0x040fe20000410000 */
[----:B------:R2:W-:Y:S01]  /*d130*/  MUFU.EX2 R126, R86 ;  /* 0x00000056007e7308 */ /* 0x0005e20000000800 */
[C---:B------:R-:W-:Y:S01]  /*d140*/  FMUL.FTZ R59, R0.reuse, R131 ;  /* 0x00000083003b7220 */ /* 0x040fe20000410000 */
[-C--:B------:R-:W-:Y:S04]  /*d150*/  HMMA.16816.F32 R28, R80, R78.reuse, R28 ;  /* 0x0000004e501c723c */ /* 0x080fe8000000181c */
[----:B------:R-:W-:Y:S01]  /*d160*/  FMUL.FTZ R63, R0, R123 ;  /* 0x0000007b003f7220 */ /* 0x000fe20000410000 */
[----:B------:R-:W-:Y:S01]  /*d170*/  MOV R169, R168 ;  /* 0x000000a800a97202 */ /* 0x000fe20000000f00 */
[----:B------:R-:W-:Y:S01]  /*d180*/  FADD.FTZ R2, R62, R2 ;  /* 0x000000023e027221 */ /* 0x000fe20000010000 */
[----:B------:R-:W-:Y:S01]  /*d190*/  MOV R168, R137 ;  /* 0x0000008900a87202 */ /* 0x000fe20000000f00 */
[C---:B------:R-:W-:Y:S01]  /*d1a0*/  HMMA.16816.F32 R32, R72.reuse, R78, R32 ;  /* 0x0000004e4820723c */ /* 0x040fe20000001820 */
[----:B------:R-:W4:Y:S01]  /*d1b0*/  LDSM.16.MT88.4 R76, [R226] ;  /* 0x00000000e24c783b */ /* 0x000f220000004200 */
[----:B------:R-:W-:Y:S02]  /*d1c0*/  MUFU.EX2 R104, R90 ;  /* 0x0000005a00687308 */ /* 0x000fe40000000800 */
[----:B------:R-:W-:Y:S02]  /*d1d0*/  FMUL.FTZ R62, R0, R122 ;  /* 0x0000007a003e7220 */ /* 0x000fe40000410000 */
[----:B------:R-:W-:Y:S02]  /*d1e0*/  FADD.FTZ R0, R246, R89 ;  /* 0x00000059f6007221 */ /* 0x000fe40000010000 */
[----:B------:R-:W-:Y:S01]  /*d1f0*/  FADD.FTZ R2, R153, R2 ;  /* 0x0000000299027221 */ /* 0x000fe20000010000 */
[----:B------:R-:W-:Y:S03]  /*d200*/  MOV R153, R136 ;  /* 0x0000008800997202 */ /* 0x000fe60000000f00 */
[----:B------:R-:W-:Y:S01]  /*d210*/  MUFU.EX2 R113, R161 ;  /* 0x000000a100717308 */ /* 0x000fe20000000800 */
[----:B--2---:R-:W-:Y:S09]  /*d220*/  LDSM.16.MT88.4 R84, [R225+0x800] ;  /* 0x00080000e154783b */ /* 0x004ff20000004200 */
[----:B------:R-:W-:Y:S10]  /*d230*/  MUFU.EX2 R122, R106 ;  /* 0x0000006a007a7308 */ /* 0x000ff40000000800 */
[----:B------:R-:W-:Y:S01]  /*d240*/  MUFU.EX2 R106, R95 ;  /* 0x0000005f006a7308 */ /* 0x000fe20000000800 */
[-C--:B----4-:R-:W-:Y:S09]  /*d250*/  HMMA.16816.F32 R36, R72, R76.reuse, R36 ;  /* 0x0000004c4824723c */ /* 0x090ff20000001824 */
[----:B------:R-:W-:Y:S01]  /*d260*/  MUFU.EX2 R127, R103 ;  /* 0x00000067007f7308 */ /* 0x000fe20000000800 */
[C---:B------:R-:W-:Y:S09]  /*d270*/  HMMA.16816.F32 R40, R80.reuse, R76, R40 ;  /* 0x0000004c5028723c */ /* 0x040ff20000001828 */
[----:B------:R2:W4:Y:S01]  /*d280*/  MUFU.EX2 R103, R91 ;  /* 0x0000005b00677308 */ /* 0x0005220000000800 */
[-C--:B------:R-:W-:Y:S09]  /*d290*/  HMMA.16816.F32 R44, R80, R78.reuse, R44 ;  /* 0x0000004e502c723c */ /* 0x080ff2000000182c */
[----:B------:R-:W-:Y:S01]  /*d2a0*/  MUFU.EX2 R123, R105 ;  /* 0x00000069007b7308 */ /* 0x000fe20000000800 */
[C---:B------:R-:W-:Y:S01]  /*d2b0*/  HMMA.16816.F32 R48, R72.reuse, R78, R48 ;  /* 0x0000004e4830723c */ /* 0x040fe20000001830 */
[----:B------:R-:W5:Y:S08]  /*d2c0*/  LDSM.16.MT88.4 R76, [R228] ;  /* 0x00000000e44c783b */ /* 0x000f700000004200 */
[----:B------:R1:W1:Y:S01]  /*d2d0*/  MUFU.EX2 R105, R94 ;  /* 0x0000005e00697308 */ /* 0x0002620000000800 */
[----:B--2---:R-:W-:Y:S09]  /*d2e0*/  LDSM.16.MT88.4 R88, [R226+0x800] ;  /* 0x00080000e258783b */ /* 0x004ff20000004200 */
[----:B------:R2:W-:Y:S10]  /*d2f0*/  MUFU.EX2 R131, R96 ;  /* 0x0000006000837308 */ /* 0x0005f40000000800 */
[----:B------:R-:W-:Y:S01]  /*d300*/  MUFU.EX2 R137, R111 ;  /* 0x0000006f00897308 */ /* 0x000fe20000000800 */
[----:B-1----:R-:W-:Y:S09]  /*d310*/  LDSM.16.MT88.4 R92, [R226+0x1000] ;  /* 0x00100000e25c783b */ /* 0x002ff20000004200 */
[----:B------:R1:W1:Y:S01]  /*d320*/  MUFU.EX2 R130, R97 ;  /* 0x0000006100827308 */ /* 0x0002620000000800 */
[-C--:B-----5:R-:W-:Y:S03]  /*d330*/  HMMA.16816.F32 R52, R72, R76.reuse, R52 ;  /* 0x0000004c4834723c */ /* 0x0a0fe60000001834 */
[----:B--2---:R-:W-:Y:S02]  /*d340*/  FADD.FTZ R96, R250, R2 ;  /* 0x00000002fa607221 */ /* 0x004fe40000010000 */
[----:B------:R-:W-:Y:S04]  /*d350*/  FADD.FTZ R2, R121, R98 ;  /* 0x0000006279027221 */ /* 0x000fe80000010000 */
[----:B------:R-:W-:Y:S01]  /*d360*/  MUFU.EX2 R136, R101 ;  /* 0x0000006500887308 */ /* 0x000fe20000000800 */
[C---:B------:R-:W-:Y:S04]  /*d370*/  HMMA.16816.F32 R56, R80.reuse, R76, R56 ;  /* 0x0000004c5038723c */ /* 0x040fe80000001838 */
[----:B---3--:R-:W-:Y:S03]  /*d380*/  FADD.FTZ R2, R100, R2 ;  /* 0x0000000264027221 */ /* 0x008fe60000010000 */
[----:B------:R-:W-:Y:S01]  /*d390*/  F2FP.PACK_AB R76, R186, R188 ;  /* 0x000000bcba4c723e */ /* 0x000fe200000000ff */
[-C--:B------:R-:W-:Y:S01]  /*d3a0*/  HMMA.16816.F32 R60, R80, R78.reuse, R60 ;  /* 0x0000004e503c723c */ /* 0x080fe2000000183c */
[----:B------:R-:W2:Y:S01]  /*d3b0*/  LDSM.16.MT88.4 R80, [R229+0x800] ;  /* 0x00080000e550783b */ /* 0x000ea20000004200 */
[----:B------:R-:W-:Y:S02]  /*d3c0*/  MUFU.EX2 R112, R169 ;  /* 0x000000a900707308 */ /* 0x000fe40000000800 */
[C---:B------:R-:W-:Y:S01]  /*d3d0*/  F2FP.PACK_AB R77, R102.reuse, R100 ;  /* 0x00000064664d723e */ /* 0x040fe200000000ff */
[----:B------:R-:W-:Y:S02]  /*d3e0*/  FADD.FTZ R2, R102, R2 ;  /* 0x0000000266027221 */ /* 0x000fe40000010000 */
[----:B-1----:R-:W-:Y:S01]  /*d3f0*/  FADD.FTZ R97, R152, R3 ;  /* 0x0000000398617221 */ /* 0x002fe20000010000 */
[----:B------:R-:W-:Y:S04]  /*d400*/  HMMA.16816.F32 R64, R72, R78, R64 ;  /* 0x0000004e4840723c */ /* 0x000fe80000001840 */
[----:B----4-:R-:W-:Y:S01]  /*d410*/  FADD.FTZ R2, R103, R2 ;  /* 0x0000000267027221 */ /* 0x010fe20000010000 */
[----:B------:R-:W-:Y:S01]  /*d420*/  MUFU.EX2 R102, R181 ;  /* 0x000000b500667308 */ /* 0x000fe20000000800 */
[----:B------:R-:W-:Y:S01]  /*d430*/  FADD.FTZ R3, R222, R0 ;  /* 0x00000000de037221 */ /* 0x000fe20000010000 */
[----:B------:R-:W-:Y:S01]  /*d440*/  F2FP.PACK_AB R72, R198, R199 ;  /* 0x000000c7c648723e */ /* 0x000fe200000000ff */
[----:B------:R-:W-:Y:S01]  /*d450*/  FADD.FTZ R2, R104, R2 ;  /* 0x0000000268027221 */ /* 0x000fe20000010000 */
[----:B------:R-:W-:Y:S03]  /*d460*/  F2FP.PACK_AB R73, R108, R109 ;  /* 0x0000006d6c49723e */ /* 0x000fe600000000ff */
[----:B------:R-:W-:Y:S01]  /*d470*/  F2FP.PACK_AB R74, R196, R197 ;  /* 0x000000c5c44a723e */ /* 0x000fe200000000ff */
[----:B------:R-:W-:Y:S01]  /*d480*/  FADD.FTZ R2, R110, R2 ;  /* 0x000000026e027221 */ /* 0x000fe20000010000 */
[----:B------:R-:W-:Y:S01]  /*d490*/  F2FP.PACK_AB R75, R122, R107 ;  /* 0x0000006b7a4b723e */ /* 0x000fe200000000ff */
[----:B------:R-:W-:Y:S01]  /*d4a0*/  MUFU.EX2 R152, R115 ;  /* 0x0000007300987308 */ /* 0x000fe20000000800 */
[----:B------:R-:W-:Y:S01]  /*d4b0*/  F2FP.PACK_AB R78, R106, R185 ;  /* 0x000000b96a4e723e */ /* 0x000fe200000000ff */
[----:B------:R-:W-:Y:S01]  /*d4c0*/  FADD.FTZ R3, R188, R3 ;  /* 0x00000003bc037221 */ /* 0x000fe20000010000 */
[----:B------:R-:W-:Y:S01]  /*d4d0*/  F2FP.PACK_AB R79, R104, R103 ;  /* 0x00000067684f723e */ /* 0x000fe200000000ff */
[----:B------:R-:W-:Y:S02]  /*d4e0*/  FADD.FTZ R2, R114, R2 ;  /* 0x0000000272027221 */ /* 0x000fe40000010000 */
[-C--:B------:R-:W-:Y:S03]  /*d4f0*/  HMMA.16816.F32 R4, R72, R84.reuse, R4 ;  /* 0x000000544804723c */ /* 0x080fe60000001804 */
[----:B------:R-:W-:Y:S01]  /*d500*/  FADD.FTZ R3, R186, R3 ;  /* 0x00000003ba037221 */ /* 0x000fe20000010000 */
[----:B------:R-:W-:Y:S01]  /*d510*/  MUFU.EX2 R104, R173 ;  /* 0x000000ad00687308 */ /* 0x000fe20000000800 */
[----:B------:R-:W-:Y:S02]  /*d520*/  FADD.FTZ R98, R119, R2 ;  /* 0x0000000277627221 */ /* 0x000fe40000010000 */
[----:B------:R-:W-:Y:S01]  /*d530*/  FADD.FTZ R3, R185, R3 ;  /* 0x00000003b9037221 */ /* 0x000fe20000010000 */
[C---:B------:R-:W-:Y:S04]  /*d540*/  HMMA.16816.F32 R8, R76.reuse, R84, R8 ;  /* 0x000000544c08723c */ /* 0x040fe80000001808 */
[----:B------:R-:W-:Y:S02]  /*d550*/  FADD.FTZ R3, R106, R3 ;  /* 0x000000036a037221 */ /* 0x000fe40000010000 */
[----:B------:R1:W-:Y:S01]  /*d560*/  MUFU.EX2 R103, R172 ;  /* 0x000000ac00677308 */ /* 0x0003e20000000800 */
[----:B------:R-:W-:Y:S01]  /*d570*/  FADD.FTZ R0, R199, R97 ;  /* 0x00000061c7007221 */ /* 0x000fe20000010000 */
[-C--:B------:R-:W-:Y:S04]  /*d580*/  HMMA.16816.F32 R12, R76, R86.reuse, R12 ;  /* 0x000000564c0c723c */ /* 0x080fe8000000180c */
[----:B------:R-:W-:Y:S02]  /*d590*/  FADD.FTZ R3, R105, R3 ;  /* 0x0000000369037221 */ /* 0x000fe40000010000 */
[----:B------:R-:W-:Y:S02]  /*d5a0*/  FADD.FTZ R0, R198, R0 ;  /* 0x00000000c6007221 */ /* 0x000fe40000010000 */
[C---:B------:R-:W-:Y:S01]  /*d5b0*/  HMMA.16816.F32 R16, R72.reuse, R86, R16 ;  /* 0x000000564810723c */ /* 0x040fe20000001810 */
[----:B------:R-:W3:Y:S01]  /*d5c0*/  LDSM.16.MT88.4 R84, [R228+0x800] ;  /* 0x00080000e454783b */ /* 0x000ee20000004200 */
[----:B------:R-:W-:Y:S02]  /*d5d0*/  MUFU.EX2 R106, R176 ;  /* 0x000000b0006a7308 */ /* 0x000fe40000000800 */
[----:B------:R-:W-:Y:S02]  /*d5e0*/  FADD.FTZ R3, R124, R3 ;  /* 0x000000037c037221 */ /* 0x000fe40000010000 */
[----:B------:R-:W-:Y:S02]  /*d5f0*/  FADD.FTZ R0, R197, R0 ;  /* 0x00000000c5007221 */ /* 0x000fe40000010000 */
[-C--:B--2---:R-:W-:Y:S04]  /*d600*/  HMMA.16816.F32 R20, R72, R80.reuse, R20 ;  /* 0x000000504814723c */ /* 0x084fe80000001814 */
[----:B------:R-:W-:Y:S01]  /*d610*/  FADD.FTZ R3, R126, R3 ;  /* 0x000000037e037221 */ /* 0x000fe20000010000 */
[----:B------:R-:W-:Y:S01]  /*d620*/  MUFU.EX2 R115, R153 ;  /* 0x0000009900737308 */ /* 0x000fe20000000800 */
[----:B-1----:R-:W-:Y:S01]  /*d630*/  LDSM.16.MT88.4 R172, [R225+0x3000] ;  /* 0x00300000e1ac783b */ /* 0x002fe20000004200 */
[----:B------:R-:W-:Y:S01]  /*d640*/  FADD.FTZ R0, R196, R0 ;  /* 0x00000000c4007221 */ /* 0x000fe20000010000 */
[C---:B------:R-:W-:Y:S04]  /*d650*/  HMMA.16816.F32 R24, R76.reuse, R80, R24 ;  /* 0x000000504c18723c */ /* 0x040fe80000001818 */
[----:B------:R-:W-:Y:S02]  /*d660*/  FADD.FTZ R2, R128, R3 ;  /* 0x0000000380027221 */ /* 0x000fe40000010000 */
[----:B------:R-:W-:Y:S01]  /*d670*/  FADD.FTZ R0, R195, R0 ;  /* 0x00000000c3007221 */ /* 0x000fe20000010000 */
[----:B------:R-:W-:Y:S01]  /*d680*/  MUFU.EX2 R111, R168 ;  /* 0x000000a8006f7308 */ /* 0x000fe20000000800 */
[-C--:B------:R-:W-:Y:S04]  /*d690*/  HMMA.16816.F32 R28, R76, R82.reuse, R28 ;  /* 0x000000524c1c723c */ /* 0x080fe8000000181c */
[----:B------:R-:W-:Y:S02]  /*d6a0*/  FADD.FTZ R2, R130, R2 ;  /* 0x0000000282027221 */ /* 0x000fe40000010000 */
[----:B------:R-:W-:Y:S02]  /*d6b0*/  FADD.FTZ R0, R194, R0 ;  /* 0x00000000c2007221 */ /* 0x000fe40000010000 */
[C---:B------:R-:W-:Y:S01]  /*d6c0*/  HMMA.16816.F32 R32, R72.reuse, R82, R32 ;  /* 0x000000524820723c */ /* 0x040fe20000001820 */
[----:B------:R-:W1:Y:S01]  /*d6d0*/  LDSM.16.MT88.4 R80, [R225+0x1000] ;  /* 0x00100000e150783b */ /* 0x000e620000004200 */
[----:B------:R-:W-:Y:S02]  /*d6e0*/  MUFU.EX2 R99, R141 ;  /* 0x0000008d00637308 */ /* 0x000fe40000000800 */
[----:B------:R-:W-:Y:S04]  /*d6f0*/  FADD.FTZ R0, R193, R0 ;  /* 0x00000000c1007221 */ /* 0x000fe80000010000 */
[-C--:B------:R-:W-:Y:S04]  /*d700*/  HMMA.16816.F32 R36, R72, R88.reuse, R36 ;  /* 0x000000584824723c */ /* 0x080fe80000001824 */
[----:B------:R-:W-:Y:S01]  /*d710*/  MUFU.EX2 R100, R144 ;  /* 0x0000009000647308 */ /* 0x000fe20000000800 */
[----:B------:R-:W-:Y:S02]  /*d720*/  FADD.FTZ R97, R192, R0 ;  /* 0x00000000c0617221 */ /* 0x000fe40000010000 */
[----:B------:R-:W-:Y:S01]  /*d730*/  FADD.FTZ R0, R187, R98 ;  /* 0x00000062bb007221 */ /* 0x000fe20000010000 */
[C---:B------:R-:W-:Y:S06]  /*d740*/  HMMA.16816.F32 R40, R76.reuse, R88, R40 ;  /* 0x000000584c28723c */ /* 0x040fec0000001828 */
[----:B------:R-:W2:Y:S02]  /*d750*/  MUFU.EX2 R101, R145 ;  /* 0x0000009100657308 */ /* 0x000ea40000000800 */
[-C--:B------:R-:W-:Y:S08]  /*d760*/  HMMA.16816.F32 R44, R76, R90.reuse, R44 ;  /* 0x0000005a4c2c723c */ /* 0x080ff0000000182c */
[C---:B------:R-:W-:Y:S01]  /*d770*/  HMMA.16816.F32 R48, R72.reuse, R90, R48 ;  /* 0x0000005a4830723c */ /* 0x040fe20000001830 */
[----:B------:R-:W4:Y:S07]  /*d780*/  LDSM.16.MT88.4 R88, [R229+0x1000] ;  /* 0x00100000e558783b */ /* 0x000f2e0000004200 */
[-C--:B---3--:R-:W-:Y:S04]  /*d790*/  HMMA.16816.F32 R52, R72, R84.reuse, R52 ;  /* 0x000000544834723c */ /* 0x088fe80000001834 */
[----:B--2---:R-:W-:Y:S04]  /*d7a0*/  F2FP.PACK_AB R120, R100, R101 ;  /* 0x000000656478723e */ /* 0x004fe800000000ff */
[C---:B------:R-:W-:Y:S08]  /*d7b0*/  HMMA.16816.F32 R56, R76.reuse, R84, R56 ;  /* 0x000000544c38723c */ /* 0x040ff00000001838 */
[-C--:B------:R-:W-:Y:S07]  /*d7c0*/  HMMA.16816.F32 R60, R76, R86.reuse, R60 ;  /* 0x000000564c3c723c */ /* 0x080fee000000183c */
[----:B------:R-:W-:Y:S01]  /*d7d0*/  FADD.FTZ R76, R109, R96 ;  /* 0x000000606d4c7221 */ /* 0x000fe20000010000 */
[----:B------:R-:W-:Y:S01]  /*d7e0*/  HMMA.16816.F32 R64, R72, R86, R64 ;  /* 0x000000564840723c */ /* 0x000fe20000001840 */
[----:B------:R-:W2:Y:S01]  /*d7f0*/  LDSM.16.MT88.4 R84, [R228+0x1000] ;  /* 0x00100000e454783b */ /* 0x000ea20000004200 */
[----:B------:R3:W-:Y:S02]  /*d800*/  MUFU.EX2 R109, R160 ;  /* 0x000000a0006d7308 */ /* 0x0007e40000000800 */
[----:B------:R-:W-:Y:S01]  /*d810*/  F2FP.PACK_AB R78, R128, R126 ;  /* 0x0000007e804e723e */ /* 0x000fe200000000ff */
[----:B------:R-:W-:Y:S01]  /*d820*/  FADD.FTZ R96, R108, R76 ;  /* 0x0000004c6c607221 */ /* 0x000fe20000010000 */
[----:B------:R-:W-:Y:S02]  /*d830*/  F2FP.PACK_AB R76, R124, R105 ;  /* 0x000000697c4c723e */ /* 0x000fe400000000ff */
[----:B------:R-:W-:Y:S04]  /*d840*/  F2FP.PACK_AB R72, R194, R195 ;  /* 0x000000c3c248723e */ /* 0x000fe800000000ff */
[----:B------:R-:W-:Y:S01]  /*d850*/  F2FP.PACK_AB R73, R125, R123 ;  /* 0x0000007b7d49723e */ /* 0x000fe200000000ff */
[----:B------:R-:W-:Y:S01]  /*d860*/  MUFU.EX2 R108, R164 ;  /* 0x000000a4006c7308 */ /* 0x000fe20000000800 */
[----:B------:R-:W-:Y:S02]  /*d870*/  F2FP.PACK_AB R74, R192, R193 ;  /* 0x000000c1c04a723e */ /* 0x000fe400000000ff */
[----:B------:R-:W-:Y:S02]  /*d880*/  F2FP.PACK_AB R75, R129, R127 ;  /* 0x0000007f814b723e */ /* 0x000fe400000000ff */
[----:B------:R-:W-:Y:S02]  /*d890*/  F2FP.PACK_AB R77, R114, R110 ;  /* 0x0000006e724d723e */ /* 0x000fe400000000ff */
[----:B------:R-:W-:Y:S02]  /*d8a0*/  F2FP.PACK_AB R79, R187, R119 ;  /* 0x00000077bb4f723e */ /* 0x000fe400000000ff */
[----:B------:R-:W-:Y:S01]  /*d8b0*/  F2FP.PACK_AB R124, R113, R115 ;  /* 0x00000073717c723e */ /* 0x000fe200000000ff */
[-C--:B-1----:R-:W-:Y:S01]  /*d8c0*/  HMMA.16816.F32 R4, R72, R80.reuse, R4 ;  /* 0x000000504804723c */ /* 0x082fe20000001804 */
[----:B------:R-:W1:Y:S01]  /*d8d0*/  MUFU.EX2 R110, R165 ;  /* 0x000000a5006e7308 */ /* 0x000e620000000800 */
[----:B---3--:R-:W-:Y:S01]  /*d8e0*/  LDSM.16.MT88.4 R160, [R226+0x3000] ;  /* 0x00300000e2a0783b */ /* 0x008fe20000004200 */
[----:B------:R-:W-:Y:S05]  /*d8f0*/  MOV R119, R68 ;  /* 0x0000004400777202 */ /* 0x000fea0000000f00 */
[C---:B------:R-:W-:Y:S03]  /*d900*/  HMMA.16816.F32 R8, R76.reuse, R80, R8 ;  /* 0x000000504c08723c */ /* 0x040fe60000001808 */
[----:B------:R-:W-:Y:S05]  /*d910*/  MUFU.EX2 R105, R180 ;  /* 0x000000b400697308 */ /* 0x000fea0000000800 */
[-C--:B------:R-:W-:Y:S08]  /*d920*/  HMMA.16816.F32 R12, R76, R82.reuse, R12 ;  /* 0x000000524c0c723c */ /* 0x080ff0000000180c */
[C---:B------:R-:W-:Y:S01]  /*d930*/  HMMA.16816.F32 R16, R72.reuse, R82, R16 ;  /* 0x000000524810723c */ /* 0x040fe20000001810 */
[----:B------:R-:W3:Y:S03]  /*d940*/  LDSM.16.MT88.4 R80, [R225+0x1800] ;  /* 0x00180000e150783b */ /* 0x000ee60000004200 */
[----:B-1----:R-:W-:Y:S04]  /*d950*/  F2FP.PACK_AB R126, R108, R110 ;  /* 0x0000006e6c7e723e */ /* 0x002fe800000000ff */
[-C--:B----4-:R-:W-:Y:S01]  /*d960*/  HMMA.16816.F32 R20, R72, R88.reuse, R20 ;  /* 0x000000584814723c */ /* 0x090fe20000001814 */
[----:B------:R-:W-:Y:S07]  /*d970*/  LDSM.16.MT88.4 R164, [R229+0x3000] ;  /* 0x00300000e5a4783b */ /* 0x000fee0000004200 */
        /* <DEDUP_REMOVED lines=8> */
[----:B------:R-:W4:Y:S07]  /*da00*/  LDSM.16.MT88.4 R92, [R226+0x1800] ;  /* 0x00180000e25c783b */ /* 0x000f2e0000004200 */
[-C--:B--2---:R-:W-:Y:S08]  /*da10*/  HMMA.16816.F32 R52, R72, R84.reuse, R52 ;  /* 0x000000544834723c */ /* 0x084ff00000001834 */
[C---:B------:R-:W-:Y:S08]  /*da20*/  HMMA.16816.F32 R56, R76.reuse, R84, R56 ;  /* 0x000000544c38723c */ /* 0x040ff00000001838 */
[-C--:B------:R-:W-:Y:S07]  /*da30*/  HMMA.16816.F32 R60, R76, R86.reuse, R60 ;  /* 0x000000564c3c723c */ /* 0x080fee000000183c */
[----:B------:R-:W-:Y:S01]  /*da40*/  F2FP.PACK_AB R78, R136, R134 ;  /* 0x00000086884e723e */ /* 0x000fe200000000ff */
[----:B------:R-:W-:Y:S01]  /*da50*/  HMMA.16816.F32 R64, R72, R86, R64 ;  /* 0x000000564840723c */ /* 0x000fe20000001840 */
[----:B------:R-:W2:Y:S03]  /*da60*/  LDSM.16.MT88.4 R84, [R228+0x1800] ;  /* 0x00180000e454783b */ /* 0x000ea60000004200 */
[----:B------:R-:W-:Y:S01]  /*da70*/  FADD.FTZ R76, R107, R96 ;  /* 0x000000606b4c7221 */ /* 0x000fe20000010000 */
[----:B------:R-:W-:Y:S01]  /*da80*/  F2FP.PACK_AB R77, R190, R189 ;  /* 0x000000bdbe4d723e */ /* 0x000fe200000000ff */
[----:B------:R-:W5:Y:S01]  /*da90*/  MUFU.EX2 R107, R177 ;  /* 0x000000b1006b7308 */ /* 0x000f620000000800 */
[----:B------:R-:W-:Y:S01]  /*daa0*/  F2FP.PACK_AB R72, R184, R191 ;  /* 0x000000bfb848723e */ /* 0x000fe200000000ff */
[----:B------:R-:W-:Y:S01]  /*dab0*/  FADD.FTZ R96, R122, R76 ;  /* 0x0000004c7a607221 */ /* 0x000fe20000010000 */
[----:B------:R-:W-:Y:S03]  /*dac0*/  F2FP.PACK_AB R73, R133, R132 ;  /* 0x000000848549723e */ /* 0x000fe600000000ff */
[----:B------:R-:W-:Y:S02]  /*dad0*/  F2FP.PACK_AB R74, R201, R200 ;  /* 0x000000c8c94a723e */ /* 0x000fe400000000ff */
[----:B------:R-:W-:Y:S02]  /*dae0*/  F2FP.PACK_AB R75, R137, R135 ;  /* 0x00000087894b723e */ /* 0x000fe400000000ff */
[----:B------:R-:W-:Y:S02]  /*daf0*/  F2FP.PACK_AB R76, R131, R130 ;  /* 0x00000082834c723e */ /* 0x000fe400000000ff */
[----:B------:R-:W-:Y:S03]  /*db00*/  F2FP.PACK_AB R79, R216, R214 ;  /* 0x000000d6d84f723e */ /* 0x000fe600000000ff */
[-C--:B---3--:R-:W-:Y:S08]  /*db10*/  HMMA.16816.F32 R4, R72, R80.reuse, R4 ;  /* 0x000000504804723c */ /* 0x088ff00000001804 */
[C---:B------:R-:W-:Y:S08]  /*db20*/  HMMA.16816.F32 R8, R76.reuse, R80, R8 ;  /* 0x000000504c08723c */ /* 0x040ff00000001808 */
[-C--:B------:R-:W-:Y:S08]  /*db30*/  HMMA.16816.F32 R12, R76, R82.reuse, R12 ;  /* 0x000000524c0c723c */ /* 0x080ff0000000180c */
[C---:B------:R-:W-:Y:S01]  /*db40*/  HMMA.16816.F32 R16, R72.reuse, R82, R16 ;  /* 0x000000524810723c */ /* 0x040fe20000001810 */
[----:B------:R-:W3:Y:S07]  /*db50*/  LDSM.16.MT88.4 R80, [R225+0x2000] ;  /* 0x00200000e150783b */ /* 0x000eee0000004200 */
[-C--:B-1----:R-:W-:Y:S08]  /*db60*/  HMMA.16816.F32 R20, R72, R88.reuse, R20 ;  /* 0x000000584814723c */ /* 0x082ff00000001814 */
[C---:B------:R-:W-:Y:S08]  /*db70*/  HMMA.16816.F32 R24, R76.reuse, R88, R24 ;  /* 0x000000584c18723c */ /* 0x040ff00000001818 */
[-C--:B------:R-:W-:Y:S08]  /*db80*/  HMMA.16816.F32 R28, R76, R90.reuse, R28 ;  /* 0x0000005a4c1c723c */ /* 0x080ff0000000181c */
[C---:B------:R-:W-:Y:S01]  /*db90*/  HMMA.16816.F32 R32, R72.reuse, R90, R32 ;  /* 0x0000005a4820723c */ /* 0x040fe20000001820 */
[----:B------:R-:W1:Y:S07]  /*dba0*/  LDSM.16.MT88.4 R88, [R229+0x2000] ;  /* 0x00200000e558783b */ /* 0x000e6e0000004200 */
[-C--:B----4-:R-:W-:Y:S08]  /*dbb0*/  HMMA.16816.F32 R36, R72, R92.reuse, R36 ;  /* 0x0000005c4824723c */ /* 0x090ff00000001824 */
        /* <DEDUP_REMOVED lines=11> */
[----:B------:R-:W-:Y:S02]  /*dc70*/  F2FP.PACK_AB R77, R249, R247 ;  /* 0x000000f7f94d723e */ /* 0x000fe400000000ff */
[----:B------:R-:W-:Y:S01]  /*dc80*/  F2FP.PACK_AB R72, R210, R208 ;  /* 0x000000d0d248723e */ /* 0x000fe200000000ff */
[----:B------:R-:W-:Y:S01]  /*dc90*/  FADD.FTZ R96, R125, R76 ;  /* 0x0000004c7d607221 */ /* 0x000fe20000010000 */
[----:B------:R-:W-:Y:S03]  /*dca0*/  F2FP.PACK_AB R73, R205, R206 ;  /* 0x000000cecd49723e */ /* 0x000fe600000000ff */
[----:B------:R-:W-:Y:S02]  /*dcb0*/  F2FP.PACK_AB R74, R212, R213 ;  /* 0x000000d5d44a723e */ /* 0x000fe400000000ff */
[----:B------:R-:W-:Y:S02]  /*dcc0*/  F2FP.PACK_AB R75, R203, R204 ;  /* 0x000000cccb4b723e */ /* 0x000fe400000000ff */
[----:B------:R-:W-:Y:S02]  /*dcd0*/  F2FP.PACK_AB R76, R117, R118 ;  /* 0x00000076754c723e */ /* 0x000fe400000000ff */
[----:B------:R-:W-:Y:S02]  /*dce0*/  F2FP.PACK_AB R79, R109, R251 ;  /* 0x000000fb6d4f723e */ /* 0x000fe400000000ff */
[----:B------:R-:W-:Y:S01]  /*dcf0*/  F2FP.PACK_AB R125, R111, R112 ;  /* 0x000000706f7d723e */ /* 0x000fe200000000ff */
        /* <DEDUP_REMOVED lines=26> */
[----:B------:R-:W-:Y:S01]  /*dea0*/  F2FP.PACK_AB R74, R220, R218 ;  /* 0x000000dadc4a723e */ /* 0x000fe200000000ff */
[----:B------:R-:W-:Y:S01]  /*deb0*/  FADD.FTZ R3, R132, R96 ;  /* 0x0000006084037221 */ /* 0x000fe20000010000 */
[----:B------:R-:W-:Y:S02]  /*dec0*/  F2FP.PACK_AB R75, R219, R217 ;  /* 0x000000d9db4b723e */ /* 0x000fe400000000ff */
[----:B------:R-:W-:Y:S01]  /*ded0*/  F2FP.PACK_AB R76, R221, R215 ;  /* 0x000000d7dd4c723e */ /* 0x000fe200000000ff */
[----:B------:R-:W-:Y:S01]  /*dee0*/  FADD.FTZ R3, R133, R3 ;  /* 0x0000000385037221 */ /* 0x000fe20000010000 */
[----:B------:R-:W-:Y:S02]  /*def0*/  F2FP.PACK_AB R79, R102, R103 ;  /* 0x00000067664f723e */ /* 0x000fe400000000ff */
[----:B-----5:R-:W-:Y:S01]  /*df00*/  F2FP.PACK_AB R127, R105, R107 ;  /* 0x0000006b697f723e */ /* 0x020fe200000000ff */
[-C--:B---3--:R-:W-:Y:S03]  /*df10*/  HMMA.16816.F32 R4, R72, R80.reuse, R4 ;  /* 0x000000504804723c */ /* 0x088fe60000001804 */
[----:B------:R-:W-:Y:S04]  /*df20*/  FADD.FTZ R3, R135, R3 ;  /* 0x0000000387037221 */ /* 0x000fe80000010000 */
[----:B------:R-:W-:Y:S01]  /*df30*/  FADD.FTZ R3, R137, R3 ;  /* 0x0000000389037221 */ /* 0x000fe20000010000 */
[C---:B------:R-:W-:Y:S01]  /*df40*/  HMMA.16816.F32 R8, R76.reuse, R80, R8 ;  /* 0x000000504c08723c */ /* 0x040fe20000001808 */
[----:B------:R-:W-:Y:S07]  /*df50*/  MUFU.EX2 R80, R148 ;  /* 0x0000009400507308 */ /* 0x000fee0000000800 */
[-C--:B------:R-:W-:Y:S03]  /*df60*/  HMMA.16816.F32 R12, R76, R82.reuse, R12 ;  /* 0x000000524c0c723c */ /* 0x080fe6000000180c */
[----:B------:R-:W3:Y:S05]  /*df70*/  MUFU.EX2 R81, R149 ;  /* 0x0000009500517308 */ /* 0x000eea0000000800 */
[C---:B------:R-:W-:Y:S05]  /*df80*/  HMMA.16816.F32 R16, R72.reuse, R82, R16 ;  /* 0x000000524810723c */ /* 0x040fea0000001810 */
[----:B------:R-:W-:Y:S03]  /*df90*/  MUFU.EX2 R82, R156 ;  /* 0x0000009c00527308 */ /* 0x000fe60000000800 */
[-C--:B-1----:R-:W-:Y:S07]  /*dfa0*/  HMMA.16816.F32 R20, R72, R88.reuse, R20 ;  /* 0x000000584814723c */ /* 0x082fee0000001814 */
[----:B------:R-:W1:Y:S01]  /*dfb0*/  MUFU.EX2 R83, R157 ;  /* 0x0000009d00537308 */ /* 0x000e620000000800 */
[C---:B------:R-:W-:Y:S04]  /*dfc0*/  HMMA.16816.F32 R24, R76.reuse, R88, R24 ;  /* 0x000000584c18723c */ /* 0x040fe80000001818 */
[----:B---3--:R-:W-:Y:S04]  /*dfd0*/  F2FP.PACK_AB R123, R80, R81 ;  /* 0x00000051507b723e */ /* 0x008fe800000000ff */
[-C--:B------:R-:W-:Y:S01]  /*dfe0*/  HMMA.16816.F32 R28, R76, R90.reuse, R28 ;  /* 0x0000005a4c1c723c */ /* 0x080fe2000000181c */
[----:B------:R-:W3:Y:S07]  /*dff0*/  MUFU.EX2 R88, R140 ;  /* 0x0000008c00587308 */ /* 0x000eee0000000800 */
[C---:B------:R-:W-:Y:S04]  /*e000*/  HMMA.16816.F32 R32, R72.reuse, R90, R32 ;  /* 0x0000005a4820723c */ /* 0x040fe80000001820 */
[----:B-1----:R-:W-:Y:S04]  /*e010*/  F2FP.PACK_AB R121, R82, R83 ;  /* 0x000000535279723e */ /* 0x002fe800000000ff */
[-C--:B----4-:R-:W-:Y:S08]  /*e020*/  HMMA.16816.F32 R36, R72, R92.reuse, R36 ;  /* 0x0000005c4824723c */ /* 0x090ff00000001824 */
[C---:B------:R-:W-:Y:S04]  /*e030*/  HMMA.16816.F32 R40, R76.reuse, R92, R40 ;  /* 0x0000005c4c28723c */ /* 0x040fe80000001828 */
[----:B---3--:R-:W-:Y:S04]  /*e040*/  F2FP.PACK_AB R122, R88, R99 ;  /* 0x00000063587a723e */ /* 0x008fe800000000ff */
[-C--:B------:R-:W-:Y:S08]  /*e050*/  HMMA.16816.F32 R44, R76, R94.reuse, R44 ;  /* 0x0000005e4c2c723c */ /* 0x080ff0000000182c */
[C---:B------:R-:W-:Y:S08]  /*e060*/  HMMA.16816.F32 R48, R72.reuse, R94, R48 ;  /* 0x0000005e4830723c */ /* 0x040ff00000001830 */
[-C--:B--2---:R-:W-:Y:S08]  /*e070*/  HMMA.16816.F32 R52, R72, R84.reuse, R52 ;  /* 0x000000544834723c */ /* 0x084ff00000001834 */
[C---:B------:R-:W-:Y:S01]  /*e080*/  HMMA.16816.F32 R56, R76.reuse, R84, R56 ;  /* 0x000000544c38723c */ /* 0x040fe20000001838 */
[----:B------:R-:W2:Y:S07]  /*e090*/  LDL R84, [R1+0x1c] ;  /* 0x00001c0001547983 */ /* 0x000eae0000100800 */
[-C--:B------:R-:W-:Y:S07]  /*e0a0*/  HMMA.16816.F32 R60, R76, R86.reuse, R60 ;  /* 0x000000564c3c723c */ /* 0x080fee000000183c */
[----:B------:R-:W-:Y:S01]  /*e0b0*/  FADD.FTZ R77, R189, R0 ;  /* 0x00000000bd4d7221 */ /* 0x000fe20000010000 */
[----:B------:R-:W-:Y:S04]  /*e0c0*/  HMMA.16816.F32 R64, R72, R86, R64 ;  /* 0x000000564840723c */ /* 0x000fe80000001840 */
[----:B------:R-:W-:Y:S03]  /*e0d0*/  FADD.FTZ R76, R191, R97 ;  /* 0x00000061bf4c7221 */ /* 0x000fe60000010000 */
[----:B------:R-:W-:Y:S01]  /*e0e0*/  FADD.FTZ R72, R131, R2 ;  /* 0x0000000283487221 */ /* 0x000fe20000010000 */
[-C--:B------:R-:W-:Y:S01]  /*e0f0*/  HMMA.16816.F32 R180, R124, R172.reuse, R4 ;  /* 0x000000ac7cb4723c */ /* 0x080fe20000001804 */
[----:B------:R-:W1:Y:S04]  /*e100*/  LDSM.16.MT88.4 R4, [R228+0x3000] ;  /* 0x00300000e404783b */ /* 0x000e680000004200 */
[----:B------:R-:W-:Y:S02]  /*e110*/  FADD.FTZ R2, R190, R77 ;  /* 0x0000004dbe027221 */ /* 0x000fe40000010000 */
[----:B------:R-:W-:Y:S01]  /*e120*/  FADD.FTZ R0, R184, R76 ;  /* 0x0000004cb8007221 */ /* 0x000fe20000010000 */
[C---:B------:R-:W-:Y:S04]  /*e130*/  HMMA.16816.F32 R148, R120.reuse, R172, R8 ;  /* 0x000000ac7894723c */ /* 0x040fe80000001808 */
[----:B------:R-:W-:Y:S03]  /*e140*/  FADD.FTZ R0, R200, R0 ;  /* 0x00000000c8007221 */ /* 0x000fe60000010000 */
[----:B------:R-:W-:Y:S01]  /*e150*/  FADD.FTZ R9, R134, R72 ;  /* 0x0000004886097221 */ /* 0x000fe20000010000 */
[-C--:B------:R-:W-:Y:S04]  /*e160*/  HMMA.16816.F32 R156, R120, R174.reuse, R12 ;  /* 0x000000ae789c723c */ /* 0x080fe8000000180c */
[----:B------:R-:W-:Y:S02]  /*e170*/  FADD.FTZ R8, R214, R2 ;  /* 0x00000002d6087221 */ /* 0x000fe40000010000 */
[----:B------:R-:W-:Y:S02]  /*e180*/  FADD.FTZ R2, R136, R9 ;  /* 0x0000000988027221 */ /* 0x000fe40000010000 */
[C---:B------:R-:W-:Y:S04]  /*e190*/  HMMA.16816.F32 R172, R124.reuse, R174, R16 ;  /* 0x000000ae7cac723c */ /* 0x040fe80000001810 */
[----:B------:R-:W-:Y:S02]  /*e1a0*/  FADD.FTZ R11, R201, R0 ;  /* 0x00000000c90b7221 */ /* 0x000fe40000010000 */
[----:B------:R-:W-:Y:S02]  /*e1b0*/  FADD.FTZ R0, R216, R8 ;  /* 0x00000008d8007221 */ /* 0x000fe40000010000 */
[-C--:B------:R-:W-:Y:S04]  /*e1c0*/  HMMA.16816.F32 R176, R124, R164.reuse, R20 ;  /* 0x000000a47cb0723c */ /* 0x080fe80000001814 */
[----:B------:R-:W-:Y:S02]  /*e1d0*/  FADD.FTZ R11, R208, R11 ;  /* 0x0000000bd00b7221 */ /* 0x000fe40000010000 */
[----:B------:R-:W-:Y:S01]  /*e1e0*/  FADD.FTZ R9, R118, R2 ;  /* 0x0000000276097221 */ /* 0x000fe20000010000 */
[----:B------:R-:W-:Y:S01]  /*e1f0*/  MOV R118, R69 ;  /* 0x0000004500767202 */ /* 0x000fe20000000f00 */
[----:B------:R-:W-:Y:S01]  /*e200*/  FADD.FTZ R10, R206, R3 ;  /* 0x00000003ce0a7221 */ /* 0x000fe20000010000 */
[C---:B------:R-:W-:Y:S04]  /*e210*/  HMMA.16816.F32 R140, R120.reuse, R164, R24 ;  /* 0x000000a4788c723c */ /* 0x040fe80000001818 */
[----:B------:R-:W-:Y:S02]  /*e220*/  FADD.FTZ R8, R247, R0 ;  /* 0x00000000f7087221 */ /* 0x000fe40000010000 */
[----:B------:R-:W-:Y:S02]  /*e230*/  FADD.FTZ R3, R210, R11 ;  /* 0x0000000bd2037221 */ /* 0x000fe40000010000 */
[----:B------:R-:W-:Y:S01]  /*e240*/  FADD.FTZ R0, R117, R9 ;  /* 0x0000000975007221 */ /* 0x000fe20000010000 */
[-C--:B------:R-:W-:Y:S03]  /*e250*/  HMMA.16816.F32 R144, R120, R166.reuse, R28 ;  /* 0x000000a67890723c */ /* 0x080fe6000000181c */
[----:B------:R-:W-:Y:S01]  /*e260*/  FADD.FTZ R2, R205, R10 ;  /* 0x0000000acd027221 */ /* 0x000fe20000010000 */
[----:B------:R-:W-:Y:S01]  /*e270*/  MOV R117, R70 ;  /* 0x0000004600757202 */ /* 0x000fe20000000f00 */
[----:B------:R-:W-:Y:S02]  /*e280*/  FADD.FTZ R11, R249, R8 ;  /* 0x00000008f90b7221 */ /* 0x000fe40000010000 */
[----:B------:R-:W-:Y:S01]  /*e290*/  FADD.FTZ R10, R213, R3 ;  /* 0x00000003d50a7221 */ /* 0x000fe20000010000 */
[C---:B------:R-:W-:Y:S04]  /*e2a0*/  HMMA.16816.F32 R164, R124.reuse, R166, R32 ;  /* 0x000000a67ca4723c */ /* 0x040fe80000001820 */
[----:B------:R-:W-:Y:S01]  /*e2b0*/  FADD.FTZ R8, R116, R0 ;  /* 0x0000000074087221 */ /* 0x000fe20000010000 */
[----:B------:R-:W-:Y:S01]  /*e2c0*/  MOV R116, R71 ;  /* 0x0000004700747202 */ /* 0x000fe20000000f00 */
        /* <DEDUP_REMOVED lines=18> */
[-C--:B-1----:R-:W-:Y:S03]  /*e3f0*/  HMMA.16816.F32 R152, R124, R4.reuse, R52 ;  /* 0x000000047c98723c */ /* 0x082fe60000001834 */
        /* <DEDUP_REMOVED lines=27> */
[----:B------:R-:W-:Y:S03]  /*e5b0*/  FADD.FTZ R0, R81, R0 ;  /* 0x0000000051007221 */ /* 0x000fe60000010000 */
[----:B------:R1:W-:Y:S01]  /*e5c0*/  STL [R1+0x20], R2 ;  /* 0x0000200201007387 */ /* 0x0003e20000100800 */
[----:B------:R-:W-:Y:S05]  /*e5d0*/  FADD.FTZ R0, R80, R0 ;  /* 0x0000000050007221 */ /* 0x000fea0000010000 */
[----:B------:R1:W-:Y:S01]  /*e5e0*/  STL [R1+0x2c], R0 ;  /* 0x00002c0001007387 */ /* 0x0003e20000100800 */
[C---:B--2---:R-:W-:Y:S02]  /*e5f0*/  ISETP.GT.AND P0, PT, R245.reuse, R84, PT ;  /* 0x00000054f500720c */ /* 0x044fe40003f04270 */
[----:B------:R-:W-:Y:S11]  /*e600*/  IADD3 R245, R245, -0x1, RZ ;  /* 0xfffffffff5f57810 */ /* 0x000ff60007ffe0ff */
[----:B-1----:R-:W-:-:S05]  /*e610*/  @P0 BRA `(.L_x_555) ;  /* 0xffff9c1000000947 */ /* 0x002fca000383ffff */
.L_x_544:
[----:B-1----:R-:W-:-:S13]  /*e620*/  ISETP.GE.AND P0, PT, R245, RZ, PT ;  /* 0x000000fff500720c */ /* 0x002fda0003f06270 */
[----:B------:R-:W-:Y:S05]  /*e630*/  @!P0 BRA `(.L_x_556) ;  /* 0x0000526000008947 */ /* 0x000fea0003800000 */
[----:B------:R-:W-:Y:S01]  /*e640*/  IMAD.MOV.U32 R118, RZ, RZ, R70 ;  /* 0x000000ffff767224 */ /* 0x000fe200078e0046 */
[----:B------:R-:W-:Y:S01]  /*e650*/  MOV R119, R68 ;  /* 0x0000004400777202 */ /* 0x000fe20000000f00 */
[----:B------:R-:W-:Y:S01]  /*e660*/  IMAD.MOV.U32 R117, RZ, RZ, R71 ;  /* 0x000000ffff757224 */ /* 0x000fe200078e0047 */
[----:B------:R-:W-:Y:S02]  /*e670*/  MOV R116, R69 ;  /* 0x0000004500747202 */ /* 0x000fe40000000f00 */
.L_x_563:
[----:B------:R-:W2:Y:S01]  /*e680*/  LDL.64 R6, [R1+0x48] ;  /* 0x0000480001067983 */ /* 0x000ea20000100a00 */
[----:B------:R-:W-:Y:S04]  /*e690*/  DEPBAR.LE SB0, 0x0 ;  /* 0x000080000000791a */ /* 0x000fe80000000000 */
[----:B------:R-:W3:Y:S01]  /*e6a0*/  LDL R5, [R1+0x58] ;  /* 0x0000580001057983 */ /* 0x000ee20000100800 */
[----:B------:R-:W-:Y:S01]  /*e6b0*/  WARPSYNC 0xffffffff ;  /* 0xffffffff00007948 */ /* 0x000fe20003800000 */
[----:B------:R-:W-:Y:S01]  /*e6c0*/  SHF.R.S32.HI R0, RZ, 0x1f, R252 ;  /* 0x0000001fff007819 */ /* 0x000fe200000114fc */
[----:B------:R-:W-:Y:S01]  /*e6d0*/  IMAD.WIDE.U32 R2, R252, c[0x0][0x208], RZ ;  /* 0x00008200fc027a25 */ /* 0x000fe200078e00ff */
[----:B------:R-:W-:Y:S01]  /*e6e0*/  BAR.SYNC.DEFER_BLOCKING 0x0 ;  /* 0x0000000000007b1d */ /* 0x000fe20000010000 */
[----:B------:R-:W-:Y:S02]  /*e6f0*/  SHF.R.S32.HI R4, RZ, 0x1f, R242 ;  /* 0x0000001fff047819 */ /* 0x000fe400000114f2 */
[----:B------:R-:W-:Y:S02]  /*e700*/  IMAD R0, R0, c[0x0][0x208], RZ ;  /* 0x0000820000007a24 */ /* 0x000fe400078e02ff */
[C---:B------:R-:W-:Y:S01]  /*e710*/  SHF.L.U64.HI R100, R242.reuse, 0x1, R4 ;  /* 0x00000001f2647819 */ /* 0x040fe20000010204 */
[----:B------:R-:W-:Y:S02]  /*e720*/  IMAD.SHL.U32 R104, R242, 0x2, RZ ;  /* 0x00000002f2687824 */ /* 0x000fe400078e00ff */
[----:B------:R-:W-:Y:S04]  /*e730*/  IMAD R0, R252, c[0x0][0x20c], R0 ;  /* 0x00008300fc007a24 */ /* 0x000fe800078e0200 */
[----:B------:R-:W-:Y:S01]  /*e740*/  IMAD.IADD R3, R3, 0x1, R0 ;  /* 0x0000000103037824 */ /* 0x000fe200078e0200 */
[----:B------:R-:W-:Y:S03]  /*e750*/  SHF.R.S32.HI R0, RZ, 0x1f, R244 ;  /* 0x0000001fff007819 */ /* 0x000fe600000114f4 */
[----:B------:R-:W-:Y:S04]  /*e760*/  IMAD.WIDE.U32 R2, R244, c[0x0][0x218], R2 ;  /* 0x00008600f4027a25 */ /* 0x000fe800078e0002 */
[----:B------:R-:W-:Y:S01]  /*e770*/  IMAD R0, R0, c[0x0][0x218], RZ ;  /* 0x0000860000007a24 */ /* 0x000fe200078e02ff */
[----:B------:R1:W4:Y:S03]  /*e780*/  LDSM.16.M88.4 R112, [R231] ;  /* 0x00000000e770783b */ /* 0x0003260000000200 */
[----:B------:R-:W-:Y:S01]  /*e790*/  IMAD R0, R244, c[0x0][0x21c], R0 ;  /* 0x00008700f4007a24 */ /* 0x000fe200078e0200 */
[----:B------:R1:W1:Y:S04]  /*e7a0*/  LDSM.16.M88.4 R108, [R231+0x2000] ;  /* 0x00200000e76c783b */ /* 0x0002680000000200 */
[----:B-----5:R1:W1:Y:S04]  /*e7b0*/  LDSM.16.M88.4 R16, [R224] ;  /* 0x00000000e010783b */ /* 0x0202680000000200 */
        /* <DEDUP_REMOVED lines=15> */
[----:B--2---:R-:W-:Y:S04]  /*e8b0*/  IADD3 R88, P0, R6, R2, RZ ;  /* 0x0000000206587210 */ /* 0x004fe80007f1e0ff */
[----:B---3--:R-:W-:Y:S02]  /*e8c0*/  IADD3.X R2, R5, R3, R0, P0, !PT ;  /* 0x0000000305027210 */ /* 0x008fe400007fe400 */
[C---:B------:R-:W-:Y:S04]  /*e8d0*/  LEA R0, P0, R88.reuse, c[0x0][0x1f8], 0x1 ;  /* 0x00007e0058007a11 */ /* 0x040fe800078008ff */
[----:B------:R-:W-:Y:S01]  /*e8e0*/  LEA.HI.X R88, R88, c[0x0][0x1fc], R2, 0x1, P0 ;  /* 0x00007f0058587a11 */ /* 0x000fe200000f0c02 */
[----:B------:R-:W-:-:S06]  /*e8f0*/  BRA.DIV ~URZ, `(.L_x_557) ;  /* 0x0000baf27f007947 */ /* 0x000fcc000b800000 */
[----:B-1--4-:R1:W2:Y:S02]  /*e900*/  SHFL.IDX PT, R85, R88, RZ, 0x181f ;  /* 0x00181fff58557589 */ /* 0x0122a400000e0000 */
.L_x_612:
[-C--:B------:R-:W-:Y:S01]  /*e910*/  HMMA.16816.F32 R4, R112, R16.reuse, RZ ;  /* 0x000000107004723c */ /* 0x080fe200000018ff */
[----:B------:R-:W3:Y:S01]  /*e920*/  SHFL.IDX PT, R84, R0, RZ, 0x181f ;  /* 0x00181fff00547589 */ /* 0x000ee200000e0000 */
[----:B------:R-:W-:Y:S06]  /*e930*/  BSSY B0, `(.L_x_558) ;  /* 0x00001d5000007945 */ /* 0x000fec0003800000 */
[C---:B------:R-:W-:Y:S01]  /*e940*/  HMMA.16816.F32 R8, R108.reuse, R16, RZ ;  /* 0x000000106c08723c */ /* 0x040fe200000018ff */
[----:B------:R-:W4:Y:S07]  /*e950*/  SHFL.IDX PT, R2, R0, 0x1, 0x181f ;  /* 0x00381f0000027f89 */ /* 0x000f2e00000e0000 */
[-C--:B------:R-:W-:Y:S01]  /*e960*/  HMMA.16816.F32 R12, R108, R18.reuse, RZ ;  /* 0x000000126c0c723c */ /* 0x080fe200000018ff */
[----:B------:R-:W5:Y:S07]  /*e970*/  SHFL.IDX PT, R3, R88, 0x1, 0x181f ;  /* 0x00381f0058037f89 */ /* 0x000f6e00000e0000 */
[C---:B------:R-:W-:Y:S01]  /*e980*/  HMMA.16816.F32 R16, R112.reuse, R18, RZ ;  /* 0x000000127010723c */ /* 0x040fe200000018ff */
[----:B------:R-:W1:Y:S07]  /*e990*/  SHFL.IDX PT, R90, R0, 0x2, 0x181f ;  /* 0x00581f00005a7f89 */ /* 0x000e6e00000e0000 */
[-C--:B------:R-:W-:Y:S01]  /*e9a0*/  HMMA.16816.F32 R20, R112, R32.reuse, RZ ;  /* 0x000000207014723c */ /* 0x080fe200000018ff */
[----:B------:R-:W-:Y:S07]  /*e9b0*/  SHFL.IDX PT, R86, R88, 0x2, 0x181f ;  /* 0x00581f0058567f89 */ /* 0x000fee00000e0000 */
[C---:B------:R-:W-:Y:S01]  /*e9c0*/  HMMA.16816.F32 R24, R108.reuse, R32, RZ ;  /* 0x000000206c18723c */ /* 0x040fe200000018ff */
[----:B------:R-:W2:Y:S07]  /*e9d0*/  SHFL.IDX PT, R94, R0, 0x3, 0x181f ;  /* 0x00781f00005e7f89 */ /* 0x000eae00000e0000 */
[-C--:B------:R-:W-:Y:S01]  /*e9e0*/  HMMA.16816.F32 R28, R108, R34.reuse, RZ ;  /* 0x000000226c1c723c */ /* 0x080fe200000018ff */
[----:B------:R-:W1:Y:S07]  /*e9f0*/  SHFL.IDX PT, R89, R88, 0x3, 0x181f ;  /* 0x00781f0058597f89 */ /* 0x000e6e00000e0000 */
[C---:B------:R-:W-:Y:S01]  /*ea00*/  HMMA.16816.F32 R32, R112.reuse, R34, RZ ;  /* 0x000000227020723c */ /* 0x040fe200000018ff */
[----:B------:R-:W1:Y:S07]  /*ea10*/  SHFL.IDX PT, R92, R0, 0x4, 0x181f ;  /* 0x00981f00005c7f89 */ /* 0x000e6e00000e0000 */
        /* <DEDUP_REMOVED lines=8> */
[-C--:B------:R-:W-:Y:S08]  /*eaa0*/  HMMA.16816.F32 R52, R112, R64.reuse, RZ ;  /* 0x000000407034723c */ /* 0x080ff000000018ff */
[C---:B------:R-:W-:Y:S08]  /*eab0*/  HMMA.16816.F32 R56, R108.reuse, R64, RZ ;  /* 0x000000406c38723c */ /* 0x040ff000000018ff */
[-C--:B------:R-:W-:Y:S01]  /*eac0*/  HMMA.16816.F32 R60, R108, R66.reuse, RZ ;  /* 0x000000426c3c723c */ /* 0x080fe200000018ff */
[-C--:B---3--:R-:W-:Y:S03]  /*ead0*/  IADD3 R84, P4, R84, R104.reuse, RZ ;  /* 0x0000006854547210 */ /* 0x088fe60007f9e0ff */
[----:B----4-:R-:W-:Y:S02]  /*eae0*/  IADD3 R2, P1, R2, R104, RZ ;  /* 0x0000006802027210 */ /* 0x010fe40007f3e0ff */
[-C--:B--2---:R-:W-:Y:S02]  /*eaf0*/  IADD3.X R85, R85, R100.reuse, RZ, P4, !PT ;  /* 0x0000006455557210 */ /* 0x084fe400027fe4ff */
[----:B-----5:R-:W-:Y:S01]  /*eb00*/  IADD3.X R3, R3, R100, RZ, P1, !PT ;  /* 0x0000006403037210 */ /* 0x020fe20000ffe4ff */
[C---:B------:R-:W-:Y:S02]  /*eb10*/  HMMA.16816.F32 R64, R112.reuse, R66, RZ ;  /* 0x000000427040723c */ /* 0x040fe400000018ff */
[----:B------:R2:W-:Y:S01]  /*eb20*/  LDGSTS.E.BYPASS.LTC128B.128 [R243+0x100], [R84.64], !P5 ;  /* 0x0010000054f37fae */ /* 0x0005e2000e901d46 */
[-C--:B-1----:R-:W-:Y:S02]  /*eb30*/  IADD3 R90, P0, R90, R104.reuse, RZ ;  /* 0x000000685a5a7210 */ /* 0x082fe40007f1e0ff */
[----:B------:R-:W-:Y:S02]  /*eb40*/  IADD3 R94, P6, R94, R104, RZ ;  /* 0x000000685e5e7210 */ /* 0x000fe40007fde0ff */
[-C--:B------:R-:W-:Y:S01]  /*eb50*/  IADD3.X R91, R86, R100.reuse, RZ, P0, !PT ;  /* 0x00000064565b7210 */ /* 0x080fe200007fe4ff */
[-C--:B------:R-:W-:Y:S01]  /*eb60*/  HMMA.16816.F32 R68, R112, R80.reuse, RZ ;  /* 0x000000507044723c */ /* 0x080fe200000018ff */
[----:B------:R-:W-:Y:S01]  /*eb70*/  IADD3.X R95, R89, R100, RZ, P6, !PT ;  /* 0x00000064595f7210 */ /* 0x000fe200037fe4ff */
[----:B------:R1:W-:Y:S02]  /*eb80*/  LDGSTS.E.BYPASS.LTC128B.128 [R243+0x900], [R2.64], !P5 ;  /* 0x0090000002f37fae */ /* 0x0003e4000e901d46 */
[-C--:B------:R-:W-:Y:S02]  /*eb90*/  IADD3 R92, P4, R92, R104.reuse, RZ ;  /* 0x000000685c5c7210 */ /* 0x080fe40007f9e0ff */
[-C--:B------:R-:W-:Y:S02]  /*eba0*/  IADD3 R102, P1, R102, R104.reuse, RZ ;  /* 0x0000006866667210 */ /* 0x080fe40007f3e0ff */
[----:B------:R-:W-:Y:S01]  /*ebb0*/  IADD3 R104, P0, R0, R104, RZ ;  /* 0x0000006800687210 */ /* 0x000fe20007f1e0ff */
[C---:B------:R-:W-:Y:S01]  /*ebc0*/  HMMA.16816.F32 R72, R108.reuse, R80, RZ ;  /* 0x000000506c48723c */ /* 0x040fe200000018ff */
[----:B------:R3:W-:Y:S02]  /*ebd0*/  LDGSTS.E.BYPASS.LTC128B.128 [R243+0x1100], [R90.64], !P5 ;  /* 0x011000005af37fae */ /* 0x0007e4000e901d46 */
[-C--:B------:R-:W-:Y:S02]  /*ebe0*/  IADD3.X R93, R93, R100.reuse, RZ, P4, !PT ;  /* 0x000000645d5d7210 */ /* 0x080fe400027fe4ff */
[-C--:B------:R-:W-:Y:S03]  /*ebf0*/  IADD3.X R103, R101, R100.reuse, RZ, P1, !PT ;  /* 0x0000006465677210 */ /* 0x080fe60000ffe4ff */
[-C--:B------:R-:W-:Y:S01]  /*ec00*/  HMMA.16816.F32 R76, R108, R82.reuse, RZ ;  /* 0x000000526c4c723c */ /* 0x080fe200000018ff */
[----:B------:R4:W-:Y:S07]  /*ec10*/  LDGSTS.E.BYPASS.LTC128B.128 [R243+0x1900], [R94.64], !P5 ;  /* 0x019000005ef37fae */ /* 0x0009ee000e901d46 */
[C---:B------:R-:W-:Y:S01]  /*ec20*/  HMMA.16816.F32 R80, R112.reuse, R82, RZ ;  /* 0x000000527050723c */ /* 0x040fe200000018ff */
[----:B------:R4:W-:Y:S07]  /*ec30*/  LDGSTS.E.BYPASS.LTC128B.128 [R243+0x2100], [R92.64], !P5 ;  /* 0x021000005cf37fae */ /* 0x0009ee000e901d46 */
[-C--:B--2---:R-:W-:Y:S01]  /*ec40*/  HMMA.16816.F32 R84, R112, R96.reuse, RZ ;  /* 0x000000607054723c */ /* 0x084fe200000018ff */
[----:B------:R2:W-:Y:S08]  /*ec50*/  LDGSTS.E.BYPASS.LTC128B.128 [R243+0x2900], [R102.64], !P5 ;  /* 0x0290000066f37fae */ /* 0x0005f0000e901d46 */
[----:B------:R3:W5:Y:S02]  /*ec60*/  SHFL.IDX PT, R0, R88, 0x6, 0x181f ;  /* 0x00d81f0058007f89 */ /* 0x00076400000e0000 */
[C---:B---3--:R-:W-:Y:S02]  /*ec70*/  HMMA.16816.F32 R88, R108.reuse, R96, RZ ;  /* 0x000000606c58723c */ /* 0x048fe400000018ff */
[----:B-----5:R-:W-:Y:S02]  /*ec80*/  IADD3.X R105, R0, R100, RZ, P0, !PT ;  /* 0x0000006400697210 */ /* 0x020fe400007fe4ff */
[----:B------:R-:W-:Y:S03]  /*ec90*/  ISETP.GE.AND P0, PT, R245, 0x1, PT ;  /* 0x00000001f500780c */ /* 0x000fe60003f06270 */
[----:B------:R3:W-:Y:S01]  /*eca0*/  LDGSTS.E.BYPASS.LTC128B.128 [R243+0x3100], [R104.64], !P5 ;  /* 0x0310000068f37fae */ /* 0x0007e2000e901d46 */
[-C--:B----4-:R-:W-:Y:S07]  /*ecb0*/  HMMA.16816.F32 R92, R108, R98.reuse, RZ ;  /* 0x000000626c5c723c */ /* 0x090fee00000018ff */
[----:B------:R-:W0:Y:S01]  /*ecc0*/  LDGDEPBAR ;  /* 0x00000000000079af */ /* 0x000e220000000000 */
[C---:B------:R-:W-:Y:S08]  /*ecd0*/  HMMA.16816.F32 R96, R112.reuse, R98, RZ ;  /* 0x000000627060723c */ /* 0x040ff000000018ff */
[-C--:B--2---:R-:W-:Y:S08]  /*ece0*/  HMMA.16816.F32 R100, R112, R184.reuse, RZ ;  /* 0x000000b87064723c */ /* 0x084ff000000018ff */
[C---:B---3--:R-:W-:Y:S08]  /*ecf0*/  HMMA.16816.F32 R104, R108.reuse, R184, RZ ;  /* 0x000000b86c68723c */ /* 0x048ff000000018ff */
[-C--:B------:R-:W-:Y:S08]  /*ed00*/  HMMA.16816.F32 R108, R108, R186.reuse, RZ ;  /* 0x000000ba6c6c723c */ /* 0x080ff000000018ff */
[----:B------:R-:W-:Y:S01]  /*ed10*/  HMMA.16816.F32 R112, R112, R186, RZ ;  /* 0x000000ba7070723c */ /* 0x000fe200000018ff */
[----:B------:R-:W-:Y:S07]  /*ed20*/  LDSM.16.M88.4 R184, [R232] ;  /* 0x00000000e8b8783b */ /* 0x000fee0000000200 */
[-C--:B------:R-:W-:Y:S08]  /*ed30*/  HMMA.16816.F32 R4, R188, R192.reuse, R4 ;  /* 0x000000c0bc04723c */ /* 0x080ff00000001804 */
[C---:B------:R-:W-:Y:S08]  /*ed40*/  HMMA.16816.F32 R8, R196.reuse, R192, R8 ;  /* 0x000000c0c408723c */ /* 0x040ff00000001808 */
[-C--:B------:R-:W-:Y:S08]  /*ed50*/  HMMA.16816.F32 R12, R196, R194.reuse, R12 ;  /* 0x000000c2c40c723c */ /* 0x080ff0000000180c */
[C---:B------:R-:W-:Y:S01]  /*ed60*/  HMMA.16816.F32 R16, R188.reuse, R194, R16 ;  /* 0x000000c2bc10723c */ /* 0x040fe20000001810 */
[----:B------:R-:W2:Y:S07]  /*ed70*/  LDSM.16.M88.4 R192, [R230] ;  /* 0x00000000e6c0783b */ /* 0x000eae0000000200 */
        /* <DEDUP_REMOVED lines=30> */
[----:B------:R-:W1:Y:S07]  /*ef60*/  LDSM.16.M88.4 R188, [R230+0x1800] ;  /* 0x00180000e6bc783b */ /* 0x000e6e0000000200 */
[-C--:B--2---:R-:W-:Y:S08]  /*ef70*/  HMMA.16816.F32 R4, R184, R192.reuse, R4 ;  /* 0x000000c0b804723c */ /* 0x084ff00000001804 */
[C---:B---3--:R-:W-:Y:S08]  /*ef80*/  HMMA.16816.F32 R8, R200.reuse, R192, R8 ;  /* 0x000000c0c808723c */ /* 0x048ff00000001808 */
        /* <DEDUP_REMOVED lines=8> */
[-C--:B-----5:R-:W-:Y:S08]  /*f010*/  HMMA.16816.F32 R36, R184, R208.reuse, R36 ;  /* 0x000000d0b824723c */ /* 0x0a0ff00000001824 */
[C---:B------:R-:W-:Y:S08]  /*f020*/  HMMA.16816.F32 R40, R200.reuse, R208, R40 ;  /* 0x000000d0c828723c */ /* 0x040ff00000001828 */
[-C--:B------:R-:W-:Y:S08]  /*f030*/  HMMA.16816.F32 R44, R200, R210.reuse, R44 ;  /* 0x000000d2c82c723c */ /* 0x080ff0000000182c */
[C---:B------:R-:W-:Y:S08]  /*f040*/  HMMA.16816.F32 R48, R184.reuse, R210, R48 ;  /* 0x000000d2b830723c */ /* 0x040ff00000001830 */
[-C--:B-1----:R-:W-:Y:S08]  /*f050*/  HMMA.16816.F32 R52, R184, R188.reuse, R52 ;  /* 0x000000bcb834723c */ /* 0x082ff00000001834 */
[C---:B------:R-:W-:Y:S08]  /*f060*/  HMMA.16816.F32 R56, R200.reuse, R188, R56 ;  /* 0x000000bcc838723c */ /* 0x040ff00000001838 */
[-C--:B------:R-:W-:Y:S08]  /*f070*/  HMMA.16816.F32 R60, R200, R190.reuse, R60 ;  /* 0x000000bec83c723c */ /* 0x080ff0000000183c */
[C---:B------:R-:W-:Y:S01]  /*f080*/  HMMA.16816.F32 R64, R184.reuse, R190, R64 ;  /* 0x000000beb840723c */ /* 0x040fe20000001840 */
[----:B------:R-:W1:Y:S07]  /*f090*/  LDSM.16.M88.4 R188, [R233+0x2000] ;  /* 0x00200000e9bc783b */ /* 0x000e6e0000000200 */
[-C--:B--2---:R-:W-:Y:S08]  /*f0a0*/  HMMA.16816.F32 R68, R184, R192.reuse, R68 ;  /* 0x000000c0b844723c */ /* 0x084ff00000001844 */
[C---:B------:R-:W-:Y:S08]  /*f0b0*/  HMMA.16816.F32 R72, R200.reuse, R192, R72 ;  /* 0x000000c0c848723c */ /* 0x040ff00000001848 */
[-C--:B------:R-:W-:Y:S08]  /*f0c0*/  HMMA.16816.F32 R76, R200, R194.reuse, R76 ;  /* 0x000000c2c84c723c */ /* 0x080ff0000000184c */
[C---:B------:R-:W-:Y:S08]  /*f0d0*/  HMMA.16816.F32 R80, R184.reuse, R194, R80 ;  /* 0x000000c2b850723c */ /* 0x040ff00000001850 */
[-C--:B------:R-:W-:Y:S08]  /*f0e0*/  HMMA.16816.F32 R84, R184, R196.reuse, R84 ;  /* 0x000000c4b854723c */ /* 0x080ff00000001854 */
[C---:B------:R-:W-:Y:S08]  /*f0f0*/  HMMA.16816.F32 R88, R200.reuse, R196, R88 ;  /* 0x000000c4c858723c */ /* 0x040ff00000001858 */
[-C--:B------:R-:W-:Y:S08]  /*f100*/  HMMA.16816.F32 R92, R200, R198.reuse, R92 ;  /* 0x000000c6c85c723c */ /* 0x080ff0000000185c */
[C---:B------:R-:W-:Y:S08]  /*f110*/  HMMA.16816.F32 R96, R184.reuse, R198, R96 ;  /* 0x000000c6b860723c */ /* 0x040ff00000001860 */
[-C--:B---3--:R-:W-:Y:S08]  /*f120*/  HMMA.16816.F32 R100, R184, R204.reuse, R100 ;  /* 0x000000ccb864723c */ /* 0x088ff00000001864 */
        /* <DEDUP_REMOVED lines=32> */
[----:B------:R1:W1:Y:S10]  /*f330*/  MUFU.TANH R218, R12 ;  /* 0x0000000c00da7308 */ /* 0x0002740000002400 */
[----:B------:R1:W1:Y:S01]  /*f340*/  MUFU.TANH R217, R13 ;  /* 0x0000000d00d97308 */ /* 0x0002620000002400 */
[----:B-----5:R-:W5:Y:S01]  /*f350*/  LDSM.16.M88.4 R8, [R227+0x1000] ;  /* 0x00100000e308783b */ /* 0x020f620000000200 */
[-C--:B----4-:R-:W-:Y:S08]  /*f360*/  HMMA.16816.F32 R20, R212, R4.reuse, R20 ;  /* 0x00000004d414723c */ /* 0x090ff00000001814 */
[----:B------:R4:W1:Y:S01]  /*f370*/  MUFU.TANH R223, R14 ;  /* 0x0000000e00df7308 */ /* 0x0008620000002400 */
[C---:B------:R-:W-:Y:S09]  /*f380*/  HMMA.16816.F32 R24, R188.reuse, R4, R24 ;  /* 0x00000004bc18723c */ /* 0x040ff20000001818 */
[----:B------:R4:W1:Y:S01]  /*f390*/  MUFU.TANH R222, R15 ;  /* 0x0000000f00de7308 */ /* 0x0008620000002400 */
[-C--:B------:R-:W-:Y:S08]  /*f3a0*/  HMMA.16816.F32 R28, R188, R6.reuse, R28 ;  /* 0x00000006bc1c723c */ /* 0x080ff0000000181c */
[C---:B------:R-:W-:Y:S01]  /*f3b0*/  HMMA.16816.F32 R32, R212.reuse, R6, R32 ;  /* 0x00000006d420723c */ /* 0x040fe20000001820 */
[----:B------:R4:W1:Y:S01]  /*f3c0*/  MUFU.TANH R185, R16 ;  /* 0x0000001000b97308 */ /* 0x0008620000002400 */
[----:B------:R-:W1:Y:S02]  /*f3d0*/  LDSM.16.M88.4 R4, [R227+0x1800] ;  /* 0x00180000e304783b */ /* 0x000e640000000200 */
[----:B------:R-:W-:Y:S02]  /*f3e0*/  FMUL.FTZ R20, R20, c[0x0][0x320] ;  /* 0x0000c80014147a20 */ /* 0x000fe40000410000 */
[----:B------:R-:W-:Y:S02]  /*f3f0*/  FMUL.FTZ R21, R21, c[0x0][0x320] ;  /* 0x0000c80015157a20 */ /* 0x000fe40000410000 */
[----:B------:R-:W-:Y:S03]  /*f400*/  FMUL.FTZ R22, R22, c[0x0][0x320] ;  /* 0x0000c80016167a20 */ /* 0x000fe60000410000 */
[----:B------:R4:W1:Y:S01]  /*f410*/  MUFU.TANH R184, R17 ;  /* 0x0000001100b87308 */ /* 0x0008620000002400 */
[----:B------:R-:W-:Y:S02]  /*f420*/  FMUL.FTZ R23, R23, c[0x0][0x320] ;  /* 0x0000c80017177a20 */ /* 0x000fe40000410000 */
[----:B------:R-:W-:Y:S01]  /*f430*/  FMUL.FTZ R24, R24, c[0x0][0x320] ;  /* 0x0000c80018187a20 */ /* 0x000fe20000410000 */
[-C--:B-----5:R-:W-:Y:S03]  /*f440*/  HMMA.16816.F32 R36, R212, R8.reuse, R36 ;  /* 0x00000008d424723c */ /* 0x0a0fe60000001824 */
[----:B------:R-:W-:Y:S02]  /*f450*/  FMUL.FTZ R25, R25, c[0x0][0x320] ;  /* 0x0000c80019197a20 */ /* 0x000fe40000410000 */
[----:B------:R-:W-:Y:S01]  /*f460*/  FMUL.FTZ R27, R27, c[0x0][0x320] ;  /* 0x0000c8001b1b7a20 */ /* 0x000fe20000410000 */
[----:B------:R4:W1:Y:S01]  /*f470*/  MUFU.TANH R202, R18 ;  /* 0x0000001200ca7308 */ /* 0x0008620000002400 */
        /* <DEDUP_REMOVED lines=10> */
[----:B------:R4:W2:Y:S01]  /*f520*/  MUFU.TANH R198, R20 ;  /* 0x0000001400c67308 */ /* 0x0008a20000002400 */
[----:B------:R-:W5:Y:S02]  /*f530*/  LDSM.16.M88.4 R8, [R227+0x2000] ;  /* 0x00200000e308783b */ /* 0x000f640000000200 */
[----:B------:R-:W-:Y:S02]  /*f540*/  FMUL.FTZ R34, R34, c[0x0][0x320] ;  /* 0x0000c80022227a20 */ /* 0x000fe40000410000 */
[----:B------:R-:W-:Y:S02]  /*f550*/  FMUL.FTZ R35, R35, c[0x0][0x320] ;  /* 0x0000c80023237a20 */ /* 0x000fe40000410000 */
[-C--:B-1----:R-:W-:Y:S03]  /*f560*/  HMMA.16816.F32 R52, R212, R4.reuse, R52 ;  /* 0x00000004d434723c */ /* 0x082fe60000001834 */
        /* <DEDUP_REMOVED lines=12> */
[----:B------:R-:W1:Y:S03]  /*f630*/  LDSM.16.M88.4 R4, [R227+0x2800] ;  /* 0x00280000e304783b */ /* 0x000e660000000200 */
[----:B------:R-:W-:Y:S02]  /*f640*/  FMUL.FTZ R42, R42, c[0x0][0x320] ;  /* 0x0000c8002a2a7a20 */ /* 0x000fe40000410000 */
[----:B------:R-:W-:Y:S02]  /*f650*/  FMUL.FTZ R43, R43, c[0x0][0x320] ;  /* 0x0000c8002b2b7a20 */ /* 0x000fe40000410000 */
[----:B------:R-:W-:Y:S01]  /*f660*/  FMUL.FTZ R44, R44, c[0x0][0x320] ;  /* 0x0000c8002c2c7a20 */ /* 0x000fe20000410000 */
[----:B------:R-:W1:Y:S01]  /*f670*/  MUFU.TANH R24, R24 ;  /* 0x0000001800187308 */ /* 0x000e620000002400 */
[-C--:B-----5:R-:W-:Y:S03]  /*f680*/  HMMA.16816.F32 R68, R212, R8.reuse, R68 ;  /* 0x00000008d444723c */ /* 0x0a0fe60000001844 */
[----:B------:R-:W-:Y:S02]  /*f690*/  FMUL.FTZ R45, R45, c[0x0][0x320] ;  /* 0x0000c8002d2d7a20 */ /* 0x000fe40000410000 */
[----:B------:R-:W-:Y:S02]  /*f6a0*/  FMUL.FTZ R46, R46, c[0x0][0x320] ;  /* 0x0000c8002e2e7a20 */ /* 0x000fe40000410000 */
[----:B------:R-:W-:Y:S01]  /*f6b0*/  FMUL.FTZ R47, R47, c[0x0][0x320] ;  /* 0x0000c8002f2f7a20 */ /* 0x000fe20000410000 */
[C---:B------:R-:W-:Y:S01]  /*f6c0*/  HMMA.16816.F32 R72, R188.reuse, R8, R72 ;  /* 0x00000008bc48723c */ /* 0x040fe20000001848 */
[----:B------:R-:W2:Y:S03]  /*f6d0*/  MUFU.TANH R25, R25 ;  /* 0x0000001900197308 */ /* 0x000ea60000002400 */
[----:B------:R-:W-:Y:S02]  /*f6e0*/  FMUL.FTZ R48, R48, c[0x0][0x320] ;  /* 0x0000c80030307a20 */ /* 0x000fe40000410000 */
[----:B------:R-:W-:Y:S02]  /*f6f0*/  FMUL.FTZ R49, R49, c[0x0][0x320] ;  /* 0x0000c80031317a20 */ /* 0x000fe40000410000 */
[-C--:B------:R-:W-:Y:S03]  /*f700*/  HMMA.16816.F32 R76, R188, R10.reuse, R76 ;  /* 0x0000000abc4c723c */ /* 0x080fe6000000184c */
[----:B------:R-:W2:Y:S01]  /*f710*/  MUFU.TANH R27, R27 ;  /* 0x0000001b001b7308 */ /* 0x000ea20000002400 */
[----:B------:R-:W-:Y:S02]  /*f720*/  FMUL.FTZ R50, R50, c[0x0][0x320] ;  /* 0x0000c80032327a20 */ /* 0x000fe40000410000 */
[----:B------:R-:W-:Y:S02]  /*f730*/  FMUL.FTZ R51, R51, c[0x0][0x320] ;  /* 0x0000c80033337a20 */ /* 0x000fe40000410000 */
[C---:B------:R-:W-:Y:S01]  /*f740*/  HMMA.16816.F32 R80, R212.reuse, R10, R80 ;  /* 0x0000000ad450723c */ /* 0x040fe20000001850 */
[----:B------:R-:W5:Y:S01]  /*f750*/  LDSM.16.M88.4 R8, [R227+0x3000] ;  /* 0x00300000e308783b */ /* 0x000f620000000200 */
[----:B------:R-:W-:Y:S04]  /*f760*/  DEPBAR.LE SB0, 0x0 ;  /* 0x000080000000791a */ /* 0x000fe80000000000 */
[----:B------:R-:W2:Y:S01]  /*f770*/  MUFU.TANH R28, R28 ;  /* 0x0000001c001c7308 */ /* 0x000ea20000002400 */
[----:B------:R-:W-:Y:S01]  /*f780*/  FMUL.FTZ R52, R52, c[0x0][0x320] ;  /* 0x0000c80034347a20 */ /* 0x000fe20000410000 */
[-C--:B-1----:R-:W-:Y:S01]  /*f790*/  HMMA.16816.F32 R84, R212, R4.reuse, R84 ;  /* 0x00000004d454723c */ /* 0x082fe20000001854 */
[----:B------:R-:W-:Y:S04]  /*f7a0*/  BAR.SYNC.DEFER_BLOCKING 0x0 ;  /* 0x0000000000007b1d */ /* 0x000fe80000010000 */
[----:B------:R-:W-:Y:S02]  /*f7b0*/  FMUL.FTZ R53, R53, c[0x0][0x320] ;  /* 0x0000c80035357a20 */ /* 0x000fe40000410000 */
[----:B------:R-:W-:Y:S01]  /*f7c0*/  FMUL.FTZ R54, R54, c[0x0][0x320] ;  /* 0x0000c80036367a20 */ /* 0x000fe20000410000 */
[----:B------:R-:W1:Y:S01]  /*f7d0*/  MUFU.TANH R29, R29 ;  /* 0x0000001d001d7308 */ /* 0x000e620000002400 */
[C---:B------:R-:W-:Y:S04]  /*f7e0*/  HMMA.16816.F32 R88, R188.reuse, R4, R88 ;  /* 0x00000004bc58723c */ /* 0x040fe80000001858 */
[----:B------:R-:W-:Y:S02]  /*f7f0*/  FMUL.FTZ R55, R55, c[0x0][0x320] ;  /* 0x0000c80037377a20 */ /* 0x000fe40000410000 */
[----:B------:R-:W-:Y:S02]  /*f800*/  FMUL.FTZ R56, R56, c[0x0][0x320] ;  /* 0x0000c80038387a20 */ /* 0x000fe40000410000 */
[-C--:B------:R-:W-:Y:S01]  /*f810*/  HMMA.16816.F32 R92, R188, R6.reuse, R92 ;  /* 0x00000006bc5c723c */ /* 0x080fe2000000185c */
[----:B------:R-:W1:Y:S03]  /*f820*/  MUFU.TANH R30, R30 ;  /* 0x0000001e001e7308 */ /* 0x000e660000002400 */
[----:B------:R-:W-:Y:S02]  /*f830*/  FMUL.FTZ R57, R57, c[0x0][0x320] ;  /* 0x0000c80039397a20 */ /* 0x000fe40000410000 */
[----:B------:R-:W-:Y:S02]  /*f840*/  FMUL.FTZ R59, R59, c[0x0][0x320] ;  /* 0x0000c8003b3b7a20 */ /* 0x000fe40000410000 */
[C---:B------:R-:W-:Y:S03]  /*f850*/  HMMA.16816.F32 R96, R212.reuse, R6, R96 ;  /* 0x00000006d460723c */ /* 0x040fe60000001860 */
[----:B------:R-:W1:Y:S01]  /*f860*/  MUFU.TANH R31, R31 ;  /* 0x0000001f001f7308 */ /* 0x000e620000002400 */
[----:B------:R-:W-:Y:S02]  /*f870*/  FMUL.FTZ R60, R60, c[0x0][0x320] ;  /* 0x0000c8003c3c7a20 */ /* 0x000fe40000410000 */
[----:B------:R-:W-:Y:S02]  /*f880*/  FMUL.FTZ R61, R61, c[0x0][0x320] ;  /* 0x0000c8003d3d7a20 */ /* 0x000fe40000410000 */
[-C--:B-----5:R-:W-:Y:S04]  /*f890*/  HMMA.16816.F32 R100, R212, R8.reuse, R100 ;  /* 0x00000008d464723c */ /* 0x0a0fe80000001864 */
[----:B------:R-:W-:Y:S01]  /*f8a0*/  FMUL.FTZ R62, R62, c[0x0][0x320] ;  /* 0x0000c8003e3e7a20 */ /* 0x000fe20000410000 */
[----:B------:R-:W1:Y:S01]  /*f8b0*/  MUFU.TANH R32, R32 ;  /* 0x0000002000207308 */ /* 0x000e620000002400 */
        /* <DEDUP_REMOVED lines=9> */
[----:B------:R-:W1:Y:S03]  /*f950*/  MUFU.TANH R34, R34 ;  /* 0x0000002200227308 */ /* 0x000e660000002400 */
[----:B------:R-:W-:Y:S02]  /*f960*/  FMUL.FTZ R72, R72, c[0x0][0x320] ;  /* 0x0000c80048487a20 */ /* 0x000fe40000410000 */
[----:B------:R-:W-:Y:S02]  /*f970*/  FMUL.FTZ R73, R73, c[0x0][0x320] ;  /* 0x0000c80049497a20 */ /* 0x000fe40000410000 */
[----:B------:R-:W-:Y:S03]  /*f980*/  FMUL.FTZ R74, R74, c[0x0][0x320] ;  /* 0x0000c8004a4a7a20 */ /* 0x000fe60000410000 */
        /* <DEDUP_REMOVED lines=56> */
[----:B------:R-:W-:Y:S07]  /*fd10*/  FMUL.FTZ R92, R92, c[0x0][0x320] ;  /* 0x0000c8005c5c7a20 */ /* 0x000fee0000410000 */
        /* <DEDUP_REMOVED lines=71> */
[----:B------:R-:W1:Y:S01]  /*10190*/  MUFU.TANH R115, R115 ;  /* 0x0000007300737308 */ /* 0x000e620000002400 */
[----:B------:R-:W-:-:S05]  /*101a0*/  @!P0 BRA `(.L_x_559) ;  /* 0x000004d000008947 */ /* 0x000fca0003800000 */
[----:B--234-:R-:W-:Y:S01]  /*101b0*/  IMAD.MOV.U32 R244, RZ, RZ, RZ ;  /* 0x000000fffff47224 */ /* 0x01cfe200078e00ff */
[----:B------:R-:W2:Y:S01]  /*101c0*/  LDL R3, [R1+0x34] ;  /* 0x0000340001037983 */ /* 0x000ea20000100800 */
[----:B------:R-:W-:Y:S03]  /*101d0*/  IMAD.SHL.U32 R7, R242, 0x2, RZ ;  /* 0x00000002f2077824 */ /* 0x000fe600078e00ff */
[----:B------:R-:W3:Y:S04]  /*101e0*/  LDL R249, [R1+0x30] ;  /* 0x0000300001f97983 */ /* 0x000ee80000100800 */
[----:B------:R-:W4:Y:S04]  /*101f0*/  LDL.64 R208, [R1+0x40] ;  /* 0x0000400001d07983 */ /* 0x000f280000100a00 */
        /* <DEDUP_REMOVED lines=9> */
[----:B-----5:R-:W-:Y:S02]  /*10290*/  @!P2 LEA.HI.X.SX32 R5, R4, R247, 0x1, P0 ;  /* 0x000000f70405a211 */ /* 0x020fe400000f0eff */
[C---:B------:R-:W-:Y:S02]  /*102a0*/  @!P2 LEA R2, P0, R3.reuse, c[0x0][0x2a0], 0x2 ;  /* 0x0000a8000302aa11 */ /* 0x040fe400078010ff */
[----:B------:R-:W-:Y:S02]  /*102b0*/  SHF.R.S32.HI R247, RZ, 0x1f, R242 ;  /* 0x0000001ffff77819 */ /* 0x000fe400000114f2 */
[----:B------:R-:W-:Y:S02]  /*102c0*/  @!P2 LEA.HI.X R3, R3, c[0x0][0x2a4], R5, 0x2, P0 ;  /* 0x0000a9000303aa11 */ /* 0x000fe400000f1405 */
[----:B------:R-:W-:Y:S03]  /*102d0*/  SHF.L.U64.HI R5, R242, 0x1, R247 ;  /* 0x00000001f2057819 */ /* 0x000fe600000102f7 */
[----:B------:R2:W3:Y:S02]  /*102e0*/  @!P2 LDG.E R244, [R2.64] ;  /* 0x0000000602f4a981 */ /* 0x0004e4000c1e1900 */
[----:B--2---:R-:W-:Y:S04]  /*102f0*/  IMAD.MOV R2, RZ, RZ, -R4 ;  /* 0x000000ffff027224 */ /* 0x004fe800078e0a04 */
[----:B------:R-:W-:Y:S04]  /*10300*/  IMAD R252, R2, c[0x0][0x2b8], R0 ;  /* 0x0000ae0002fc7a24 */ /* 0x000fe800078e0200 */
[----:B------:R-:W-:Y:S01]  /*10310*/  IMAD.WIDE.U32 R2, R252, c[0x0][0x1e0], RZ ;  /* 0x00007800fc027a25 */ /* 0x000fe200078e00ff */
[----:B------:R-:W-:Y:S05]  /*10320*/  SHF.R.S32.HI R0, RZ, 0x1f, R252 ;  /* 0x0000001fff007819 */ /* 0x000fea00000114fc */
[----:B------:R-:W-:Y:S04]  /*10330*/  IMAD R0, R0, c[0x0][0x1e0], RZ ;  /* 0x0000780000007a24 */ /* 0x000fe800078e02ff */
[----:B------:R-:W-:Y:S04]  /*10340*/  IMAD R0, R252, c[0x0][0x1e4], R0 ;  /* 0x00007900fc007a24 */ /* 0x000fe800078e0200 */
[----:B------:R-:W-:Y:S01]  /*10350*/  IMAD.IADD R3, R3, 0x1, R0 ;  /* 0x0000000103037824 */ /* 0x000fe200078e0200 */
[----:B---3--:R-:W-:Y:S03]  /*10360*/  SHF.R.S32.HI R4, RZ, 0x1f, R244 ;  /* 0x0000001fff047819 */ /* 0x008fe600000114f4 */
        /* <DEDUP_REMOVED lines=8> */
[----:B------:R2:W3:Y:S02]  /*103f0*/  SHFL.IDX PT, R6, R0, RZ, 0x181f ;  /* 0x00181fff00067589 */ /* 0x0004e400000e0000 */
.L_x_613:
[----:B------:R-:W-:-:S05]  /*10400*/  BRA.DIV ~URZ, `(.L_x_561) ;  /* 0x0000a0b27f007947 */ /* 0x000fca000b800000 */
[----:B------:R-:W4:Y:S02]  /*10410*/  SHFL.IDX PT, R2, R4, RZ, 0x181f ;  /* 0x00181fff04027589 */ /* 0x000f2400000e0000 */
[-C--:B----4-:R-:W-:Y:S05]  /*10420*/  IADD3 R2, P0, R2, R7.reuse, RZ ;  /* 0x0000000702027210 */ /* 0x090fea0007f1e0ff */
[--C-:B---3--:R-:W-:Y:S05]  /*10430*/  IMAD.X R3, R6, 0x1, R5.reuse, P0 ;  /* 0x0000000106037824 */ /* 0x108fea00000e0605 */
[----:B------:R-:W-:Y:S01]  /*10440*/  @!PT LDS RZ, [RZ] ;  /* 0x00000000fffff984 */ /* 0x000fe20000000800 */
[----:B------:R-:W-:Y:S01]  /*10450*/  @!PT LDS RZ, [RZ] ;  /* 0x00000000fffff984 */ /* 0x000fe20000000800 */
[----:B------:R3:W-:Y:S04]  /*10460*/  LDGSTS.E.BYPASS.LTC128B.128 [R243+0x3900], [R2.64], !P5 ;  /* 0x0390000002f37fae */ /* 0x0007e8000e901d46 */
[----:B---3--:R-:W3:Y:S04]  /*10470*/  SHFL.IDX PT, R2, R4, 0x1, 0x181f ;  /* 0x00381f0004027f89 */ /* 0x008ee800000e0000 */
[----:B------:R-:W4:Y:S01]  /*10480*/  SHFL.IDX PT, R3, R0, 0x1, 0x181f ;  /* 0x00381f0000037f89 */ /* 0x000f2200000e0000 */
[-C--:B---3--:R-:W-:Y:S05]  /*10490*/  IADD3 R2, P0, R2, R7.reuse, RZ ;  /* 0x0000000702027210 */ /* 0x088fea0007f1e0ff */
[--C-:B----4-:R-:W-:Y:S05]  /*104a0*/  IMAD.X R3, R3, 0x1, R5.reuse, P0 ;  /* 0x0000000103037824 */ /* 0x110fea00000e0605 */
        /* <DEDUP_REMOVED lines=17> */
[----:B------:R-:W4:Y:S04]  /*105c0*/  SHFL.IDX PT, R3, R0, 0x5, 0x181f ;  /* 0x00b81f0000037f89 */ /* 0x000f2800000e0000 */
[----:B------:R-:W2:Y:S04]  /*105d0*/  SHFL.IDX PT, R4, R4, 0x6, 0x181f ;  /* 0x00d81f0004047f89 */ /* 0x000ea800000e0000 */
[----:B--2---:R-:W2:Y:S01]  /*105e0*/  SHFL.IDX PT, R0, R0, 0x6, 0x181f ;  /* 0x00d81f0000007f89 */ /* 0x004ea200000e0000 */
[----:B---3--:R-:W-:Y:S05]  /*105f0*/  IADD3 R2, P0, R2, R7, RZ ;  /* 0x0000000702027210 */ /* 0x008fea0007f1e0ff */
[----:B----4-:R-:W-:Y:S05]  /*10600*/  IMAD.X R3, R3, 0x1, R5, P0 ;  /* 0x0000000103037824 */ /* 0x010fea00000e0605 */
[----:B------:R3:W-:Y:S03]  /*10610*/  LDGSTS.E.BYPASS.LTC128B.128 [R243+0x6100], [R2.64], !P5 ;  /* 0x0610000002f37fae */ /* 0x0007e6000e901d46 */
.L_x_614:
[----:B---3--:R-:W-:Y:S04]  /*10620*/  IADD3 R2, P0, R4, R7, RZ ;  /* 0x0000000704027210 */ /* 0x008fe80007f1e0ff */
[----:B--2---:R-:W-:Y:S05]  /*10630*/  IADD3.X R3, R0, R5, RZ, P0, !PT ;  /* 0x0000000500037210 */ /* 0x004fea00007fe4ff */
[----:B------:R-:W-:Y:S01]  /*10640*/  @!PT LDS RZ, [RZ] ;  /* 0x00000000fffff984 */ /* 0x000fe20000000800 */
[----:B------:R-:W-:Y:S01]  /*10650*/  @!PT LDS RZ, [RZ] ;  /* 0x00000000fffff984 */ /* 0x000fe20000000800 */
[----:B------:R-:W-:Y:S01]  /*10660*/  @!PT LDS RZ, [RZ] ;  /* 0x00000000fffff984 */ /* 0x000fe20000000800 */
[----:B------:R2:W-:Y:S04]  /*10670*/  LDGSTS.E.BYPASS.LTC128B.128 [R243+0x6900], [R2.64], !P5 ;  /* 0x0690000002f37fae */ /* 0x0005e8000e901d46 */
.L_x_559:
[----:B--234-:R-:W-:Y:S05]  /*10680*/  BSYNC B0 ;  /* 0x0000000000007941 */ /* 0x01cfea0003800000 */
.L_x_558:
        /* <DEDUP_REMOVED lines=113> */
[----:B------:R-:W-:-:S05]  /*10da0*/  BRA.DIV ~URZ, `(.L_x_562) ;  /* 0x00009de27f007947 */ /* 0x000fca000b800000 */
[----:B------:R-:W-:Y:S04]  /*10db0*/  SHFL.BFLY PT, R0, R4, 0x2, 0x1f ;  /* 0x0c401f0004007f89 */ /* 0x000fe800000e0000 */
[----:B------:R-:W1:Y:S02]  /*10dc0*/  SHFL.BFLY PT, R2, R70, 0x2, 0x1f ;  /* 0x0c401f0046027f89 */ /* 0x000e6400000e0000 */
[----:B-1----:R-:W-:Y:S02]  /*10dd0*/  FMNMX.FTZ R70, R70, R2, !PT ;  /* 0x0000000246467209 */ /* 0x002fe40007810000 */
[----:B------:R-:W-:Y:S02]  /*10de0*/  FMNMX.FTZ R4, R4, R0, !PT ;  /* 0x0000000004047209 */ /* 0x000fe40007810000 */
[----:B------:R-:W1:Y:S04]  /*10df0*/  SHFL.BFLY PT, R0, R69, 0x2, 0x1f ;  /* 0x0c401f0045007f89 */ /* 0x000e6800000e0000 */
[----:B------:R-:W2:Y:S04]  /*10e00*/  SHFL.BFLY PT, R71, R4, 0x1, 0x1f ;  /* 0x0c201f0004477f89 */ /* 0x000ea800000e0000 */
[----:B------:R-:W3:Y:S01]  /*10e10*/  SHFL.BFLY PT, R2, R70, 0x1, 0x1f ;  /* 0x0c201f0046027f89 */ /* 0x000ee200000e0000 */
[----:B-1----:R-:W-:Y:S02]  /*10e20*/  FMNMX.FTZ R69, R69, R0, !PT ;  /* 0x0000000045457209 */ /* 0x002fe40007810000 */
[----:B--2---:R-:W-:Y:S02]  /*10e30*/  FMNMX.FTZ R71, R4, R71, !PT ;  /* 0x0000004704477209 */ /* 0x004fe40007810000 */
[----:B------:R-:W1:Y:S01]  /*10e40*/  SHFL.BFLY PT, R4, R5, 0x2, 0x1f ;  /* 0x0c401f0005047f89 */ /* 0x000e6200000e0000 */
[----:B---3--:R-:W-:Y:S03]  /*10e50*/  FMNMX.FTZ R70, R70, R2, !PT ;  /* 0x0000000246467209 */ /* 0x008fe60007810000 */
[----:B------:R-:W2:Y:S01]  /*10e60*/  SHFL.BFLY PT, R2, R69, 0x1, 0x1f ;  /* 0x0c201f0045027f89 */ /* 0x000ea200000e0000 */
[----:B-1----:R-:W-:Y:S02]  /*10e70*/  FMNMX.FTZ R4, R5, R4, !PT ;  /* 0x0000000405047209 */ /* 0x002fe40007810000 */
[----:B--2---:R-:W-:Y:S03]  /*10e80*/  FMNMX.FTZ R69, R69, R2, !PT ;  /* 0x0000000245457209 */ /* 0x004fe60007810000 */
[----:B------:R1:W2:Y:S04]  /*10e90*/  SHFL.BFLY PT, R0, R4, 0x1, 0x1f ;  /* 0x0c201f0004007f89 */ /* 0x0002a800000e0000 */
.L_x_615:
[----:B--2---:R-:W-:Y:S01]  /*10ea0*/  FMNMX.FTZ R68, R0, R4, !PT ;  /* 0x0000000400447209 */ /* 0x004fe20007810000 */
[----:B------:R-:W-:Y:S01]  /*10eb0*/  FADD.FTZ R0, -R70, R118 ;  /* 0x0000007646007221 */ /* 0x000fe20000010100 */
[----:B------:R-:W2:Y:S01]  /*10ec0*/  LDL.LU R88, [R1+0x20] ;  /* 0x0000200001587983 */ /* 0x000ea20000300800 */
[----:B------:R-:W-:Y:S01]  /*10ed0*/  FMUL.FTZ R5, R69, c[0x0][0x2d0] ;  /* 0x0000b40045057a20 */ /* 0x000fe20000410000 */
[----:B------:R-:W-:Y:S01]  /*10ee0*/  WARPSYNC 0xffffffff ;  /* 0xffffffff00007948 */ /* 0x000fe20003800000 */
[----:B------:R-:W-:Y:S01]  /*10ef0*/  FMUL.FTZ R0, R0, c[0x0][0x2d0] ;  /* 0x0000b40000007a20 */ /* 0x000fe20000410000 */
[----:B------:R-:W-:Y:S01]  /*10f00*/  ISETP.GT.AND P0, PT, R245, RZ, PT ;  /* 0x000000fff500720c */ /* 0x000fe20003f04270 */
[--C-:B------:R-:W-:Y:S02]  /*10f10*/  FFMA.FTZ R6, R186, c[0x0][0x2d0], -R5.reuse ;  /* 0x0000b400ba067a23 */ /* 0x100fe40000010805 */
[----:B------:R3:W-:Y:S01]  /*10f20*/  MUFU.EX2 R58, R0 ;  /* 0x00000000003a7308 */ /* 0x0007e20000000800 */
[--C-:B------:R-:W-:Y:S02]  /*10f30*/  FFMA.FTZ R92, R24, c[0x0][0x2d0], -R5.reuse ;  /* 0x0000b400185c7a23 */ /* 0x100fe40000010805 */
[--C-:B------:R-:W-:Y:S02]  /*10f40*/  FFMA.FTZ R91, R25, c[0x0][0x2d0], -R5.reuse ;  /* 0x0000b400195b7a23 */ /* 0x100fe40000010805 */
[--C-:B------:R-:W-:Y:S02]  /*10f50*/  FFMA.FTZ R90, R28, c[0x0][0x2d0], -R5.reuse ;  /* 0x0000b4001c5a7a23 */ /* 0x100fe40000010805 */
[--C-:B------:R-:W-:Y:S02]  /*10f60*/  FFMA.FTZ R89, R29, c[0x0][0x2d0], -R5.reuse ;  /* 0x0000b4001d597a23 */ /* 0x100fe40000010805 */
[----:B-1----:R-:W-:Y:S01]  /*10f70*/  FMUL.FTZ R4, R71, c[0x0][0x2d0] ;  /* 0x0000b40047047a20 */ /* 0x002fe20000410000 */
[----:B------:R1:W-:Y:S01]  /*10f80*/  MUFU.EX2 R248, R6 ;  /* 0x0000000600f87308 */ /* 0x0003e20000000800 */
[----:B------:R-:W-:Y:S02]  /*10f90*/  FADD.FTZ R2, -R69, R116 ;  /* 0x0000007445027221 */ /* 0x000fe40000010100 */
[--C-:B------:R-:W-:Y:S02]  /*10fa0*/  FFMA.FTZ R10, R184, c[0x0][0x2d0], -R4.reuse ;  /* 0x0000b400b80a7a23 */ /* 0x100fe40000010804 */
[--C-:B------:R-:W-:Y:S02]  /*10fb0*/  FFMA.FTZ R213, R84, c[0x0][0x2d0], -R4.reuse ;  /* 0x0000b40054d57a23 */ /* 0x100fe40000010804 */
        /* <DEDUP_REMOVED lines=30> */
[----:B------:R-:W-:Y:S02]  /*111a0*/  FFMA.FTZ R33, R113, c[0x0][0x2d0], -R4 ;  /* 0x0000b40071217a23 */ /* 0x000fe40000010804 */
[----:B------:R-:W-:Y:S01]  /*111b0*/  FMUL.FTZ R4, R70, c[0x0][0x2d0] ;  /* 0x0000b40046047a20 */ /* 0x000fe20000410000 */
[----:B------:R-:W-:Y:S01]  /*111c0*/  MUFU.EX2 R196, R196 ;  /* 0x000000c400c47308 */ /* 0x000fe20000000800 */
[----:B------:R-:W-:Y:S02]  /*111d0*/  FMUL.FTZ R3, R2, c[0x0][0x2d0] ;  /* 0x0000b40002037a20 */ /* 0x000fe40000410000 */
[--C-:B---3--:R-:W-:Y:S02]  /*111e0*/  FFMA.FTZ R0, R204, c[0x0][0x2d0], -R4.reuse ;  /* 0x0000b400cc007a23 */ /* 0x108fe40000010804 */
[--C-:B-1----:R-:W-:Y:S02]  /*111f0*/  FFMA.FTZ R6, R203, c[0x0][0x2d0], -R4.reuse ;  /* 0x0000b400cb067a23 */ /* 0x102fe40000010804 */
[--C-:B------:R-:W-:Y:S02]  /*11200*/  FFMA.FTZ R184, R34, c[0x0][0x2d0], -R4.reuse ;  /* 0x0000b40022b87a23 */ /* 0x100fe40000010804 */
[----:B------:R-:W3:Y:S01]  /*11210*/  LDL.LU R34, [R1+0x24] ;  /* 0x0000240001227983 */ /* 0x000ee20000300800 */
[----:B------:R1:W-:Y:S01]  /*11220*/  MUFU.EX2 R18, R0 ;  /* 0x0000000000127308 */ /* 0x0003e20000000800 */
[--C-:B------:R-:W-:Y:S02]  /*11230*/  FFMA.FTZ R185, R23, c[0x0][0x2d0], -R4.reuse ;  /* 0x0000b40017b97a23 */ /* 0x100fe40000010804 */
[--C-:B------:R-:W-:Y:S02]  /*11240*/  FFMA.FTZ R85, R44, c[0x0][0x2d0], -R5.reuse ;  /* 0x0000b4002c557a23 */ /* 0x100fe40000010805 */
[--C-:B------:R-:W-:Y:S02]  /*11250*/  FFMA.FTZ R84, R45, c[0x0][0x2d0], -R5.reuse ;  /* 0x0000b4002d547a23 */ /* 0x100fe40000010805 */
[--C-:B------:R-:W-:Y:S02]  /*11260*/  FFMA.FTZ R81, R114, c[0x0][0x2d0], -R4.reuse ;  /* 0x0000b40072517a23 */ /* 0x100fe40000010804 */
[----:B------:R-:W-:Y:S01]  /*11270*/  FFMA.FTZ R114, R61, c[0x0][0x2d0], -R5 ;  /* 0x0000b4003d727a23 */ /* 0x000fe20000010805 */
[----:B------:R5:W-:Y:S01]  /*11280*/  MUFU.EX2 R23, R6 ;  /* 0x0000000600177308 */ /* 0x000be20000000800 */
[----:B------:R-:W-:Y:S02]  /*11290*/  FADD.FTZ R2, -R71, R117 ;  /* 0x0000007547027221 */ /* 0x000fe40000010100 */
[--C-:B------:R-:W-:Y:S02]  /*112a0*/  FFMA.FTZ R117, R38, c[0x0][0x2d0], -R4.reuse ;  /* 0x0000b40026757a23 */ /* 0x100fe40000010804 */
[--C-:B------:R-:W-:Y:S02]  /*112b0*/  FFMA.FTZ R8, R201, c[0x0][0x2d0], -R4.reuse ;  /* 0x0000b400c9087a23 */ /* 0x100fe40000010804 */
[--C-:B------:R-:W-:Y:S02]  /*112c0*/  FFMA.FTZ R201, R76, c[0x0][0x2d0], -R5.reuse ;  /* 0x0000b4004cc97a23 */ /* 0x100fe40000010805 */
[--C-:B------:R-:W-:Y:S01]  /*112d0*/  FFMA.FTZ R118, R35, c[0x0][0x2d0], -R4.reuse ;  /* 0x0000b40023767a23 */ /* 0x100fe20000010804 */
[----:B------:R-:W2:Y:S01]  /*112e0*/  MUFU.EX2 R3, R3 ;  /* 0x0000000300037308 */ /* 0x000ea20000000800 */
[--C-:B----4-:R-:W-:Y:S02]  /*112f0*/  FFMA.FTZ R7, R202, c[0x0][0x2d0], -R4.reuse ;  /* 0x0000b400ca077a23 */ /* 0x110fe40000010804 */
[--C-:B------:R-:W-:Y:S02]  /*11300*/  FFMA.FTZ R112, R51, c[0x0][0x2d0], -R4.reuse ;  /* 0x0000b40033707a23 */ /* 0x100fe40000010804 */
[----:B-1----:R-:W-:Y:S02]  /*11310*/  FMUL.FTZ R0, R68, c[0x0][0x2d0] ;  /* 0x0000b40044007a20 */ /* 0x002fe40000410000 */
[----:B------:R-:W-:Y:S02]  /*11320*/  FFMA.FTZ R204, R86, c[0x0][0x2d0], -R4 ;  /* 0x0000b40056cc7a23 */ /* 0x000fe40000010804 */
[----:B------:R-:W-:Y:S01]  /*11330*/  FFMA.FTZ R38, R111, c[0x0][0x2d0], -R0 ;  /* 0x0000b4006f267a23 */ /* 0x000fe20000010800 */
[----:B------:R-:W-:Y:S01]  /*11340*/  MUFU.EX2 R80, R7 ;  /* 0x0000000700507308 */ /* 0x000fe20000000800 */
[--C-:B------:R-:W-:Y:S02]  /*11350*/  FFMA.FTZ R206, R82, c[0x0][0x2d0], -R4.reuse ;  /* 0x0000b40052ce7a23 */ /* 0x100fe40000010804 */
[--C-:B------:R-:W-:Y:S02]  /*11360*/  FFMA.FTZ R86, R41, c[0x0][0x2d0], -R5.reuse ;  /* 0x0000b40029567a23 */ /* 0x100fe40000010805 */
[--C-:B-----5:R-:W-:Y:S02]  /*11370*/  FFMA.FTZ R6, R218, c[0x0][0x2d0], -R5.reuse ;  /* 0x0000b400da067a23 */ /* 0x120fe40000010805 */
[--C-:B------:R-:W-:Y:S02]  /*11380*/  FFMA.FTZ R209, R87, c[0x0][0x2d0], -R4.reuse ;  /* 0x0000b40057d17a23 */ /* 0x100fe40000010804 */
[--C-:B------:R-:W-:Y:S01]  /*11390*/  FFMA.FTZ R87, R40, c[0x0][0x2d0], -R5.reuse ;  /* 0x0000b40028577a23 */ /* 0x100fe20000010805 */
[----:B------:R1:W-:Y:S01]  /*113a0*/  MUFU.EX2 R111, R6 ;  /* 0x00000006006f7308 */ /* 0x0003e20000000800 */
[----:B------:R-:W-:Y:S02]  /*113b0*/  FFMA.FTZ R65, R115, c[0x0][0x2d0], -R4 ;  /* 0x0000b40073417a23 */ /* 0x000fe40000010804 */
[--C-:B------:R-:W-:Y:S02]  /*113c0*/  FFMA.FTZ R115, R77, c[0x0][0x2d0], -R5.reuse ;  /* 0x0000b4004d737a23 */ /* 0x100fe40000010805 */
[--C-:B------:R-:W-:Y:S02]  /*113d0*/  FFMA.FTZ R51, R108, c[0x0][0x2d0], -R5.reuse ;  /* 0x0000b4006c337a23 */ /* 0x100fe40000010805 */
[--C-:B------:R-:W-:Y:S02]  /*113e0*/  FFMA.FTZ R97, R27, c[0x0][0x2d0], -R0.reuse ;  /* 0x0000b4001b617a23 */ /* 0x100fe40000010800 */
[--C-:B------:R-:W-:Y:S01]  /*113f0*/  FFMA.FTZ R27, R79, c[0x0][0x2d0], -R0.reuse ;  /* 0x0000b4004f1b7a23 */ /* 0x100fe20000010800 */
[----:B------:R4:W-:Y:S01]  /*11400*/  MUFU.EX2 R82, R10 ;  /* 0x0000000a00527308 */ /* 0x0009e20000000800 */
[----:B------:R-:W-:Y:S02]  /*11410*/  FMUL.FTZ R2, R2, c[0x0][0x2d0] ;  /* 0x0000b40002027a20 */ /* 0x000fe40000410000 */
[--C-:B------:R-:W-:Y:S02]  /*11420*/  FFMA.FTZ R108, R46, c[0x0][0x2d0], -R0.reuse ;  /* 0x0000b4002e6c7a23 */ /* 0x100fe40000010800 */
[----:B------:R-:W-:Y:S02]  /*11430*/  FFMA.FTZ R46, R78, c[0x0][0x2d0], -R0 ;  /* 0x0000b4004e2e7a23 */ /* 0x000fe40000010800 */
[----:B------:R-:W5:Y:S01]  /*11440*/  LDSM.16.MT88.4 R76, [R225] ;  /* 0x00000000e14c783b */ /* 0x000f620000004200 */
[--C-:B------:R-:W-:Y:S02]  /*11450*/  FFMA.FTZ R37, R93, c[0x0][0x2d0], -R5.reuse ;  /* 0x0000b4005d257a23 */ /* 0x100fe40000010805 */
[----:B------:R-:W-:Y:S01]  /*11460*/  MUFU.EX2 R2, R2 ;  /* 0x0000000200027308 */ /* 0x000fe20000000800 */
[--C-:B------:R-:W-:Y:S02]  /*11470*/  FFMA.FTZ R186, R22, c[0x0][0x2d0], -R4.reuse ;  /* 0x0000b40016ba7a23 */ /* 0x100fe40000010804 */
[--C-:B------:R-:W-:Y:S02]  /*11480*/  FFMA.FTZ R116, R39, c[0x0][0x2d0], -R4.reuse ;  /* 0x0000b40027747a23 */ /* 0x100fe40000010804 */
[----:B-1----:R-:W2:Y:S01]  /*11490*/  LDL.LU R6, [R1+0x28] ;  /* 0x0000280001067983 */ /* 0x002ea20000300800 */
[--C-:B------:R-:W-:Y:S02]  /*114a0*/  FFMA.FTZ R113, R50, c[0x0][0x2d0], -R4.reuse ;  /* 0x0000b40032717a23 */ /* 0x100fe40000010804 */
[--C-:B------:R-:W-:Y:S02]  /*114b0*/  FFMA.FTZ R100, R55, c[0x0][0x2d0], -R4.reuse ;  /* 0x0000b40037647a23 */ /* 0x100fe40000010804 */
[----:B------:R-:W1:Y:S01]  /*114c0*/  MUFU.EX2 R22, R9 ;  /* 0x0000000900167308 */ /* 0x000e620000000800 */
        /* <DEDUP_REMOVED lines=12> */
[--C-:B------:R-:W-:Y:S02]  /*11590*/  FFMA.FTZ R4, R220, c[0x0][0x2d0], -R5.reuse ;  /* 0x0000b400dc047a23 */ /* 0x100fe40000010805 */
[--C-:B------:R-:W-:Y:S02]  /*115a0*/  FFMA.FTZ R98, R216, c[0x0][0x2d0], -R0.reuse ;  /* 0x0000b400d8627a23 */ /* 0x100fe40000010800 */
[--C-:B------:R-:W-:Y:S02]  /*115b0*/  FFMA.FTZ R7, R222, c[0x0][0x2d0], -R0.reuse ;  /* 0x0000b400de077a23 */ /* 0x100fe40000010800 */
[--C-:B------:R-:W-:Y:S01]  /*115c0*/  FFMA.FTZ R93, R31, c[0x0][0x2d0], -R0.reuse ;  /* 0x0000b4001f5d7a23 */ /* 0x100fe20000010800 */
[----:B------:R-:W-:Y:S01]  /*115d0*/  MOV R31, R64 ;  /* 0x00000040001f7202 */ /* 0x000fe20000000f00 */
[--C-:B------:R-:W-:Y:S01]  /*115e0*/  FFMA.FTZ R103, R60, c[0x0][0x2d0], -R5.reuse ;  /* 0x0000b4003c677a23 */ /* 0x100fe20000010805 */
[----:B------:R1:W-:Y:S01]  /*115f0*/  MUFU.EX2 R222, R8 ;  /* 0x0000000800de7308 */ /* 0x0003e20000000800 */
[--C-:B------:R-:W-:Y:S02]  /*11600*/  FFMA.FTZ R19, R105, c[0x0][0x2d0], -R5.reuse ;  /* 0x0000b40069137a23 */ /* 0x100fe40000010805 */
[--C-:B------:R-:W-:Y:S02]  /*11610*/  FFMA.FTZ R50, R109, c[0x0][0x2d0], -R5.reuse ;  /* 0x0000b4006d327a23 */ /* 0x100fe40000010805 */
[--C-:B------:R-:W-:Y:S01]  /*11620*/  FFMA.FTZ R109, R47, c[0x0][0x2d0], -R0.reuse ;  /* 0x0000b4002f6d7a23 */ /* 0x100fe20000010800 */
[----:B------:R-:W-:Y:S01]  /*11630*/  MOV R47, R52 ;  /* 0x00000034002f7202 */ /* 0x000fe20000000f00 */
        /* <DEDUP_REMOVED lines=9> */
[----:B------:R-:W-:Y:S02]  /*116d0*/  FFMA.FTZ R54, R104, c[0x0][0x2d0], -R5 ;  /* 0x0000b40068367a23 */ /* 0x000fe40000010805 */
[--C-:B------:R-:W-:Y:S02]  /*116e0*/  FFMA.FTZ R14, R221, c[0x0][0x2d0], -R0.reuse ;  /* 0x0000b400dd0e7a23 */ /* 0x100fe40000010800 */
[--C-:B------:R-:W-:Y:S02]  /*116f0*/  FFMA.FTZ R11, R246, c[0x0][0x2d0], -R0.reuse ;  /* 0x0000b400f60b7a23 */ /* 0x100fe40000010800 */
[--C-:B----4-:R-:W-:Y:S02]  /*11700*/  FFMA.FTZ R10, R223, c[0x0][0x2d0], -R0.reuse ;  /* 0x0000b400df0a7a23 */ /* 0x110fe40000010800 */
        /* <DEDUP_REMOVED lines=16> */
[----:B------:R-:W-:Y:S01]  /*11810*/  FFMA.FTZ R39, R106, c[0x0][0x2d0], -R0 ;  /* 0x0000b4006a277a23 */ /* 0x000fe20000010800 */
[----:B------:R-:W-:Y:S01]  /*11820*/  MUFU.EX2 R184, R184 ;  /* 0x000000b800b87308 */ /* 0x000fe20000000800 */
[----:B------:R-:W-:Y:S02]  /*11830*/  FADD.FTZ R0, -R68, R119 ;  /* 0x0000007744007221 */ /* 0x000fe40000010100 */
[--C-:B------:R-:W-:Y:S02]  /*11840*/  FFMA.FTZ R102, R56, c[0x0][0x2d0], -R5.reuse ;  /* 0x0000b40038667a23 */ /* 0x100fe40000010805 */
[----:B------:R-:W-:Y:S02]  /*11850*/  FMUL.FTZ R0, R0, c[0x0][0x2d0] ;  /* 0x0000b40000007a20 */ /* 0x000fe40000410000 */
[--C-:B------:R-:W-:Y:S02]  /*11860*/  FFMA.FTZ R36, R13, c[0x0][0x2d0], -R5.reuse ;  /* 0x0000b4000d247a23 */ /* 0x100fe40000010805 */
[--C-:B------:R-:W-:Y:S01]  /*11870*/  FFMA.FTZ R49, R12, c[0x0][0x2d0], -R5.reuse ;  /* 0x0000b4000c317a23 */ /* 0x100fe20000010805 */
[----:B------:R-:W-:Y:S01]  /*11880*/  MUFU.EX2 R106, R11 ;  /* 0x0000000b006a7308 */ /* 0x000fe20000000800 */
[--C-:B------:R-:W-:Y:S02]  /*11890*/  FFMA.FTZ R99, R57, c[0x0][0x2d0], -R5.reuse ;  /* 0x0000b40039637a23 */ /* 0x100fe40000010805 */
[--C-:B------:R-:W-:Y:S01]  /*118a0*/  FFMA.FTZ R203, R72, c[0x0][0x2d0], -R5.reuse ;  /* 0x0000b40048cb7a23 */ /* 0x100fe20000010805 */
[----:B------:R-:W-:Y:S01]  /*118b0*/  MOV R59, R49 ;  /* 0x00000031003b7202 */ /* 0x000fe20000000f00 */
[----:B------:R-:W-:Y:S05]  /*118c0*/  FFMA.FTZ R202, R73, c[0x0][0x2d0], -R5 ;  /* 0x0000b40049ca7a23 */ /* 0x000fea0000010805 */
        /* <DEDUP_REMOVED lines=40> */
[C---:B--2---:R-:W-:Y:S01]  /*11b50*/  FMUL.FTZ R61, R3.reuse, R121 ;  /* 0x00000079033d7220 */ /* 0x044fe20000410000 */
[----:B------:R-:W-:Y:S01]  /*11b60*/  MOV R74, R32 ;  /* 0x00000020004a7202 */ /* 0x000fe20000000f00 */
[----:B------:R-:W2:Y:S01]  /*11b70*/  LDL.LU R121, [R1+0x2c] ;  /* 0x00002c0001797983 */ /* 0x000ea20000300800 */
[C---:B------:R-:W-:Y:S01]  /*11b80*/  FMUL.FTZ R60, R3.reuse, R120 ;  /* 0x00000078033c7220 */ /* 0x040fe20000410000 */
[----:B-1----:R-:W-:Y:S01]  /*11b90*/  F2FP.PACK_AB R72, R22, R26 ;  /* 0x0000001a1648723e */ /* 0x002fe200000000ff */
[----:B------:R-:W-:Y:S01]  /*11ba0*/  FMUL.FTZ R64, R2, R124 ;  /* 0x0000007c02407220 */ /* 0x000fe20000410000 */
[----:B------:R-:W-:Y:S01]  /*11bb0*/  F2FP.PACK_AB R73, R18, R23 ;  /* 0x000000171249723e */ /* 0x000fe200000000ff */
[C---:B------:R-:W-:Y:S01]  /*11bc0*/  FMUL.FTZ R8, R3.reuse, R148 ;  /* 0x0000009403087220 */ /* 0x040fe20000410000 */
[----:B------:R-:W-:Y:S01]  /*11bd0*/  MOV R148, R36 ;  /* 0x0000002400947202 */ /* 0x000fe20000000f00 */
[----:B------:R-:W1:Y:S01]  /*11be0*/  MUFU.EX2 R120, R7 ;  /* 0x0000000700787308 */ /* 0x000e620000000800 */
        /* <DEDUP_REMOVED lines=9> */
[----:B------:R-:W4:Y:S01]  /*11c80*/  MUFU.EX2 R124, R15 ;  /* 0x0000000f007c7308 */ /* 0x000f220000000800 */
[C---:B------:R-:W-:Y:S01]  /*11c90*/  FMUL.FTZ R28, R3.reuse, R144 ;  /* 0x00000090031c7220 */ /* 0x040fe20000410000 */
[----:B------:R-:W-:Y:S01]  /*11ca0*/  MOV R144, R19 ;  /* 0x0000001300907202 */ /* 0x000fe20000000f00 */
[C---:B------:R-:W-:Y:S01]  /*11cb0*/  FMUL.FTZ R29, R3.reuse, R145 ;  /* 0x00000091031d7220 */ /* 0x040fe20000410000 */
[----:B------:R-:W-:Y:S01]  /*11cc0*/  MOV R141, R51 ;  /* 0x00000033008d7202 */ /* 0x000fe20000000f00 */
[C---:B------:R-:W-:Y:S01]  /*11cd0*/  FMUL.FTZ R40, R3.reuse, R132 ;  /* 0x0000008403287220 */ /* 0x040fe20000410000 */
[----:B------:R-:W-:Y:S01]  /*11ce0*/  MOV R145, R54 ;  /* 0x0000003600917202 */ /* 0x000fe20000000f00 */
[C---:B------:R-:W-:Y:S02]  /*11cf0*/  FMUL.FTZ R41, R3.reuse, R133 ;  /* 0x0000008503297220 */ /* 0x040fe40000410000 */
[C---:B------:R-:W-:Y:S01]  /*11d00*/  FMUL.FTZ R44, R3.reuse, R136 ;  /* 0x00000088032c7220 */ /* 0x040fe20000410000 */
[----:B------:R-:W-:Y:S01]  /*11d10*/  MOV R136, R148 ;  /* 0x0000009400887202 */ /* 0x000fe20000000f00 */
[C---:B------:R-:W-:Y:S01]  /*11d20*/  FMUL.FTZ R45, R3.reuse, R137 ;  /* 0x00000089032d7220 */ /* 0x040fe20000410000 */
[----:B------:R-:W-:Y:S01]  /*11d30*/  MOV R148, R38 ;  /* 0x0000002600947202 */ /* 0x000fe20000000f00 */
[C---:B------:R-:W-:Y:S01]  /*11d40*/  FFMA.FTZ R88, R3.reuse, R88, R248 ;  /* 0x0000005803587223 */ /* 0x040fe200000100f8 */
[----:B------:R-:W-:Y:S01]  /*11d50*/  MUFU.EX2 R132, R84 ;  /* 0x0000005400847308 */ /* 0x000fe20000000800 */
[C---:B------:R-:W-:Y:S01]  /*11d60*/  FMUL.FTZ R56, R3.reuse, R128 ;  /* 0x0000008003387220 */ /* 0x040fe20000410000 */
[----:B------:R-:W-:Y:S01]  /*11d70*/  MOV R128, R63 ;  /* 0x0000003f00807202 */ /* 0x000fe20000000f00 */
[----:B------:R-:W-:Y:S02]  /*11d80*/  FMUL.FTZ R57, R3, R129 ;  /* 0x0000008103397220 */ /* 0x000fe40000410000 */
[C---:B---3--:R-:W-:Y:S01]  /*11d90*/  FFMA.FTZ R3, R2.reuse, R34, R26 ;  /* 0x0000002202037223 */ /* 0x048fe2000001001a */
[----:B------:R-:W-:Y:S01]  /*11da0*/  MOV R34, R33 ;  /* 0x0000002100227202 */ /* 0x000fe20000000f00 */
[C---:B------:R-:W-:Y:S01]  /*11db0*/  FMUL.FTZ R4, R2.reuse, R180 ;  /* 0x000000b402047220 */ /* 0x040fe20000410000 */
[----:B------:R-:W-:Y:S01]  /*11dc0*/  MOV R180, R30 ;  /* 0x0000001e00b47202 */ /* 0x000fe20000000f00 */
[C---:B------:R-:W-:Y:S01]  /*11dd0*/  FMUL.FTZ R5, R2.reuse, R181 ;  /* 0x000000b502057220 */ /* 0x040fe20000410000 */
[----:B------:R-:W-:Y:S01]  /*11de0*/  MOV R181, R83 ;  /* 0x0000005300b57202 */ /* 0x000fe20000000f00 */
[----:B------:R-:W-:Y:S01]  /*11df0*/  FMUL.FTZ R16, R2, R172 ;  /* 0x000000ac02107220 */ /* 0x000fe20000410000 */
[----:B-1----:R-:W-:Y:S01]  /*11e00*/  F2FP.PACK_AB R83, R120, R110 ;  /* 0x0000006e7853723e */ /* 0x002fe200000000ff */
[C---:B------:R-:W-:Y:S01]  /*11e10*/  FMUL.FTZ R17, R2.reuse, R173 ;  /* 0x000000ad02117220 */ /* 0x040fe20000410000 */
[----:B------:R-:W-:Y:S01]  /*11e20*/  MOV R172, R67 ;  /* 0x0000004300ac7202 */ /* 0x000fe20000000f00 */
[C---:B------:R-:W-:Y:S01]  /*11e30*/  FMUL.FTZ R20, R2.reuse, R176 ;  /* 0x000000b002147220 */ /* 0x040fe20000410000 */
[----:B------:R-:W-:Y:S01]  /*11e40*/  MOV R176, R42 ;  /* 0x0000002a00b07202 */ /* 0x000fe20000000f00 */
[C---:B------:R-:W-:Y:S01]  /*11e50*/  FMUL.FTZ R21, R2.reuse, R177 ;  /* 0x000000b102157220 */ /* 0x040fe20000410000 */
        /* <DEDUP_REMOVED lines=17> */
[----:B------:R-:W-:Y:S01]  /*11f70*/  FMUL.FTZ R65, R2, R125 ;  /* 0x0000007d02417220 */ /* 0x000fe20000410000 */
[----:B------:R-:W-:Y:S01]  /*11f80*/  MOV R125, R47 ;  /* 0x0000002f007d7202 */ /* 0x000fe20000000f00 */
[C---:B------:R-:W-:Y:S01]  /*11f90*/  FFMA.FTZ R2, R58.reuse, R6, R23 ;  /* 0x000000063a027223 */ /* 0x040fe20000010017 */
[----:B------:R-:W1:Y:S01]  /*11fa0*/  MUFU.EX2 R107, R92 ;  /* 0x0000005c006b7308 */ /* 0x000e620000000800 */
[----:B------:R-:W-:Y:S01]  /*11fb0*/  FMUL.FTZ R6, R58, R182 ;  /* 0x000000b63a067220 */ /* 0x000fe20000410000 */
[----:B------:R-:W-:Y:S01]  /*11fc0*/  MOV R182, R82 ;  /* 0x0000005200b67202 */ /* 0x000fe20000000f00 */
[----:B------:R-:W-:Y:S01]  /*11fd0*/  FADD.FTZ R94, R18, R2 ;  /* 0x00000002125e7221 */ /* 0x000fe20000010000 */
[----:B------:R-:W-:Y:S01]  /*11fe0*/  MOV R2, R74 ;  /* 0x0000004a00027202 */ /* 0x000fe20000000f00 */
[----:B------:R-:W-:Y:S01]  /*11ff0*/  FMUL.FTZ R7, R58, R183 ;  /* 0x000000b73a077220 */ /* 0x000fe20000410000 */
[----:B------:R-:W-:Y:S01]  /*12000*/  MOV R183, R80 ;  /* 0x0000005000b77202 */ /* 0x000fe20000000f00 */
[----:B------:R-:W-:Y:S01]  /*12010*/  FMUL.FTZ R10, R0, R150 ;  /* 0x00000096000a7220 */ /* 0x000fe20000410000 */
[----:B------:R-:W-:Y:S01]  /*12020*/  F2FP.PACK_AB R74, R182, R2 ;  /* 0x00000002b64a723e */ /* 0x000fe200000000ff */
[----:B------:R-:W-:Y:S01]  /*12030*/  FMUL.FTZ R11, R0, R151 ;  /* 0x00000097000b7220 */ /* 0x000fe20000410000 */
[----:B------:R-:W-:Y:S01]  /*12040*/  F2FP.PACK_AB R75, R222, R183 ;  /* 0x000000b7de4b723e */ /* 0x000fe200000000ff */
[----:B------:R-:W-:Y:S01]  /*12050*/  FADD.FTZ R95, R22, R3 ;  /* 0x00000003165f7221 */ /* 0x000fe20000010000 */
[----:B------:R-:W-:Y:S01]  /*12060*/  F2FP.PACK_AB R80, R216, R248 ;  /* 0x000000f8d850723e */ /* 0x000fe200000000ff */
[----:B------:R-:W-:Y:S01]  /*12070*/  FMUL.FTZ R18, R58, R174 ;  /* 0x000000ae3a127220 */ /* 0x000fe20000410000 */
[----:B----4-:R-:W-:Y:S01]  /*12080*/  F2FP.PACK_AB R82, R124, R111 ;  /* 0x0000006f7c52723e */ /* 0x010fe200000000ff */
[C---:B------:R-:W-:Y:S01]  /*12090*/  FMUL.FTZ R19, R58.reuse, R175 ;  /* 0x000000af3a137220 */ /* 0x040fe20000410000 */
[----:B------:R-:W-:Y:S01]  /*120a0*/  MOV R168, R66 ;  /* 0x0000004200a87202 */ /* 0x000fe20000000f00 */
[-C--:B-----5:R-:W-:Y:S01]  /*120b0*/  HMMA.16816.F32 R4, R72, R76.reuse, R4 ;  /* 0x0000004c4804723c */ /* 0x0a0fe20000001804 */
[----:B------:R-:W-:Y:S04]  /*120c0*/  MUFU.EX2 R133, R101 ;  /* 0x0000006500857308 */ /* 0x000fe80000000800 */
[C---:B------:R-:W-:Y:S01]  /*120d0*/  FMUL.FTZ R34, R58.reuse, R166 ;  /* 0x000000a63a227220 */ /* 0x040fe20000410000 */
[----:B------:R-:W-:Y:S01]  /*120e0*/  MOV R152, R59 ;  /* 0x0000003b00987202 */ /* 0x000fe20000000f00 */
[----:B------:R-:W-:Y:S01]  /*120f0*/  FMUL.FTZ R35, R58, R167 ;  /* 0x000000a73a237220 */ /* 0x000fe20000410000 */
[C---:B------:R-:W-:Y:S03]  /*12100*/  HMMA.16816.F32 R8, R80.reuse, R76, R8 ;  /* 0x0000004c5008723c */ /* 0x040fe60000001808 */
[----:B------:R-:W-:Y:S01]  /*12110*/  MUFU.EX2 R137, R99 ;  /* 0x0000006300897308 */ /* 0x000fe20000000800 */
[----:B------:R-:W-:Y:S01]  /*12120*/  FMUL.FTZ R15, R0, R159 ;  /* 0x0000009f000f7220 */ /* 0x000fe20000410000 */
[----:B------:R-:W-:Y:S01]  /*12130*/  MOV R248, R152 ;  /* 0x0000009800f87202 */ /* 0x000fe20000000f00 */
[C---:B------:R-:W-:Y:S02]  /*12140*/  FMUL.FTZ R22, R58.reuse, R178 ;  /* 0x000000b23a167220 */ /* 0x040fe40000410000 */
[----:B------:R-:W-:Y:S04]  /*12150*/  FMUL.FTZ R23, R58, R179 ;  /* 0x000000b33a177220 */ /* 0x000fe80000410000 */
[C---:B------:R-:W-:Y:S01]  /*12160*/  FMUL.FTZ R26, R0.reuse, R142 ;  /* 0x0000008e001a7220 */ /* 0x040fe20000410000 */
[----:B------:R3:W4:Y:S01]  /*12170*/  MUFU.EX2 R99, R98 ;  /* 0x0000006200637308 */ /* 0x0007220000000800 */
[C---:B------:R-:W-:Y:S02]  /*12180*/  FMUL.FTZ R27, R0.reuse, R143 ;  /* 0x0000008f001b7220 */ /* 0x040fe40000410000 */
[C---:B------:R-:W-:Y:S02]  /*12190*/  FMUL.FTZ R30, R0.reuse, R146 ;  /* 0x00000092001e7220 */ /* 0x040fe40000410000 */
[----:B------:R-:W-:Y:S02]  /*121a0*/  FMUL.FTZ R31, R0, R147 ;  /* 0x00000093001f7220 */ /* 0x000fe40000410000 */
[C---:B------:R-:W-:Y:S02]  /*121b0*/  FMUL.FTZ R38, R58.reuse, R170 ;  /* 0x000000aa3a267220 */ /* 0x040fe40000410000 */
[----:B------:R-:W-:Y:S01]  /*121c0*/  FMUL.FTZ R39, R58, R171 ;  /* 0x000000ab3a277220 */ /* 0x000fe20000410000 */
[----:B------:R5:W-:Y:S01]  /*121d0*/  MUFU.EX2 R101, R96 ;  /* 0x0000006000657308 */ /* 0x000be20000000800 */
[C---:B------:R-:W-:Y:S02]  /*121e0*/  FMUL.FTZ R42, R0.reuse, R134 ;  /* 0x00000086002a7220 */ /* 0x040fe40000410000 */
[C---:B------:R-:W-:Y:S02]  /*121f0*/  FMUL.FTZ R43, R0.reuse, R135 ;  /* 0x00000087002b7220 */ /* 0x040fe40000410000 */
[C---:B------:R-:W-:Y:S02]  /*12200*/  FMUL.FTZ R46, R0.reuse, R138 ;  /* 0x0000008a002e7220 */ /* 0x040fe40000410000 */
[----:B------:R-:W-:Y:S02]  /*12210*/  FMUL.FTZ R47, R0, R139 ;  /* 0x0000008b002f7220 */ /* 0x000fe40000410000 */
[C---:B------:R-:W-:Y:S01]  /*12220*/  FMUL.FTZ R50, R58.reuse, R162 ;  /* 0x000000a23a327220 */ /* 0x040fe20000410000 */
[----:B------:R-:W-:Y:S01]  /*12230*/  MUFU.EX2 R135, R103 ;  /* 0x0000006700877308 */ /* 0x000fe20000000800 */
[C---:B------:R-:W-:Y:S02]  /*12240*/  FMUL.FTZ R51, R58.reuse, R163 ;  /* 0x000000a33a337220 */ /* 0x040fe40000410000 */
[C---:B------:R-:W-:Y:S02]  /*12250*/  FMUL.FTZ R66, R58.reuse, R126 ;  /* 0x0000007e3a427220 */ /* 0x040fe40000410000 */
[C---:B------:R-:W-:Y:S02]  /*12260*/  FMUL.FTZ R67, R58.reuse, R127 ;  /* 0x0000007f3a437220 */ /* 0x040fe40000410000 */
[C---:B------:R-:W-:Y:S02]  /*12270*/  FMUL.FTZ R54, R58.reuse, R154 ;  /* 0x0000009a3a367220 */ /* 0x040fe40000410000 */
[----:B------:R-:W-:Y:S01]  /*12280*/  FMUL.FTZ R55, R58, R155 ;  /* 0x0000009b3a377220 */ /* 0x000fe20000410000 */
[----:B------:R-:W-:Y:S01]  /*12290*/  MUFU.EX2 R126, R86 ;  /* 0x00000056007e7308 */ /* 0x000fe20000000800 */
[----:B------:R-:W-:Y:S02]  /*122a0*/  FMUL.FTZ R58, R0, R130 ;  /* 0x00000082003a7220 */ /* 0x000fe40000410000 */
[----:B------:R-:W-:Y:S02]  /*122b0*/  FADD.FTZ R88, R216, R88 ;  /* 0x00000058d8587221 */ /* 0x000fe40000010000 */
[----:B------:R-:W-:Y:S02]  /*122c0*/  FADD.FTZ R2, R2, R95 ;  /* 0x0000005f02027221 */ /* 0x000fe40000010000 */
[----:B---3--:R-:W-:Y:S02]  /*122d0*/  FADD.FTZ R98, R111, R88 ;  /* 0x000000586f627221 */ /* 0x008fe40000010000 */
[C---:B------:R-:W-:Y:S01]  /*122e0*/  FMUL.FTZ R59, R0.reuse, R131 ;  /* 0x00000083003b7220 */ /* 0x040fe20000410000 */
[----:B------:R-:W-:Y:S01]  /*122f0*/  MUFU.EX2 R127, R85 ;  /* 0x00000055007f7308 */ /* 0x000fe20000000800 */
[C---:B------:R-:W-:Y:S02]  /*12300*/  FMUL.FTZ R62, R0.reuse, R122 ;  /* 0x0000007a003e7220 */ /* 0x040fe40000410000 */
[----:B------:R-:W-:Y:S02]  /*12310*/  FMUL.FTZ R63, R0, R123 ;  /* 0x0000007b003f7220 */ /* 0x000fe40000410000 */
[----:B-----5:R-:W-:Y:S01]  /*12320*/  FADD.FTZ R96, R182, R2 ;  /* 0x00000002b6607221 */ /* 0x020fe20000010000 */
[----:B------:R-:W-:Y:S01]  /*12330*/  MOV R182, R125 ;  /* 0x0000007d00b67202 */ /* 0x000fe20000000f00 */
[----:B------:R-:W-:Y:S03]  /*12340*/  FADD.FTZ R2, R124, R98 ;  /* 0x000000627c027221 */ /* 0x000fe60000010000 */
[----:B------:R-:W-:Y:S01]  /*12350*/  MUFU.EX2 R130, R112 ;  /* 0x0000007000827308 */ /* 0x000fe20000000800 */
[----:B-1----:R-:W-:Y:S09]  /*12360*/  FADD.FTZ R2, R107, R2 ;  /* 0x000000026b027221 */ /* 0x002ff20000010000 */
[----:B------:R1:W-:Y:S10]  /*12370*/  MUFU.EX2 R112, R87 ;  /* 0x0000005700707308 */ /* 0x0003f40000000800 */
[----:B------:R-:W-:Y:S10]  /*12380*/  MUFU.EX2 R122, R89 ;  /* 0x00000059007a7308 */ /* 0x000ff40000000800 */
[----:B------:R-:W-:Y:S01]  /*12390*/  MUFU.EX2 R103, R172 ;  /* 0x000000ac00677308 */ /* 0x000fe20000000800 */
[----:B-1----:R-:W-:Y:S09]  /*123a0*/  LDSM.16.MT88.4 R84, [R225+0x800] ;  /* 0x00080000e154783b */ /* 0x002ff20000004200 */
[----:B------:R-:W-:Y:S10]  /*123b0*/  MUFU.EX2 R111, R165 ;  /* 0x000000a5006f7308 */ /* 0x000ff40000000800 */
[----:B------:R-:W-:Y:S10]  /*123c0*/  MUFU.EX2 R131, R102 ;  /* 0x0000006600837308 */ /* 0x000ff40000000800 */
[----:B------:R1:W-:Y:S10]  /*123d0*/  MUFU.EX2 R102, R93 ;  /* 0x0000005d00667308 */ /* 0x0003f40000000800 */
[----:B------:R-:W-:Y:S10]  /*123e0*/  MUFU.EX2 R125, R109 ;  /* 0x0000006d007d7308 */ /* 0x000ff40000000800 */
[----:B------:R-:W-:Y:S10]  /*123f0*/  MUFU.EX2 R109, R160 ;  /* 0x000000a0006d7308 */ /* 0x000ff40000000800 */
[----:B------:R-:W-:Y:S10]  /*12400*/  MUFU.EX2 R134, R100 ;  /* 0x0000006400867308 */ /* 0x000ff40000000800 */
[----:B------:R3:W5:Y:S10]  /*12410*/  MUFU.EX2 R100, R97 ;  /* 0x0000006100647308 */ /* 0x0007740000000800 */
[----:B------:R-:W-:Y:S10]  /*12420*/  MUFU.EX2 R123, R116 ;  /* 0x00000074007b7308 */ /* 0x000ff40000000800 */
[----:B------:R-:W-:Y:S10]  /*12430*/  MUFU.EX2 R116, R182 ;  /* 0x000000b600747308 */ /* 0x000ff40000000800 */
[----:B------:R-:W-:Y:S10]  /*12440*/  MUFU.EX2 R129, R113 ;  /* 0x0000007100817308 */ /* 0x000ff40000000800 */
[----:B------:R-:W-:Y:S01]  /*12450*/  MUFU.EX2 R152, R115 ;  /* 0x0000007300987308 */ /* 0x000fe20000000800 */
[C---:B--2---:R-:W-:Y:S02]  /*12460*/  FFMA.FTZ R3, R0.reuse, R121, R14 ;  /* 0x0000007900037223 */ /* 0x044fe4000001000e */
[----:B------:R-:W-:Y:S02]  /*12470*/  FMUL.FTZ R14, R0, R158 ;  /* 0x0000009e000e7220 */ /* 0x000fe40000410000 */
[----:B------:R-:W-:Y:S01]  /*12480*/  FADD.FTZ R0, R183, R94 ;  /* 0x0000005eb7007221 */ /* 0x000fe20000010000 */
[----:B------:R-:W-:Y:S01]  /*12490*/  MOV R183, R128 ;  /* 0x0000008000b77202 */ /* 0x000fe20000000f00 */
[----:B-1----:R-:W-:Y:S03]  /*124a0*/  LDSM.16.MT88.4 R92, [R226+0x1000] ;  /* 0x00100000e25c783b */ /* 0x002fe60000004200 */
[----:B------:R-:W1:Y:S01]  /*124b0*/  MUFU.EX2 R121, R118 ;  /* 0x0000007600797308 */ /* 0x000e620000000800 */
[----:B------:R-:W-:Y:S01]  /*124c0*/  FADD.FTZ R3, R106, R3 ;  /* 0x000000036a037221 */ /* 0x000fe20000010000 */
[-C--:B------:R-:W-:Y:S03]  /*124d0*/  HMMA.16816.F32 R12, R80, R78.reuse, R12 ;  /* 0x0000004e500c723c */ /* 0x080fe6000000180c */
[----:B---3--:R-:W-:Y:S01]  /*124e0*/  FADD.FTZ R97, R110, R3 ;  /* 0x000000036e617221 */ /* 0x008fe20000010000 */
[----:B------:R-:W-:Y:S01]  /*124f0*/  MOV R128, R136 ;  /* 0x0000008800807202 */ /* 0x000fe20000000f00 */
[----:B------:R-:W-:Y:S02]  /*12500*/  FADD.FTZ R3, R222, R0 ;  /* 0x00000000de037221 */ /* 0x000fe40000010000 */
[----:B------:R-:W-:Y:S01]  /*12510*/  FADD.FTZ R0, R120, R97 ;  /* 0x0000006178007221 */ /* 0x000fe20000010000 */
[C---:B------:R-:W-:Y:S01]  /*12520*/  HMMA.16816.F32 R16, R72.reuse, R78, R16 ;  /* 0x0000004e4810723c */ /* 0x040fe20000001810 */
[----:B------:R-:W2:Y:S01]  /*12530*/  LDSM.16.MT88.4 R76, [R229] ;  /* 0x00000000e54c783b */ /* 0x000ea20000004200 */
[----:B------:R3:W3:Y:S02]  /*12540*/  MUFU.EX2 R118, R91 ;  /* 0x0000005b00767308 */ /* 0x0006e40000000800 */
[----:B----4-:R-:W-:Y:S02]  /*12550*/  FADD.FTZ R0, R99, R0 ;  /* 0x0000000063007221 */ /* 0x010fe40000010000 */
[----:B------:R-:W-:Y:S02]  /*12560*/  FADD.FTZ R3, R186, R3 ;  /* 0x00000003ba037221 */ /* 0x000fe40000010000 */
[----:B-----5:R-:W-:Y:S04]  /*12570*/  FADD.FTZ R0, R100, R0 ;  /* 0x0000000064007221 */ /* 0x020fe80000010000 */
[----:B------:R4:W-:Y:S01]  /*12580*/  MUFU.EX2 R110, R161 ;  /* 0x000000a1006e7308 */ /* 0x0009e20000000800 */
[----:B------:R-:W-:Y:S02]  /*12590*/  FADD.FTZ R0, R101, R0 ;  /* 0x0000000065007221 */ /* 0x000fe40000010000 */
[----:B------:R-:W-:Y:S02]  /*125a0*/  FADD.FTZ R3, R185, R3 ;  /* 0x00000003b9037221 */ /* 0x000fe40000010000 */
[----:B------:R-:W-:Y:S02]  /*125b0*/  FADD.FTZ R0, R102, R0 ;  /* 0x0000000066007221 */ /* 0x000fe40000010000 */
[----:B------:R-:W-:Y:S02]  /*125c0*/  FADD.FTZ R3, R184, R3 ;  /* 0x00000003b8037221 */ /* 0x000fe40000010000 */
[----:B------:R-:W-:Y:S01]  /*125d0*/  FADD.FTZ R0, R104, R0 ;  /* 0x0000000068007221 */ /* 0x000fe20000010000 */
[----:B------:R-:W-:Y:S01]  /*125e0*/  MUFU.EX2 R136, R114 ;  /* 0x0000007200887308 */ /* 0x000fe20000000800 */
[----:B-1----:R-:W-:Y:S02]  /*125f0*/  FADD.FTZ R3, R121, R3 ;  /* 0x0000000379037221 */ /* 0x002fe40000010000 */
[----:B------:R-:W-:Y:S01]  /*12600*/  FADD.FTZ R0, R105, R0 ;  /* 0x0000000069007221 */ /* 0x000fe20000010000 */
[----:B---3--:R-:W-:Y:S01]  /*12610*/  LDSM.16.MT88.4 R88, [R226+0x800] ;  /* 0x00080000e258783b */ /* 0x008fe20000004200 */
[----:B------:R-:W-:Y:S02]  /*12620*/  FADD.FTZ R2, R118, R2 ;  /* 0x0000000276027221 */ /* 0x000fe40000010000 */
[----:B------:R-:W-:Y:S02]  /*12630*/  FADD.FTZ R3, R117, R3 ;  /* 0x0000000375037221 */ /* 0x000fe40000010000 */
[----:B------:R-:W-:Y:S01]  /*12640*/  FADD.FTZ R2, R119, R2 ;  /* 0x0000000277027221 */ /* 0x000fe20000010000 */
[----:B------:R-:W1:Y:S01]  /*12650*/  MUFU.EX2 R114, R108 ;  /* 0x0000006c00727308 */ /* 0x000e620000000800 */
[----:B------:R-:W-:Y:S02]  /*12660*/  FADD.FTZ R3, R123, R3 ;  /* 0x000000037b037221 */ /* 0x000fe40000010000 */
[----:B------:R-:W-:Y:S01]  /*12670*/  FADD.FTZ R2, R122, R2 ;  /* 0x000000027a027221 */ /* 0x000fe20000010000 */
[----:B----4-:R-:W-:Y:S01]  /*12680*/  LDSM.16.MT88.4 R160, [R226+0x3000] ;  /* 0x00300000e2a0783b */ /* 0x010fe20000004200 */
[----:B------:R-:W-:Y:S02]  /*12690*/  FADD.FTZ R3, R129, R3 ;  /* 0x0000000381037221 */ /* 0x000fe40000010000 */
[----:B------:R-:W-:Y:S01]  /*126a0*/  FADD.FTZ R2, R112, R2 ;  /* 0x0000000270027221 */ /* 0x000fe20000010000 */
[-C--:B--2---:R-:W-:Y:S02]  /*126b0*/  HMMA.16816.F32 R20, R72, R76.reuse, R20 ;  /* 0x0000004c4814723c */ /* 0x084fe40000001814 */
[----:B------:R2:W-:Y:S01]  /*126c0*/  MUFU.EX2 R108, R164 ;  /* 0x000000a4006c7308 */ /* 0x0005e20000000800 */
[----:B------:R-:W-:Y:S04]  /*126d0*/  FADD.FTZ R2, R126, R2 ;  /* 0x000000027e027221 */ /* 0x000fe80000010000 */
[----:B------:R-:W-:Y:S01]  /*126e0*/  FADD.FTZ R98, R127, R2 ;  /* 0x000000027f627221 */ /* 0x000fe20000010000 */
[C---:B------:R-:W-:Y:S04]  /*126f0*/  HMMA.16816.F32 R24, R80.reuse, R76, R24 ;  /* 0x0000004c5018723c */ /* 0x040fe80000001818 */
[----:B------:R-:W3:Y:S01]  /*12700*/  MUFU.EX2 R115, R153 ;  /* 0x0000009900737308 */ /* 0x000ee20000000800 */
[----:B------:R-:W-:Y:S02]  /*12710*/  FADD.FTZ R2, R130, R3 ;  /* 0x0000000382027221 */ /* 0x000fe40000010000 */
[----:B-1----:R-:W-:Y:S01]  /*12720*/  FADD.FTZ R97, R114, R0 ;  /* 0x0000000072617221 */ /* 0x002fe20000010000 */
[-C--:B------:R-:W-:Y:S04]  /*12730*/  HMMA.16816.F32 R28, R80, R78.reuse, R28 ;  /* 0x0000004e501c723c */ /* 0x080fe8000000181c */
[----:B------:R-:W-:Y:S02]  /*12740*/  FADD.FTZ R0, R132, R98 ;  /* 0x0000006284007221 */ /* 0x000fe40000010000 */
[----:B------:R-:W-:Y:S01]  /*12750*/  MUFU.EX2 R113, R169 ;  /* 0x000000a900717308 */ /* 0x000fe20000000800 */
[----:B------:R-:W-:Y:S01]  /*12760*/  FADD.FTZ R2, R133, R2 ;  /* 0x0000000285027221 */ /* 0x000fe20000010000 */
[C---:B------:R-:W-:Y:S01]  /*12770*/  HMMA.16816.F32 R32, R72.reuse, R78, R32 ;  /* 0x0000004e4820723c */ /* 0x040fe20000001820 */
[----:B------:R-:W1:Y:S07]  /*12780*/  LDSM.16.MT88.4 R76, [R226] ;  /* 0x00000000e24c783b */ /* 0x000e6e0000004200 */
[----:B------:R-:W-:Y:S01]  /*12790*/  MUFU.EX2 R128, R128 ;  /* 0x0000008000807308 */ /* 0x000fe20000000800 */
[----:B--2---:R-:W-:Y:S03]  /*127a0*/  LDSM.16.MT88.4 R164, [R229+0x3000] ;  /* 0x00300000e5a4783b */ /* 0x004fe60000004200 */
[----:B---3--:R-:W-:Y:S06]  /*127b0*/  F2FP.PACK_AB R124, R115, R116 ;  /* 0x00000074737c723e */ /* 0x008fec00000000ff */
[----:B------:R-:W-:Y:S01]  /*127c0*/  MUFU.EX2 R106, R176 ;  /* 0x000000b0006a7308 */ /* 0x000fe20000000800 */
[-C--:B-1----:R-:W-:Y:S08]  /*127d0*/  HMMA.16816.F32 R36, R72, R76.reuse, R36 ;  /* 0x0000004c4824723c */ /* 0x082ff00000001824 */
[C---:B------:R-:W-:Y:S08]  /*127e0*/  HMMA.16816.F32 R40, R80.reuse, R76, R40 ;  /* 0x0000004c5028723c */ /* 0x040ff00000001828 */
[-C--:B------:R-:W-:Y:S08]  /*127f0*/  HMMA.16816.F32 R44, R80, R78.reuse, R44 ;  /* 0x0000004e502c723c */ /* 0x080ff0000000182c */
[C---:B------:R-:W-:Y:S01]  /*12800*/  HMMA.16816.F32 R48, R72.reuse, R78, R48 ;  /* 0x0000004e4830723c */ /* 0x040fe20000001830 */
[----:B------:R-:W1:Y:S07]  /*12810*/  LDSM.16.MT88.4 R76, [R228] ;  /* 0x00000000e44c783b */ /* 0x000e6e0000004200 */
[-C--:B-1----:R-:W-:Y:S08]  /*12820*/  HMMA.16816.F32 R52, R72, R76.reuse, R52 ;  /* 0x0000004c4834723c */ /* 0x082ff00000001834 */
[C---:B------:R-:W-:Y:S07]  /*12830*/  HMMA.16816.F32 R56, R80.reuse, R76, R56 ;  /* 0x0000004c5038723c */ /* 0x040fee0000001838 */
[----:B------:R-:W-:Y:S01]  /*12840*/  F2FP.PACK_AB R76, R118, R107 ;  /* 0x0000006b764c723e */ /* 0x000fe200000000ff */
[-C--:B------:R-:W-:Y:S01]  /*12850*/  HMMA.16816.F32 R60, R80, R78.reuse, R60 ;  /* 0x0000004e503c723c */ /* 0x080fe2000000183c */
[----:B------:R-:W1:Y:S01]  /*12860*/  LDSM.16.MT88.4 R80, [R229+0x800] ;  /* 0x00080000e550783b */ /* 0x000e620000004200 */
[----:B------:R-:W-:Y:S02]  /*12870*/  MUFU.EX2 R118, R183 ;  /* 0x000000b700767308 */ /* 0x000fe40000000800 */
[----:B------:R-:W-:Y:S04]  /*12880*/  F2FP.PACK_AB R77, R100, R99 ;  /* 0x00000063644d723e */ /* 0x000fe800000000ff */
[----:B------:R-:W-:Y:S04]  /*12890*/  HMMA.16816.F32 R64, R72, R78, R64 ;  /* 0x0000004e4840723c */ /* 0x000fe80000001840 */
[----:B------:R-:W-:Y:S03]  /*128a0*/  MUFU.EX2 R107, R177 ;  /* 0x000000b1006b7308 */ /* 0x000fe60000000800 */
[----:B------:R-:W-:Y:S02]  /*128b0*/  F2FP.PACK_AB R72, R197, R198 ;  /* 0x000000c6c548723e */ /* 0x000fe400000000ff */
[----:B------:R-:W-:Y:S03]  /*128c0*/  F2FP.PACK_AB R73, R185, R186 ;  /* 0x000000bab949723e */ /* 0x000fe600000000ff */
[----:B------:R-:W-:Y:S02]  /*128d0*/  F2FP.PACK_AB R74, R195, R196 ;  /* 0x000000c4c34a723e */ /* 0x000fe400000000ff */
[----:B------:R-:W-:Y:S01]  /*128e0*/  F2FP.PACK_AB R75, R121, R184 ;  /* 0x000000b8794b723e */ /* 0x000fe200000000ff */
[----:B------:R-:W-:Y:S01]  /*128f0*/  MUFU.EX2 R99, R141 ;  /* 0x0000008d00637308 */ /* 0x000fe20000000800 */
[----:B------:R-:W-:Y:S02]  /*12900*/  F2FP.PACK_AB R78, R122, R119 ;  /* 0x000000777a4e723e */ /* 0x000fe400000000ff */
[----:B------:R-:W-:Y:S03]  /*12910*/  F2FP.PACK_AB R79, R102, R101 ;  /* 0x00000065664f723e */ /* 0x000fe600000000ff */
[-C--:B------:R-:W-:Y:S04]  /*12920*/  HMMA.16816.F32 R4, R72, R84.reuse, R4 ;  /* 0x000000544804723c */ /* 0x080fe80000001804 */
[----:B------:R-:W-:Y:S04]  /*12930*/  MUFU.EX2 R102, R181 ;  /* 0x000000b500667308 */ /* 0x000fe80000000800 */
[C---:B------:R-:W-:Y:S06]  /*12940*/  HMMA.16816.F32 R8, R76.reuse, R84, R8 ;  /* 0x000000544c08723c */ /* 0x040fec0000001808 */
[----:B------:R-:W-:Y:S02]  /*12950*/  MUFU.EX2 R100, R144 ;  /* 0x0000009000647308 */ /* 0x000fe40000000800 */
[-C--:B------:R-:W-:Y:S08]  /*12960*/  HMMA.16816.F32 R12, R76, R86.reuse, R12 ;  /* 0x000000564c0c723c */ /* 0x080ff0000000180c */
[C---:B------:R-:W-:Y:S01]  /*12970*/  HMMA.16816.F32 R16, R72.reuse, R86, R16 ;  /* 0x000000564810723c */ /* 0x040fe20000001810 */
[----:B------:R-:W2:Y:S01]  /*12980*/  LDSM.16.MT88.4 R84, [R228+0x800] ;  /* 0x00080000e454783b */ /* 0x000ea20000004200 */
[----:B------:R-:W-:Y:S06]  /*12990*/  MUFU.EX2 R119, R248 ;  /* 0x000000f800777308 */ /* 0x000fec0000000800 */
[-C--:B-1----:R-:W-:Y:S04]  /*129a0*/  HMMA.16816.F32 R20, R72, R80.reuse, R20 ;  /* 0x000000504814723c */ /* 0x082fe80000001814 */
[----:B------:R-:W1:Y:S04]  /*129b0*/  MUFU.EX2 R101, R145 ;  /* 0x0000009100657308 */ /* 0x000e680000000800 */
[C---:B------:R-:W-:Y:S08]  /*129c0*/  HMMA.16816.F32 R24, R76.reuse, R80, R24 ;  /* 0x000000504c18723c */ /* 0x040ff00000001818 */
[-C--:B------:R-:W-:Y:S08]  /*129d0*/  HMMA.16816.F32 R28, R76, R82.reuse, R28 ;  /* 0x000000524c1c723c */ /* 0x080ff0000000181c */
[C---:B------:R-:W-:Y:S01]  /*129e0*/  HMMA.16816.F32 R32, R72.reuse, R82, R32 ;  /* 0x000000524820723c */ /* 0x040fe20000001820 */
[----:B------:R-:W3:Y:S03]  /*129f0*/  LDSM.16.MT88.4 R80, [R225+0x1000] ;  /* 0x00100000e150783b */ /* 0x000ee60000004200 */
[----:B-1----:R-:W-:Y:S04]  /*12a00*/  F2FP.PACK_AB R120, R100, R101 ;  /* 0x000000656478723e */ /* 0x002fe800000000ff */
[-C--:B------:R-:W-:Y:S08]  /*12a10*/  HMMA.16816.F32 R36, R72, R88.reuse, R36 ;  /* 0x000000584824723c */ /* 0x080ff00000001824 */
[C---:B------:R-:W-:Y:S08]  /*12a20*/  HMMA.16816.F32 R40, R76.reuse, R88, R40 ;  /* 0x000000584c28723c */ /* 0x040ff00000001828 */
[-C--:B------:R-:W-:Y:S08]  /*12a30*/  HMMA.16816.F32 R44, R76, R90.reuse, R44 ;  /* 0x0000005a4c2c723c */ /* 0x080ff0000000182c */
[C---:B------:R-:W-:Y:S01]  /*12a40*/  HMMA.16816.F32 R48, R72.reuse, R90, R48 ;  /* 0x0000005a4830723c */ /* 0x040fe20000001830 */
[----:B------:R-:W1:Y:S07]  /*12a50*/  LDSM.16.MT88.4 R88, [R229+0x1000] ;  /* 0x00100000e558783b */ /* 0x000e6e0000004200 */
        /* <DEDUP_REMOVED lines=10> */
[----:B------:R-:W-:Y:S01]  /*12b00*/  F2FP.PACK_AB R73, R123, R117 ;  /* 0x000000757b49723e */ /* 0x000fe200000000ff */
[----:B------:R4:W-:Y:S02]  /*12b10*/  MUFU.EX2 R104, R173 ;  /* 0x000000ad00687308 */ /* 0x0009e40000000800 */
[----:B------:R-:W-:Y:S02]  /*12b20*/  F2FP.PACK_AB R74, R191, R192 ;  /* 0x000000c0bf4a723e */ /* 0x000fe400000000ff */
[----:B------:R-:W-:Y:S02]  /*12b30*/  F2FP.PACK_AB R75, R130, R129 ;  /* 0x00000081824b723e */ /* 0x000fe400000000ff */
[----:B------:R-:W-:Y:S02]  /*12b40*/  F2FP.PACK_AB R76, R126, R112 ;  /* 0x000000707e4c723e */ /* 0x000fe400000000ff */
[----:B------:R-:W-:Y:S02]  /*12b50*/  F2FP.PACK_AB R79, R125, R114 ;  /* 0x000000727d4f723e */ /* 0x000fe400000000ff */
[----:B------:R-:W5:Y:S01]  /*12b60*/  MUFU.EX2 R105, R180 ;  /* 0x000000b400697308 */ /* 0x000f620000000800 */
[-C--:B---3--:R-:W-:Y:S03]  /*12b70*/  HMMA.16816.F32 R4, R72, R80.reuse, R4 ;  /* 0x000000504804723c */ /* 0x088fe60000001804 */
[----:B------:R-:W-:Y:S02]  /*12b80*/  F2FP.PACK_AB R126, R108, R111 ;  /* 0x0000006f6c7e723e */ /* 0x000fe400000000ff */
[----:B------:R-:W-:Y:S03]  /*12b90*/  MOV R117, R71 ;  /* 0x0000004700757202 */ /* 0x000fe60000000f00 */
[C---:B------:R-:W-:Y:S01]  /*12ba0*/  HMMA.16816.F32 R8, R76.reuse, R80, R8 ;  /* 0x000000504c08723c */ /* 0x040fe20000001808 */
[----:B------:R-:W-:Y:S01]  /*12bb0*/  MUFU.EX2 R112, R168 ;  /* 0x000000a800707308 */ /* 0x000fe20000000800 */
[----:B----4-:R-:W-:Y:S06]  /*12bc0*/  LDSM.16.MT88.4 R172, [R225+0x3000] ;  /* 0x00300000e1ac783b */ /* 0x010fec0000004200 */
[-C--:B------:R-:W-:Y:S04]  /*12bd0*/  HMMA.16816.F32 R12, R76, R82.reuse, R12 ;  /* 0x000000524c0c723c */ /* 0x080fe8000000180c */
[----:B-----5:R-:W-:Y:S04]  /*12be0*/  F2FP.PACK_AB R127, R105, R107 ;  /* 0x0000006b697f723e */ /* 0x020fe800000000ff */
[C---:B------:R-:W-:Y:S01]  /*12bf0*/  HMMA.16816.F32 R16, R72.reuse, R82, R16 ;  /* 0x000000524810723c */ /* 0x040fe20000001810 */
[----:B------:R-:W3:Y:S07]  /*12c00*/  LDSM.16.MT88.4 R80, [R225+0x1800] ;  /* 0x00180000e150783b */ /* 0x000eee0000004200 */
[-C--:B-1----:R-:W-:Y:S08]  /*12c10*/  HMMA.16816.F32 R20, R72, R88.reuse, R20 ;  /* 0x000000584814723c */ /* 0x082ff00000001814 */
        /* <DEDUP_REMOVED lines=83> */
[----:B------:R-:W-:Y:S02]  /*13150*/  F2FP.PACK_AB R76, R128, R219 ;  /* 0x000000db804c723e */ /* 0x000fe400000000ff */
[----:B------:R-:W-:Y:S03]  /*13160*/  F2FP.PACK_AB R79, R102, R103 ;  /* 0x00000067664f723e */ /* 0x000fe600000000ff */
[-C--:B---3--:R-:W-:Y:S08]  /*13170*/  HMMA.16816.F32 R4, R72, R80.reuse, R4 ;  /* 0x000000504804723c */ /* 0x088ff00000001804 */
        /* <DEDUP_REMOVED lines=20> */
[C---:B------:R-:W-:Y:S08]  /*132c0*/  HMMA.16816.F32 R56, R76.reuse, R84, R56 ;  /* 0x000000544c38723c */ /* 0x040ff00000001838 */
[-C--:B------:R-:W-:Y:S07]  /*132d0*/  HMMA.16816.F32 R60, R76, R86.reuse, R60 ;  /* 0x000000564c3c723c */ /* 0x080fee000000183c */
[----:B------:R-:W-:Y:S01]  /*132e0*/  FADD.FTZ R76, R125, R97 ;  /* 0x000000617d4c7221 */ /* 0x000fe20000010000 */
[----:B------:R-:W-:Y:S04]  /*132f0*/  HMMA.16816.F32 R64, R72, R86, R64 ;  /* 0x000000564840723c */ /* 0x000fe80000001840 */
[----:B------:R-:W-:Y:S01]  /*13300*/  F2FP.PACK_AB R125, R112, R113 ;  /* 0x00000071707d723e */ /* 0x000fe200000000ff */
[----:B------:R-:W-:Y:S02]  /*13310*/  FADD.FTZ R77, R131, R0 ;  /* 0x00000000834d7221 */ /* 0x000fe40000010000 */
[----:B------:R-:W-:Y:S02]  /*13320*/  FADD.FTZ R72, R134, R2 ;  /* 0x0000000286487221 */ /* 0x000fe40000010000 */
[----:B------:R-:W-:Y:S02]  /*13330*/  FADD.FTZ R0, R189, R3 ;  /* 0x00000003bd007221 */ /* 0x000fe40000010000 */
[-C--:B------:R-:W-:Y:S01]  /*13340*/  HMMA.16816.F32 R180, R124, R172.reuse, R4 ;  /* 0x000000ac7cb4723c */ /* 0x080fe20000001804 */
[----:B------:R-:W1:Y:S04]  /*13350*/  LDSM.16.MT88.4 R4, [R228+0x3000] ;  /* 0x00300000e404783b */ /* 0x000e680000004200 */
[----:B------:R-:W-:Y:S02]  /*13360*/  FADD.FTZ R3, R137, R77 ;  /* 0x0000004d89037221 */ /* 0x000fe40000010000 */
[----:B------:R-:W-:Y:S01]  /*13370*/  FADD.FTZ R76, R217, R76 ;  /* 0x0000004cd94c7221 */ /* 0x000fe20000010000 */
[C---:B------:R-:W-:Y:S04]  /*13380*/  HMMA.16816.F32 R148, R120.reuse, R172, R8 ;  /* 0x000000ac7894723c */ /* 0x040fe80000001808 */
[----:B------:R-:W-:Y:S02]  /*13390*/  FADD.FTZ R2, R218, R76 ;  /* 0x0000004cda027221 */ /* 0x000fe40000010000 */
[----:B------:R-:W-:Y:S02]  /*133a0*/  FADD.FTZ R0, R199, R0 ;  /* 0x00000000c7007221 */ /* 0x000fe40000010000 */
[-C--:B------:R-:W-:Y:S04]  /*133b0*/  HMMA.16816.F32 R156, R120, R174.reuse, R12 ;  /* 0x000000ae789c723c */ /* 0x080fe8000000180c */
        /* <DEDUP_REMOVED lines=50> */
[----:B------:R-:W-:Y:S01]  /*136e0*/  FADD.FTZ R2, R119, R10 ;  /* 0x0000000a77027221 */ /* 0x000fe20000010000 */
[----:B------:R-:W-:Y:S01]  /*136f0*/  MOV R119, R68 ;  /* 0x0000004400777202 */ /* 0x000fe20000000f00 */
[----:B------:R-:W-:Y:S01]  /*13700*/  FADD.FTZ R3, R115, R3 ;  /* 0x0000000373037221 */ /* 0x000fe20000010000 */
[----:B------:R-:W-:Y:S04]  /*13710*/  HMMA.16816.F32 R124, R124, R6, R64 ;  /* 0x000000067c7c723c */ /* 0x000fe80000001840 */
[----:B------:R-:W-:Y:S02]  /*13720*/  FADD.FTZ R3, R111, R3 ;  /* 0x000000036f037221 */ /* 0x000fe40000010000 */
[----:B------:R-:W-:Y:S01]  /*13730*/  FADD.FTZ R4, R118, R2 ;  /* 0x0000000276047221 */ /* 0x000fe20000010000 */
[----:B------:R-:W-:Y:S01]  /*13740*/  MOV R118, R70 ;  /* 0x0000004600767202 */ /* 0x000fe20000000f00 */
[----:B------:R-:W-:Y:S04]  /*13750*/  FADD.FTZ R3, R108, R3 ;  /* 0x000000036c037221 */ /* 0x000fe80000010000 */
[----:B------:R-:W-:Y:S01]  /*13760*/  FADD.FTZ R5, R102, R0 ;  /* 0x0000000066057221 */ /* 0x000fe20000010000 */
[----:B------:R1:W-:Y:S01]  /*13770*/  STL [R1+0x24], R3 ;  /* 0x0000240301007387 */ /* 0x0003e20000100800 */
        /* <DEDUP_REMOVED lines=10> */
[----:B------:R-:W-:Y:S02]  /*13820*/  IADD3 R0, R245, -0x1, RZ ;  /* 0xfffffffff5007810 */ /* 0x000fe40007ffe0ff */
[----:B------:R2:W-:Y:S01]  /*13830*/  STL [R1+0x28], R5 ;  /* 0x0000280501007387 */ /* 0x0005e20000100800 */
[----:B------:R-:W-:Y:S01]  /*13840*/  FADD.FTZ R2, R80, R2 ;  /* 0x0000000250027221 */ /* 0x000fe20000010000 */
[----:B------:R-:W-:Y:S01]  /*13850*/  MOV R245, R0 ;  /* 0x0000000000f57202 */ /* 0x000fe20000000f00 */
[----:B-1----:R-:W-:Y:S05]  /*13860*/  FADD.FTZ R3, R88, R4 ;  /* 0x0000000458037221 */ /* 0x002fea0000010000 */
[----:B------:R2:W-:Y:S04]  /*13870*/  STL [R1+0x20], R3 ;  /* 0x0000200301007387 */ /* 0x0005e80000100800 */
[----:B------:R2:W-:Y:S02]  /*13880*/  STL [R1+0x2c], R2 ;  /* 0x00002c0201007387 */ /* 0x0005e40000100800 */
[----:B--2---:R-:W-:-:S05]  /*13890*/  @P0 BRA `(.L_x_563) ;  /* 0xffffade000000947 */ /* 0x004fca000383ffff */
.L_x_556:
[----:B------:R-:W-:Y:S05]  /*138a0*/  BRA.DIV ~URZ, `(.L_x_564) ;  /* 0x000075127f007947 */ /* 0x000fea000b800000 */
[----:B------:R-:W2:Y:S04]  /*138b0*/  LDL R0, [R1+0x24] ;  /* 0x0000240001007983 */ /* 0x000ea80000100800 */
[----:B--2---:R1:W2:Y:S02]  /*138c0*/  SHFL.BFLY PT, R5, R0, 0x2, 0x1f ;  /* 0x0c401f0000057f89 */ /* 0x0042a400000e0000 */
.L_x_616:
[----:B-1----:R-:W3:Y:S02]  /*138d0*/  LDL.LU R0, [R1+0x24] ;  /* 0x0000240001007983 */ /* 0x002ee40000300800 */
[----:B--23--:R-:W-:Y:S01]  /*138e0*/  FADD.FTZ R5, R5, R0 ;  /* 0x0000000005057221 */ /* 0x00cfe20000010000 */
[----:B------:R-:W-:Y:S05]  /*138f0*/  BRA.DIV ~URZ, `(.L_x_565) ;  /* 0x000075227f007947 */ /* 0x000fea000b800000 */
[----:B------:R-:W2:Y:S04]  /*13900*/  LDL.LU R2, [R1+0x28] ;  /* 0x0000280001027983 */ /* 0x000ea80000300800 */
[----:B------:R-:W3:Y:S04]  /*13910*/  LDL.LU R0, [R1+0x20] ;  /* 0x0000200001007983 */ /* 0x000ee80000300800 */
[----:B------:R-:W4:Y:S04]  /*13920*/  LDL.LU R9, [R1+0x2c] ;  /* 0x00002c0001097983 */ /* 0x000f280000300800 */
[----:B--2---:R-:W1:Y:S04]  /*13930*/  SHFL.BFLY PT, R6, R2, 0x2, 0x1f ;  /* 0x0c401f0002067f89 */ /* 0x004e6800000e0000 */
[----:B---3--:R-:W2:Y:S04]  /*13940*/  SHFL.BFLY PT, R7, R0, 0x2, 0x1f ;  /* 0x0c401f0000077f89 */ /* 0x008ea800000e0000 */
[----:B----4-:R-:W3:Y:S01]  /*13950*/  SHFL.BFLY PT, R4, R9, 0x2, 0x1f ;  /* 0x0c401f0009047f89 */ /* 0x010ee200000e0000 */
[----:B-1----:R-:W-:-:S02]  /*13960*/  FADD.FTZ R6, R6, R2 ;  /* 0x0000000206067221 */ /* 0x002fc40000010000 */
[----:B--2---:R-:W-:-:S03]  /*13970*/  FADD.FTZ R7, R7, R0 ;  /* 0x0000000007077221 */ /* 0x004fc60000010000 */
[----:B------:R-:W1:Y:S01]  /*13980*/  SHFL.BFLY PT, R2, R6, 0x1, 0x1f ;  /* 0x0c201f0006027f89 */ /* 0x000e6200000e0000 */
[----:B---3--:R-:W-:-:S03]  /*13990*/  FADD.FTZ R4, R4, R9 ;  /* 0x0000000904047221 */ /* 0x008fc60000010000 */
[----:B------:R-:W2:Y:S04]  /*139a0*/  SHFL.BFLY PT, R0, R5, 0x1, 0x1f ;  /* 0x0c201f0005007f89 */ /* 0x000ea800000e0000 */
[----:B------:R-:W3:Y:S04]  /*139b0*/  SHFL.BFLY PT, R3, R7, 0x1, 0x1f ;  /* 0x0c201f0007037f89 */ /* 0x000ee800000e0000 */
[----:B------:R4:W4:Y:S01]  /*139c0*/  SHFL.BFLY PT, R8, R4, 0x1, 0x1f ;  /* 0x0c201f0004087f89 */ /* 0x00092200000e0000 */
[----:B-1----:R-:W-:Y:S02]  /*139d0*/  FADD.FTZ R6, R6, R2 ;  /* 0x0000000206067221 */ /* 0x002fe40000010000 */
[----:B--2---:R-:W-:-:S02]  /*139e0*/  FADD.FTZ R5, R5, R0 ;  /* 0x0000000005057221 */ /* 0x004fc40000010000 */
[----:B---3--:R-:W-:-:S03]  /*139f0*/  FADD.FTZ R7, R7, R3 ;  /* 0x0000000307077221 */ /* 0x008fc60000010000 */
.L_x_617:
[----:B------:R-:W-:Y:S01]  /*13a00*/  FSETP.NE.FTZ.AND P3, PT, R5, RZ, PT ;  /* 0x000000ff0500720b */ /* 0x000fe20003f75000 */
[----:B------:R-:W-:Y:S01]  /*13a10*/  CS2R R2, SRZ ;  /* 0x0000000000027805 */ /* 0x000fe2000001ff00 */
[----:B------:R-:W-:Y:S01]  /*13a20*/  FSETP.NE.FTZ.AND P2, PT, R6, RZ, PT ;  /* 0x000000ff0600720b */ /* 0x000fe20003f55000 */
[----:B----4-:R-:W-:Y:S01]  /*13a30*/  FADD.FTZ R4, R8, R4 ;  /* 0x0000000408047221 */ /* 0x010fe20000010000 */
[----:B------:R-:W-:Y:S02]  /*13a40*/  FSETP.NE.FTZ.AND P1, PT, R7, RZ, PT ;  /* 0x000000ff0700720b */ /* 0x000fe40003f35000 */
[----:B------:R-:W-:Y:S02]  /*13a50*/  MOV R0, RZ ;  /* 0x000000ff00007202 */ /* 0x000fe40000000f00 */
[----:B------:R-:W-:Y:S02]  /*13a60*/  FSETP.NE.FTZ.AND P0, PT, R4, RZ, PT ;  /* 0x000000ff0400720b */ /* 0x000fe40003f15000 */
[----:B------:R-:W-:-:S02]  /*13a70*/  MOV R34, 0xff800000 ;  /* 0xff80000000227802 */ /* 0x000fc40000000f00 */
[----:B------:R-:W-:Y:S01]  /*13a80*/  MOV R32, 0xff800000 ;  /* 0xff80000000207802 */ /* 0x000fe20000000f00 */
[----:B------:R-:W1:Y:S01]  /*13a90*/  @P3 MUFU.RCP R0, R5 ;  /* 0x0000000500003308 */ /* 0x000e620000001000 */
[----:B------:R-:W-:Y:S02]  /*13aa0*/  MOV R33, 0xff800000 ;  /* 0xff80000000217802 */ /* 0x000fe40000000f00 */
[----:B------:R-:W-:Y:S02]  /*13ab0*/  MOV R31, 0xff800000 ;  /* 0xff800000001f7802 */ /* 0x000fe40000000f00 */
[----:B------:R-:W-:-:S03]  /*13ac0*/  @P1 MOV R17, 0x3f317218 ;  /* 0x3f31721800111802 */ /* 0x000fc60000000f00 */
[----:B------:R-:W2:Y:S08]  /*13ad0*/  @P2 MUFU.RCP R3, R6 ;  /* 0x0000000600032308 */ /* 0x000eb00000001000 */
[----:B------:R-:W3:Y:S01]  /*13ae0*/  @P1 MUFU.RCP R2, R7 ;  /* 0x0000000700021308 */ /* 0x000ee20000001000 */
[C---:B-1----:R-:W-:Y:S02]  /*13af0*/  FMUL.FTZ R180, R0.reuse, R180 ;  /* 0x000000b400b47220 */ /* 0x042fe40000410000 */
        /* <DEDUP_REMOVED lines=8> */
[----:B------:R1:W4:Y:S01]  /*13b80*/  @P2 MUFU.LG2 R5, R6 ;  /* 0x0000000600052308 */ /* 0x0003220000000c00 */
[----:B------:R-:W-:-:S02]  /*13b90*/  FMUL.FTZ R168, R0, R168 ;  /* 0x000000a800a87220 */ /* 0x000fc40000410000 */
[C---:B------:R-:W-:Y:S02]  /*13ba0*/  FMUL.FTZ R16, R0.reuse, R169 ;  /* 0x000000a900107220 */ /* 0x040fe40000410000 */
[C---:B------:R-:W-:Y:S02]  /*13bb0*/  FMUL.FTZ R160, R0.reuse, R160 ;  /* 0x000000a000a07220 */ /* 0x040fe40000410000 */
[C---:B------:R-:W-:Y:S01]  /*13bc0*/  FMUL.FTZ R12, R0.reuse, R161 ;  /* 0x000000a1000c7220 */ /* 0x040fe20000410000 */
[----:B------:R-:W3:Y:S01]  /*13bd0*/  @P1 MUFU.LG2 R7, R7 ;  /* 0x0000000700071308 */ /* 0x000ee20000000c00 */
[C---:B------:R-:W-:Y:S02]  /*13be0*/  FMUL.FTZ R152, R0.reuse, R152 ;  /* 0x0000009800987220 */ /* 0x040fe40000410000 */
[C---:B------:R-:W-:Y:S02]  /*13bf0*/  FMUL.FTZ R8, R0.reuse, R153 ;  /* 0x0000009900087220 */ /* 0x040fe40000410000 */
[----:B------:R-:W-:-:S02]  /*13c00*/  FMUL.FTZ R124, R0, R124 ;  /* 0x0000007c007c7220 */ /* 0x000fc40000410000 */
[----:B------:R-:W-:Y:S01]  /*13c10*/  FMUL.FTZ R125, R0, R125 ;  /* 0x0000007d007d7220 */ /* 0x000fe20000410000 */
[----:B------:R-:W-:Y:S01]  /*13c20*/  MOV R0, RZ ;  /* 0x000000ff00007202 */ /* 0x000fe20000000f00 */
[C---:B--2---:R-:W-:Y:S01]  /*13c30*/  FMUL.FTZ R182, R3.reuse, R182 ;  /* 0x000000b603b67220 */ /* 0x044fe20000410000 */
[----:B-1----:R-:W-:Y:S01]  /*13c40*/  @P3 MOV R6, 0x3f317218 ;  /* 0x3f31721800063802 */ /* 0x002fe20000000f00 */
[C---:B------:R-:W-:Y:S02]  /*13c50*/  FMUL.FTZ R29, R3.reuse, R183 ;  /* 0x000000b7031d7220 */ /* 0x040fe40000410000 */
[C---:B------:R-:W-:Y:S01]  /*13c60*/  FMUL.FTZ R174, R3.reuse, R174 ;  /* 0x000000ae03ae7220 */ /* 0x040fe20000410000 */
[----:B------:R-:W-:Y:S01]  /*13c70*/  @P0 MUFU.RCP R0, R4 ;  /* 0x0000000400000308 */ /* 0x000fe20000001000 */
        /* <DEDUP_REMOVED lines=12> */
[----:B------:R-:W-:Y:S01]  /*13d40*/  FMUL.FTZ R127, R3, R127 ;  /* 0x0000007f037f7220 */ /* 0x000fe20000410000 */
[----:B------:R-:W-:Y:S01]  /*13d50*/  @P2 MOV R3, 0x3f317218 ;  /* 0x3f31721800032802 */ /* 0x000fe20000000f00 */
[----:B---3--:R-:W-:-:S02]  /*13d60*/  FMUL.FTZ R148, R2, R148 ;  /* 0x0000009402947220 */ /* 0x008fc40000410000 */
        /* <DEDUP_REMOVED lines=14> */
[----:B------:R-:W-:Y:S02]  /*13e50*/  FMUL.FTZ R121, R2, R121 ;  /* 0x0000007902797220 */ /* 0x000fe40000410000 */
[----:B------:R1:W2:Y:S01]  /*13e60*/  @P0 MUFU.LG2 R2, R4 ;  /* 0x0000000400020308 */ /* 0x0002a20000000c00 */
[----:B----4-:R-:W-:Y:S02]  /*13e70*/  @P2 FMUL.FTZ R9, R5, 0.69314718246459960938 ;  /* 0x3f31721805092820 */ /* 0x010fe40000410000 */
[----:B------:R-:W-:Y:S02]  /*13e80*/  @P2 FMUL.FTZ R5, R3, c[0x0][0x2d0] ;  /* 0x0000b40003052a20 */ /* 0x000fe40000410000 */
[----:B------:R-:W-:-:S02]  /*13e90*/  @P1 FMUL.FTZ R7, R7, 0.69314718246459960938 ;  /* 0x3f31721807071820 */ /* 0x000fc40000410000 */
[----:B------:R-:W-:Y:S02]  /*13ea0*/  @P1 FMUL.FTZ R3, R17, c[0x0][0x2d0] ;  /* 0x0000b40011031a20 */ /* 0x000fe40000410000 */
[----:B------:R-:W-:Y:S02]  /*13eb0*/  @P3 FMUL.FTZ R13, R13, 0.69314718246459960938 ;  /* 0x3f3172180d0d3820 */ /* 0x000fe40000410000 */
[----:B------:R-:W-:Y:S01]  /*13ec0*/  @P1 FFMA.FTZ R34, R3, R69, R7 ;  /* 0x0000004503221223 */ /* 0x000fe20000010007 */
[----:B------:R-:W-:Y:S01]  /*13ed0*/  @P0 MOV R3, 0x3f317218 ;  /* 0x3f31721800030802 */ /* 0x000fe20000000f00 */
[----:B------:R-:W-:Y:S02]  /*13ee0*/  @P3 FMUL.FTZ R6, R6, c[0x0][0x2d0] ;  /* 0x0000b40006063a20 */ /* 0x000fe40000410000 */
[----:B------:R-:W-:Y:S01]  /*13ef0*/  @P2 FFMA.FTZ R33, R5, R70, R9 ;  /* 0x0000004605212223 */ /* 0x000fe20000010009 */
[----:B-1----:R-:W-:Y:S01]  /*13f00*/  MOV R4, 0x1 ;  /* 0x0000000100047802 */ /* 0x002fe20000000f00 */
[----:B--2---:R-:W-:-:S02]  /*13f10*/  @P0 FMUL.FTZ R2, R2, 0.69314718246459960938 ;  /* 0x3f31721802020820 */ /* 0x004fc40000410000 */
[----:B------:R-:W-:Y:S02]  /*13f20*/  @P0 FMUL.FTZ R3, R3, c[0x0][0x2d0] ;  /* 0x0000b40003030a20 */ /* 0x000fe40000410000 */
[----:B------:R-:W-:Y:S02]  /*13f30*/  @P3 FFMA.FTZ R32, R6, R71, R13 ;  /* 0x0000004706203223 */ /* 0x000fe4000001000d */
        /* <DEDUP_REMOVED lines=15> */
[----:B------:R-:W-:Y:S01]  /*14030*/  FMUL.FTZ R123, R0, R123 ;  /* 0x0000007b007b7220 */ /* 0x000fe20000410000 */
[----:B------:R-:W-:Y:S01]  /*14040*/  PRMT R0, R4, 0x7610, R0 ;  /* 0x0000761004007816 */ /* 0x000fe20000000000 */
[----:B------:R-:W-:-:S02]  /*14050*/  @P0 FFMA.FTZ R31, R3, R68, R2 ;  /* 0x00000044031f0223 */ /* 0x000fc40000010002 */
.L_x_509:
[----:B-1----:R1:W5:Y:S01]  /*14060*/  LDL R35, [R1+0x70] ;  /* 0x0000700001237983 */ /* 0x0023620000100800 */
[----:B------:R-:W-:Y:S03]  /*14070*/  BSSY B0, `(.L_x_566) ;  /* 0x0000012000007945 */ /* 0x000fe60003800000 */
[----:B------:R-:W2:Y:S02]  /*14080*/  S2R R36, SR_TID.X ;  /* 0x0000000000247919 */ /* 0x000ea40000002100 */
[----:B--2---:R-:W-:-:S13]  /*14090*/  LOP3.LUT P6, RZ, R36, 0x7f, RZ, 0xc0, !PT ;  /* 0x0000007f24ff7812 */ /* 0x004fda00078cc0ff */
[----:B------:R-:W-:Y:S05]  /*140a0*/  @P6 BRA `(.L_x_567) ;  /* 0x000000e000006947 */ /* 0x000fea0003800000 */
[----:B-1----:R-:W1:Y:S01]  /*140b0*/  S2R R4, SR_LANEID ;  /* 0x0000000000047919 */ /* 0x002e620000000000 */
[----:B------:R-:W-:Y:S01]  /*140c0*/  VOTEU.ANY UR4, UPT, PT ;  /* 0x0000000000047886 */ /* 0x000fe200038e0100 */
[----:B------:R-:W-:Y:S01]  /*140d0*/  IMAD.MOV.U32 R6, RZ, RZ, c[0x0][0x580] ;  /* 0x00016000ff067624 */ /* 0x000fe200078e00ff */
[----:B------:R-:W1:Y:S01]  /*140e0*/  FLO.U32 R3, UR4 ;  /* 0x0000000400037d00 */ /* 0x000e6200080e0000 */
[----:B------:R-:W-:-:S07]  /*140f0*/  IMAD.MOV.U32 R7, RZ, RZ, c[0x0][0x584] ;  /* 0x00016100ff077624 */ /* 0x000fce00078e00ff */
[----:B------:R-:W2:Y:S01]  /*14100*/  POPC R2, UR4 ;  /* 0x0000000400027d09 */ /* 0x000ea20008000000 */
[----:B-1----:R-:W-:-:S13]  /*14110*/  ISETP.EQ.U32.AND P0, PT, R3, R4, PT ;  /* 0x000000040300720c */ /* 0x002fda0003f02070 */
[----:B--2---:R-:W2:Y:S04]  /*14120*/  @P0 ATOMG.E.ADD.STRONG.GPU PT, R2, [R6.64], R2 ;  /* 0x00000002060209a8 */ /* 0x004ea800081ee1c6 */
[----:B------:R-:W1:Y:S04]  /*14130*/  S2R R4, SR_LTMASK ;  /* 0x0000000000047919 */ /* 0x000e680000003900 */
[----:B--2---:R1:W2:Y:S02]  /*14140*/  SHFL.IDX PT, R3, R2, R3, 0x1f ;  /* 0x00001f0302037589 */ /* 0x0042a400000e0000 */
[----:B-1----:R-:W-:-:S06]  /*14150*/  LOP3.LUT R2, R4, UR4, RZ, 0xc0, !PT ;  /* 0x0000000404027c12 */ /* 0x002fcc000f8ec0ff */
[----:B------:R-:W2:Y:S02]  /*14160*/  POPC R2, R2 ;  /* 0x0000000200027309 */ /* 0x000ea40000000000 */
[----:B--2--5:R-:W-:-:S05]  /*14170*/  IADD3 R35, R3, c[0x0][0xc], R2 ;  /* 0x0000030003237a10 */ /* 0x024fca0007ffe002 */
[----:B------:R1:W-:Y:S02]  /*14180*/  STL [R1+0x70], R35 ;  /* 0x0000702301007387 */ /* 0x0003e40000100800 */
.L_x_567:
[----:B-1----:R-:W-:Y:S05]  /*14190*/  BSYNC B0 ;  /* 0x0000000000007941 */ /* 0x002fea0003800000 */
.L_x_566:
[----:B------:R-:W-:Y:S01]  /*141a0*/  PRMT R0, R0, 0x9910, RZ ;  /* 0x0000991000007816 */ /* 0x000fe200000000ff */
[----:B------:R-:W-:Y:S01]  /*141b0*/  BSSY B1, `(.L_x_568) ;  /* 0x0000197000017945 */ /* 0x000fe20003800000 */
[----:B-----5:R-:W-:Y:S02]  /*141c0*/  IMAD.MOV.U32 R47, RZ, RZ, R35 ;  /* 0x000000ffff2f7224 */ /* 0x020fe400078e0023 */
[----:B------:R-:W-:-:S13]  /*141d0*/  ISETP.NE.AND P0, PT, R0, RZ, PT ;  /* 0x000000ff0000720c */ /* 0x000fda0003f05270 */
[----:B------:R-:W-:Y:S05]  /*141e0*/  @!P0 BRA `(.L_x_569) ;  /* 0x00000f7000008947 */ /* 0x000fea0003800000 */
[----:B------:R-:W2:Y:S04]  /*141f0*/  LDL R44, [R1+0x74] ;  /* 0x00007400012c7983 */ /* 0x000ea80000100800 */
[----:B------:R-:W3:Y:S04]  /*14200*/  LDL R43, [R1+0x84] ;  /* 0x00008400012b7983 */ /* 0x000ee80000100800 */
[----:B------:R-:W4:Y:S04]  /*14210*/  LDL R42, [R1+0x8c] ;  /* 0x00008c00012a7983 */ /* 0x000f280000100800 */
[----:B------:R-:W5:Y:S04]  /*14220*/  LDL R41, [R1+0x88] ;  /* 0x0000880001297983 */ /* 0x000f680000100800 */
[----:B------:R-:W4:Y:S04]  /*14230*/  LDL R40, [R1+0x78] ;  /* 0x0000780001287983 */ /* 0x000f280000100800 */
[----:B------:R-:W4:Y:S04]  /*14240*/  LDL R39, [R1+0x80] ;  /* 0x0000800001277983 */ /* 0x000f280000100800 */
[----:B------:R-:W4:Y:S04]  /*14250*/  LDL R38, [R1+0x7c] ;  /* 0x00007c0001267983 */ /* 0x000f280000100800 */
[----:B------:R-:W4:Y:S04]  /*14260*/  LDL R37, [R1+0x90] ;  /* 0x0000900001257983 */ /* 0x000f280000100800 */
[----:B------:R-:W4:Y:S01]  /*14270*/  LDL R35, [R1+0x94] ;  /* 0x0000940001237983 */ /* 0x000f220000100800 */
[----:B------:R-:W-:Y:S01]  /*14280*/  WARPSYNC 0xffffffff ;  /* 0xffffffff00007948 */ /* 0x000fe20003800000 */
[----:B------:R-:W-:-:S02]  /*14290*/  F2FP.PACK_AB R30, R30, R180 ;  /* 0x000000b41e1e723e */ /* 0x000fc400000000ff */
[----:B------:R-:W-:Y:S01]  /*142a0*/  BAR.SYNC.DEFER_BLOCKING 0x1, 0x80 ;  /* 0x0042000000007b1d */ /* 0x000fe20000010000 */
[----:B------:R-:W-:Y:S02]  /*142b0*/  F2FP.PACK_AB R29, R29, R182 ;  /* 0x000000b61d1d723e */ /* 0x000fe400000000ff */
[----:B------:R-:W-:Y:S02]  /*142c0*/  F2FP.PACK_AB R27, R27, R172 ;  /* 0x000000ac1b1b723e */ /* 0x000fe400000000ff */
[----:B------:R-:W-:Y:S02]  /*142d0*/  F2FP.PACK_AB R26, R26, R174 ;  /* 0x000000ae1a1a723e */ /* 0x000fe400000000ff */
[----:B------:R-:W-:Y:S02]  /*142e0*/  F2FP.PACK_AB R28, R28, R148 ;  /* 0x000000941c1c723e */ /* 0x000fe400000000ff */
[----:B------:R-:W-:Y:S02]  /*142f0*/  F2FP.PACK_AB R150, R151, R150 ;  /* 0x000000969796723e */ /* 0x000fe400000000ff */
        /* <DEDUP_REMOVED lines=26> */
[----:B--2---:R1:W-:Y:S04]  /*144a0*/  STS [R44], R30 ;  /* 0x0000001e2c007388 */ /* 0x0043e80000000800 */
[----:B------:R1:W-:Y:S04]  /*144b0*/  STS [R44+0x400], R29 ;  /* 0x0004001d2c007388 */ /* 0x0003e80000000800 */
[----:B---3--:R1:W-:Y:S04]  /*144c0*/  STS [R43], R27 ;  /* 0x0000001b2b007388 */ /* 0x0083e80000000800 */
[----:B------:R1:W-:Y:S04]  /*144d0*/  STS [R43+0x400], R26 ;  /* 0x0004001a2b007388 */ /* 0x0003e80000000800 */
[----:B------:R1:W-:Y:S04]  /*144e0*/  STS [R44+0x2000], R28 ;  /* 0x0020001c2c007388 */ /* 0x0003e80000000800 */
[----:B------:R1:W-:Y:S04]  /*144f0*/  STS [R44+0x2400], R150 ;  /* 0x002400962c007388 */ /* 0x0003e80000000800 */
[----:B------:R1:W-:Y:S04]  /*14500*/  STS [R43+0x2000], R25 ;  /* 0x002000192b007388 */ /* 0x0003e80000000800 */
[----:B------:R1:W-:Y:S04]  /*14510*/  STS [R43+0x2400], R158 ;  /* 0x0024009e2b007388 */ /* 0x0003e80000000800 */
[----:B----4-:R1:W-:Y:S04]  /*14520*/  STS [R42], R24 ;  /* 0x000000182a007388 */ /* 0x0103e80000000800 */
[----:B------:R1:W-:Y:S04]  /*14530*/  STS [R42+0x400], R23 ;  /* 0x000400172a007388 */ /* 0x0003e80000000800 */
[----:B-----5:R1:W-:Y:S04]  /*14540*/  STS [R41], R20 ;  /* 0x0000001429007388 */ /* 0x0203e80000000800 */
[----:B------:R1:W-:Y:S04]  /*14550*/  STS [R41+0x400], R19 ;  /* 0x0004001329007388 */ /* 0x0003e80000000800 */
[----:B------:R1:W-:Y:S04]  /*14560*/  STS [R42+0x2000], R22 ;  /* 0x002000162a007388 */ /* 0x0003e80000000800 */
[----:B------:R1:W-:Y:S04]  /*14570*/  STS [R42+0x2400], R21 ;  /* 0x002400152a007388 */ /* 0x0003e80000000800 */
[----:B------:R1:W-:Y:S04]  /*14580*/  STS [R41+0x2000], R18 ;  /* 0x0020001229007388 */ /* 0x0003e80000000800 */
[----:B------:R1:W-:Y:S04]  /*14590*/  STS [R41+0x2400], R17 ;  /* 0x0024001129007388 */ /* 0x0003e80000000800 */
[----:B------:R1:W-:Y:S04]  /*145a0*/  STS [R40], R16 ;  /* 0x0000001028007388 */ /* 0x0003e80000000800 */
[----:B------:R1:W-:Y:S04]  /*145b0*/  STS [R40+0x400], R15 ;  /* 0x0004000f28007388 */ /* 0x0003e80000000800 */
[----:B------:R1:W-:Y:S04]  /*145c0*/  STS [R39], R12 ;  /* 0x0000000c27007388 */ /* 0x0003e80000000800 */
        /* <DEDUP_REMOVED lines=13> */
[----:B------:R-:W-:Y:S06]  /*146a0*/  BAR.SYNC.DEFER_BLOCKING 0x1, 0x80 ;  /* 0x0042000000007b1d */ /* 0x000fec0000010000 */
[----:B------:R-:W-:Y:S05]  /*146b0*/  BRA.CONV ~URZ, `(.L_x_570) ;  /* 0x000000837f007947 */ /* 0x000fea000b800000 */
[----:B-1----:R-:W-:Y:S01]  /*146c0*/  SHF.R.S32.HI R35, RZ, 0x1f, R36 ;  /* 0x0000001fff237819 */ /* 0x002fe20000011424 */
[----:B------:R-:W-:Y:S01]  /*146d0*/  IMAD.MOV.U32 R58, RZ, RZ, RZ ;  /* 0x000000ffff3a7224 */ /* 0x000fe200078e00ff */
[----:B------:R-:W-:Y:S01]  /*146e0*/  MOV R2, 0x14740 ;  /* 0x0001474000027802 */ /* 0x000fe20000000f00 */
[----:B------:R-:W-:Y:S01]  /*146f0*/  IMAD.MOV.U32 R3, RZ, RZ, 0x1f ;  /* 0x0000001fff037424 */ /* 0x000fe200078e00ff */
[----:B------:R-:W-:-:S04]  /*14700*/  LEA.HI R35, R35, R36, RZ, 0x7 ;  /* 0x0000002423237211 */ /* 0x000fc800078f38ff */
[----:B------:R-:W-:-:S05]  /*14710*/  SHF.R.S32.HI R35, RZ, 0x7, R35 ;  /* 0x00000007ff237819 */ /* 0x000fca0000011423 */
[----:B------:R-:W-:Y:S02]  /*14720*/  IMAD.MOV.U32 R88, RZ, RZ, R35 ;  /* 0x000000ffff587224 */ /* 0x000fe400078e0023 */
[----:B------:R-:W-:Y:S05]  /*14730*/  CALL.REL.NOINC `($__internal_1_$__cuda_sm70_shflsync_idx_p) ;  /* 0x000070d000007944 */ /* 0x000fea0003c00000 */
.L_x_570:
[----:B-1----:R-:W2:Y:S04]  /*14740*/  LDL R2, [R1+0x6c] ;  /* 0x00006c0001027983 */ /* 0x002ea80000100800 */
[----:B------:R-:W3:Y:S04]  /*14750*/  LDL R5, [R1+0x30] ;  /* 0x0000300001057983 */ /* 0x000ee80000100800 */
[----:B------:R-:W4:Y:S04]  /*14760*/  LDL.LU R4, [R1+0x64] ;  /* 0x0000640001047983 */ /* 0x000f280000300800 */
[----:B------:R-:W2:Y:S04]  /*14770*/  LDL.LU R15, [R1+0x60] ;  /* 0x00006000010f7983 */ /* 0x000ea80000300800 */
[----:B------:R-:W3:Y:S01]  /*14780*/  LDL.LU R17, [R1+0x5c] ;  /* 0x00005c0001117983 */ /* 0x000ee20000300800 */
[----:B-----5:R-:W-:-:S03]  /*14790*/  IMAD.MOV.U32 R0, RZ, RZ, 0x1 ;  /* 0x00000001ff007424 */ /* 0x020fc600078e00ff */
[----:B------:R-:W3:Y:S02]  /*147a0*/  LDL R14, [R1+0x9c] ;  /* 0x00009c00010e7983 */ /* 0x000ee40000100800 */
[----:B------:R-:W-:Y:S02]  /*147b0*/  ISETP.NE.AND P0, PT, R0, c[0x0][0x4e8], PT ;  /* 0x00013a0000007a0c */ /* 0x000fe40003f05270 */
[----:B------:R-:W1:Y:S04]  /*147c0*/  S2R R16, SR_TID.X ;  /* 0x0000000000107919 */ /* 0x000e680000002100 */
[----:B------:R-:W1:Y:S01]  /*147d0*/  S2R R18, SR_TID.X ;  /* 0x0000000000127919 */ /* 0x000e620000002100 */
[----:B------:R-:W-:Y:S02]  /*147e0*/  ULDC UR5, c[0x0][0x4e8] ;  /* 0x00013a0000057ab9 */ /* 0x000fe40000000800 */
[----:B------:R-:W-:-:S02]  /*147f0*/  ULDC UR4, c[0x0][0x388] ;  /* 0x0000e20000047ab9 */ /* 0x000fc40000000800 */
[----:B------:R-:W-:Y:S01]  /*14800*/  UIMAD UR4, UR5, UR4, URZ ;  /* 0x00000004050472a4 */ /* 0x000fe2000f8e023f */
[----:B------:R-:W-:Y:S02]  /*14810*/  ISETP.GE.AND P5, PT, R242, c[0x0][0x3c8], PT ;  /* 0x0000f200f2007a0c */ /* 0x000fe40003fa6270 */
[----:B------:R-:W-:Y:S02]  /*14820*/  SHF.R.S32.HI R48, RZ, 0x1f, R242 ;  /* 0x0000001fff307819 */ /* 0x000fe400000114f2 */
[----:B----4-:R-:W-:Y:S01]  /*14830*/  SHF.R.S32.HI R0, RZ, 0x1f, R4 ;  /* 0x0000001fff007819 */ /* 0x010fe20000011404 */
[----:B------:R-:W-:Y:S01]  /*14840*/  IMAD.WIDE.U32 R6, R4, c[0x0][0x490], RZ ;  /* 0x0001240004067a25 */ /* 0x000fe200078e00ff */
[----:B--2---:R-:W-:-:S03]  /*14850*/  SHF.R.S32.HI R8, RZ, 0x1f, R15 ;  /* 0x0000001fff087819 */ /* 0x004fc6000001140f */
[----:B---3--:R-:W-:Y:S02]  /*14860*/  IMAD.IADD R3, R2, 0x1, R17 ;  /* 0x0000000102037824 */ /* 0x008fe400078e0211 */
[C---:B------:R-:W-:Y:S02]  /*14870*/  IMAD R2, R0.reuse, c[0x0][0x490], RZ ;  /* 0x0001240000027a24 */ /* 0x040fe400078e02ff */
[----:B------:R-:W-:Y:S02]  /*14880*/  IMAD R0, R0, c[0x0][0x3e8], RZ ;  /* 0x0000fa0000007a24 */ /* 0x000fe400078e02ff */
[----:B------:R-:W-:-:S04]  /*14890*/  @P0 IMAD.HI.U32 R12, R3, c[0x0][0x4ec], RZ ;  /* 0x00013b00030c0a27 */ /* 0x000fc800078e00ff */
[----:B------:R-:W-:Y:S02]  /*148a0*/  IMAD.IADD R10, R5, 0x1, R17 ;  /* 0x00000001050a7824 */ /* 0x000fe400078e0211 */
[C---:B------:R-:W-:Y:S02]  /*148b0*/  IMAD R9, R4.reuse, c[0x0][0x494], R2 ;  /* 0x0001250004097a24 */ /* 0x040fe400078e0202 */
[C---:B------:R-:W-:Y:S02]  /*148c0*/  IMAD R11, R4.reuse, c[0x0][0x3ec], R0 ;  /* 0x0000fb00040b7a24 */ /* 0x040fe400078e0200 */
[----:B------:R-:W-:Y:S01]  /*148d0*/  IMAD.MOV.U32 R2, RZ, RZ, R3 ;  /* 0x000000ffff027224 */ /* 0x000fe200078e0003 */
[----:B------:R-:W-:Y:S01]  /*148e0*/  @P0 SHF.R.U32.HI R2, RZ, c[0x0][0x4f0], R12 ;  /* 0x00013c00ff020a19 */ /* 0x000fe2000001160c */
[----:B------:R-:W-:-:S04]  /*148f0*/  IMAD.WIDE.U32 R4, R4, c[0x0][0x3e8], RZ ;  /* 0x0000fa0004047a25 */ /* 0x000fc800078e00ff */
[----:B------:R-:W-:-:S04]  /*14900*/  @P0 IMAD.HI.U32 R13, R10, c[0x0][0x4ec], RZ ;  /* 0x00013b000a0d0a27 */ /* 0x000fc800078e00ff */
[----:B------:R-:W-:Y:S02]  /*14910*/  IMAD.IADD R7, R7, 0x1, R9 ;  /* 0x0000000107077824 */ /* 0x000fe400078e0209 */
[C---:B------:R-:W-:Y:S02]  /*14920*/  IMAD R9, R8.reuse, c[0x0][0x498], RZ ;  /* 0x0001260008097a24 */ /* 0x040fe400078e02ff */
[----:B------:R-:W-:Y:S02]  /*14930*/  IMAD R8, R8, c[0x0][0x3f0], RZ ;  /* 0x0000fc0008087a24 */ /* 0x000fe400078e02ff */
[----:B------:R-:W-:Y:S01]  /*14940*/  IMAD.MOV.U32 R0, RZ, RZ, R10 ;  /* 0x000000ffff007224 */ /* 0x000fe200078e000a */
[----:B------:R-:W-:Y:S01]  /*14950*/  @P0 SHF.R.U32.HI R0, RZ, c[0x0][0x4f0], R13 ;  /* 0x00013c00ff000a19 */ /* 0x000fe2000001160d */
[----:B------:R-:W-:Y:S02]  /*14960*/  IMAD.IADD R5, R5, 0x1, R11 ;  /* 0x0000000105057824 */ /* 0x000fe400078e020b */
[----:B------:R-:W-:-:S02]  /*14970*/  IMAD.MOV R11, RZ, RZ, -R2 ;  /* 0x000000ffff0b7224 */ /* 0x000fc400078e0a02 */
[C---:B------:R-:W-:Y:S02]  /*14980*/  IMAD R13, R15.reuse, c[0x0][0x49c], R9 ;  /* 0x000127000f0d7a24 */ /* 0x040fe400078e0209 */
[C---:B------:R-:W-:Y:S02]  /*14990*/  IMAD R12, R15.reuse, c[0x0][0x3f4], R8 ;  /* 0x0000fd000f0c7a24 */ /* 0x040fe400078e0208 */
[----:B------:R-:W-:Y:S01]  /*149a0*/  IMAD.WIDE.U32 R8, R15, c[0x0][0x3f0], R4 ;  /* 0x0000fc000f087a25 */ /* 0x000fe200078e0004 */
[----:B------:R-:W-:-:S03]  /*149b0*/  SHF.R.S32.HI R5, RZ, 0x1f, R0 ;  /* 0x0000001fff057819 */ /* 0x000fc60000011400 */
[----:B------:R-:W-:-:S04]  /*149c0*/  IMAD.WIDE.U32 R6, R15, c[0x0][0x498], R6 ;  /* 0x000126000f067a25 */ /* 0x000fc800078e0006 */
[----:B------:R-:W-:Y:S01]  /*149d0*/  IMAD R4, R11, c[0x0][0x4e8], R3 ;  /* 0x00013a000b047a24 */ /* 0x000fe200078e0203 */
[----:B------:R-:W-:Y:S01]  /*149e0*/  SHF.R.S32.HI R11, RZ, 0x1f, R2 ;  /* 0x0000001fff0b7819 */ /* 0x000fe20000011402 */
[----:B------:R-:W-:Y:S01]  /*149f0*/  IMAD.IADD R3, R9, 0x1, R12 ;  /* 0x0000000109037824 */ /* 0x000fe200078e020c */
[----:B------:R-:W-:Y:S01]  /*14a00*/  IADD3 R6, P0, R2, R6, RZ ;  /* 0x0000000602067210 */ /* 0x000fe20007f1e0ff */
[----:B------:R-:W-:Y:S01]  /*14a10*/  IMAD R5, R5, c[0x0][0x3e0], RZ ;  /* 0x0000f80005057a24 */ /* 0x000fe200078e02ff */
[----:B------:R-:W-:Y:S01]  /*14a20*/  SHF.R.S32.HI R9, RZ, 0x1f, R4 ;  /* 0x0000001fff097819 */ /* 0x000fe20000011404 */
[----:B------:R-:W-:Y:S01]  /*14a30*/  IMAD.MOV.U32 R2, RZ, RZ, R8 ;  /* 0x000000ffff027224 */ /* 0x000fe200078e0008 */
[----:B------:R-:W-:Y:S01]  /*14a40*/  IADD3.X R7, R11, R7, R13, P0, !PT ;  /* 0x000000070b077210 */ /* 0x000fe200007fe40d */
[----:B------:R-:W-:Y:S01]  /*14a50*/  IMAD R12, R0, c[0x0][0x3e4], R5 ;  /* 0x0000f900000c7a24 */ /* 0x000fe200078e0205 */
[----:B-1----:R-:W-:Y:S01]  /*14a60*/  SHF.R.S32.HI R15, RZ, 0x1f, R16 ;  /* 0x0000001fff0f7819 */ /* 0x002fe20000011410 */
[----:B------:R-:W-:-:S02]  /*14a70*/  IMAD R5, R9, c[0x0][0x488], RZ ;  /* 0x0001220009057a24 */ /* 0x000fc400078e02ff */
[----:B------:R-:W-:Y:S01]  /*14a80*/  IMAD.WIDE.U32 R8, R0, c[0x0][0x3e0], R2 ;  /* 0x0000f80000087a25 */ /* 0x000fe200078e0002 */
[----:B------:R-:W-:-:S03]  /*14a90*/  LEA.HI R15, R15, R16, RZ, 0x5 ;  /* 0x000000100f0f7211 */ /* 0x000fc600078f28ff */
[----:B------:R-:W-:Y:S02]  /*14aa0*/  IMAD.MOV R0, RZ, RZ, -R0 ;  /* 0x000000ffff007224 */ /* 0x000fe400078e0a00 */
[C---:B------:R-:W-:Y:S02]  /*14ab0*/  IMAD R11, R4.reuse, c[0x0][0x48c], R5 ;  /* 0x00012300040b7a24 */ /* 0x040fe400078e0205 */
[----:B------:R-:W-:Y:S01]  /*14ac0*/  IMAD.WIDE.U32 R2, R4, c[0x0][0x488], R6 ;  /* 0x0001220004027a25 */ /* 0x000fe200078e0006 */
[----:B------:R-:W-:-:S03]  /*14ad0*/  LOP3.LUT R15, R15, 0xffffffe0, RZ, 0xc0, !PT ;  /* 0xffffffe00f0f7812 */ /* 0x000fc600078ec0ff */
[----:B------:R-:W-:Y:S02]  /*14ae0*/  IMAD R6, R0, c[0x0][0x4e8], R10 ;  /* 0x00013a0000067a24 */ /* 0x000fe400078e020a */
[----:B------:R-:W-:Y:S01]  /*14af0*/  IMAD.IADD R0, R3, 0x1, R11 ;  /* 0x0000000103007824 */ /* 0x000fe200078e020b */
[----:B------:R-:W-:Y:S01]  /*14b00*/  LEA R3, P0, R2, c[0x0][0x450], 0x2 ;  /* 0x0001140002037a11 */ /* 0x000fe200078010ff */
[----:B------:R-:W-:-:S03]  /*14b10*/  IMAD.IADD R15, R16, 0x1, -R15 ;  /* 0x00000001100f7824 */ /* 0x000fc600078e0a0f */
[----:B------:R-:W-:Y:S01]  /*14b20*/  LEA.HI.X R2, R2, c[0x0][0x454], R0, 0x2, P0 ;  /* 0x0001150002027a11 */ /* 0x000fe200000f1400 */
[----:B------:R-:W-:Y:S01]  /*14b30*/  IMAD.IADD R0, R14, 0x1, R17 ;  /* 0x000000010e007824 */ /* 0x000fe200078e0211 */
[----:B------:R-:W-:Y:S01]  /*14b40*/  LOP3.LUT P1, RZ, R15, 0x3, RZ, 0xc0, !PT ;  /* 0x000000030fff7812 */ /* 0x000fe2000782c0ff */
[----:B------:R-:W-:Y:S01]  /*14b50*/  IMAD.IADD R5, R9, 0x1, R12 ;  /* 0x0000000109057824 */ /* 0x000fe200078e020c */
[----:B------:R-:W-:Y:S01]  /*14b60*/  SHFL.IDX PT, R14, R3, RZ, 0x1c1f ;  /* 0x001c1fff030e7589 */ /* 0x000fe200000e0000 */
[----:B------:R-:W-:-:S03]  /*14b70*/  IMAD.MOV.U32 R4, RZ, RZ, R8 ;  /* 0x000000ffff047224 */ /* 0x000fc600078e0008 */
[----:B------:R-:W1:Y:S04]  /*14b80*/  SHFL.IDX PT, R15, R2, RZ, 0x1c1f ;  /* 0x001c1fff020f7589 */ /* 0x000e6800000e0000 */
[----:B------:R-:W-:Y:S04]  /*14b90*/  SHFL.IDX PT, R12, R3, 0x1, 0x1c1f ;  /* 0x003c1f00030c7f89 */ /* 0x000fe800000e0000 */
[----:B------:R-:W2:Y:S04]  /*14ba0*/  SHFL.IDX PT, R13, R2, 0x1, 0x1c1f ;  /* 0x003c1f00020d7f89 */ /* 0x000ea800000e0000 */
[----:B------:R-:W-:Y:S04]  /*14bb0*/  SHFL.IDX PT, R10, R3, 0x2, 0x1c1f ;  /* 0x005c1f00030a7f89 */ /* 0x000fe800000e0000 */
[----:B------:R-:W3:Y:S04]  /*14bc0*/  SHFL.IDX PT, R11, R2, 0x2, 0x1c1f ;  /* 0x005c1f00020b7f89 */ /* 0x000ee800000e0000 */
[----:B------:R4:W-:Y:S04]  /*14bd0*/  SHFL.IDX PT, R8, R3, 0x3, 0x1c1f ;  /* 0x007c1f0003087f89 */ /* 0x0009e800000e0000 */
[----:B------:R1:W2:Y:S01]  /*14be0*/  SHFL.IDX PT, R9, R2, 0x3, 0x1c1f ;  /* 0x007c1f0002097f89 */ /* 0x0002a200000e0000 */
[----:B------:R-:W-:-:S02]  /*14bf0*/  SHF.R.S32.HI R7, RZ, 0x1f, R6 ;  /* 0x0000001fff077819 */ /* 0x000fc40000011406 */
[----:B------:R-:W-:-:S03]  /*14c00*/  ISETP.GE.OR P4, PT, R0, UR4, P1 ;  /* 0x0000000400007c0c */ /* 0x000fc60008f86670 */
[----:B------:R-:W-:Y:S01]  /*14c10*/  IMAD R7, R7, c[0x0][0x3d8], RZ ;  /* 0x0000f60007077a24 */ /* 0x000fe200078e02ff */
[----:B------:R-:W-:Y:S01]  /*14c20*/  SHF.R.S32.HI R16, RZ, 0x1f, R18 ;  /* 0x0000001fff107819 */ /* 0x000fe20000011412 */
[----:B------:R-:W-:Y:S01]  /*14c30*/  IMAD.WIDE.U32 R4, R6, c[0x0][0x3d8], R4 ;  /* 0x0000f60006047a25 */ /* 0x000fe200078e0004 */
[C---:B----4-:R-:W-:Y:S02]  /*14c40*/  IADD3 R3, R0.reuse, 0x8, RZ ;  /* 0x0000000800037810 */ /* 0x050fe40007ffe0ff */
[C---:B-1----:R-:W-:Y:S02]  /*14c50*/  IADD3 R2, R0.reuse, 0x40, RZ ;  /* 0x0000004000027810 */ /* 0x042fe40007ffe0ff */
[----:B------:R-:W-:Y:S02]  /*14c60*/  IADD3 R0, R0, 0x48, RZ ;  /* 0x0000004800007810 */ /* 0x000fe40007ffe0ff */
[----:B------:R-:W-:Y:S02]  /*14c70*/  ISETP.GE.OR P3, PT, R3, UR4, P1 ;  /* 0x0000000403007c0c */ /* 0x000fe40008f66670 */
[----:B------:R-:W-:-:S02]  /*14c80*/  ISETP.GE.OR P2, PT, R2, UR4, P1 ;  /* 0x0000000402007c0c */ /* 0x000fc40008f46670 */
[----:B------:R-:W-:Y:S01]  /*14c90*/  ISETP.GE.OR P1, PT, R0, UR4, P1 ;  /* 0x0000000400007c0c */ /* 0x000fe20008f26670 */
[----:B------:R-:W-:Y:S01]  /*14ca0*/  IMAD R7, R6, c[0x0][0x3dc], R7 ;  /* 0x0000f70006077a24 */ /* 0x000fe200078e0207 */
[----:B------:R-:W-:Y:S01]  /*14cb0*/  LEA.HI R16, R16, R18, RZ, 0x3 ;  /* 0x0000001210107211 */ /* 0x000fe200078f18ff */
[----:B------:R-:W-:Y:S01]  /*14cc0*/  @!P4 ST.E [R14.64], R32 ;  /* 0x000000200e00c985 */ /* 0x000fe2000c101906 */
[----:B------:R-:W-:Y:S01]  /*14cd0*/  LEA R2, P0, R4, c[0x0][0x380], 0x1 ;  /* 0x0000e00004027a11 */ /* 0x000fe200078008ff */
[----:B------:R-:W-:Y:S01]  /*14ce0*/  IMAD.IADD R0, R5, 0x1, R7 ;  /* 0x0000000105007824 */ /* 0x000fe200078e0207 */
[----:B------:R-:W-:-:S03]  /*14cf0*/  SHF.R.S32.HI R16, RZ, 0x3, R16 ;  /* 0x00000003ff107819 */ /* 0x000fc60000011410 */
[----:B--2---:R-:W-:Y:S01]  /*14d00*/  @!P3 ST.E [R12.64], R33 ;  /* 0x000000210c00b985 */ /* 0x004fe2000c101906 */
[----:B------:R-:W-:-:S03]  /*14d10*/  LEA.HI.X R0, R4, c[0x0][0x384], R0, 0x1, P0 ;  /* 0x0000e10004007a11 */ /* 0x000fc600000f0c00 */
[----:B---3--:R-:W-:Y:S01]  /*14d20*/  @!P2 ST.E [R10.64], R34 ;  /* 0x000000220a00a985 */ /* 0x008fe2000c101906 */
[----:B------:R-:W-:-:S03]  /*14d30*/  IMAD.IADD R3, R16, 0x1, R17 ;  /* 0x0000000110037824 */ /* 0x000fc600078e0211 */
[----:B------:R-:W-:Y:S04]  /*14d40*/  @!P1 ST.E [R8.64], R31 ;  /* 0x0000001f08009985 */ /* 0x000fe8000c101906 */
[----:B------:R-:W1:Y:S04]  /*14d50*/  SHFL.IDX PT, R8, R2, RZ, 0x181f ;  /* 0x00181fff02087589 */ /* 0x000e6800000e0000 */
[----:B------:R-:W-:Y:S01]  /*14d60*/  LDS.128 R20, [R243+0x80] ;  /* 0x00008000f3147984 */ /* 0x000fe20000000c00 */
[----:B------:R-:W-:-:S03]  /*14d70*/  IADD3 R4, R3, 0x10, RZ ;  /* 0x0000001003047810 */ /* 0x000fc60007ffe0ff */
[----:B------:R-:W2:Y:S04]  /*14d80*/  SHFL.IDX PT, R7, R0, RZ, 0x181f ;  /* 0x00181fff00077589 */ /* 0x000ea800000e0000 */
[----:B------:R-:W3:Y:S04]  /*14d90*/  SHFL.IDX PT, R6, R2, 0x1, 0x181f ;  /* 0x00381f0002067f89 */ /* 0x000ee800000e0000 */
[----:B------:R-:W4:Y:S01]  /*14da0*/  SHFL.IDX PT, R5, R2, 0x2, 0x181f ;  /* 0x00581f0002057f89 */ /* 0x000f2200000e0000 */
[----:B------:R-:W-:-:S03]  /*14db0*/  ISETP.GE.OR P2, PT, R4, UR4, P5 ;  /* 0x0000000404007c0c */ /* 0x000fc6000af46670 */
[----:B------:R-:W4:Y:S01]  /*14dc0*/  SHFL.IDX PT, R11, R0, 0x1, 0x181f ;  /* 0x00381f00000b7f89 */ /* 0x000f2200000e0000 */
[----:B------:R-:W-:-:S03]  /*14dd0*/  ISETP.GE.OR P3, PT, R3, UR4, P5 ;  /* 0x0000000403007c0c */ /* 0x000fc6000af66670 */
[----:B------:R-:W4:Y:S01]  /*14de0*/  SHFL.IDX PT, R10, R0, 0x2, 0x181f ;  /* 0x00581f00000a7f89 */ /* 0x000f2200000e0000 */
[----:B------:R-:W-:-:S03]  /*14df0*/  IADD3 R4, R3, 0x20, RZ ;  /* 0x0000002003047810 */ /* 0x000fc60007ffe0ff */
[----:B------:R-:W4:Y:S01]  /*14e00*/  LDS.128 R16, [R243+0x880] ;  /* 0x00088000f3107984 */ /* 0x000f220000000c00 */
[----:B------:R-:W-:-:S03]  /*14e10*/  ISETP.GE.OR P0, PT, R4, UR4, P5 ;  /* 0x0000000404007c0c */ /* 0x000fc6000af06670 */
[----:B------:R-:W4:Y:S02]  /*14e20*/  LDS.128 R12, [R243+0x1080] ;  /* 0x00108000f30c7984 */ /* 0x000f240000000c00 */
[C---:B-1----:R-:W-:Y:S02]  /*14e30*/  @!P3 LEA R8, P4, R242.reuse, R8, 0x1 ;  /* 0x00000008f208b211 */ /* 0x042fe400078808ff */
[----:B------:R-:W-:Y:S01]  /*14e40*/  LDS.128 R24, [R243+0x1880] ;  /* 0x00188000f3187984 */ /* 0x000fe20000000c00 */
[C---:B------:R-:W-:Y:S02]  /*14e50*/  IADD3 R29, R3.reuse, 0x30, RZ ;  /* 0x00000030031d7810 */ /* 0x040fe40007ffe0ff */
[C---:B--2---:R-:W-:Y:S01]  /*14e60*/  @!P3 LEA.HI.X R9, R242.reuse, R7, R48, 0x1, P4 ;  /* 0x00000007f209b211 */ /* 0x044fe200020f0c30 */
[----:B------:R-:W1:Y:S01]  /*14e70*/  SHFL.IDX PT, R45, R2, 0x3, 0x181f ;  /* 0x00781f00022d7f89 */ /* 0x000e6200000e0000 */
[C---:B---3--:R-:W-:Y:S02]  /*14e80*/  @!P2 LEA R6, P1, R242.reuse, R6, 0x1 ;  /* 0x00000006f206a211 */ /* 0x048fe400078208ff */
[----:B------:R-:W-:Y:S01]  /*14e90*/  IADD3 R28, R3, 0x40, RZ ;  /* 0x00000040031c7810 */ /* 0x000fe20007ffe0ff */
[----:B------:R-:W2:Y:S01]  /*14ea0*/  SHFL.IDX PT, R46, R0, 0x3, 0x181f ;  /* 0x00781f00002e7f89 */ /* 0x000ea200000e0000 */
[----:B----4-:R-:W-:-:S02]  /*14eb0*/  @!P0 LEA R4, P4, R242, R5, 0x1 ;  /* 0x00000005f2048211 */ /* 0x010fc400078808ff */
[C-C-:B------:R-:W-:Y:S01]  /*14ec0*/  @!P2 LEA.HI.X R7, R242.reuse, R11, R48.reuse, 0x1, P1 ;  /* 0x0000000bf207a211 */ /* 0x140fe200008f0c30 */
[----:B------:R-:W-:Y:S01]  /*14ed0*/  LDS.128 R32, [R243+0x2880] ;  /* 0x00288000f3207984 */ /* 0x000fe20000000c00 */
[----:B------:R-:W-:Y:S02]  /*14ee0*/  @!P0 LEA.HI.X R5, R242, R10, R48, 0x1, P4 ;  /* 0x0000000af2058211 */ /* 0x000fe400020f0c30 */
[----:B------:R-:W-:Y:S01]  /*14ef0*/  ISETP.GE.OR P1, PT, R29, UR4, P5 ;  /* 0x000000041d007c0c */ /* 0x000fe2000af26670 */
[----:B------:R-:W-:Y:S01]  /*14f00*/  LDS.128 R36, [R243+0x3080] ;  /* 0x00308000f3247984 */ /* 0x000fe20000000c00 */
[----:B------:R-:W-:-:S03]  /*14f10*/  ISETP.GE.OR P4, PT, R28, UR4, P5 ;  /* 0x000000041c007c0c */ /* 0x000fc6000af86670 */
[----:B------:R-:W-:Y:S04]  /*14f20*/  LDS.128 R28, [R243+0x2080] ;  /* 0x00208000f31c7984 */ /* 0x000fe80000000c00 */
[----:B------:R-:W3:Y:S04]  /*14f30*/  SHFL.IDX PT, R44, R2, 0x4, 0x181f ;  /* 0x00981f00022c7f89 */ /* 0x000ee800000e0000 */
[----:B------:R-:W-:Y:S04]  /*14f40*/  LDS.128 R40, [R243+0x3880] ;  /* 0x00388000f3287984 */ /* 0x000fe80000000c00 */
[----:B------:R4:W-:Y:S04]  /*14f50*/  @!P3 ST.E.128 [R8.64], R20 ;  /* 0x000000140800b985 */ /* 0x0009e8000c101d06 */
[----:B------:R-:W1:Y:S04]  /*14f60*/  SHFL.IDX PT, R9, R2, 0x5, 0x181f ;  /* 0x00b81f0002097f89 */ /* 0x000e6800000e0000 */
[----:B------:R-:W1:Y:S04]  /*14f70*/  SHFL.IDX PT, R11, R0, 0x4, 0x181f ;  /* 0x00981f00000b7f89 */ /* 0x000e6800000e0000 */
[----:B------:R-:W-:Y:S04]  /*14f80*/  SHFL.IDX PT, R10, R2, 0x6, 0x181f ;  /* 0x00d81f00020a7f89 */ /* 0x000fe800000e0000 */
[----:B------:R-:W1:Y:S04]  /*14f90*/  SHFL.IDX PT, R21, R0, 0x5, 0x181f ;  /* 0x00b81f0000157f89 */ /* 0x000e6800000e0000 */
[----:B------:R-:W1:Y:S04]  /*14fa0*/  SHFL.IDX PT, R20, R0, 0x6, 0x181f ;  /* 0x00d81f0000147f89 */ /* 0x000e6800000e0000 */
[----:B------:R-:W-:Y:S01]  /*14fb0*/  @!P2 ST.E.128 [R6.64], R16 ;  /* 0x000000100600a985 */ /* 0x000fe2000c101d06 */
[----:B----4-:R-:W-:-:S02]  /*14fc0*/  IADD3 R22, R3, 0x50, RZ ;  /* 0x0000005003167810 */ /* 0x010fc40007ffe0ff */
[C---:B------:R-:W-:Y:S02]  /*14fd0*/  IADD3 R8, R3.reuse, 0x60, RZ ;  /* 0x0000006003087810 */ /* 0x040fe40007ffe0ff */
[----:B------:R-:W-:Y:S01]  /*14fe0*/  ISETP.GE.OR P3, PT, R22, UR4, P5 ;  /* 0x0000000416007c0c */ /* 0x000fe2000af66670 */
[----:B------:R1:W-:Y:S01]  /*14ff0*/  @!P0 ST.E.128 [R4.64], R12 ;  /* 0x0000000c04008985 */ /* 0x0003e2000c101d06 */
[----:B------:R-:W-:Y:S02]  /*15000*/  ISETP.GE.OR P2, PT, R8, UR4, P5 ;  /* 0x0000000408007c0c */ /* 0x000fe4000af46670 */
[----:B------:R-:W-:-:S04]  /*15010*/  IADD3 R3, R3, 0x70, RZ ;  /* 0x0000007003037810 */ /* 0x000fc80007ffe0ff */
[----:B------:R-:W-:Y:S02]  /*15020*/  ISETP.GE.OR P5, PT, R3, UR4, P5 ;  /* 0x0000000403007c0c */ /* 0x000fe4000afa6670 */
[----:B-1----:R-:W-:-:S04]  /*15030*/  @!P1 LEA R4, P0, R242, R45, 0x1 ;  /* 0x0000002df2049211 */ /* 0x002fc800078008ff */
[C---:B--2---:R-:W-:Y:S02]  /*15040*/  @!P1 LEA.HI.X R5, R242.reuse, R46, R48, 0x1, P0 ;  /* 0x0000002ef2059211 */ /* 0x044fe400000f0c30 */
[----:B---3--:R-:W-:-:S03]  /*15050*/  @!P4 LEA R8, P0, R242, R44, 0x1 ;  /* 0x0000002cf208c211 */ /* 0x008fc600078008ff */
[----:B------:R1:W-:Y:S01]  /*15060*/  @!P1 ST.E.128 [R4.64], R24 ;  /* 0x0000001804009985 */ /* 0x0003e2000c101d06 */
[C---:B------:R-:W-:Y:S02]  /*15070*/  @!P3 LEA R6, P1, R242.reuse, R9, 0x1 ;  /* 0x00000009f206b211 */ /* 0x040fe400078208ff */
[C-C-:B------:R-:W-:Y:S02]  /*15080*/  @!P4 LEA.HI.X R9, R242.reuse, R11, R48.reuse, 0x1, P0 ;  /* 0x0000000bf209c211 */ /* 0x140fe400000f0c30 */
[----:B------:R-:W-:-:S03]  /*15090*/  @!P3 LEA.HI.X R7, R242, R21, R48, 0x1, P1 ;  /* 0x00000015f207b211 */ /* 0x000fc600008f0c30 */
[----:B------:R2:W-:Y:S04]  /*150a0*/  @!P4 ST.E.128 [R8.64], R28 ;  /* 0x0000001c0800c985 */ /* 0x0005e8000c101d06 */
[----:B------:R2:W-:Y:S01]  /*150b0*/  @!P3 ST.E.128 [R6.64], R32 ;  /* 0x000000200600b985 */ /* 0x0005e2000c101d06 */
[----:B-1----:R-:W-:-:S04]  /*150c0*/  @!P2 LEA R4, P0, R242, R10, 0x1 ;  /* 0x0000000af204a211 */ /* 0x002fc800078008ff */
[----:B------:R-:W-:-:S05]  /*150d0*/  @!P2 LEA.HI.X R5, R242, R20, R48, 0x1, P0 ;  /* 0x00000014f205a211 */ /* 0x000fca00000f0c30 */
[----:B------:R2:W-:Y:S04]  /*150e0*/  @!P2 ST.E.128 [R4.64], R36 ;  /* 0x000000240400a985 */ /* 0x0005e8000c101d06 */
[----:B------:R-:W1:Y:S04]  /*150f0*/  SHFL.IDX PT, R2, R2, 0x7, 0x181f ;  /* 0x00f81f0002027f89 */ /* 0x000e6800000e0000 */
[----:B------:R-:W3:Y:S01]  /*15100*/  SHFL.IDX PT, R0, R0, 0x7, 0x181f ;  /* 0x00f81f0000007f89 */ /* 0x000ee200000e0000 */
[----:B------:R-:W-:Y:S05]  /*15110*/  @P5 BRA `(.L_x_571) ;  /* 0x00000a0000005947 */ /* 0x000fea0003800000 */
[----:B-1----:R-:W-:-:S04]  /*15120*/  LEA R2, P0, R242, R2, 0x1 ;  /* 0x00000002f2027211 */ /* 0x002fc800078008ff */
[----:B---3--:R-:W-:-:S05]  /*15130*/  LEA.HI.X R3, R242, R0, R48, 0x1, P0 ;  /* 0x00000000f2037211 */ /* 0x008fca00000f0c30 */
[----:B------:R1:W-:Y:S01]  /*15140*/  ST.E.128 [R2.64], R40 ;  /* 0x0000002802007985 */ /* 0x0003e2000c101d06 */
[----:B------:R-:W-:Y:S05]  /*15150*/  BRA `(.L_x_571) ;  /* 0x000009c000007947 */ /* 0x000fea0003800000 */
.L_x_569:
[----:B------:R-:W2:Y:S04]  /*15160*/  LDL R2, [R1+0x64] ;  /* 0x0000640001027983 */ /* 0x000ea80000100800 */
[----:B------:R-:W3:Y:S04]  /*15170*/  LDL R0, [R1+0x60] ;  /* 0x0000600001007983 */ /* 0x000ee80000100800 */
[----:B------:R-:W4:Y:S04]  /*15180*/  LDL R4, [R1+0x5c] ;  /* 0x00005c0001047983 */ /* 0x000f280000100800 */
[----:B------:R-:W1:Y:S01]  /*15190*/  S2R R3, SR_TID.X ;  /* 0x0000000000037919 */ /* 0x000e620000002100 */
[----:B------:R-:W-:Y:S01]  /*151a0*/  BSSY B0, `(.L_x_572) ;  /* 0x0000026000007945 */ /* 0x000fe20003800000 */
[----:B-1----:R-:W-:Y:S01]  /*151b0*/  ISETP.GE.AND P0, PT, R3, 0x80, PT ;  /* 0x000000800300780c */ /* 0x002fe20003f06270 */
[----:B--2---:R-:W-:-:S02]  /*151c0*/  IMAD.MOV.U32 R12, RZ, RZ, R2 ;  /* 0x000000ffff0c7224 */ /* 0x004fc400078e0002 */
[----:B---3--:R-:W-:-:S03]  /*151d0*/  IMAD.MOV.U32 R11, RZ, RZ, R0 ;  /* 0x000000ffff0b7224 */ /* 0x008fc600078e0000 */
[----:B------:R-:W-:Y:S01]  /*151e0*/  SHF.R.S32.HI R7, RZ, 0x1f, R12 ;  /* 0x0000001fff077819 */ /* 0x000fe2000001140c */
[----:B----4-:R-:W-:Y:S01]  /*151f0*/  IMAD.MOV.U32 R13, RZ, RZ, R4 ;  /* 0x000000ffff0d7224 */ /* 0x010fe200078e0004 */
[----:B------:R-:W-:-:S05]  /*15200*/  SHF.R.S32.HI R10, RZ, 0x1f, R11 ;  /* 0x0000001fff0a7819 */ /* 0x000fca000001140b */
[----:B------:R-:W-:Y:S05]  /*15210*/  @P0 BRA `(.L_x_573) ;  /* 0x000001e000000947 */ /* 0x000fea0003800000 */
[----:B------:R-:W-:Y:S02]  /*15220*/  MOV R2, c[0x0][0x4e8] ;  /* 0x00013a0000027a02 */ /* 0x000fe40000000f00 */
[----:B------:R-:W-:-:S03]  /*15230*/  IADD3 R6, R13, R3, RZ ;  /* 0x000000030d067210 */ /* 0x000fc60007ffe0ff */
[----:B------:R-:W-:-:S05]  /*15240*/  IMAD R0, R2, c[0x0][0x388], RZ ;  /* 0x0000e20002007a24 */ /* 0x000fca00078e02ff */
[----:B------:R-:W-:-:S13]  /*15250*/  ISETP.GE.AND P0, PT, R6, R0, PT ;  /* 0x000000000600720c */ /* 0x000fda0003f06270 */
[----:B------:R-:W-:Y:S05]  /*15260*/  @P0 BRA `(.L_x_573) ;  /* 0x0000019000000947 */ /* 0x000fea0003800000 */
[----:B------:R-:W-:Y:S01]  /*15270*/  ISETP.NE.AND P0, PT, R2, 0x1, PT ;  /* 0x000000010200780c */ /* 0x000fe20003f05270 */
[----:B------:R-:W-:Y:S01]  /*15280*/  IMAD R4, R7, c[0x0][0x490], RZ ;  /* 0x0001240007047a24 */ /* 0x000fe200078e02ff */
[----:B------:R-:W-:Y:S01]  /*15290*/  MOV R0, R6 ;  /* 0x0000000600007202 */ /* 0x000fe20000000f00 */
[----:B------:R-:W-:-:S04]  /*152a0*/  IMAD.WIDE.U32 R2, R12, c[0x0][0x490], RZ ;  /* 0x000124000c027a25 */ /* 0x000fc800078e00ff */
[----:B------:R-:W-:Y:S02]  /*152b0*/  IMAD R4, R12, c[0x0][0x494], R4 ;  /* 0x000125000c047a24 */ /* 0x000fe400078e0204 */
[----:B------:R-:W-:-:S03]  /*152c0*/  IMAD R9, R10, c[0x0][0x498], RZ ;  /* 0x000126000a097a24 */ /* 0x000fc600078e02ff */
[----:B------:R-:W-:Y:S01]  /*152d0*/  IADD3 R3, R3, R4, RZ ;  /* 0x0000000403037210 */ /* 0x000fe20007ffe0ff */
[----:B------:R-:W-:-:S05]  /*152e0*/  @P0 IMAD.HI.U32 R5, R6, c[0x0][0x4ec], RZ ;  /* 0x00013b0006050a27 */ /* 0x000fca00078e00ff */
[----:B------:R-:W-:Y:S01]  /*152f0*/  @P0 SHF.R.U32.HI R0, RZ, c[0x0][0x4f0], R5 ;  /* 0x00013c00ff000a19 */ /* 0x000fe20000011605 */
[----:B------:R-:W-:-:S03]  /*15300*/  IMAD.WIDE.U32 R4, R11, c[0x0][0x498], R2 ;  /* 0x000126000b047a25 */ /* 0x000fc600078e0002 */
[C---:B------:R-:W-:Y:S01]  /*15310*/  IADD3 R8, -R0.reuse, RZ, RZ ;  /* 0x000000ff00087210 */ /* 0x040fe20007ffe1ff */
[----:B------:R-:W-:Y:S01]  /*15320*/  IMAD R3, R11, c[0x0][0x49c], R9 ;  /* 0x000127000b037a24 */ /* 0x000fe200078e0209 */
[----:B------:R-:W-:-:S03]  /*15330*/  IADD3 R4, P0, R0, R4, RZ ;  /* 0x0000000400047210 */ /* 0x000fc60007f1e0ff */
[----:B------:R-:W-:Y:S01]  /*15340*/  IMAD R2, R8, c[0x0][0x4e8], R6 ;  /* 0x00013a0008027a24 */ /* 0x000fe200078e0206 */
[----:B------:R-:W-:-:S04]  /*15350*/  SHF.R.S32.HI R6, RZ, 0x1f, R0 ;  /* 0x0000001fff067819 */ /* 0x000fc80000011400 */
[----:B------:R-:W-:Y:S02]  /*15360*/  SHF.R.S32.HI R0, RZ, 0x1f, R2 ;  /* 0x0000001fff007819 */ /* 0x000fe40000011402 */
[----:B------:R-:W-:-:S03]  /*15370*/  IADD3.X R5, R6, R5, R3, P0, !PT ;  /* 0x0000000506057210 */ /* 0x000fc600007fe403 */
[----:B------:R-:W-:-:S04]  /*15380*/  IMAD R0, R0, c[0x0][0x488], RZ ;  /* 0x0001220000007a24 */ /* 0x000fc800078e02ff */
[C---:B------:R-:W-:Y:S02]  /*15390*/  IMAD R0, R2.reuse, c[0x0][0x48c], R0 ;  /* 0x0001230002007a24 */ /* 0x040fe400078e0200 */
[----:B------:R-:W-:-:S05]  /*153a0*/  IMAD.WIDE.U32 R2, R2, c[0x0][0x488], R4 ;  /* 0x0001220002027a25 */ /* 0x000fca00078e0004 */
[----:B------:R-:W-:Y:S02]  /*153b0*/  IADD3 R0, R3, R0, RZ ;  /* 0x0000000003007210 */ /* 0x000fe40007ffe0ff */
[----:B------:R-:W-:-:S04]  /*153c0*/  LEA R4, P0, R2, c[0x0][0x450], 0x2 ;  /* 0x0001140002047a11 */ /* 0x000fc800078010ff */
[----:B------:R-:W-:Y:S02]  /*153d0*/  LEA.HI.X R5, R2, c[0x0][0x454], R0, 0x2, P0 ;  /* 0x0001150002057a11 */ /* 0x000fe400000f1400 */
[----:B------:R-:W-:-:S05]  /*153e0*/  MOV R0, 0xff800000 ;  /* 0xff80000000007802 */ /* 0x000fca0000000f00 */
[----:B------:R1:W-:Y:S02]  /*153f0*/  STG.E [R4.64], R0 ;  /* 0x0000000004007986 */ /* 0x0003e4000c101906 */
.L_x_573:
[----:B------:R-:W-:Y:S05]  /*15400*/  BSYNC B0 ;  /* 0x0000000000007941 */ /* 0x000fea0003800000 */
.L_x_572:
[----:B------:R-:W2:Y:S01]  /*15410*/  LDL R2, [R1+0x30] ;  /* 0x0000300001027983 */ /* 0x000ea20000100800 */
[----:B-1----:R-:W-:Y:S01]  /*15420*/  MOV R0, c[0x0][0x4e8] ;  /* 0x00013a0000007a02 */ /* 0x002fe20000000f00 */
[----:B------:R-:W-:-:S03]  /*15430*/  IMAD R6, R10, c[0x0][0x3f0], RZ ;  /* 0x0000fc000a067a24 */ /* 0x000fc600078e02ff */
[----:B------:R-:W-:Y:S01]  /*15440*/  ISETP.NE.AND P0, PT, R0, 0x1, PT ;  /* 0x000000010000780c */ /* 0x000fe20003f05270 */
[----:B------:R-:W-:Y:S02]  /*15450*/  IMAD R0, R7, c[0x0][0x3e8], RZ ;  /* 0x0000fa0007007a24 */ /* 0x000fe400078e02ff */
[----:B------:R-:W-:Y:S02]  /*15460*/  IMAD R8, R11, c[0x0][0x3f4], R6 ;  /* 0x0000fd000b087a24 */ /* 0x000fe400078e0206 */
[----:B------:R-:W-:Y:S01]  /*15470*/  IMAD R5, R12, c[0x0][0x3ec], R0 ;  /* 0x0000fb000c057a24 */ /* 0x000fe200078e0200 */
[----:B--2---:R-:W-:Y:S01]  /*15480*/  IADD3 R4, R2, R13, RZ ;  /* 0x0000000d02047210 */ /* 0x004fe20007ffe0ff */
[----:B------:R-:W-:-:S03]  /*15490*/  IMAD.WIDE.U32 R2, R12, c[0x0][0x3e8], RZ ;  /* 0x0000fa000c027a25 */ /* 0x000fc600078e00ff */
[----:B------:R-:W-:-:S03]  /*154a0*/  MOV R0, R4 ;  /* 0x0000000400007202 */ /* 0x000fc60000000f00 */
[----:B------:R-:W-:Y:S01]  /*154b0*/  @P0 IMAD.HI.U32 R7, R4, c[0x0][0x4ec], RZ ;  /* 0x00013b0004070a27 */ /* 0x000fe200078e00ff */
[----:B------:R-:W-:-:S04]  /*154c0*/  IADD3 R3, R3, R5, RZ ;  /* 0x0000000503037210 */ /* 0x000fc80007ffe0ff */
[----:B------:R-:W-:Y:S01]  /*154d0*/  @P0 SHF.R.U32.HI R0, RZ, c[0x0][0x4f0], R7 ;  /* 0x00013c00ff000a19 */ /* 0x000fe20000011607 */
[----:B------:R-:W-:Y:S01]  /*154e0*/  IMAD.WIDE.U32 R2, R11, c[0x0][0x3f0], R2 ;  /* 0x0000fc000b027a25 */ /* 0x000fe200078e0002 */
[----:B------:R-:W-:Y:S02]  /*154f0*/  ISETP.GE.AND P0, PT, R242, c[0x0][0x3c8], PT ;  /* 0x0000f200f2007a0c */ /* 0x000fe40003f06270 */
[----:B------:R-:W-:Y:S02]  /*15500*/  SHF.R.S32.HI R6, RZ, 0x1f, R0 ;  /* 0x0000001fff067819 */ /* 0x000fe40000011400 */
[----:B------:R-:W-:Y:S02]  /*15510*/  IADD3 R5, -R0, RZ, RZ ;  /* 0x000000ff00057210 */ /* 0x000fe40007ffe1ff */
[----:B------:R-:W-:Y:S01]  /*15520*/  IADD3 R3, R3, R8, RZ ;  /* 0x0000000803037210 */ /* 0x000fe20007ffe0ff */
[----:B------:R-:W-:Y:S02]  /*15530*/  IMAD R6, R6, c[0x0][0x3e0], RZ ;  /* 0x0000f80006067a24 */ /* 0x000fe400078e02ff */
[----:B------:R-:W-:-:S02]  /*15540*/  IMAD R4, R5, c[0x0][0x4e8], R4 ;  /* 0x00013a0005047a24 */ /* 0x000fc400078e0204 */
        /* <DEDUP_REMOVED lines=12> */
.L_x_618:
[----:B------:R-:W-:Y:S05]  /*15610*/  BRA.DIV ~URZ, `(.L_x_575) ;  /* 0x00005ad27f007947 */ /* 0x000fea000b800000 */
[----:B------:R3:W4:Y:S02]  /*15620*/  SHFL.IDX PT, R2, R5, RZ, 0x181f ;  /* 0x00181fff05027589 */ /* 0x00072400000e0000 */
.L_x_619:
[----:B------:R-:W5:Y:S04]  /*15630*/  LDL.LU R3, [R1+0x5c] ;  /* 0x00005c0001037983 */ /* 0x000f680000300800 */
[----:B------:R-:W1:Y:S02]  /*15640*/  S2R R7, SR_TID.X ;  /* 0x0000000000077919 */ /* 0x000e640000002100 */
[----:B-1----:R-:W-:-:S04]  /*15650*/  SHF.R.S32.HI R0, RZ, 0x1f, R7 ;  /* 0x0000001fff007819 */ /* 0x002fc80000011407 */
[----:B------:R-:W-:Y:S01]  /*15660*/  LEA.HI R0, R0, R7, RZ, 0x3 ;  /* 0x0000000700007211 */ /* 0x000fe200078f18ff */
[----:B------:R-:W-:-:S03]  /*15670*/  IMAD.MOV.U32 R7, RZ, RZ, c[0x0][0x4e8] ;  /* 0x00013a00ff077624 */ /* 0x000fc600078e00ff */
[----:B------:R-:W-:Y:S01]  /*15680*/  SHF.R.S32.HI R0, RZ, 0x3, R0 ;  /* 0x00000003ff007819 */ /* 0x000fe20000011400 */
[----:B------:R-:W-:Y:S01]  /*15690*/  IMAD R7, R7, c[0x0][0x388], RZ ;  /* 0x0000e20007077a24 */ /* 0x000fe200078e02ff */
[----:B------:R-:W-:-:S03]  /*156a0*/  SHF.R.S32.HI R8, RZ, 0x1f, R242 ;  /* 0x0000001fff087819 */ /* 0x000fc600000114f2 */
[----:B-----5:R-:W-:-:S05]  /*156b0*/  IMAD.IADD R0, R0, 0x1, R3 ;  /* 0x0000000100007824 */ /* 0x020fca00078e0203 */
[----:B------:R-:W-:-:S13]  /*156c0*/  ISETP.GE.OR P2, PT, R0, R7, P0 ;  /* 0x000000070000720c */ /* 0x000fda0000746670 */
[----:B----4-:R-:W-:-:S04]  /*156d0*/  @!P2 LEA R2, P1, R242, R2, 0x1 ;  /* 0x00000002f202a211 */ /* 0x010fc800078208ff */
[----:B--2---:R-:W-:-:S05]  /*156e0*/  @!P2 LEA.HI.X R3, R242, R6, R8, 0x1, P1 ;  /* 0x00000006f203a211 */ /* 0x004fca00008f0c08 */
[----:B------:R1:W-:Y:S01]  /*156f0*/  @!P2 ST.E.128 [R2.64], RZ ;  /* 0x000000ff0200a985 */ /* 0x0003e2000c101d06 */
[----:B------:R-:W-:Y:S05]  /*15700*/  BRA.DIV ~URZ, `(.L_x_576) ;  /* 0x00005a527f007947 */ /* 0x000fea000b800000 */
[----:B------:R2:W4:Y:S04]  /*15710*/  SHFL.IDX PT, R6, R4, 0x1, 0x181f ;  /* 0x00381f0004067f89 */ /* 0x00052800000e0000 */
[----:B-1----:R2:W1:Y:S02]  /*15720*/  SHFL.IDX PT, R2, R5, 0x1, 0x181f ;  /* 0x00381f0005027f89 */ /* 0x00246400000e0000 */
.L_x_620:
[----:B------:R-:W-:Y:S02]  /*15730*/  IADD3 R3, R0, 0x10, RZ ;  /* 0x0000001000037810 */ /* 0x000fe40007ffe0ff */
[----:B------:R-:W-:Y:S02]  /*15740*/  SHF.R.S32.HI R8, RZ, 0x1f, R242 ;  /* 0x0000001fff087819 */ /* 0x000fe400000114f2 */
[----:B------:R-:W-:-:S13]  /*15750*/  ISETP.GE.OR P2, PT, R3, R7, P0 ;  /* 0x000000070300720c */ /* 0x000fda0000746670 */
[----:B-1----:R-:W-:-:S04]  /*15760*/  @!P2 LEA R2, P1, R242, R2, 0x1 ;  /* 0x00000002f202a211 */ /* 0x002fc800078208ff */
[----:B----4-:R-:W-:-:S05]  /*15770*/  @!P2 LEA.HI.X R3, R242, R6, R8, 0x1, P1 ;  /* 0x00000006f203a211 */ /* 0x010fca00008f0c08 */
[----:B------:R1:W-:Y:S01]  /*15780*/  @!P2 ST.E.128 [R2.64], RZ ;  /* 0x000000ff0200a985 */ /* 0x0003e2000c101d06 */
[----:B------:R-:W-:Y:S05]  /*15790*/  BRA.DIV ~URZ, `(.L_x_577) ;  /* 0x00005a927f007947 */ /* 0x000fea000b800000 */
[----:B------:R4:W1:Y:S02]  /*157a0*/  SHFL.IDX PT, R6, R4, 0x2, 0x181f ;  /* 0x00581f0004067f89 */ /* 0x00086400000e0000 */
.L_x_621:
[----:B------:R-:W-:Y:S05]  /*157b0*/  BRA.DIV ~URZ, `(.L_x_578) ;  /* 0x00005ae27f007947 */ /* 0x000fea000b800000 */
[----:B-1----:R1:W2:Y:S02]  /*157c0*/  SHFL.IDX PT, R2, R5, 0x2, 0x181f ;  /* 0x00581f0005027f89 */ /* 0x0022a400000e0000 */
.L_x_622:
[----:B------:R-:W-:Y:S02]  /*157d0*/  IADD3 R3, R0, 0x20, RZ ;  /* 0x0000002000037810 */ /* 0x000fe40007ffe0ff */
[----:B------:R-:W-:Y:S02]  /*157e0*/  SHF.R.S32.HI R8, RZ, 0x1f, R242 ;  /* 0x0000001fff087819 */ /* 0x000fe400000114f2 */
[----:B------:R-:W-:-:S13]  /*157f0*/  ISETP.GE.OR P2, PT, R3, R7, P0 ;  /* 0x000000070300720c */ /* 0x000fda0000746670 */
[----:B--2---:R-:W-:-:S04]  /*15800*/  @!P2 LEA R2, P1, R242, R2, 0x1 ;  /* 0x00000002f202a211 */ /* 0x004fc800078208ff */
[----:B------:R-:W-:-:S05]  /*15810*/  @!P2 LEA.HI.X R3, R242, R6, R8, 0x1, P1 ;  /* 0x00000006f203a211 */ /* 0x000fca00008f0c08 */
[----:B------:R2:W-:Y:S01]  /*15820*/  @!P2 ST.E.128 [R2.64], RZ ;  /* 0x000000ff0200a985 */ /* 0x0005e2000c101d06 */
[----:B------:R-:W-:Y:S05]  /*15830*/  BRA.DIV ~URZ, `(.L_x_579) ;  /* 0x00005ad27f007947 */ /* 0x000fea000b800000 */
[----:B------:R1:W2:Y:S04]  /*15840*/  SHFL.IDX PT, R6, R4, 0x3, 0x181f ;  /* 0x00781f0004067f89 */ /* 0x0002a800000e0000 */
[----:B--2---:R1:W2:Y:S02]  /*15850*/  SHFL.IDX PT, R2, R5, 0x3, 0x181f ;  /* 0x00781f0005027f89 */ /* 0x0042a400000e0000 */
.L_x_623:
[----:B------:R-:W-:Y:S02]  /*15860*/  IADD3 R3, R0, 0x30, RZ ;  /* 0x0000003000037810 */ /* 0x000fe40007ffe0ff */
[----:B------:R-:W-:Y:S02]  /*15870*/  SHF.R.S32.HI R8, RZ, 0x1f, R242 ;  /* 0x0000001fff087819 */ /* 0x000fe400000114f2 */
[----:B------:R-:W-:-:S13]  /*15880*/  ISETP.GE.OR P2, PT, R3, R7, P0 ;  /* 0x000000070300720c */ /* 0x000fda0000746670 */
[----:B--2---:R-:W-:-:S04]  /*15890*/  @!P2 LEA R2, P1, R242, R2, 0x1 ;  /* 0x00000002f202a211 */ /* 0x004fc800078208ff */
[----:B------:R-:W-:-:S05]  /*158a0*/  @!P2 LEA.HI.X R3, R242, R6, R8, 0x1, P1 ;  /* 0x00000006f203a211 */ /* 0x000fca00008f0c08 */
[----:B------:R2:W-:Y:S01]  /*158b0*/  @!P2 ST.E.128 [R2.64], RZ ;  /* 0x000000ff0200a985 */ /* 0x0005e2000c101d06 */
[----:B------:R-:W-:Y:S05]  /*158c0*/  BRA.DIV ~URZ, `(.L_x_580) ;  /* 0x00005b127f007947 */ /* 0x000fea000b800000 */
[----:B------:R1:W2:Y:S02]  /*158d0*/  SHFL.IDX PT, R6, R4, 0x4, 0x181f ;  /* 0x00981f0004067f89 */ /* 0x0002a400000e0000 */
.L_x_624:
[----:B------:R-:W-:Y:S05]  /*158e0*/  BRA.DIV ~URZ, `(.L_x_581) ;  /* 0x00005b627f007947 */ /* 0x000fea000b800000 */
[----:B--2---:R2:W1:Y:S02]  /*158f0*/  SHFL.IDX PT, R2, R5, 0x4, 0x181f ;  /* 0x00981f0005027f89 */ /* 0x00446400000e0000 */
.L_x_625:
[----:B------:R-:W-:Y:S02]  /*15900*/  IADD3 R3, R0, 0x40, RZ ;  /* 0x0000004000037810 */ /* 0x000fe40007ffe0ff */
[----:B------:R-:W-:Y:S02]  /*15910*/  SHF.R.S32.HI R8, RZ, 0x1f, R242 ;  /* 0x0000001fff087819 */ /* 0x000fe400000114f2 */
[----:B------:R-:W-:-:S13]  /*15920*/  ISETP.GE.OR P2, PT, R3, R7, P0 ;  /* 0x000000070300720c */ /* 0x000fda0000746670 */
[----:B-1----:R-:W-:-:S04]  /*15930*/  @!P2 LEA R2, P1, R242, R2, 0x1 ;  /* 0x00000002f202a211 */ /* 0x002fc800078208ff */
[----:B------:R-:W-:-:S05]  /*15940*/  @!P2 LEA.HI.X R3, R242, R6, R8, 0x1, P1 ;  /* 0x00000006f203a211 */ /* 0x000fca00008f0c08 */
[----:B------:R1:W-:Y:S01]  /*15950*/  @!P2 ST.E.128 [R2.64], RZ ;  /* 0x000000ff0200a985 */ /* 0x0003e2000c101d06 */
[----:B------:R-:W-:Y:S05]  /*15960*/  BRA.DIV ~URZ, `(.L_x_582) ;  /* 0x00005b527f007947 */ /* 0x000fea000b800000 */
[----:B------:R1:W2:Y:S04]  /*15970*/  SHFL.IDX PT, R6, R4, 0x5, 0x181f ;  /* 0x00b81f0004067f89 */ /* 0x0002a800000e0000 */
[----:B-1----:R1:W3:Y:S02]  /*15980*/  SHFL.IDX PT, R2, R5, 0x5, 0x181f ;  /* 0x00b81f0005027f89 */ /* 0x0022e400000e0000 */
.L_x_626:
[----:B------:R-:W-:Y:S02]  /*15990*/  IADD3 R3, R0, 0x50, RZ ;  /* 0x0000005000037810 */ /* 0x000fe40007ffe0ff */
[----:B------:R-:W-:Y:S02]  /*159a0*/  SHF.R.S32.HI R8, RZ, 0x1f, R242 ;  /* 0x0000001fff087819 */ /* 0x000fe400000114f2 */
[----:B------:R-:W-:-:S13]  /*159b0*/  ISETP.GE.OR P2, PT, R3, R7, P0 ;  /* 0x000000070300720c */ /* 0x000fda0000746670 */
[----:B---3--:R-:W-:-:S04]  /*159c0*/  @!P2 LEA R2, P1, R242, R2, 0x1 ;  /* 0x00000002f202a211 */ /* 0x008fc800078208ff */
[----:B--2---:R-:W-:-:S05]  /*159d0*/  @!P2 LEA.HI.X R3, R242, R6, R8, 0x1, P1 ;  /* 0x00000006f203a211 */ /* 0x004fca00008f0c08 */
[----:B------:R2:W-:Y:S01]  /*159e0*/  @!P2 ST.E.128 [R2.64], RZ ;  /* 0x000000ff0200a985 */ /* 0x0005e2000c101d06 */
[----:B------:R-:W-:Y:S05]  /*159f0*/  BRA.DIV ~URZ, `(.L_x_583) ;  /* 0x00005b927f007947 */ /* 0x000fea000b800000 */
[----:B------:R3:W1:Y:S02]  /*15a00*/  SHFL.IDX PT, R6, R4, 0x6, 0x181f ;  /* 0x00d81f0004067f89 */ /* 0x00066400000e0000 */
.L_x_627:
[----:B------:R-:W-:Y:S05]  /*15a10*/  BRA.DIV ~URZ, `(.L_x_584) ;  /* 0x00005be27f007947 */ /* 0x000fea000b800000 */
[----:B--2---:R2:W3:Y:S02]  /*15a20*/  SHFL.IDX PT, R2, R5, 0x6, 0x181f ;  /* 0x00d81f0005027f89 */ /* 0x0044e400000e0000 */
.L_x_628:
[----:B------:R-:W-:Y:S02]  /*15a30*/  IADD3 R3, R0, 0x60, RZ ;  /* 0x0000006000037810 */ /* 0x000fe40007ffe0ff */
[----:B------:R-:W-:Y:S02]  /*15a40*/  SHF.R.S32.HI R8, RZ, 0x1f, R242 ;  /* 0x0000001fff087819 */ /* 0x000fe400000114f2 */
[----:B------:R-:W-:-:S13]  /*15a50*/  ISETP.GE.OR P2, PT, R3, R7, P0 ;  /* 0x000000070300720c */ /* 0x000fda0000746670 */
[----:B---3--:R-:W-:-:S04]  /*15a60*/  @!P2 LEA R2, P1, R242, R2, 0x1 ;  /* 0x00000002f202a211 */ /* 0x008fc800078208ff */
[----:B-1----:R-:W-:-:S05]  /*15a70*/  @!P2 LEA.HI.X R3, R242, R6, R8, 0x1, P1 ;  /* 0x00000006f203a211 */ /* 0x002fca00008f0c08 */
[----:B------:R1:W-:Y:S01]  /*15a80*/  @!P2 ST.E.128 [R2.64], RZ ;  /* 0x000000ff0200a985 */ /* 0x0003e2000c101d06 */
[----:B------:R-:W-:Y:S05]  /*15a90*/  BRA.DIV ~URZ, `(.L_x_585) ;  /* 0x00005bd27f007947 */ /* 0x000fea000b800000 */
[----:B----4-:R-:W3:Y:S04]  /*15aa0*/  SHFL.IDX PT, R4, R4, 0x7, 0x181f ;  /* 0x00f81f0004047f89 */ /* 0x010ee800000e0000 */
[----:B-1----:R1:W4:Y:S02]  /*15ab0*/  SHFL.IDX PT, R2, R5, 0x7, 0x181f ;  /* 0x00f81f0005027f89 */ /* 0x00232400000e0000 */
.L_x_629:
[----:B------:R-:W-:Y:S02]  /*15ac0*/  IADD3 R0, R0, 0x70, RZ ;  /* 0x0000007000007810 */ /* 0x000fe40007ffe0ff */
[----:B-12---:R-:W-:Y:S02]  /*15ad0*/  SHF.R.S32.HI R5, RZ, 0x1f, R242 ;  /* 0x0000001fff057819 */ /* 0x006fe400000114f2 */
[----:B------:R-:W-:-:S13]  /*15ae0*/  ISETP.GE.OR P1, PT, R0, R7, P0 ;  /* 0x000000070000720c */ /* 0x000fda0000726670 */
[----:B----4-:R-:W-:-:S04]  /*15af0*/  @!P1 LEA R2, P0, R242, R2, 0x1 ;  /* 0x00000002f2029211 */ /* 0x010fc800078008ff */
[----:B---3--:R-:W-:-:S05]  /*15b00*/  @!P1 LEA.HI.X R3, R242, R4, R5, 0x1, P0 ;  /* 0x00000004f2039211 */ /* 0x008fca00000f0c05 */
[----:B------:R1:W-:Y:S04]  /*15b10*/  @!P1 ST.E.128 [R2.64], RZ ;  /* 0x000000ff02009985 */ /* 0x0003e8000c101d06 */
.L_x_571:
[----:B------:R-:W-:Y:S05]  /*15b20*/  BSYNC B1 ;  /* 0x0000000000017941 */ /* 0x000fea0003800000 */
.L_x_568:
[----:B---3--:R-:W3:Y:S02]  /*15b30*/  LDL R0, [R1+0x98] ;  /* 0x0000980001007983 */ /* 0x008ee40000100800 */
[----:B---3--:R-:W-:-:S13]  /*15b40*/  ISETP.NE.AND P0, PT, R0, RZ, PT ;  /* 0x000000ff0000720c */ /* 0x008fda0003f05270 */
[----:B------:R-:W-:Y:S01]  /*15b50*/  @P0 WARPSYNC 0xffffffff ;  /* 0xffffffff00000948 */ /* 0x000fe20003800000 */
[----:B------:R-:W-:Y:S06]  /*15b60*/  @P0 BAR.SYNC.DEFER_BLOCKING 0x5, 0x80 ;  /* 0x0142000000000b1d */ /* 0x000fec0000010000 */
[----:B------:R-:W3:Y:S04]  /*15b70*/  @P0 LDS R0, [0xb100] ;  /* 0x00b10000ff000984 */ /* 0x000ee80000000800 */
[----:B---3--:R3:W-:Y:S04]  /*15b80*/  @P0 STL [R1+0x70], R0 ;  /* 0x0000700001000387 */ /* 0x0087e80000100800 */
[----:B------:R-:W-:Y:S06]  /*15b90*/  @P0 BAR.ARV 0x4, 0x80 ;  /* 0x0102000000000b1d */ /* 0x000fec0000002000 */
[----:B------:R-:W-:Y:S05]  /*15ba0*/  @P0 BRA `(.L_x_586) ;  /* 0x0000007000000947 */ /* 0x000fea0003800000 */
[----:B------:R-:W-:Y:S05]  /*15bb0*/  BRA.DIV ~URZ, `(.L_x_587) ;  /* 0x00005b827f007947 */ /* 0x000fea000b800000 */
[----:B---3--:R3:W4:Y:S02]  /*15bc0*/  SHFL.IDX PT, R0, R47, RZ, 0x1f ;  /* 0x00001fff2f007589 */ /* 0x00872400000e0000 */
.L_x_630:
[----:B------:R-:W-:Y:S01]  /*15bd0*/  WARPSYNC 0xffffffff ;  /* 0xffffffff00007948 */ /* 0x000fe20003800000 */
[----:B------:R-:W-:Y:S06]  /*15be0*/  BAR.SYNC.DEFER_BLOCKING 0x4, 0x80 ;  /* 0x0102000000007b1d */ /* 0x000fec0000010000 */
[----:B----4-:R4:W-:Y:S04]  /*15bf0*/  STL [R1+0x70], R0 ;  /* 0x0000700001007387 */ /* 0x0109e80000100800 */
[----:B------:R4:W-:Y:S04]  /*15c00*/  @!P6 STS [0xb100], R47 ;  /* 0x00b1002fff00e388 */ /* 0x0009e80000000800 */
[----:B------:R-:W-:Y:S06]  /*15c10*/  BAR.ARV 0x5, 0x80 ;  /* 0x0142000000007b1d */ /* 0x000fec0000002000 */
.L_x_586:
[----:B---34-:R-:W3:Y:S02]  /*15c20*/  LDL R0, [R1+0x70] ;  /* 0x0000700001007983 */ /* 0x018ee40000100800 */
[----:B---3--:R-:W-:-:S13]  /*15c30*/  ISETP.GE.AND P0, PT, R0, c[0x0][0x538], PT ;  /* 0x00014e0000007a0c */ /* 0x008fda0003f06270 */
[----:B-12---:R-:W-:Y:S01]  /*15c40*/  @P0 CALL.REL.NOINC `(.L_x_588) ;  /* 0x0000001000000944 */ /* 0x006fe20003c00000 */
[----:B------:R-:W-:Y:S05]  /*15c50*/  BRA `(.L_x_589) ;  /* 0xfffead2000007947 */ /* 0x000fea000383ffff */
.L_x_588:
[----:B------:R-:W-:Y:S05]  /*15c60*/  EXIT ;  /* 0x000000000000794d */ /* 0x000fea0003800000 */
.L_x_512:
[----:B------:R-:W-:Y:S01]  /*15c70*/  IMAD.MOV.U32 R88, RZ, RZ, R4 ;  /* 0x000000ffff587224 */ /* 0x000fe200078e0004 */
[----:B------:R-:W-:Y:S01]  /*15c80*/  MOV R58, RZ ;  /* 0x000000ff003a7202 */ /* 0x000fe20000000f00 */
[----:B------:R-:W-:Y:S01]  /*15c90*/  IMAD.MOV.U32 R3, RZ, RZ, 0x181f ;  /* 0x0000181fff037424 */ /* 0x000fe200078e00ff */
[----:B------:R-:W-:Y:S02]  /*15ca0*/  MOV R2, 0x15cc0 ;  /* 0x00015cc000027802 */ /* 0x000fe40000000f00 */
[----:B-----5:R-:W-:Y:S05]  /*15cb0*/  CALL.REL.NOINC `($__internal_1_$__cuda_sm70_shflsync_idx_p) ;  /* 0x00005b5000007944 */ /* 0x020fea0003c00000 */
[----:B------:R-:W-:Y:S01]  /*15cc0*/  MOV R6, R58 ;  /* 0x0000003a00067202 */ /* 0x000fe20000000f00 */
[----:B-1---5:R-:W-:Y:S05]  /*15cd0*/  BRA `(.L_x_590) ;  /* 0xfffeb69000007947 */ /* 0x022fea000383ffff */
.L_x_513:
[----:B------:R-:W-:Y:S01]  /*15ce0*/  IMAD.MOV.U32 R88, RZ, RZ, R5 ;  /* 0x000000ffff587224 */ /* 0x000fe200078e0005 */
[----:B------:R-:W-:Y:S01]  /*15cf0*/  MOV R58, RZ ;  /* 0x000000ff003a7202 */ /* 0x000fe20000000f00 */
[----:B------:R-:W-:Y:S01]  /*15d00*/  IMAD.MOV.U32 R3, RZ, RZ, 0x181f ;  /* 0x0000181fff037424 */ /* 0x000fe200078e00ff */
[----:B------:R-:W-:Y:S02]  /*15d10*/  MOV R2, 0x15d30 ;  /* 0x00015d3000027802 */ /* 0x000fe40000000f00 */
[----:B-12--5:R-:W-:Y:S05]  /*15d20*/  CALL.REL.NOINC `($__internal_1_$__cuda_sm70_shflsync_idx_p) ;  /* 0x00005ae000007944 */ /* 0x026fea0003c00000 */
[----:B------:R-:W-:Y:S01]  /*15d30*/  MOV R2, R58 ;  /* 0x0000003a00027202 */ /* 0x000fe20000000f00 */
[----:B-1---5:R-:W-:Y:S05]  /*15d40*/  BRA `(.L_x_591) ;  /* 0xfffeb64000007947 */ /* 0x022fea000383ffff */
.L_x_516:
[----:B------:R-:W-:Y:S01]  /*15d50*/  IMAD.MOV.U32 R88, RZ, RZ, R4 ;  /* 0x000000ffff587224 */ /* 0x000fe200078e0004 */
[----:B------:R-:W-:Y:S01]  /*15d60*/  MOV R58, 0x1 ;  /* 0x00000001003a7802 */ /* 0x000fe20000000f00 */
[----:B-1----:R-:W-:Y:S01]  /*15d70*/  IMAD.MOV.U32 R3, RZ, RZ, 0x181f ;  /* 0x0000181fff037424 */ /* 0x002fe200078e00ff */
[----:B----4-:R-:W-:-:S02]  /*15d80*/  MOV R2, 0x15da0 ;  /* 0x00015da000027802 */ /* 0x010fc40000000f00 */
[----:B--2--5:R-:W-:Y:S05]  /*15d90*/  CALL.REL.NOINC `($__internal_1_$__cuda_sm70_shflsync_idx_p) ;  /* 0x00005a7000007944 */ /* 0x024fea0003c00000 */
[----:B------:R-:W-:Y:S01]  /*15da0*/  IMAD.MOV.U32 R6, RZ, RZ, R58 ;  /* 0x000000ffff067224 */ /* 0x000fe200078e003a */
[----:B------:R-:W-:Y:S01]  /*15db0*/  MOV R58, 0x1 ;  /* 0x00000001003a7802 */ /* 0x000fe20000000f00 */
[----:B------:R-:W-:Y:S01]  /*15dc0*/  IMAD.MOV.U32 R88, RZ, RZ, R5 ;  /* 0x000000ffff587224 */ /* 0x000fe200078e0005 */
[----:B------:R-:W-:-:S02]  /*15dd0*/  MOV R3, 0x181f ;  /* 0x0000181f00037802 */ /* 0x000fc40000000f00 */
[----:B------:R-:W-:Y:S02]  /*15de0*/  MOV R2, 0x15e00 ;  /* 0x00015e0000027802 */ /* 0x000fe40000000f00 */
[----:B-1---5:R-:W-:Y:S05]  /*15df0*/  CALL.REL.NOINC `($__internal_1_$__cuda_sm70_shflsync_idx_p) ;  /* 0x00005a1000007944 */ /* 0x022fea0003c00000 */
[----:B------:R-:W-:Y:S01]  /*15e00*/  MOV R2, R58 ;  /* 0x0000003a00027202 */ /* 0x000fe20000000f00 */
[----:B-1---5:R-:W-:Y:S05]  /*15e10*/  BRA `(.L_x_592) ;  /* 0xfffeb6d000007947 */ /* 0x022fea000383ffff */
.L_x_519:
[----:B------:R-:W-:Y:S01]  /*15e20*/  IMAD.MOV.U32 R88, RZ, RZ, R4 ;  /* 0x000000ffff587224 */ /* 0x000fe200078e0004 */
[----:B------:R-:W-:Y:S01]  /*15e30*/  MOV R58, 0x2 ;  /* 0x00000002003a7802 */ /* 0x000fe20000000f00 */
[----:B-1----:R-:W-:Y:S01]  /*15e40*/  IMAD.MOV.U32 R3, RZ, RZ, 0x181f ;  /* 0x0000181fff037424 */ /* 0x002fe200078e00ff */
[----:B------:R-:W-:Y:S02]  /*15e50*/  MOV R2, 0x15e70 ;  /* 0x00015e7000027802 */ /* 0x000fe40000000f00 */
[----:B--23-5:R-:W-:Y:S05]  /*15e60*/  CALL.REL.NOINC `($__internal_1_$__cuda_sm70_shflsync_idx_p) ;  /* 0x000059a000007944 */ /* 0x02cfea0003c00000 */
[----:B------:R-:W-:Y:S01]  /*15e70*/  MOV R6, R58 ;  /* 0x0000003a00067202 */ /* 0x000fe20000000f00 */
[----:B-1---5:R-:W-:Y:S05]  /*15e80*/  BRA `(.L_x_593) ;  /* 0xfffeb74000007947 */ /* 0x022fea000383ffff */
.L_x_520:
[----:B------:R-:W-:Y:S01]  /*15e90*/  IMAD.MOV.U32 R88, RZ, RZ, R5 ;  /* 0x000000ffff587224 */ /* 0x000fe200078e0005 */
[----:B------:R-:W-:Y:S01]  /*15ea0*/  MOV R58, 0x2 ;  /* 0x00000002003a7802 */ /* 0x000fe20000000f00 */
[----:B-1----:R-:W-:Y:S01]  /*15eb0*/  IMAD.MOV.U32 R3, RZ, RZ, 0x181f ;  /* 0x0000181fff037424 */ /* 0x002fe200078e00ff */
[----:B------:R-:W-:Y:S02]  /*15ec0*/  MOV R2, 0x15ee0 ;  /* 0x00015ee000027802 */ /* 0x000fe40000000f00 */
[----:B--2345:R-:W-:Y:S05]  /*15ed0*/  CALL.REL.NOINC `($__internal_1_$__cuda_sm70_shflsync_idx_p) ;  /* 0x0000593000007944 */ /* 0x03cfea0003c00000 */
[----:B------:R-:W-:Y:S01]  /*15ee0*/  MOV R2, R58 ;  /* 0x0000003a00027202 */ /* 0x000fe20000000f00 */
[----:B-1---5:R-:W-:Y:S05]  /*15ef0*/  BRA `(.L_x_594) ;  /* 0xfffeb6f000007947 */ /* 0x022fea000383ffff */
.L_x_523:
[----:B------:R-:W-:Y:S01]  /*15f00*/  IMAD.MOV.U32 R88, RZ, RZ, R4 ;  /* 0x000000ffff587224 */ /* 0x000fe200078e0004 */
[----:B------:R-:W-:Y:S01]  /*15f10*/  MOV R58, 0x3 ;  /* 0x00000003003a7802 */ /* 0x000fe20000000f00 */
[----:B--2---:R-:W-:Y:S01]  /*15f20*/  IMAD.MOV.U32 R3, RZ, RZ, 0x181f ;  /* 0x0000181fff037424 */ /* 0x004fe200078e00ff */
[----:B------:R-:W-:-:S02]  /*15f30*/  MOV R2, 0x15f50 ;  /* 0x00015f5000027802 */ /* 0x000fc40000000f00 */
[----:B-1-345:R-:W-:Y:S05]  /*15f40*/  CALL.REL.NOINC `($__internal_1_$__cuda_sm70_shflsync_idx_p) ;  /* 0x000058c000007944 */ /* 0x03afea0003c00000 */
        /* <DEDUP_REMOVED lines=8> */
.L_x_526:
[----:B------:R-:W-:Y:S01]  /*15fd0*/  IMAD.MOV.U32 R88, RZ, RZ, R4 ;  /* 0x000000ffff587224 */ /* 0x000fe200078e0004 */
[----:B------:R-:W-:Y:S01]  /*15fe0*/  MOV R58, 0x4 ;  /* 0x00000004003a7802 */ /* 0x000fe20000000f00 */
[----:B-1----:R-:W-:Y:S01]  /*15ff0*/  IMAD.MOV.U32 R3, RZ, RZ, 0x181f ;  /* 0x0000181fff037424 */ /* 0x002fe200078e00ff */
[----:B--2---:R-:W-:Y:S02]  /*16000*/  MOV R2, 0x16020 ;  /* 0x0001602000027802 */ /* 0x004fe40000000f00 */
[----:B---345:R-:W-:Y:S05]  /*16010*/  CALL.REL.NOINC `($__internal_1_$__cuda_sm70_shflsync_idx_p) ;  /* 0x000057f000007944 */ /* 0x038fea0003c00000 */
[----:B------:R-:W-:Y:S01]  /*16020*/  MOV R6, R58 ;  /* 0x0000003a00067202 */ /* 0x000fe20000000f00 */
[----:B-1---5:R-:W-:Y:S05]  /*16030*/  BRA `(.L_x_596) ;  /* 0xfffeb78000007947 */ /* 0x022fea000383ffff */
.L_x_527:
[----:B------:R-:W-:Y:S01]  /*16040*/  IMAD.MOV.U32 R88, RZ, RZ, R5 ;  /* 0x000000ffff587224 */ /* 0x000fe200078e0005 */
[----:B------:R-:W-:Y:S01]  /*16050*/  MOV R58, 0x4 ;  /* 0x00000004003a7802 */ /* 0x000fe20000000f00 */
[----:B------:R-:W-:Y:S01]  /*16060*/  IMAD.MOV.U32 R3, RZ, RZ, 0x181f ;  /* 0x0000181fff037424 */ /* 0x000fe200078e00ff */
[----:B--2---:R-:W-:Y:S02]  /*16070*/  MOV R2, 0x16090 ;  /* 0x0001609000027802 */ /* 0x004fe40000000f00 */
[----:B-1-345:R-:W-:Y:S05]  /*16080*/  CALL.REL.NOINC `($__internal_1_$__cuda_sm70_shflsync_idx_p) ;  /* 0x0000578000007944 */ /* 0x03afea0003c00000 */
[----:B------:R-:W-:Y:S01]  /*16090*/  MOV R2, R58 ;  /* 0x0000003a00027202 */ /* 0x000fe20000000f00 */
[----:B-1---5:R-:W-:Y:S05]  /*160a0*/  BRA `(.L_x_597) ;  /* 0xfffeb73000007947 */ /* 0x022fea000383ffff */
.L_x_530:
[----:B------:R-:W-:Y:S01]  /*160b0*/  IMAD.MOV.U32 R88, RZ, RZ, R4 ;  /* 0x000000ffff587224 */ /* 0x000fe200078e0004 */
[----:B------:R-:W-:Y:S01]  /*160c0*/  MOV R58, 0x5 ;  /* 0x00000005003a7802 */ /* 0x000fe20000000f00 */
[----:B-1----:R-:W-:Y:S01]  /*160d0*/  IMAD.MOV.U32 R3, RZ, RZ, 0x181f ;  /* 0x0000181fff037424 */ /* 0x002fe200078e00ff */
[----:B------:R-:W-:-:S02]  /*160e0*/  MOV R2, 0x16100 ;  /* 0x0001610000027802 */ /* 0x000fc40000000f00 */
[----:B--2345:R-:W-:Y:S05]  /*160f0*/  CALL.REL.NOINC `($__internal_1_$__cuda_sm70_shflsync_idx_p) ;  /* 0x0000571000007944 */ /* 0x03cfea0003c00000 */
        /* <DEDUP_REMOVED lines=8> */
.L_x_533:
[----:B------:R-:W-:Y:S01]  /*16180*/  IMAD.MOV.U32 R88, RZ, RZ, R4 ;  /* 0x000000ffff587224 */ /* 0x000fe200078e0004 */
[----:B------:R-:W-:Y:S01]  /*16190*/  MOV R58, 0x6 ;  /* 0x00000006003a7802 */ /* 0x000fe20000000f00 */
[----:B-1----:R-:W-:Y:S01]  /*161a0*/  IMAD.MOV.U32 R3, RZ, RZ, 0x181f ;  /* 0x0000181fff037424 */ /* 0x002fe200078e00ff */
[----:B------:R-:W-:Y:S02]  /*161b0*/  MOV R2, 0x161d0 ;  /* 0x000161d000027802 */ /* 0x000fe40000000f00 */
[----:B--2345:R-:W-:Y:S05]  /*161c0*/  CALL.REL.NOINC `($__internal_1_$__cuda_sm70_shflsync_idx_p) ;  /* 0x0000564000007944 */ /* 0x03cfea0003c00000 */
[----:B------:R-:W-:Y:S01]  /*161d0*/  MOV R6, R58 ;  /* 0x0000003a00067202 */ /* 0x000fe20000000f00 */
[----:B-1---5:R-:W-:Y:S05]  /*161e0*/  BRA `(.L_x_599) ;  /* 0xfffeb7c000007947 */ /* 0x022fea000383ffff */
.L_x_534:
[----:B------:R-:W-:Y:S01]  /*161f0*/  IMAD.MOV.U32 R88, RZ, RZ, R5 ;  /* 0x000000ffff587224 */ /* 0x000fe200078e0005 */
[----:B------:R-:W-:Y:S01]  /*16200*/  MOV R58, 0x6 ;  /* 0x00000006003a7802 */ /* 0x000fe20000000f00 */
[----:B-1----:R-:W-:Y:S01]  /*16210*/  IMAD.MOV.U32 R3, RZ, RZ, 0x181f ;  /* 0x0000181fff037424 */ /* 0x002fe200078e00ff */
[----:B------:R-:W-:Y:S02]  /*16220*/  MOV R2, 0x16240 ;  /* 0x0001624000027802 */ /* 0x000fe40000000f00 */
[----:B--2345:R-:W-:Y:S05]  /*16230*/  CALL.REL.NOINC `($__internal_1_$__cuda_sm70_shflsync_idx_p) ;  /* 0x000055d000007944 */ /* 0x03cfea0003c00000 */
[----:B------:R-:W-:Y:S01]  /*16240*/  MOV R2, R58 ;  /* 0x0000003a00027202 */ /* 0x000fe20000000f00 */
[----:B-1---5:R-:W-:Y:S05]  /*16250*/  BRA `(.L_x_600) ;  /* 0xfffeb77000007947 */ /* 0x022fea000383ffff */
.L_x_537:
        /* <DEDUP_REMOVED lines=13> */
.L_x_540:
[----:B------:R-:W-:Y:S01]  /*16330*/  IMAD.MOV.U32 R88, RZ, RZ, R0 ;  /* 0x000000ffff587224 */ /* 0x000fe200078e0000 */
[----:B------:R-:W-:Y:S01]  /*16340*/  MOV R58, RZ ;  /* 0x000000ff003a7202 */ /* 0x000fe20000000f00 */
[----:B------:R-:W-:Y:S01]  /*16350*/  IMAD.MOV.U32 R3, RZ, RZ, 0x181f ;  /* 0x0000181fff037424 */ /* 0x000fe200078e00ff */
[----:B------:R-:W-:Y:S02]  /*16360*/  MOV R2, 0x16380 ;  /* 0x0001638000027802 */ /* 0x000fe40000000f00 */
[----:B-1----:R-:W-:Y:S05]  /*16370*/  CALL.REL.NOINC `($__internal_1_$__cuda_sm70_shflsync_idx_p) ;  /* 0x0000549000007944 */ /* 0x002fea0003c00000 */
[----:B------:R-:W-:Y:S01]  /*16380*/  MOV R5, R58 ;  /* 0x0000003a00057202 */ /* 0x000fe20000000f00 */
[----:B-1---5:R-:W-:Y:S05]  /*16390*/  BRA `(.L_x_602) ;  /* 0xfffedc0000007947 */ /* 0x022fea000383ffff */
.L_x_541:
[----:B------:R-:W-:Y:S01]  /*163a0*/  IMAD.MOV.U32 R88, RZ, RZ, R4 ;  /* 0x000000ffff587224 */ /* 0x000fe200078e0004 */
[----:B------:R-:W-:Y:S01]  /*163b0*/  MOV R58, RZ ;  /* 0x000000ff003a7202 */ /* 0x000fe20000000f00 */
[----:B------:R-:W-:Y:S01]  /*163c0*/  IMAD.MOV.U32 R3, RZ, RZ, 0x181f ;  /* 0x0000181fff037424 */ /* 0x000fe200078e00ff */
[----:B------:R-:W-:Y:S02]  /*163d0*/  MOV R2, 0x163f0 ;  /* 0x000163f000027802 */ /* 0x000fe40000000f00 */
[----:B-123--:R-:W-:Y:S05]  /*163e0*/  CALL.REL.NOINC `($__internal_1_$__cuda_sm70_shflsync_idx_p) ;  /* 0x0000542000007944 */ /* 0x00efea0003c00000 */
[----:B------:R-:W-:Y:S01]  /*163f0*/  IADD3 R2, P0, R58, R170, RZ ;  /* 0x000000aa3a027210 */ /* 0x000fe20007f1e0ff */
[----:B-----5:R-:W-:Y:S01]  /*16400*/  IMAD.MOV.U32 R88, RZ, RZ, R0 ;  /* 0x000000ffff587224 */ /* 0x020fe200078e0000 */
[----:B------:R-:W-:-:S03]  /*16410*/  MOV R58, 0x1 ;  /* 0x00000001003a7802 */ /* 0x000fc60000000f00 */
[----:B------:R-:W-:-:S05]  /*16420*/  IMAD.X R3, R5, 0x1, R36, P0 ;  /* 0x0000000105037824 */ /* 0x000fca00000e0624 */
[----:B------:R-:W-:Y:S01]  /*16430*/  @!PT LDS RZ, [RZ] ;  /* 0x00000000fffff984 */ /* 0x000fe20000000800 */
[----:B------:R-:W-:Y:S01]  /*16440*/  @!PT LDS RZ, [RZ] ;  /* 0x00000000fffff984 */ /* 0x000fe20000000800 */
[----:B------:R-:W-:Y:S01]  /*16450*/  @!PT LDS RZ, [RZ] ;  /* 0x00000000fffff984 */ /* 0x000fe20000000800 */
[----:B------:R2:W-:Y:S02]  /*16460*/  LDGSTS.E.BYPASS.LTC128B.128 [R243+0x3900], [R2.64], !P5 ;  /* 0x0390000002f37fae */ /* 0x0005e4000e901d46 */
[----:B--2---:R-:W-:Y:S01]  /*16470*/  IMAD.MOV.U32 R3, RZ, RZ, 0x181f ;  /* 0x0000181fff037424 */ /* 0x004fe200078e00ff */
[----:B------:R-:W-:Y:S02]  /*16480*/  MOV R2, 0x164a0 ;  /* 0x000164a000027802 */ /* 0x000fe40000000f00 */
[----:B-1----:R-:W-:Y:S05]  /*16490*/  CALL.REL.NOINC `($__internal_1_$__cuda_sm70_shflsync_idx_p) ;  /* 0x0000537000007944 */ /* 0x002fea0003c00000 */
[----:B------:R-:W-:Y:S01]  /*164a0*/  IMAD.MOV.U32 R5, RZ, RZ, R58 ;  /* 0x000000ffff057224 */ /* 0x000fe200078e003a */
[----:B------:R-:W-:Y:S01]  /*164b0*/  MOV R58, 0x1 ;  /* 0x00000001003a7802 */ /* 0x000fe20000000f00 */
[----:B------:R-:W-:Y:S01]  /*164c0*/  IMAD.MOV.U32 R88, RZ, RZ, R4 ;  /* 0x000000ffff587224 */ /* 0x000fe200078e0004 */
[----:B------:R-:W-:Y:S02]  /*164d0*/  MOV R3, 0x181f ;  /* 0x0000181f00037802 */ /* 0x000fe40000000f00 */
[----:B------:R-:W-:Y:S02]  /*164e0*/  MOV R2, 0x16500 ;  /* 0x0001650000027802 */ /* 0x000fe40000000f00 */
[----:B-1---5:R-:W-:Y:S05]  /*164f0*/  CALL.REL.NOINC `($__internal_1_$__cuda_sm70_shflsync_idx_p) ;  /* 0x0000531000007944 */ /* 0x022fea0003c00000 */
        /* <DEDUP_REMOVED lines=79> */
[----:B-----5:R-:W-:Y:S01]  /*169f0*/  IMAD.MOV.U32 R0, RZ, RZ, R58 ;  /* 0x000000ffff007224 */ /* 0x020fe200078e003a */
[----:B------:R-:W-:Y:S01]  /*16a00*/  MOV R58, 0x6 ;  /* 0x00000006003a7802 */ /* 0x000fe20000000f00 */
[----:B------:R-:W-:Y:S01]  /*16a10*/  IMAD.MOV.U32 R88, RZ, RZ, R4 ;  /* 0x000000ffff587224 */ /* 0x000fe200078e0004 */
[----:B------:R-:W-:Y:S02]  /*16a20*/  MOV R3, 0x181f ;  /* 0x0000181f00037802 */ /* 0x000fe40000000f00 */
[----:B------:R-:W-:Y:S02]  /*16a30*/  MOV R2, 0x16a50 ;  /* 0x00016a5000027802 */ /* 0x000fe40000000f00 */
[----:B-1----:R-:W-:Y:S05]  /*16a40*/  CALL.REL.NOINC `($__internal_1_$__cuda_sm70_shflsync_idx_p) ;  /* 0x00004dc000007944 */ /* 0x002fea0003c00000 */
[----:B------:R-:W-:Y:S01]  /*16a50*/  MOV R4, R58 ;  /* 0x0000003a00047202 */ /* 0x000fe20000000f00 */
[----:B-1---5:R-:W-:Y:S05]  /*16a60*/  BRA `(.L_x_603) ;  /* 0xfffed73000007947 */ /* 0x022fea000383ffff */
.L_x_542:
[----:B------:R-:W-:Y:S01]  /*16a70*/  IMAD.MOV.U32 R58, RZ, RZ, RZ ;  /* 0x000000ffff3a7224 */ /* 0x000fe200078e00ff */
[----:B------:R-:W-:-:S02]  /*16a80*/  MOV R3, 0x1c1f ;  /* 0x00001c1f00037802 */ /* 0x000fc40000000f00 */
[----:B------:R-:W-:Y:S02]  /*16a90*/  MOV R2, 0x16ab0 ;  /* 0x00016ab000027802 */ /* 0x000fe40000000f00 */
[----:B------:R-:W-:Y:S05]  /*16aa0*/  CALL.REL.NOINC `($__internal_1_$__cuda_sm70_shflsync_idx_p) ;  /* 0x00004d6000007944 */ /* 0x000fea0003c00000 */
[----:B-----5:R-:W-:Y:S01]  /*16ab0*/  MOV R0, R58 ;  /* 0x0000003a00007202 */ /* 0x020fe20000000f00 */
[----:B-1----:R-:W-:Y:S05]  /*16ac0*/  BRA `(.L_x_604) ;  /* 0xfffed80000007947 */ /* 0x002fea000383ffff */
.L_x_543:
[----:B------:R-:W-:Y:S01]  /*16ad0*/  IMAD.MOV.U32 R58, RZ, RZ, 0x1 ;  /* 0x00000001ff3a7424 */ /* 0x000fe200078e00ff */
[----:B------:R-:W-:Y:S02]  /*16ae0*/  MOV R3, 0x1c1f ;  /* 0x00001c1f00037802 */ /* 0x000fe40000000f00 */
[----:B------:R-:W-:Y:S02]  /*16af0*/  MOV R2, 0x16b10 ;  /* 0x00016b1000027802 */ /* 0x000fe40000000f00 */
[----:B-1----:R-:W-:Y:S05]  /*16b00*/  CALL.REL.NOINC `($__internal_1_$__cuda_sm70_shflsync_idx_p) ;  /* 0x00004d0000007944 */ /* 0x002fea0003c00000 */
[----:B-----5:R-:W-:Y:S01]  /*16b10*/  IMAD.IADD R0, R4, 0x1, R58 ;  /* 0x0000000104007824 */ /* 0x020fe200078e023a */
[----:B------:R-:W-:Y:S01]  /*16b20*/  MOV R2, 0x16ef0 ;  /* 0x00016ef000027802 */ /* 0x000fe20000000f00 */
[----:B------:R-:W-:Y:S02]  /*16b30*/  IMAD.MOV.U32 R58, RZ, RZ, 0x2 ;  /* 0x00000002ff3a7424 */ /* 0x000fe400078e00ff */
[----:B------:R-:W-:Y:S01]  /*16b40*/  IMAD.MOV.U32 R3, RZ, RZ, 0x1c1f ;  /* 0x00001c1fff037424 */ /* 0x000fe200078e00ff */
        /* <DEDUP_REMOVED lines=120> */
[----:B------:R-:W-:Y:S01]  /*172d0*/  IMAD.IADD R4, R4, 0x1, R58 ;  /* 0x0000000104047824 */ /* 0x000fe200078e023a */
[----:B------:R-:W-:Y:S02]  /*172e0*/  FMNMX.FTZ R2, R7, R8, !PT ;  /* 0x0000000807027209 */ /* 0x000fe40007810000 */
[----:B-----5:R-:W-:Y:S02]  /*172f0*/  FMNMX.FTZ R0, R9, R10, !PT ;  /* 0x0000000a09007209 */ /* 0x020fe40007810000 */
[----:B------:R-:W-:Y:S02]  /*17300*/  IMNMX R5, R5, R4, PT ;  /* 0x0000000405057217 */ /* 0x000fe40003800200 */
[----:B------:R-:W-:Y:S02]  /*17310*/  FMNMX.FTZ R4, R24, R26, !PT ;  /* 0x0000001a18047209 */ /* 0x000fe40007810000 */
[----:B------:R-:W-:-:S02]  /*17320*/  ISETP.GT.AND P0, PT, R5, RZ, PT ;  /* 0x000000ff0500720c */ /* 0x000fc40003f04270 */
[C---:B------:R-:W-:Y:S02]  /*17330*/  ISETP.GT.AND P6, PT, R5.reuse, 0x1, PT ;  /* 0x000000010500780c */ /* 0x040fe40003fc4270 */
[----:B------:R-:W-:Y:S02]  /*17340*/  FSEL R18, R202, -INF , P0 ;  /* 0xff800000ca127808 */ /* 0x000fe40000000000 */
        /* <DEDUP_REMOVED lines=47> */
[----:B------:R-:W-:Y:S02]  /*17640*/  FMNMX.FTZ R3, R11, R2, !PT ;  /* 0x000000020b037209 */ /* 0x000fe40007810000 */
[C---:B------:R-:W-:Y:S02]  /*17650*/  ISETP.GT.AND P6, PT, R5.reuse, 0x61, PT ;  /* 0x000000610500780c */ /* 0x040fe40003fc4270 */
[C---:B------:R-:W-:Y:S02]  /*17660*/  ISETP.GT.AND P1, PT, R5.reuse, 0x68, PT ;  /* 0x000000680500780c */ /* 0x040fe40003f24270 */
[----:B------:R-:W-:Y:S02]  /*17670*/  ISETP.GT.AND P0, PT, R5, 0x69, PT ;  /* 0x000000690500780c */ /* 0x000fe40003f04270 */
[----:B------:R-:W-:-:S02]  /*17680*/  FMNMX.FTZ R2, R29, R4, !PT ;  /* 0x000000041d027209 */ /* 0x000fc40007810000 */
[----:B------:R-:W-:Y:S01]  /*17690*/  FMNMX.FTZ R5, R13, R0, !PT ;  /* 0x000000000d057209 */ /* 0x000fe20007810000 */
[----:B------:R-:W-:Y:S01]  /*176a0*/  IMAD.MOV.U32 R0, RZ, RZ, 0x2 ;  /* 0x00000002ff007424 */ /* 0x000fe200078e00ff */
        /* <DEDUP_REMOVED lines=93> */
[----:B------:R-:W-:Y:S02]  /*17c80*/  FMNMX.FTZ R71, R168, R71, !PT ;  /* 0x00000047a8477209 */ /* 0x000fe40007810000 */
[----:B------:R-:W-:-:S02]  /*17c90*/  FMNMX.FTZ R2, R155, R2, !PT ;  /* 0x000000029b027209 */ /* 0x000fc40007810000 */
[----:B------:R-:W-:Y:S02]  /*17ca0*/  FMNMX.FTZ R70, R146, R70, !PT ;  /* 0x0000004692467209 */ /* 0x000fe40007810000 */
[----:B------:R-:W-:Y:S02]  /*17cb0*/  FMNMX.FTZ R69, R181, R69, !PT ;  /* 0x00000045b5457209 */ /* 0x000fe40007810000 */
[----:B------:R-:W-:Y:S02]  /*17cc0*/  FSEL R147, R44, -INF , P0 ;  /* 0xff8000002c937808 */ /* 0x000fe40000000000 */
[----:B------:R-:W-:Y:S02]  /*17cd0*/  FMNMX.FTZ R71, R144, R71, !PT ;  /* 0x0000004790477209 */ /* 0x000fe40007810000 */
[----:B------:R-:W-:Y:S02]  /*17ce0*/  FMNMX.FTZ R2, R184, R2, !PT ;  /* 0x00000002b8027209 */ /* 0x000fe40007810000 */
[----:B------:R-:W-:Y:S01]  /*17cf0*/  FMNMX.FTZ R70, R148, R70, !PT ;  /* 0x0000004694467209 */ /* 0x000fe20007810000 */
[----:B------:R-:W-:Y:S01]  /*17d00*/  IMAD.MOV.U32 R4, RZ, RZ, R71 ;  /* 0x000000ffff047224 */ /* 0x000fe200078e0047 */
[----:B------:R-:W-:-:S02]  /*17d10*/  FMNMX.FTZ R69, R180, R69, !PT ;  /* 0x00000045b4457209 */ /* 0x000fc40007810000 */
[----:B------:R-:W-:Y:S02]  /*17d20*/  FMNMX.FTZ R6, R147, R2, !PT ;  /* 0x0000000293067209 */ /* 0x000fe40007810000 */
[----:B------:R-:W-:Y:S02]  /*17d30*/  FMNMX.FTZ R70, R149, R70, !PT ;  /* 0x0000004695467209 */ /* 0x000fe40007810000 */
[----:B------:R-:W-:Y:S02]  /*17d40*/  FMNMX.FTZ R69, R179, R69, !PT ;  /* 0x00000045b3457209 */ /* 0x000fe40007810000 */
[----:B------:R-:W-:Y:S02]  /*17d50*/  MOV R2, 0x17d70 ;  /* 0x00017d7000027802 */ /* 0x000fe40000000f00 */
[----:B-1----:R-:W-:Y:S05]  /*17d60*/  CALL.REL.NOINC `($__internal_0_$__cuda_sm70_shflsync_bfly_p) ;  /* 0x00003a4000007944 */ /* 0x002fea0003c00000 */
[----:B------:R-:W-:Y:S01]  /*17d70*/  FMNMX.FTZ R71, R71, R0, !PT ;  /* 0x0000000047477209 */ /* 0x000fe20007810000 */
[----:B------:R-:W-:Y:S01]  /*17d80*/  IMAD.MOV.U32 R0, RZ, RZ, 0x1 ;  /* 0x00000001ff007424 */ /* 0x000fe200078e00ff */
[----:B------:R-:W-:-:S03]  /*17d90*/  MOV R2, 0x17dc0 ;  /* 0x00017dc000027802 */ /* 0x000fc60000000f00 */
[----:B------:R-:W-:Y:S02]  /*17da0*/  IMAD.MOV.U32 R4, RZ, RZ, R71 ;  /* 0x000000ffff047224 */ /* 0x000fe400078e0047 */
[----:B------:R-:W-:Y:S05]  /*17db0*/  CALL.REL.NOINC `($__internal_0_$__cuda_sm70_shflsync_bfly_p) ;  /* 0x000039f000007944 */ /* 0x000fea0003c00000 */
[----:B------:R-:W-:Y:S01]  /*17dc0*/  FMNMX.FTZ R71, R71, R0, !PT ;  /* 0x0000000047477209 */ /* 0x000fe20007810000 */
[----:B------:R-:W-:Y:S01]  /*17dd0*/  IMAD.MOV.U32 R4, RZ, RZ, R70 ;  /* 0x000000ffff047224 */ /* 0x000fe200078e0046 */
[----:B------:R-:W-:Y:S01]  /*17de0*/  MOV R2, 0x17e10 ;  /* 0x00017e1000027802 */ /* 0x000fe20000000f00 */
[----:B------:R-:W-:Y:S02]  /*17df0*/  IMAD.MOV.U32 R0, RZ, RZ, 0x2 ;  /* 0x00000002ff007424 */ /* 0x000fe400078e00ff */
[----:B------:R-:W-:Y:S05]  /*17e00*/  CALL.REL.NOINC `($__internal_0_$__cuda_sm70_shflsync_bfly_p) ;  /* 0x000039a000007944 */ /* 0x000fea0003c00000 */
        /* <DEDUP_REMOVED lines=25> */
[----:B------:R-:W-:Y:S01]  /*17fa0*/  MOV R68, R0 ;  /* 0x0000000000447202 */ /* 0x000fe20000000f00 */
[----:B------:R-:W-:Y:S05]  /*17fb0*/  BRA `(.L_x_605) ;  /* 0xfffed98000007947 */ /* 0x000fea000383ffff */
.L_x_547:
[----:B------:R-:W-:Y:S01]  /*17fc0*/  MOV R58, RZ ;  /* 0x000000ff003a7202 */ /* 0x000fe20000000f00 */
[----:B------:R-:W-:Y:S01]  /*17fd0*/  IMAD.MOV.U32 R88, RZ, RZ, R0 ;  /* 0x000000ffff587224 */ /* 0x000fe200078e0000 */
[----:B------:R-:W-:Y:S01]  /*17fe0*/  MOV R2, 0x18010 ;  /* 0x0001801000027802 */ /* 0x000fe20000000f00 */
[----:B------:R-:W-:Y:S02]  /*17ff0*/  IMAD.MOV.U32 R3, RZ, RZ, 0x181f ;  /* 0x0000181fff037424 */ /* 0x000fe400078e00ff */
[----:B-1----:R-:W-:Y:S05]  /*18000*/  CALL.REL.NOINC `($__internal_1_$__cuda_sm70_shflsync_idx_p) ;  /* 0x0000380000007944 */ /* 0x002fea0003c00000 */
[----:B------:R-:W-:Y:S01]  /*18010*/  MOV R7, R58 ;  /* 0x0000003a00077202 */ /* 0x000fe20000000f00 */
[----:B-1---5:R-:W-:-:S05]  /*18020*/  BRA `(.L_x_606) ;  /* 0xffff04c000007947 */ /* 0x022fca000383ffff */
.L_x_548:
[----:B------:R-:W-:Y:S01]  /*18030*/  MOV R58, RZ ;  /* 0x000000ff003a7202 */ /* 0x000fe20000000f00 */
[----:B------:R-:W-:Y:S01]  /*18040*/  IMAD.MOV.U32 R88, RZ, RZ, R4 ;  /* 0x000000ffff587224 */ /* 0x000fe200078e0004 */
[----:B------:R-:W-:Y:S01]  /*18050*/  MOV R2, 0x18080 ;  /* 0x0001808000027802 */ /* 0x000fe20000000f00 */
[----:B------:R-:W-:Y:S02]  /*18060*/  IMAD.MOV.U32 R3, RZ, RZ, 0x181f ;  /* 0x0000181fff037424 */ /* 0x000fe400078e00ff */
[----:B-123--:R-:W-:Y:S05]  /*18070*/  CALL.REL.NOINC `($__internal_1_$__cuda_sm70_shflsync_idx_p) ;  /* 0x0000379000007944 */ /* 0x00efea0003c00000 */
[----:B-----5:R-:W-:Y:S01]  /*18080*/  IMAD.MOV.U32 R88, RZ, RZ, R0 ;  /* 0x000000ffff587224 */ /* 0x020fe200078e0000 */
[----:B------:R-:W-:Y:S02]  /*18090*/  IADD3 R2, P0, R58, R20, RZ ;  /* 0x000000143a027210 */ /* 0x000fe40007f1e0ff */
[----:B------:R-:W-:Y:S03]  /*180a0*/  MOV R58, 0x1 ;  /* 0x00000001003a7802 */ /* 0x000fe60000000f00 */
[----:B------:R-:W-:Y:S05]  /*180b0*/  IMAD.X R3, R7, 0x1, R5, P0 ;  /* 0x0000000107037824 */ /* 0x000fea00000e0605 */
[----:B------:R-:W-:Y:S01]  /*180c0*/  @!PT LDS RZ, [RZ] ;  /* 0x00000000fffff984 */ /* 0x000fe20000000800 */
[----:B------:R-:W-:Y:S01]  /*180d0*/  @!PT LDS RZ, [RZ] ;  /* 0x00000000fffff984 */ /* 0x000fe20000000800 */
[----:B------:R-:W-:Y:S01]  /*180e0*/  @!PT LDS RZ, [RZ] ;  /* 0x00000000fffff984 */ /* 0x000fe20000000800 */
[----:B------:R2:W-:Y:S02]  /*180f0*/  LDGSTS.E.BYPASS.LTC128B.128 [R243+0x100], [R2.64], !P5 ;  /* 0x0010000002f37fae */ /* 0x0005e4000e901d46 */
[----:B--2---:R-:W-:Y:S01]  /*18100*/  MOV R2, 0x18130 ;  /* 0x0001813000027802 */ /* 0x004fe20000000f00 */
[----:B------:R-:W-:Y:S02]  /*18110*/  IMAD.MOV.U32 R3, RZ, RZ, 0x181f ;  /* 0x0000181fff037424 */ /* 0x000fe400078e00ff */
[----:B-1----:R-:W-:Y:S05]  /*18120*/  CALL.REL.NOINC `($__internal_1_$__cuda_sm70_shflsync_idx_p) ;  /* 0x000036e000007944 */ /* 0x002fea0003c00000 */
[----:B------:R-:W-:Y:S01]  /*18130*/  MOV R3, 0x181f ;  /* 0x0000181f00037802 */ /* 0x000fe20000000f00 */
[----:B------:R-:W-:Y:S01]  /*18140*/  IMAD.MOV.U32 R6, RZ, RZ, R58 ;  /* 0x000000ffff067224 */ /* 0x000fe200078e003a */
[----:B------:R-:W-:Y:S01]  /*18150*/  MOV R58, 0x1 ;  /* 0x00000001003a7802 */ /* 0x000fe20000000f00 */
[----:B------:R-:W-:Y:S01]  /*18160*/  IMAD.MOV.U32 R88, RZ, RZ, R4 ;  /* 0x000000ffff587224 */ /* 0x000fe200078e0004 */
[----:B------:R-:W-:Y:S02]  /*18170*/  MOV R2, 0x18190 ;  /* 0x0001819000027802 */ /* 0x000fe40000000f00 */
[----:B-1---5:R-:W-:Y:S05]  /*18180*/  CALL.REL.NOINC `($__internal_1_$__cuda_sm70_shflsync_idx_p) ;  /* 0x0000368000007944 */ /* 0x022fea0003c00000 */
        /* <DEDUP_REMOVED lines=80> */
[----:B-----5:R-:W-:Y:S01]  /*18690*/  IMAD.MOV.U32 R0, RZ, RZ, R58 ;  /* 0x000000ffff007224 */ /* 0x020fe200078e003a */
[----:B------:R-:W-:Y:S01]  /*186a0*/  MOV R58, 0x6 ;  /* 0x00000006003a7802 */ /* 0x000fe20000000f00 */
[----:B------:R-:W-:Y:S01]  /*186b0*/  IMAD.MOV.U32 R88, RZ, RZ, R4 ;  /* 0x000000ffff587224 */ /* 0x000fe200078e0004 */
[----:B------:R-:W-:Y:S02]  /*186c0*/  MOV R2, 0x186e0 ;  /* 0x000186e000027802 */ /* 0x000fe40000000f00 */
[----:B-1----:R-:W-:Y:S05]  /*186d0*/  CALL.REL.NOINC `($__internal_1_$__cuda_sm70_shflsync_idx_p) ;  /* 0x0000313000007944 */ /* 0x002fea0003c00000 */
[----:B------:R-:W-:Y:S01]  /*186e0*/  MOV R4, R58 ;  /* 0x0000003a00047202 */ /* 0x000fe20000000f00 */
[----:B-1---5:R-:W-:-:S05]  /*186f0*/  BRA `(.L_x_607) ;  /* 0xfffefff000007947 */ /* 0x022fca000383ffff */
.L_x_551:
[----:B------:R-:W-:Y:S01]  /*18700*/  MOV R58, RZ ;  /* 0x000000ff003a7202 */ /* 0x000fe20000000f00 */
[----:B------:R-:W-:Y:S01]  /*18710*/  IMAD.MOV.U32 R88, RZ, RZ, R0 ;  /* 0x000000ffff587224 */ /* 0x000fe200078e0000 */
[----:B------:R-:W-:Y:S01]  /*18720*/  MOV R2, 0x18750 ;  /* 0x0001875000027802 */ /* 0x000fe20000000f00 */
[----:B------:R-:W-:Y:S02]  /*18730*/  IMAD.MOV.U32 R3, RZ, RZ, 0x181f ;  /* 0x0000181fff037424 */ /* 0x000fe400078e00ff */
[----:B------:R-:W-:Y:S05]  /*18740*/  CALL.REL.NOINC `($__internal_1_$__cuda_sm70_shflsync_idx_p) ;  /* 0x000030c000007944 */ /* 0x000fea0003c00000 */
[----:B------:R-:W-:Y:S01]  /*18750*/  MOV R6, R58 ;  /* 0x0000003a00067202 */ /* 0x000fe20000000f00 */
[----:B-1---5:R-:W-:-:S05]  /*18760*/  BRA `(.L_x_608) ;  /* 0xffff194000007947 */ /* 0x022fca000383ffff */
.L_x_552:
[----:B------:R-:W-:Y:S01]  /*18770*/  MOV R58, RZ ;  /* 0x000000ff003a7202 */ /* 0x000fe20000000f00 */
[----:B------:R-:W-:Y:S01]  /*18780*/  IMAD.MOV.U32 R88, RZ, RZ, R4 ;  /* 0x000000ffff587224 */ /* 0x000fe200078e0004 */
[----:B------:R-:W-:Y:S01]  /*18790*/  MOV R2, 0x187c0 ;  /* 0x000187c000027802 */ /* 0x000fe20000000f00 */
[----:B------:R-:W-:Y:S02]  /*187a0*/  IMAD.MOV.U32 R3, RZ, RZ, 0x181f ;  /* 0x0000181fff037424 */ /* 0x000fe400078e00ff */
[----:B-12---:R-:W-:Y:S05]  /*187b0*/  CALL.REL.NOINC `($__internal_1_$__cuda_sm70_shflsync_idx_p) ;  /* 0x0000305000007944 */ /* 0x006fea0003c00000 */
        /* <DEDUP_REMOVED lines=104> */
.L_x_553:
[----:B------:R-:W-:Y:S01]  /*18e40*/  MOV R58, RZ ;  /* 0x000000ff003a7202 */ /* 0x000fe20000000f00 */
[----:B------:R-:W-:Y:S01]  /*18e50*/  IMAD.MOV.U32 R88, RZ, RZ, R5 ;  /* 0x000000ffff587224 */ /* 0x000fe200078e0005 */
[----:B------:R-:W-:Y:S01]  /*18e60*/  MOV R2, 0x18e90 ;  /* 0x00018e9000027802 */ /* 0x000fe20000000f00 */
[----:B------:R-:W-:Y:S02]  /*18e70*/  IMAD.MOV.U32 R3, RZ, RZ, 0x1c1f ;  /* 0x00001c1fff037424 */ /* 0x000fe400078e00ff */
[----:B------:R-:W-:Y:S05]  /*18e80*/  CALL.REL.NOINC `($__internal_1_$__cuda_sm70_shflsync_idx_p) ;  /* 0x0000298000007944 */ /* 0x000fea0003c00000 */
[----:B-----5:R-:W-:Y:S01]  /*18e90*/  MOV R0, R58 ;  /* 0x0000003a00007202 */ /* 0x020fe20000000f00 */
[----:B-1----:R-:W-:-:S05]  /*18ea0*/  BRA `(.L_x_610) ;  /* 0xffff158000007947 */ /* 0x002fca000383ffff */
.L_x_554:
[----:B------:R-:W-:Y:S01]  /*18eb0*/  MOV R58, 0x1 ;  /* 0x00000001003a7802 */ /* 0x000fe20000000f00 */
[----:B------:R-:W-:Y:S01]  /*18ec0*/  IMAD.MOV.U32 R88, RZ, RZ, R5 ;  /* 0x000000ffff587224 */ /* 0x000fe200078e0005 */
[----:B------:R-:W-:Y:S01]  /*18ed0*/  MOV R2, 0x18f00 ;  /* 0x00018f0000027802 */ /* 0x000fe20000000f00 */
[----:B------:R-:W-:Y:S02]  /*18ee0*/  IMAD.MOV.U32 R3, RZ, RZ, 0x1c1f ;  /* 0x00001c1fff037424 */ /* 0x000fe400078e00ff */
[----:B-1----:R-:W-:Y:S05]  /*18ef0*/  CALL.REL.NOINC `($__internal_1_$__cuda_sm70_shflsync_idx_p) ;  /* 0x0000291000007944 */ /* 0x002fea0003c00000 */
[----:B------:R-:W-:Y:S01]  /*18f00*/  MOV R2, 0x192e0 ;  /* 0x000192e000027802 */ /* 0x000fe20000000f00 */
[----:B------:R-:W-:Y:S02]  /*18f10*/  IMAD.IADD R58, R4, 0x1, R58 ;  /* 0x00000001043a7824 */ /* 0x000fe400078e023a */
[----:B------:R-:W-:Y:S02]  /*18f20*/  IMAD.MOV.U32 R88, RZ, RZ, R5 ;  /* 0x000000ffff587224 */ /* 0x000fe400078e0005 */
[----:B------:R-:W-:Y:S01]  /*18f30*/  IMAD.MOV.U32 R3, RZ, RZ, 0x1c1f ;  /* 0x00001c1fff037424 */ /* 0x000fe200078e00ff */
        /* <DEDUP_REMOVED lines=52> */
[----:B------:R-:W-:Y:S01]  /*19280*/  ISETP.GT.AND P0, PT, R58, 0x69, PT ;  /* 0x000000693a00780c */ /* 0x000fe20003f04270 */
[----:B------:R-:W-:Y:S01]  /*19290*/  IMAD.MOV.U32 R58, RZ, RZ, 0x2 ;  /* 0x00000002ff3a7424 */ /* 0x000fe200078e00ff */
[----:B------:R-:W-:Y:S02]  /*192a0*/  FSEL R40, R40, -INF , P6 ;  /* 0xff80000028287808 */ /* 0x000fe40003000000 */
[----:B------:R-:W-:Y:S02]  /*192b0*/  FSEL R36, R36, -INF , P1 ;  /* 0xff80000024247808 */ /* 0x000fe40000800000 */
[----:B------:R-:W-:Y:S02]  /*192c0*/  FSEL R35, R35, -INF , P0 ;  /* 0xff80000023237808 */ /* 0x000fe40000000000 */
[----:B-1---5:R-:W-:Y:S05]  /*192d0*/  CALL.REL.NOINC `($__internal_1_$__cuda_sm70_shflsync_idx_p) ;  /* 0x0000253000007944 */ /* 0x022fea0003c00000 */
[----:B------:R-:W-:Y:S01]  /*192e0*/  MOV R2, 0x196d0 ;  /* 0x000196d000027802 */ /* 0x000fe20000000f00 */
[----:B-----5:R-:W2:Y:S01]  /*192f0*/  LDL.LU R0, [R1+0x8] ;  /* 0x0000080001007983 */ /* 0x020ea20000300800 */
[----:B------:R-:W-:Y:S02]  /*19300*/  IMAD.IADD R58, R4, 0x1, R58 ;  /* 0x00000001043a7824 */ /* 0x000fe400078e023a */
[----:B------:R-:W-:Y:S02]  /*19310*/  IMAD.MOV.U32 R88, RZ, RZ, R5 ;  /* 0x000000ffff587224 */ /* 0x000fe400078e0005 */
[----:B------:R-:W-:Y:S01]  /*19320*/  IMAD.MOV.U32 R3, RZ, RZ, 0x1c1f ;  /* 0x00001c1fff037424 */ /* 0x000fe200078e00ff */
[C---:B------:R-:W-:Y:S02]  /*19330*/  ISETP.GT.AND P0, PT, R58.reuse, RZ, PT ;  /* 0x000000ff3a00720c */ /* 0x040fe40003f04270 */
[C---:B------:R-:W-:Y:S02]  /*19340*/  ISETP.GT.AND P6, PT, R58.reuse, 0x1, PT ;  /* 0x000000013a00780c */ /* 0x040fe40003fc4270 */
        /* <DEDUP_REMOVED lines=34> */
[----:B------:R-:W-:Y:S02]  /*19570*/  FSEL R33, R33, -INF , P1 ;  /* 0xff80000021217808 */ /* 0x000fe40000800000 */
[----:B--2---:R-:W-:Y:S02]  /*19580*/  FSEL R79, R0, -INF , P0 ;  /* 0xff800000004f7808 */ /* 0x004fe40000000000 */
[C---:B------:R-:W-:Y:S04]  /*19590*/  ISETP.GT.AND P0, PT, R58.reuse, 0x9, PT ;  /* 0x000000093a00780c */ /* 0x040fe80003f04270 */
[----:B------:R-:W-:Y:S02]  /*195a0*/  FSEL R189, R247, -INF , P0 ;  /* 0xff800000f7bd7808 */ /* 0x000fe40000000000 */
[----:B------:R-:W-:Y:S04]  /*195b0*/  ISETP.GT.AND P0, PT, R58, 0x18, PT ;  /* 0x000000183a00780c */ /* 0x000fe80003f04270 */
[----:B------:R-:W-:Y:S02]  /*195c0*/  FSEL R185, R208, -INF , P0 ;  /* 0xff800000d0b97808 */ /* 0x000fe40000000000 */
[C---:B------:R-:W-:Y:S04]  /*195d0*/  ISETP.GT.AND P0, PT, R58.reuse, 0x21, PT ;  /* 0x000000213a00780c */ /* 0x040fe80003f04270 */
[----:B------:R-:W-:Y:S02]  /*195e0*/  FSEL R82, R201, -INF , P0 ;  /* 0xff800000c9527808 */ /* 0x000fe40000000000 */
[----:B------:R-:W-:Y:S04]  /*195f0*/  ISETP.GT.AND P0, PT, R58, 0x30, PT ;  /* 0x000000303a00780c */ /* 0x000fe80003f04270 */
[----:B------:R-:W-:Y:S02]  /*19600*/  FSEL R75, R28, -INF , P0 ;  /* 0xff8000001c4b7808 */ /* 0x000fe40000000000 */
[C---:B------:R-:W-:Y:S04]  /*19610*/  ISETP.GT.AND P0, PT, R58.reuse, 0x39, PT ;  /* 0x000000393a00780c */ /* 0x040fe80003f04270 */
[----:B------:R-:W-:Y:S02]  /*19620*/  FSEL R65, R25, -INF , P0 ;  /* 0xff80000019417808 */ /* 0x000fe40000000000 */
[C---:B------:R-:W-:Y:S04]  /*19630*/  ISETP.GT.AND P0, PT, R58.reuse, 0x48, PT ;  /* 0x000000483a00780c */ /* 0x040fe80003f04270 */
[----:B------:R-:W-:Y:S02]  /*19640*/  FSEL R59, R59, -INF , P0 ;  /* 0xff8000003b3b7808 */ /* 0x000fe40000000000 */
[----:B------:R-:W-:Y:S04]  /*19650*/  ISETP.GT.AND P0, PT, R58, 0x51, PT ;  /* 0x000000513a00780c */ /* 0x000fe80003f04270 */
[----:B------:R-:W-:Y:S02]  /*19660*/  FSEL R44, R44, -INF , P0 ;  /* 0xff8000002c2c7808 */ /* 0x000fe40000000000 */
[C---:B------:R-:W-:Y:S04]  /*19670*/  ISETP.GT.AND P0, PT, R58.reuse, 0x60, PT ;  /* 0x000000603a00780c */ /* 0x040fe80003f04270 */
[----:B------:R-:W-:Y:S02]  /*19680*/  FSEL R39, R39, -INF , P0 ;  /* 0xff80000027277808 */ /* 0x000fe40000000000 */
[----:B------:R-:W-:Y:S01]  /*19690*/  ISETP.GT.AND P0, PT, R58, 0x69, PT ;  /* 0x000000693a00780c */ /* 0x000fe20003f04270 */
[----:B------:R-:W-:Y:S03]  /*196a0*/  IMAD.MOV.U32 R58, RZ, RZ, 0x3 ;  /* 0x00000003ff3a7424 */ /* 0x000fe600078e00ff */
[----:B------:R-:W-:Y:S04]  /*196b0*/  FSEL R31, R31, -INF , P0 ;  /* 0xff8000001f1f7808 */ /* 0x000fe80000000000 */
[----:B-1----:R-:W-:Y:S05]  /*196c0*/  CALL.REL.NOINC `($__internal_1_$__cuda_sm70_shflsync_idx_p) ;  /* 0x0000214000007944 */ /* 0x002fea0003c00000 */
[----:B------:R-:W2:Y:S01]  /*196d0*/  LDL.LU R8, [R1+0x14] ;  /* 0x0000140001087983 */ /* 0x000ea20000300800 */
[----:B------:R-:W-:Y:S03]  /*196e0*/  IMAD.IADD R4, R4, 0x1, R58 ;  /* 0x0000000104047824 */ /* 0x000fe600078e023a */
[----:B------:R-:W3:Y:S02]  /*196f0*/  LDL.LU R7, [R1+0x18] ;  /* 0x0000180001077983 */ /* 0x000ee40000300800 */
[C---:B------:R-:W-:Y:S02]  /*19700*/  ISETP.GT.AND P0, PT, R4.reuse, RZ, PT ;  /* 0x000000ff0400720c */ /* 0x040fe40003f04270 */
[C---:B------:R-:W-:Y:S01]  /*19710*/  ISETP.GT.AND P6, PT, R4.reuse, 0x1, PT ;  /* 0x000000010400780c */ /* 0x040fe20003fc4270 */
[----:B------:R-:W4:Y:S01]  /*19720*/  LDL.LU R5, [R1+0x10] ;  /* 0x0000100001057983 */ /* 0x000f220000300800 */
[----:B------:R-:W-:Y:S03]  /*19730*/  ISETP.GT.AND P1, PT, R4, 0x8, PT ;  /* 0x000000080400780c */ /* 0x000fe60003f24270 */
[----:B------:R-:W4:Y:S04]  /*19740*/  LDL.LU R3, [R1+0xc] ;  /* 0x00000c0001037983 */ /* 0x000f280000300800 */
[----:B------:R-:W4:Y:S04]  /*19750*/  LDL.LU R2, [R1+0x4] ;  /* 0x0000040001027983 */ /* 0x000f280000300800 */
[----:B-----5:R-:W4:Y:S01]  /*19760*/  LDL.LU R0, [R1] ;  /* 0x0000000001007983 */ /* 0x020f220000300800 */
[----:B--2---:R-:W-:Y:S02]  /*19770*/  FSEL R47, R8, -INF , P0 ;  /* 0xff800000082f7808 */ /* 0x004fe40000000000 */
[C---:B------:R-:W-:Y:S02]  /*19780*/  ISETP.GT.AND P0, PT, R4.reuse, 0x9, PT ;  /* 0x000000090400780c */ /* 0x040fe40003f04270 */
[----:B---3--:R-:W-:Y:S02]  /*19790*/  FSEL R58, R7, -INF , P6 ;  /* 0xff800000073a7808 */ /* 0x008fe40003000000 */
[C---:B------:R-:W-:Y:S02]  /*197a0*/  ISETP.GT.AND P6, PT, R4.reuse, 0x10, PT ;  /* 0x000000100400780c */ /* 0x040fe40003fc4270 */
[----:B----4-:R-:W-:Y:S02]  /*197b0*/  FSEL R51, R5, -INF , P1 ;  /* 0xff80000005337808 */ /* 0x010fe40000800000 */
        /* <DEDUP_REMOVED lines=43> */
[C---:B------:R-:W-:Y:S02]  /*19a70*/  ISETP.GT.AND P1, PT, R4.reuse, 0x68, PT ;  /* 0x000000680400780c */ /* 0x040fe40003f24270 */
[----:B------:R-:W-:Y:S02]  /*19a80*/  FSEL R17, R17, -INF , P0 ;  /* 0xff80000011117808 */ /* 0x000fe40000000000 */
[----:B------:R-:W-:Y:S02]  /*19a90*/  ISETP.GT.AND P0, PT, R4, 0x69, PT ;  /* 0x000000690400780c */ /* 0x000fe40003f04270 */
[----:B------:R-:W-:Y:S02]  /*19aa0*/  FMNMX.FTZ R2, R79, R118, !PT ;  /* 0x000000764f027209 */ /* 0x000fe40007810000 */
[----:B------:R-:W-:Y:S01]  /*19ab0*/  FMNMX.FTZ R4, R13, R0, !PT ;  /* 0x000000000d047209 */ /* 0x000fe20007810000 */
[----:B------:R-:W-:Y:S01]  /*19ac0*/  IMAD.MOV.U32 R0, RZ, RZ, 0x2 ;  /* 0x00000002ff007424 */ /* 0x000fe200078e00ff */
        /* <DEDUP_REMOVED lines=93> */
[----:B------:R-:W-:Y:S02]  /*1a0a0*/  FSEL R9, R9, -INF , P6 ;  /* 0xff80000009097808 */ /* 0x000fe40003000000 */
        /* <DEDUP_REMOVED lines=18> */
[----:B------:R-:W-:Y:S02]  /*1a1d0*/  MOV R2, 0x1a1f0 ;  /* 0x0001a1f000027802 */ /* 0x000fe40000000f00 */
[----:B-1----:R-:W-:Y:S05]  /*1a1e0*/  CALL.REL.NOINC `($__internal_0_$__cuda_sm70_shflsync_bfly_p) ;  /* 0x000015c000007944 */ /* 0x002fea0003c00000 */
[----:B------:R-:W-:Y:S01]  /*1a1f0*/  FMNMX.FTZ R4, R4, R0, !PT ;  /* 0x0000000004047209 */ /* 0x000fe20007810000 */
[----:B------:R-:W-:Y:S01]  /*1a200*/  IMAD.MOV.U32 R0, RZ, RZ, 0x1 ;  /* 0x00000001ff007424 */ /* 0x000fe200078e00ff */
[----:B------:R-:W-:Y:S02]  /*1a210*/  MOV R2, 0x1a230 ;  /* 0x0001a23000027802 */ /* 0x000fe40000000f00 */
        /* <DEDUP_REMOVED lines=28> */
[----:B------:R-:W-:-:S05]  /*1a3e0*/  BRA `(.L_x_611) ;  /* 0xffff172000007947 */ /* 0x000fca000383ffff */
.L_x_557:
[----:B-1--4-:R-:W-:Y:S01]  /*1a3f0*/  MOV R3, 0x181f ;  /* 0x0000181f00037802 */ /* 0x012fe20000000f00 */
[----:B------:R-:W-:Y:S01]  /*1a400*/  IMAD.MOV.U32 R58, RZ, RZ, RZ ;  /* 0x000000ffff3a7224 */ /* 0x000fe200078e00ff */
[----:B------:R-:W-:Y:S02]  /*1a410*/  MOV R2, 0x1a430 ;  /* 0x0001a43000027802 */ /* 0x000fe40000000f00 */
[----:B------:R-:W-:Y:S05]  /*1a420*/  CALL.REL.NOINC `($__internal_1_$__cuda_sm70_shflsync_idx_p) ;  /* 0x000013e000007944 */ /* 0x000fea0003c00000 */
[----:B------:R-:W-:Y:S01]  /*1a430*/  MOV R85, R58 ;  /* 0x0000003a00557202 */ /* 0x000fe20000000f00 */
[----:B-1---5:R-:W-:-:S05]  /*1a440*/  BRA `(.L_x_612) ;  /* 0xffff44c000007947 */ /* 0x022fca000383ffff */
.L_x_560:
[----:B------:R-:W-:Y:S01]  /*1a450*/  MOV R58, RZ ;  /* 0x000000ff003a7202 */ /* 0x000fe20000000f00 */
[----:B------:R-:W-:Y:S01]  /*1a460*/  IMAD.MOV.U32 R88, RZ, RZ, R0 ;  /* 0x000000ffff587224 */ /* 0x000fe200078e0000 */
[----:B------:R-:W-:Y:S01]  /*1a470*/  MOV R2, 0x1a4a0 ;  /* 0x0001a4a000027802 */ /* 0x000fe20000000f00 */
[----:B------:R-:W-:Y:S02]  /*1a480*/  IMAD.MOV.U32 R3, RZ, RZ, 0x181f ;  /* 0x0000181fff037424 */ /* 0x000fe400078e00ff */
[----:B-1----:R-:W-:Y:S05]  /*1a490*/  CALL.REL.NOINC `($__internal_1_$__cuda_sm70_shflsync_idx_p) ;  /* 0x0000137000007944 */ /* 0x002fea0003c00000 */
[----:B------:R-:W-:Y:S01]  /*1a4a0*/  MOV R6, R58 ;  /* 0x0000003a00067202 */ /* 0x000fe20000000f00 */
[----:B-1---5:R-:W-:-:S05]  /*1a4b0*/  BRA `(.L_x_613) ;  /* 0xffff5f4000007947 */ /* 0x022fca000383ffff */
.L_x_561:
        /* <DEDUP_REMOVED lines=109> */
.L_x_562:
[----:B------:R-:W-:Y:S02]  /*1ab90*/  MOV R0, 0x2 ;  /* 0x0000000200007802 */ /* 0x000fe40000000f00 */
[----:B------:R-:W-:Y:S02]  /*1aba0*/  MOV R2, 0x1abc0 ;  /* 0x0001abc000027802 */ /* 0x000fe40000000f00 */
        /* <DEDUP_REMOVED lines=33> */
.L_x_564:
[----:B------:R1:W5:Y:S01]  /*1adc0*/  LDL R4, [R1+0x24] ;  /* 0x0000240001047983 */ /* 0x0003620000100800 */
[----:B------:R-:W-:-:S02]  /*1add0*/  MOV R0, 0x2 ;  /* 0x0000000200007802 */ /* 0x000fc40000000f00 */
[----:B------:R-:W-:Y:S02]  /*1ade0*/  MOV R2, 0x1ae00 ;  /* 0x0001ae0000027802 */ /* 0x000fe40000000f00 */
[----:B-1---5:R-:W-:Y:S05]  /*1adf0*/  CALL.REL.NOINC `($__internal_0_$__cuda_sm70_shflsync_bfly_p) ;  /* 0x000009b000007944 */ /* 0x022fea0003c00000 */
[----:B------:R-:W-:Y:S01]  /*1ae00*/  MOV R5, R0 ;  /* 0x0000000000057202 */ /* 0x000fe20000000f00 */
[----:B------:R-:W-:Y:S05]  /*1ae10*/  BRA `(.L_x_616) ;  /* 0xffff8ab000007947 */ /* 0x000fea000383ffff */
.L_x_565:
[----:B------:R-:W-:Y:S01]  /*1ae20*/  IMAD.MOV.U32 R4, RZ, RZ, R5 ;  /* 0x000000ffff047224 */ /* 0x000fe200078e0005 */
[----:B------:R-:W-:Y:S02]  /*1ae30*/  MOV R0, 0x1 ;  /* 0x0000000100007802 */ /* 0x000fe40000000f00 */
[----:B------:R-:W-:Y:S02]  /*1ae40*/  MOV R2, 0x1ae60 ;  /* 0x0001ae6000027802 */ /* 0x000fe40000000f00 */
[----:B-----5:R-:W-:Y:S05]  /*1ae50*/  CALL.REL.NOINC `($__internal_0_$__cuda_sm70_shflsync_bfly_p) ;  /* 0x0000095000007944 */ /* 0x020fea0003c00000 */
[----:B------:R1:W5:Y:S01]  /*1ae60*/  LDL R4, [R1+0x28] ;  /* 0x0000280001047983 */ /* 0x0003620000100800 */
[----:B------:R-:W-:Y:S01]  /*1ae70*/  FADD.FTZ R5, R5, R0 ;  /* 0x0000000005057221 */ /* 0x000fe20000010000 */
[----:B------:R-:W-:Y:S02]  /*1ae80*/  MOV R0, 0x2 ;  /* 0x0000000200007802 */ /* 0x000fe40000000f00 */
[----:B------:R-:W-:Y:S02]  /*1ae90*/  MOV R2, 0x1aeb0 ;  /* 0x0001aeb000027802 */ /* 0x000fe40000000f00 */
[----:B-1---5:R-:W-:Y:S05]  /*1aea0*/  CALL.REL.NOINC `($__internal_0_$__cuda_sm70_shflsync_bfly_p) ;  /* 0x0000090000007944 */ /* 0x022fea0003c00000 */
[----:B------:R-:W2:Y:S02]  /*1aeb0*/  LDL.LU R2, [R1+0x28] ;  /* 0x0000280001027983 */ /* 0x000ea40000300800 */
[----:B--2---:R-:W-:Y:S01]  /*1aec0*/  FADD.FTZ R6, R2, R0 ;  /* 0x0000000002067221 */ /* 0x004fe20000010000 */
[----:B------:R-:W-:-:S02]  /*1aed0*/  MOV R0, 0x1 ;  /* 0x0000000100007802 */ /* 0x000fc40000000f00 */
[----:B------:R-:W-:Y:S02]  /*1aee0*/  MOV R2, 0x1af10 ;  /* 0x0001af1000027802 */ /* 0x000fe40000000f00 */
[----:B------:R-:W-:Y:S02]  /*1aef0*/  MOV R4, R6 ;  /* 0x0000000600047202 */ /* 0x000fe40000000f00 */
[----:B------:R-:W-:Y:S05]  /*1af00*/  CALL.REL.NOINC `($__internal_0_$__cuda_sm70_shflsync_bfly_p) ;  /* 0x000008a000007944 */ /* 0x000fea0003c00000 */
[----:B------:R1:W5:Y:S01]  /*1af10*/  LDL R4, [R1+0x20] ;  /* 0x0000200001047983 */ /* 0x0003620000100800 */
[----:B------:R-:W-:Y:S01]  /*1af20*/  FADD.FTZ R6, R6, R0 ;  /* 0x0000000006067221 */ /* 0x000fe20000010000 */
[----:B------:R-:W-:Y:S02]  /*1af30*/  MOV R0, 0x2 ;  /* 0x0000000200007802 */ /* 0x000fe40000000f00 */
[----:B------:R-:W-:Y:S02]  /*1af40*/  MOV R2, 0x1af60 ;  /* 0x0001af6000027802 */ /* 0x000fe40000000f00 */
[----:B-1---5:R-:W-:Y:S05]  /*1af50*/  CALL.REL.NOINC `($__internal_0_$__cuda_sm70_shflsync_bfly_p) ;  /* 0x0000085000007944 */ /* 0x022fea0003c00000 */
[----:B------:R-:W2:Y:S02]  /*1af60*/  LDL.LU R2, [R1+0x20] ;  /* 0x0000200001027983 */ /* 0x000ea40000300800 */
[----:B--2---:R-:W-:Y:S01]  /*1af70*/  FADD.FTZ R7, R2, R0 ;  /* 0x0000000002077221 */ /* 0x004fe20000010000 */
[----:B------:R-:W-:Y:S02]  /*1af80*/  MOV R0, 0x1 ;  /* 0x0000000100007802 */ /* 0x000fe40000000f00 */
[----:B------:R-:W-:-:S02]  /*1af90*/  MOV R2, 0x1afc0 ;  /* 0x0001afc000027802 */ /* 0x000fc40000000f00 */
        /* <DEDUP_REMOVED lines=10> */
[----:B------:R-:W-:Y:S02]  /*1b040*/  MOV R2, 0x1b060 ;  /* 0x0001b06000027802 */ /* 0x000fe40000000f00 */
[----:B------:R-:W-:Y:S05]  /*1b050*/  CALL.REL.NOINC `($__internal_0_$__cuda_sm70_shflsync_bfly_p) ;  /* 0x0000075000007944 */ /* 0x000fea0003c00000 */
[----:B------:R-:W-:Y:S01]  /*1b060*/  MOV R8, R0 ;  /* 0x0000000000087202 */ /* 0x000fe20000000f00 */
[----:B------:R-:W-:Y:S05]  /*1b070*/  BRA `(.L_x_617) ;  /* 0xffff898000007947 */ /* 0x000fea000383ffff */
.L_x_574:
[----:B------:R-:W-:Y:S01]  /*1b080*/  IMAD.MOV.U32 R88, RZ, RZ, R4 ;  /* 0x000000ffff587224 */ /* 0x000fe200078e0004 */
[----:B------:R-:W-:Y:S01]  /*1b090*/  MOV R58, RZ ;  /* 0x000000ff003a7202 */ /* 0x000fe20000000f00 */
[----:B------:R-:W-:Y:S01]  /*1b0a0*/  IMAD.MOV.U32 R3, RZ, RZ, 0x181f ;  /* 0x0000181fff037424 */ /* 0x000fe200078e00ff */
[----:B------:R-:W-:-:S02]  /*1b0b0*/  MOV R2, 0x1b0d0 ;  /* 0x0001b0d000027802 */ /* 0x000fc40000000f00 */
[----:B------:R-:W-:Y:S05]  /*1b0c0*/  CALL.REL.NOINC `($__internal_1_$__cuda_sm70_shflsync_idx_p) ;  /* 0x0000074000007944 */ /* 0x000fea0003c00000 */
[----:B------:R-:W-:Y:S01]  /*1b0d0*/  MOV R6, R58 ;  /* 0x0000003a00067202 */ /* 0x000fe20000000f00 */
[----:B-1---5:R-:W-:Y:S05]  /*1b0e0*/  BRA `(.L_x_618) ;  /* 0xffffa52000007947 */ /* 0x022fea000383ffff */
.L_x_575:
[----:B------:R-:W-:Y:S01]  /*1b0f0*/  IMAD.MOV.U32 R88, RZ, RZ, R5 ;  /* 0x000000ffff587224 */ /* 0x000fe200078e0005 */
[----:B------:R-:W-:Y:S01]  /*1b100*/  MOV R58, RZ ;  /* 0x000000ff003a7202 */ /* 0x000fe20000000f00 */
[----:B------:R-:W-:Y:S01]  /*1b110*/  IMAD.MOV.U32 R3, RZ, RZ, 0x181f ;  /* 0x0000181fff037424 */ /* 0x000fe200078e00ff */
[----:B------:R-:W-:-:S02]  /*1b120*/  MOV R2, 0x1b140 ;  /* 0x0001b14000027802 */ /* 0x000fc40000000f00 */
[----:B-12---:R-:W-:Y:S05]  /*1b130*/  CALL.REL.NOINC `($__internal_1_$__cuda_sm70_shflsync_idx_p) ;  /* 0x000006d000007944 */ /* 0x006fea0003c00000 */
[----:B------:R-:W-:Y:S01]  /*1b140*/  MOV R2, R58 ;  /* 0x0000003a00027202 */ /* 0x000fe20000000f00 */
[----:B-1---5:R-:W-:Y:S05]  /*1b150*/  BRA `(.L_x_619) ;  /* 0xffffa4d000007947 */ /* 0x022fea000383ffff */
.L_x_576:
[----:B------:R-:W-:Y:S01]  /*1b160*/  IMAD.MOV.U32 R88, RZ, RZ, R4 ;  /* 0x000000ffff587224 */ /* 0x000fe200078e0004 */
[----:B------:R-:W-:Y:S01]  /*1b170*/  MOV R58, 0x1 ;  /* 0x00000001003a7802 */ /* 0x000fe20000000f00 */
[----:B-1----:R-:W-:Y:S01]  /*1b180*/  IMAD.MOV.U32 R3, RZ, RZ, 0x181f ;  /* 0x0000181fff037424 */ /* 0x002fe200078e00ff */
[----:B------:R-:W-:-:S02]  /*1b190*/  MOV R2, 0x1b1b0 ;  /* 0x0001b1b000027802 */ /* 0x000fc40000000f00 */
[----:B---3--:R-:W-:Y:S05]  /*1b1a0*/  CALL.REL.NOINC `($__internal_1_$__cuda_sm70_shflsync_idx_p) ;  /* 0x0000066000007944 */ /* 0x008fea0003c00000 */
        /* <DEDUP_REMOVED lines=8> */
.L_x_577:
[----:B------:R-:W-:Y:S01]  /*1b230*/  IMAD.MOV.U32 R88, RZ, RZ, R4 ;  /* 0x000000ffff587224 */ /* 0x000fe200078e0004 */
[----:B------:R-:W-:Y:S01]  /*1b240*/  MOV R58, 0x2 ;  /* 0x00000002003a7802 */ /* 0x000fe20000000f00 */
[----:B-1----:R-:W-:Y:S01]  /*1b250*/  IMAD.MOV.U32 R3, RZ, RZ, 0x181f ;  /* 0x0000181fff037424 */ /* 0x002fe200078e00ff */
[----:B------:R-:W-:Y:S02]  /*1b260*/  MOV R2, 0x1b280 ;  /* 0x0001b28000027802 */ /* 0x000fe40000000f00 */
[----:B--23--:R-:W-:Y:S05]  /*1b270*/  CALL.REL.NOINC `($__internal_1_$__cuda_sm70_shflsync_idx_p) ;  /* 0x0000059000007944 */ /* 0x00cfea0003c00000 */
[----:B------:R-:W-:Y:S01]  /*1b280*/  MOV R6, R58 ;  /* 0x0000003a00067202 */ /* 0x000fe20000000f00 */
[----:B-1---5:R-:W-:Y:S05]  /*1b290*/  BRA `(.L_x_621) ;  /* 0xffffa51000007947 */ /* 0x022fea000383ffff */
.L_x_578:
[----:B------:R-:W-:Y:S01]  /*1b2a0*/  IMAD.MOV.U32 R88, RZ, RZ, R5 ;  /* 0x000000ffff587224 */ /* 0x000fe200078e0005 */
[----:B------:R-:W-:Y:S01]  /*1b2b0*/  MOV R58, 0x2 ;  /* 0x00000002003a7802 */ /* 0x000fe20000000f00 */
[----:B-1----:R-:W-:Y:S01]  /*1b2c0*/  IMAD.MOV.U32 R3, RZ, RZ, 0x181f ;  /* 0x0000181fff037424 */ /* 0x002fe200078e00ff */
[----:B------:R-:W-:Y:S02]  /*1b2d0*/  MOV R2, 0x1b2f0 ;  /* 0x0001b2f000027802 */ /* 0x000fe40000000f00 */
[----:B--234-:R-:W-:Y:S05]  /*1b2e0*/  CALL.REL.NOINC `($__internal_1_$__cuda_sm70_shflsync_idx_p) ;  /* 0x0000052000007944 */ /* 0x01cfea0003c00000 */
[----:B------:R-:W-:Y:S01]  /*1b2f0*/  MOV R2, R58 ;  /* 0x0000003a00027202 */ /* 0x000fe20000000f00 */
[----:B-1---5:R-:W-:Y:S05]  /*1b300*/  BRA `(.L_x_622) ;  /* 0xffffa4c000007947 */ /* 0x022fea000383ffff */
.L_x_579:
[----:B------:R-:W-:Y:S01]  /*1b310*/  IMAD.MOV.U32 R88, RZ, RZ, R4 ;  /* 0x000000ffff587224 */ /* 0x000fe200078e0004 */
[----:B------:R-:W-:Y:S01]  /*1b320*/  MOV R58, 0x3 ;  /* 0x00000003003a7802 */ /* 0x000fe20000000f00 */
[----:B--2---:R-:W-:Y:S01]  /*1b330*/  IMAD.MOV.U32 R3, RZ, RZ, 0x181f ;  /* 0x0000181fff037424 */ /* 0x004fe200078e00ff */
[----:B------:R-:W-:-:S02]  /*1b340*/  MOV R2, 0x1b360 ;  /* 0x0001b36000027802 */ /* 0x000fc40000000f00 */
[----:B-1-34-:R-:W-:Y:S05]  /*1b350*/  CALL.REL.NOINC `($__internal_1_$__cuda_sm70_shflsync_idx_p) ;  /* 0x000004b000007944 */ /* 0x01afea0003c00000 */
        /* <DEDUP_REMOVED lines=8> */
.L_x_580:
[----:B------:R-:W-:Y:S01]  /*1b3e0*/  IMAD.MOV.U32 R88, RZ, RZ, R4 ;  /* 0x000000ffff587224 */ /* 0x000fe200078e0004 */
[----:B------:R-:W-:Y:S01]  /*1b3f0*/  MOV R58, 0x4 ;  /* 0x00000004003a7802 */ /* 0x000fe20000000f00 */
[----:B--2---:R-:W-:Y:S01]  /*1b400*/  IMAD.MOV.U32 R3, RZ, RZ, 0x181f ;  /* 0x0000181fff037424 */ /* 0x004fe200078e00ff */
[----:B------:R-:W-:Y:S02]  /*1b410*/  MOV R2, 0x1b430 ;  /* 0x0001b43000027802 */ /* 0x000fe40000000f00 */
[----:B-1-34-:R-:W-:Y:S05]  /*1b420*/  CALL.REL.NOINC `($__internal_1_$__cuda_sm70_shflsync_idx_p) ;  /* 0x000003e000007944 */ /* 0x01afea0003c00000 */
[----:B------:R-:W-:Y:S01]  /*1b430*/  MOV R6, R58 ;  /* 0x0000003a00067202 */ /* 0x000fe20000000f00 */
[----:B-1---5:R-:W-:Y:S05]  /*1b440*/  BRA `(.L_x_624) ;  /* 0xffffa49000007947 */ /* 0x022fea000383ffff */
.L_x_581:
[----:B------:R-:W-:Y:S01]  /*1b450*/  IMAD.MOV.U32 R88, RZ, RZ, R5 ;  /* 0x000000ffff587224 */ /* 0x000fe200078e0005 */
[----:B------:R-:W-:Y:S01]  /*1b460*/  MOV R58, 0x4 ;  /* 0x00000004003a7802 */ /* 0x000fe20000000f00 */
[----:B--2---:R-:W-:Y:S01]  /*1b470*/  IMAD.MOV.U32 R3, RZ, RZ, 0x181f ;  /* 0x0000181fff037424 */ /* 0x004fe200078e00ff */
[----:B------:R-:W-:Y:S02]  /*1b480*/  MOV R2, 0x1b4a0 ;  /* 0x0001b4a000027802 */ /* 0x000fe40000000f00 */
[----:B-1-34-:R-:W-:Y:S05]  /*1b490*/  CALL.REL.NOINC `($__internal_1_$__cuda_sm70_shflsync_idx_p) ;  /* 0x0000037000007944 */ /* 0x01afea0003c00000 */
[----:B------:R-:W-:Y:S01]  /*1b4a0*/  MOV R2, R58 ;  /* 0x0000003a00027202 */ /* 0x000fe20000000f00 */
[----:B-1---5:R-:W-:Y:S05]  /*1b4b0*/  BRA `(.L_x_625) ;  /* 0xffffa44000007947 */ /* 0x022fea000383ffff */
.L_x_582:
[----:B------:R-:W-:Y:S01]  /*1b4c0*/  IMAD.MOV.U32 R88, RZ, RZ, R4 ;  /* 0x000000ffff587224 */ /* 0x000fe200078e0004 */
[----:B------:R-:W-:Y:S01]  /*1b4d0*/  MOV R58, 0x5 ;  /* 0x00000005003a7802 */ /* 0x000fe20000000f00 */
[----:B-1----:R-:W-:Y:S01]  /*1b4e0*/  IMAD.MOV.U32 R3, RZ, RZ, 0x181f ;  /* 0x0000181fff037424 */ /* 0x002fe200078e00ff */
[----:B------:R-:W-:-:S02]  /*1b4f0*/  MOV R2, 0x1b510 ;  /* 0x0001b51000027802 */ /* 0x000fc40000000f00 */
[----:B--234-:R-:W-:Y:S05]  /*1b500*/  CALL.REL.NOINC `($__internal_1_$__cuda_sm70_shflsync_idx_p) ;  /* 0x0000030000007944 */ /* 0x01cfea0003c00000 */
        /* <DEDUP_REMOVED lines=8> */
.L_x_583:
[----:B------:R-:W-:Y:S01]  /*1b590*/  IMAD.MOV.U32 R88, RZ, RZ, R4 ;  /* 0x000000ffff587224 */ /* 0x000fe200078e0004 */
[----:B------:R-:W-:Y:S01]  /*1b5a0*/  MOV R58, 0x6 ;  /* 0x00000006003a7802 */ /* 0x000fe20000000f00 */
[----:B--2---:R-:W-:Y:S01]  /*1b5b0*/  IMAD.MOV.U32 R3, RZ, RZ, 0x181f ;  /* 0x0000181fff037424 */ /* 0x004fe200078e00ff */
[----:B------:R-:W-:Y:S02]  /*1b5c0*/  MOV R2, 0x1b5e0 ;  /* 0x0001b5e000027802 */ /* 0x000fe40000000f00 */
[----:B-1--4-:R-:W-:Y:S05]  /*1b5d0*/  CALL.REL.NOINC `($__internal_1_$__cuda_sm70_shflsync_idx_p) ;  /* 0x0000023000007944 */ /* 0x012fea0003c00000 */
[----:B------:R-:W-:Y:S01]  /*1b5e0*/  MOV R6, R58 ;  /* 0x0000003a00067202 */ /* 0x000fe20000000f00 */
[----:B-1---5:R-:W-:Y:S05]  /*1b5f0*/  BRA `(.L_x_627) ;  /* 0xffffa41000007947 */ /* 0x022fea000383ffff */
.L_x_584:
[----:B------:R-:W-:Y:S01]  /*1b600*/  IMAD.MOV.U32 R88, RZ, RZ, R5 ;  /* 0x000000ffff587224 */ /* 0x000fe200078e0005 */
[----:B------:R-:W-:Y:S01]  /*1b610*/  MOV R58, 0x6 ;  /* 0x00000006003a7802 */ /* 0x000fe20000000f00 */
[----:B--2---:R-:W-:Y:S01]  /*1b620*/  IMAD.MOV.U32 R3, RZ, RZ, 0x181f ;  /* 0x0000181fff037424 */ /* 0x004fe200078e00ff */
[----:B------:R-:W-:Y:S02]  /*1b630*/  MOV R2, 0x1b650 ;  /* 0x0001b65000027802 */ /* 0x000fe40000000f00 */
[----:B-1-34-:R-:W-:Y:S05]  /*1b640*/  CALL.REL.NOINC `($__internal_1_$__cuda_sm70_shflsync_idx_p) ;  /* 0x000001c000007944 */ /* 0x01afea0003c00000 */
[----:B------:R-:W-:Y:S01]  /*1b650*/  MOV R2, R58 ;  /* 0x0000003a00027202 */ /* 0x000fe20000000f00 */
[----:B-1---5:R-:W-:Y:S05]  /*1b660*/  BRA `(.L_x_628) ;  /* 0xffffa3c000007947 */ /* 0x022fea000383ffff */
.L_x_585:
[----:B------:R-:W-:Y:S01]  /*1b670*/  IMAD.MOV.U32 R88, RZ, RZ, R4 ;  /* 0x000000ffff587224 */ /* 0x000fe200078e0004 */
[----:B------:R-:W-:Y:S01]  /*1b680*/  MOV R58, 0x7 ;  /* 0x00000007003a7802 */ /* 0x000fe20000000f00 */
[----:B-1----:R-:W-:Y:S01]  /*1b690*/  IMAD.MOV.U32 R3, RZ, RZ, 0x181f ;  /* 0x0000181fff037424 */ /* 0x002fe200078e00ff */
[----:B------:R-:W-:-:S02]  /*1b6a0*/  MOV R2, 0x1b6c0 ;  /* 0x0001b6c000027802 */ /* 0x000fc40000000f00 */
[----:B--2-4-:R-:W-:Y:S05]  /*1b6b0*/  CALL.REL.NOINC `($__internal_1_$__cuda_sm70_shflsync_idx_p) ;  /* 0x0000015000007944 */ /* 0x014fea0003c00000 */
        /* <DEDUP_REMOVED lines=8> */
.L_x_587:
[----:B------:R-:W-:Y:S01]  /*1b740*/  IMAD.MOV.U32 R88, RZ, RZ, R47 ;  /* 0x000000ffff587224 */ /* 0x000fe200078e002f */
[----:B------:R-:W-:Y:S01]  /*1b750*/  MOV R58, RZ ;  /* 0x000000ff003a7202 */ /* 0x000fe20000000f00 */
[----:B-1----:R-:W-:Y:S01]  /*1b760*/  IMAD.MOV.U32 R3, RZ, RZ, 0x1f ;  /* 0x0000001fff037424 */ /* 0x002fe200078e00ff */
[----:B------:R-:W-:Y:S02]  /*1b770*/  MOV R2, 0x1b790 ;  /* 0x0001b79000027802 */ /* 0x000fe40000000f00 */
[----:B--23--:R-:W-:Y:S05]  /*1b780*/  CALL.REL.NOINC `($__internal_1_$__cuda_sm70_shflsync_idx_p) ;  /* 0x0000008000007944 */ /* 0x00cfea0003c00000 */
[----:B-----5:R-:W-:Y:S01]  /*1b790*/  MOV R0, R58 ;  /* 0x0000003a00007202 */ /* 0x020fe20000000f00 */
[----:B-1----:R-:W-:Y:S05]  /*1b7a0*/  BRA `(.L_x_630) ;  /* 0xffffa42000007947 */ /* 0x002fea000383ffff */
        .weak           $__internal_0_$__cuda_sm70_shflsync_bfly_p
        .type           $__internal_0_$__cuda_sm70_shflsync_bfly_p,@function
        .size           $__internal_0_$__cuda_sm70_shflsync_bfly_p,($__internal_1_$__cuda_sm70_shflsync_idx_p - $__internal_0_$__cuda_sm70_shflsync_bfly_p)
$__internal_0_$__cuda_sm70_shflsync_bfly_p:
[----:B------:R-:W-:Y:S02]  /*1b7b0*/  MOV R193, 0xffffffff ;  /* 0xffffffff00c17802 */ /* 0x000fe40000000f00 */
[----:B------:R-:W-:Y:S02]  /*1b7c0*/  MOV R3, 0x1f ;  /* 0x0000001f00037802 */ /* 0x000fe40000000f00 */
[----:B------:R-:W-:Y:S04]  /*1b7d0*/  WARPSYNC R193 ;  /* 0x000000c100007348 */ /* 0x000fe80003800000 */
[----:B------:R1:W2:Y:S02]  /*1b7e0*/  SHFL.BFLY PT, R0, R4, R0, R3 ;  /* 0x0c00000004007389 */ /* 0x0002a400000e0003 */
[----:B-1----:R-:W-:-:S04]  /*1b7f0*/  MOV R3, 0x0 ;  /* 0x0000000000037802 */ /* 0x002fc80000000f00 */
[----:B--2---:R-:W-:Y:S05]  /*1b800*/  RET.REL.NODEC R2 `(_ZN7cutlass13device_kernelIN5flash19enable_sm80_to_sm89INS1_16FlashAttnFwdSm80INS1_25CollectiveMainloopFwdSm80ILi4ELi1ELb0EN4cute5tupleIJNS5_1CILi128EEENS7_ILi112EEENS7_ILi64EEEEEELi64ENS_6half_tEfNS_4arch4Sm80ELb1ELb0ELb1ELb0ELb1ELb0ELb1ELb0EEENS1_21CollectiveEpilogueFwdINS6_IJS8_SA_S9_EEENS6_IJNS7_ILi1EEESI_SI_EEESC_SE_Li128ELb0ELb1ELb0ELb0EEENS1_30DynamicPersistentTileSchedulerILi128ELi128ELb0ELb1ELb0EEEEEEEEEvNT_6ParamsE) ;  /* 0xfffe47f002007950 */ /* 0x004fea0003c3ffff */
        .weak           $__internal_1_$__cuda_sm70_shflsync_idx_p
        .type           $__internal_1_$__cuda_sm70_shflsync_idx_p,@function
        .size           $__internal_1_$__cuda_sm70_shflsync_idx_p,(.L_x_804 - $__internal_1_$__cuda_sm70_shflsync_idx_p)
$__internal_1_$__cuda_sm70_shflsync_idx_p:
[----:B------:R1:W-:Y:S02]  /*1b810*/  STL [R1+0xa0], R0 ;  /* 0x0000a00001007387 */ /* 0x0003e40000100800 */
[----:B-1----:R-:W-:-:S04]  /*1b820*/  MOV R0, 0xffffffff ;  /* 0xffffffff00007802 */ /* 0x002fc80000000f00 */
[----:B------:R-:W-:Y:S04]  /*1b830*/  WARPSYNC R0 ;  /* 0x0000000000007348 */ /* 0x000fe80003800000 */
[----:B------:R1:W2:Y:S04]  /*1b840*/  SHFL.IDX PT, R58, R88, R58, R3 ;  /* 0x0000003a583a7389 */ /* 0x0002a800000e0003 */
[----:B-1----:R1:W5:Y:S01]  /*1b850*/  LDL.LU R0, [R1+0xa0] ;  /* 0x0000a00001007983 */ /* 0x0023620000300800 */
[----:B------:R-:W-:-:S04]  /*1b860*/  MOV R3, 0x0 ;  /* 0x0000000000037802 */ /* 0x000fc80000000f00 */
[----:B--2---:R-:W-:Y:S05]  /*1b870*/  RET.REL.NODEC R2 `(_ZN7cutlass13device_kernelIN5flash19enable_sm80_to_sm89INS1_16FlashAttnFwdSm80INS1_25CollectiveMainloopFwdSm80ILi4ELi1ELb0EN4cute5tupleIJNS5_1CILi128EEENS7_ILi112EEENS7_ILi64EEEEEELi64ENS_6half_tEfNS_4arch4Sm80ELb1ELb0ELb1ELb0ELb1ELb0ELb1ELb0EEENS1_21CollectiveEpilogueFwdINS6_IJS8_SA_S9_EEENS6_IJNS7_ILi1EEESI_SI_EEESC_SE_Li128ELb0ELb1ELb0ELb0EEENS1_30DynamicPersistentTileSchedulerILi128ELi128ELb0ELb1ELb0EEEEEEEEEvNT_6ParamsE) ;  /* 0xfffe478002007950 */ /* 0x004fea0003c3ffff */
.L_x_631:
        /* <DEDUP_REMOVED lines=16> */
.L_x_804:


//--------------------- .text._ZN7cutlass13device_kernelIN5flash19enable_sm80_to_sm89INS1_16FlashAttnFwdSm80INS1_25CollectiveMainloopFwdSm80ILi4ELi1ELb0EN4cute5tupleIJNS5_1CILi128EEENS7_ILi112EEENS7_ILi64EEEEEELi64ENS_6half_tEfNS_4arch4Sm80ELb1ELb0ELb1ELb1ELb1ELb0ELb1ELb0EEENS1_21CollectiveEpilogueFwdINS6_IJS8_SA_S9_EEENS6_IJNS7_ILi1EEESI_SI_EEESC_SE_Li128ELb1ELb1ELb0ELb0EEENS1_19SingleTileSchedulerILb1ELb0ELb1ELi128EEEEEEEEEvNT_6ParamsE --------------------------
	.section	.text._ZN7cutlass13device_kernelIN5flash19enable_sm80_to_sm89INS1_16FlashAttnFwdSm80INS1_25CollectiveMainloopFwdSm80ILi4ELi1ELb0EN4cute5tupleIJNS5_1CILi128EEENS7_ILi112EEENS7_ILi64EEEEEELi64ENS_6half_tEfNS_4arch4Sm80ELb1ELb0ELb1ELb1ELb1ELb0ELb1ELb0EEENS1_21CollectiveEpilogueFwdINS6_IJS8_SA_S9_EEENS6_IJNS7_ILi1EEESI_SI_EEESC_SE_Li128ELb1ELb1ELb0ELb0EEENS1_19SingleTileSchedulerILb1ELb0ELb1ELi128EEEEEEEEEvNT_6ParamsE,"ax",@progbits
	.sectioninfo	@"SHI_REGISTERS=255"
	.align	128
.text._ZN7cutlass13device_kernelIN5flash19enable_sm80_to_sm89INS1_16FlashAttnFwdSm80INS1_25CollectiveMainloopFwdSm80ILi4ELi1ELb0EN4cute5tupleIJNS5_1CILi128EEENS7_ILi112EEENS7_ILi64EEEEEELi64ENS_6half_tEfNS_4arch4Sm80ELb1ELb0ELb1ELb1ELb1ELb0ELb1ELb0EEENS1_21CollectiveEpilogueFwdINS6_IJS8_SA_S9_EEENS6_IJNS7_ILi1EEESI_SI_EEESC_SE_Li128ELb1ELb1ELb0ELb0EEENS1_19SingleTileSchedulerILb1ELb0ELb1ELi128EEEEEEEEEvNT_6ParamsE:
        .type           _ZN7cutlass13device_kernelIN5flash19enable_sm80_to_sm89INS1_16FlashAttnFwdSm80INS1_25CollectiveMainloopFwdSm80ILi4ELi1ELb0EN4cute5tupleIJNS5_1CILi128EEENS7_ILi112EEENS7_ILi64EEEEEELi64ENS_6half_tEfNS_4arch4Sm80ELb1ELb0ELb1ELb1ELb1ELb0ELb1ELb0EEENS1_21CollectiveEpilogueFwdINS6_IJS8_SA_S9_EEENS6_IJNS7_ILi1EEESI_SI_EEESC_SE_Li128ELb1ELb1ELb0ELb0EEENS1_19SingleTileSchedulerILb1ELb0ELb1ELi128EEEEEEEEEvNT_6ParamsE,@function
        .size           _ZN7cutlass13device_kernelIN5flash19enable_sm80_to_sm89INS1_16FlashAttnFwdSm80INS1_25CollectiveMainloopFwdSm80ILi4ELi1ELb0EN4cute5tupleIJNS5_1CILi128EEENS7_ILi112EEENS7_ILi64EEEEEELi64ENS_6half_tEfNS_4arch4Sm80ELb1ELb0ELb1ELb1ELb1ELb0ELb1ELb0EEENS1_21CollectiveEpilogueFwdINS6_IJS8_SA_S9_EEENS6_IJNS7_ILi1EEESI_SI_EEESC_SE_Li128ELb1ELb1ELb0ELb0EEENS1_19SingleTileSchedulerILb1ELb0ELb1ELi128EEEEEEEEEvNT_6ParamsE,(.L_x_807 - _ZN7cutlass13device_kernelIN5flash19enable_sm80_to_sm89INS1_16FlashAttnFwdSm80INS1_25CollectiveMainloopFwdSm80ILi4ELi1ELb0EN4cute5tupleIJNS5_1CILi128EEENS7_ILi112EEENS7_ILi64EEEEEELi64ENS_6half_tEfNS_4arch4Sm80ELb1ELb0ELb1ELb1ELb1ELb0ELb1ELb0EEENS1_21CollectiveEpilogueFwdINS6_IJS8_SA_S9_EEENS6_IJNS7_ILi1EEESI_SI_EEESC_SE_Li128ELb1ELb1ELb0ELb0EEENS1_19SingleTileSchedulerILb1ELb0ELb1ELi128EEEEEEEEEvNT_6ParamsE)
        .other          _ZN7cutlass13device_kernelIN5flash19enable_sm80_to_sm89INS1_16FlashAttnFwdSm80INS1_25CollectiveMainloopFwdSm80ILi4ELi1ELb0EN4cute5tupleIJNS5_1CILi128EEENS7_ILi112EEENS7_ILi64EEEEEELi64ENS_6half_tEfNS_4arch4Sm80ELb1ELb0ELb1ELb1ELb1ELb0ELb1ELb0EEENS1_21CollectiveEpilogueFwdINS6_IJS8_SA_S9_EEENS6_IJNS7_ILi1EEESI_SI_EEESC_SE_Li128ELb1ELb1ELb0ELb0EEENS1_19SingleTileSchedulerILb1ELb0ELb1ELi128EEEEEEEEEvNT_6ParamsE,@"STO_CUDA_ENTRY STV_DEFAULT"
_ZN7cutlass13device_kernelIN5flash19enable_sm80_to_sm89INS1_16FlashAttnFwdSm80INS1_25CollectiveMainloopFwdSm80ILi4ELi1ELb0EN4cute5tupleIJNS5_1CILi128EEENS7_ILi112EEENS7_ILi64EEEEEELi64ENS_6half_tEfNS_4arch4Sm80ELb1ELb0ELb1ELb1ELb1ELb0ELb1ELb0EEENS1_21CollectiveEpilogueFwdINS6_IJS8_SA_S9_EEENS6_IJNS7_ILi1EEESI_SI_EEESC_SE_Li128ELb1ELb1ELb0ELb0EEENS1_19SingleTileSchedulerILb1ELb0ELb1ELi128EEEEEEEEEvNT_6ParamsE:
        /* <DEDUP_REMOVED lines=21> */
.L_x_633:
        /* <DEDUP_REMOVED lines=13> */
.L_x_635:
[----:B------:R-:W-:Y:S02]  /*0220*/  ULDC UR5, c[0x0][0x54c] ;  /* 0x0001530000057ab9 */ /* 0x000fe40000000800 */
.L_x_634:
[----:B------:R-:W-:Y:S02]  /*0230*/  ULDC UR4, c[0x0][0x548] ;  /* 0x0001520000047ab9 */ /* 0x000fe40000000800 */
[----:B------:R-:W-:-:S02]  /*0240*/  USHF.L.U32 UR10, UR10, 0x7, URZ ;  /* 0x000000070a0a7899 */ /* 0x000fc4000800063f */
[----:B------:R-:W-:-:S04]  /*0250*/  UIMAD UR4, UR5, UR4, URZ ;  /* 0x00000004050472a4 */ /* 0x000fc8000f8e023f */
[----:B------:R-:W-:-:S04]  /*0260*/  UISETP.GE.AND UP0, UPT, UR10, UR4, UPT ;  /* 0x000000040a00728c */ /* 0x000fc8000bf06270 */
[----:B------:R-:W-:Y:S01]  /*0270*/  USEL UR13, UR13, 0xffffffff, !UP0 ;  /* 0xffffffff0d0d7887 */ /* 0x000fe2000c000000 */
[----:B------:R-:W-:Y:S05]  /*0280*/  BRA `(.L_x_636) ;  /* 0x000001b000007947 */ /* 0x000fea0003800000 */
.L_x_632:
        /* <DEDUP_REMOVED lines=8> */
.L_x_637:
        /* <DEDUP_REMOVED lines=13> */
.L_x_639:
[----:B------:R-:W-:Y:S02]  /*03e0*/  ULDC UR5, c[0x0][0x54c] ;  /* 0x0001530000057ab9 */ /* 0x000fe40000000800 */
.L_x_638:
[----:B------:R-:W-:Y:S02]  /*03f0*/  ULDC UR4, c[0x0][0x548] ;  /* 0x0001520000047ab9 */ /* 0x000fe40000000800 */
[----:B------:R-:W-:-:S02]  /*0400*/  USHF.L.U32 UR10, UR10, 0x7, URZ ;  /* 0x000000070a0a7899 */ /* 0x000fc4000800063f */
[----:B------:R-:W-:-:S04]  /*0410*/  UIMAD UR4, UR5, UR4, URZ ;  /* 0x00000004050472a4 */ /* 0x000fc8000f8e023f */
[----:B------:R-:W-:-:S04]  /*0420*/  UISETP.GE.AND UP0, UPT, UR10, UR4, UPT ;  /* 0x000000040a00728c */ /* 0x000fc8000bf06270 */
[----:B------:R-:W-:-:S06]  /*0430*/  USEL UR13, UR13, 0xffffffff, !UP0 ;  /* 0xffffffff0d0d7887 */ /* 0x000fcc000c000000 */
.L_x_636:
        /* <DEDUP_REMOVED lines=47> */
.L_x_640:
        /* <DEDUP_REMOVED lines=10> */
.L_x_641:
        /* <DEDUP_REMOVED lines=12> */
.L_x_642:
[----:B------:R-:W-:Y:S01]  /*0890*/  ULDC UR4, c[0x0][0x2c4] ;  /* 0x0000b10000047ab9 */ /* 0x000fe20000000800 */
[----:B------:R-:W-:Y:S01]  /*08a0*/  PLOP3.LUT P4, PT, PT, PT, PT, 0x80, 0x0 ;  /* 0x000000000000781c */ /* 0x000fe20003f8f070 */
[----:B------:R-:W-:Y:S01]  /*08b0*/  UISETP.NE.AND UP1, UPT, UR4, 0x1, UPT ;  /* 0x000000010400788c */ /* 0x000fe2000bf25270 */
[----:B------:R-:W-:Y:S01]  /*08c0*/  CS2R R178, SRZ ;  /* 0x0000000000b27805 */ /* 0x000fe2000001ff00 */
[----:B------:R-:W-:Y:S01]  /*08d0*/  UIADD3 UR7, -UR11, UR7, URZ ;  /* 0x000000070b077290 */ /* 0x000fe2000fffe13f */
[----:B------:R-:W-:Y:S01]  /*08e0*/  CS2R R176, SRZ ;  /* 0x0000000000b07805 */ /* 0x000fe2000001ff00 */
[----:B------:R-:W-:Y:S01]  /*08f0*/  ULDC.64 UR4, c[0x0][0x2c8] ;  /* 0x0000b20000047ab9 */ /* 0x000fe20000000a00 */
[----:B------:R-:W-:Y:S01]  /*0900*/  CS2R R182, SRZ ;  /* 0x0000000000b67805 */ /* 0x000fe2000001ff00 */
[----:B------:R-:W-:Y:S01]  /*0910*/  CS2R R180, SRZ ;  /* 0x0000000000b47805 */ /* 0x000fe2000001ff00 */
[----:B------:R-:W-:Y:S01]  /*0920*/  IMAD.MOV.U32 R15, RZ, RZ, RZ ;  /* 0x000000ffff0f7224 */ /* 0x000fe200078e00ff */
[----:B------:R-:W-:Y:S01]  /*0930*/  MOV R11, RZ ;  /* 0x000000ff000b7202 */ /* 0x000fe20000000f00 */
[----:B------:R-:W-:Y:S01]  /*0940*/  IMAD.MOV.U32 R174, RZ, RZ, RZ ;  /* 0x000000ffffae7224 */ /* 0x000fe200078e00ff */
[----:B------:R-:W-:Y:S01]  /*0950*/  CS2R R16, SRZ ;  /* 0x0000000000107805 */ /* 0x000fe2000001ff00 */
[----:B------:R-:W-:Y:S01]  /*0960*/  @UP1 UIADD3 UR18, UR10, 0x7f, URZ ;  /* 0x0000007f0a121890 */ /* 0x000fe2000fffe03f */
[----:B------:R-:W-:Y:S01]  /*0970*/  IMAD.MOV.U32 R172, RZ, RZ, RZ ;  /* 0x000000ffffac7224 */ /* 0x000fe200078e00ff */
[----:B------:R-:W-:Y:S01]  /*0980*/  MOV R170, RZ ;  /* 0x000000ff00aa7202 */ /* 0x000fe20000000f00 */
[----:B------:R-:W-:Y:S01]  /*0990*/  IMAD.MOV.U32 R168, RZ, RZ, RZ ;  /* 0x000000ffffa87224 */ /* 0x000fe200078e00ff */
[----:B------:R-:W-:Y:S01]  /*09a0*/  UIMAD.WIDE.U32 UR18, UR18, UR4, URZ ;  /* 0x00000004121272a5 */ /* 0x000fe2000f8e003f */
[----:B------:R-:W-:Y:S01]  /*09b0*/  CS2R R18, SRZ ;  /* 0x0000000000127805 */ /* 0x000fe2000001ff00 */
[----:B------:R-:W-:Y:S01]  /*09c0*/  UIADD3 UR4, UR10, 0x7f, URZ ;  /* 0x0000007f0a047890 */ /* 0x000fe2000fffe03f */
[----:B------:R-:W-:Y:S01]  /*09d0*/  MOV R162, RZ ;  /* 0x000000ff00a27202 */ /* 0x000fe20000000f00 */
[----:B------:R-:W-:Y:S01]  /*09e0*/  @UP1 USHF.R.U32.HI UR4, URZ, UR5, UR19 ;  /* 0x000000053f041299 */ /* 0x000fe20008011613 */
[----:B------:R-:W-:Y:S01]  /*09f0*/  CS2R R12, SRZ ;  /* 0x00000000000c7805 */ /* 0x000fe2000001ff00 */
[----:B---3--:R-:W-:Y:S01]  /*0a00*/  UIADD3 UR5, UR7, 0x70, -UR12 ;  /* 0x0000007007057890 */ /* 0x008fe2000fffe80c */
[----:B------:R-:W-:Y:S01]  /*0a10*/  IMAD.MOV.U32 R160, RZ, RZ, RZ ;  /* 0x000000ffffa07224 */ /* 0x000fe200078e00ff */
[----:B------:R-:W-:Y:S01]  /*0a20*/  UIADD3 UR19, UR7, 0x6f, URZ ;  /* 0x0000006f07137890 */ /* 0x000fe2000fffe03f */
[----:B------:R-:W-:Y:S01]  /*0a30*/  MOV R166, RZ ;  /* 0x000000ff00a67202 */ /* 0x000fe20000000f00 */
[----:B------:R-:W-:Y:S01]  /*0a40*/  UIADD3 UR5, UR5, UR4, URZ ;  /* 0x0000000405057290 */ /* 0x000fe2000fffe03f */
[----:B------:R-:W-:Y:S01]  /*0a50*/  IMAD.MOV.U32 R164, RZ, RZ, RZ ;  /* 0x000000ffffa47224 */ /* 0x000fe200078e00ff */
[----:B------:R-:W-:Y:S01]  /*0a60*/  UMOV UR18, URZ ;  /* 0x0000003f00127c82 */ /* 0x000fe20008000000 */
[----:B------:R-:W-:Y:S01]  /*0a70*/  CS2R R158, SRZ ;  /* 0x00000000009e7805 */ /* 0x000fe2000001ff00 */
[----:B------:R-:W-:Y:S01]  /*0a80*/  UMOV UR4, URZ ;  /* 0x0000003f00047c82 */ /* 0x000fe20008000000 */
[----:B------:R-:W-:Y:S01]  /*0a90*/  CS2R R22, SRZ ;  /* 0x0000000000167805 */ /* 0x000fe2000001ff00 */
[----:B------:R-:W-:Y:S01]  /*0aa0*/  UIMAD.WIDE UR18, UR19, -0x6db6db6d, UR18 ;  /* 0x92492493131278a5 */ /* 0x000fe2000f8e0212 */
[----:B------:R-:W-:Y:S01]  /*0ab0*/  MOV R156, RZ ;  /* 0x000000ff009c7202 */ /* 0x000fe20000000f00 */
[----:B------:R-:W-:Y:S01]  /*0ac0*/  UIMAD.WIDE UR4, UR5, -0x6db6db6d, UR4 ;  /* 0x92492493050478a5 */ /* 0x000fe2000f8e0204 */
[----:B------:R-:W-:Y:S01]  /*0ad0*/  IMAD.MOV.U32 R154, RZ, RZ, RZ ;  /* 0x000000ffff9a7224 */ /* 0x000fe200078e00ff */
[----:B------:R-:W-:Y:S01]  /*0ae0*/  USHF.R.U32.HI UR6, URZ, 0x1f, UR19 ;  /* 0x0000001f3f067899 */ /* 0x000fe20008011613 */
[----:B------:R-:W-:Y:S01]  /*0af0*/  CS2R R24, SRZ ;  /* 0x0000000000187805 */ /* 0x000fe2000001ff00 */
[----:B------:R-:W-:Y:S01]  /*0b00*/  USHF.R.U32.HI UR4, URZ, 0x1f, UR5 ;  /* 0x0000001f3f047899 */ /* 0x000fe20008011605 */
[----:B------:R-:W-:Y:S01]  /*0b10*/  MOV R152, RZ ;  /* 0x000000ff00987202 */ /* 0x000fe20000000f00 */
[----:B------:R-:W-:Y:S01]  /*0b20*/  ULEA.HI.SX32 UR6, UR19, UR6, 0x1a ;  /* 0x0000000613067291 */ /* 0x000fe2000f8fd23f */
[----:B------:R-:W-:Y:S01]  /*0b30*/  CS2R R146, SRZ ;  /* 0x0000000000927805 */ /* 0x000fe2000001ff00 */
[----:B------:R-:W-:Y:S01]  /*0b40*/  ULEA.HI.SX32 UR4, UR5, UR4, 0x1a ;  /* 0x0000000405047291 */ /* 0x000fe2000f8fd23f */
[----:B------:R-:W-:Y:S01]  /*0b50*/  IMAD.MOV.U32 R144, RZ, RZ, RZ ;  /* 0x000000ffff907224 */ /* 0x000fe200078e00ff */
[----:B------:R-:W-:Y:S01]  /*0b60*/  CS2R R20, SRZ ;  /* 0x0000000000147805 */ /* 0x000fe2000001ff00 */
[----:B------:R-:W-:Y:S01]  /*0b70*/  MOV R150, RZ ;  /* 0x000000ff00967202 */ /* 0x000fe20000000f00 */
[----:B------:R-:W-:Y:S01]  /*0b80*/  UISETP.LT.AND UP0, UPT, UR6, UR4, UPT ;  /* 0x000000040600728c */ /* 0x000fe2000bf01270 */
[----:B------:R-:W-:Y:S01]  /*0b90*/  IMAD.MOV.U32 R148, RZ, RZ, RZ ;  /* 0x000000ffff947224 */ /* 0x000fe200078e00ff */
[----:B------:R-:W-:Y:S01]  /*0ba0*/  CS2R R142, SRZ ;  /* 0x00000000008e7805 */ /* 0x000fe2000001ff00 */
[----:B------:R-:W-:Y:S01]  /*0bb0*/  CS2R R28, SRZ ;  /* 0x00000000001c7805 */ /* 0x000fe2000001ff00 */
[----:B------:R-:W-:Y:S01]  /*0bc0*/  USEL UR6, UR6, UR4, UP0 ;  /* 0x0000000406067287 */ /* 0x000fe20008000000 */
[----:B------:R-:W-:Y:S01]  /*0bd0*/  MOV R140, RZ ;  /* 0x000000ff008c7202 */ /* 0x000fe20000000f00 */
[----:B------:R-:W-:Y:S01]  /*0be0*/  IMAD.MOV.U32 R138, RZ, RZ, RZ ;  /* 0x000000ffff8a7224 */ /* 0x000fe200078e00ff */
[----:B------:R-:W-:Y:S01]  /*0bf0*/  CS2R R30, SRZ ;  /* 0x00000000001e7805 */ /* 0x000fe2000001ff00 */
[----:B------:R-:W-:Y:S01]  /*0c00*/  UISETP.GE.AND UP0, UPT, UR6, 0x1, UPT ;  /* 0x000000010600788c */ /* 0x000fe2000bf06270 */
[----:B------:R-:W-:Y:S01]  /*0c10*/  MOV R136, RZ ;  /* 0x000000ff00887202 */ /* 0x000fe20000000f00 */
[----:B------:R-:W-:Y:S01]  /*0c20*/  CS2R R130, SRZ ;  /* 0x0000000000827805 */ /* 0x000fe2000001ff00 */
[----:B------:R-:W-:Y:S01]  /*0c30*/  CS2R R32, SRZ ;  /* 0x0000000000207805 */ /* 0x000fe2000001ff00 */
[----:B------:R-:W-:Y:S01]  /*0c40*/  IMAD.MOV.U32 R128, RZ, RZ, RZ ;  /* 0x000000ffff807224 */ /* 0x000fe200078e00ff */
[----:B------:R-:W-:Y:S01]  /*0c50*/  MOV R134, RZ ;  /* 0x000000ff00867202 */ /* 0x000fe20000000f00 */
[----:B------:R-:W-:Y:S01]  /*0c60*/  CS2R R26, SRZ ;  /* 0x00000000001a7805 */ /* 0x000fe2000001ff00 */
[----:B------:R-:W-:Y:S01]  /*0c70*/  PLOP3.LUT P0, PT, PT, PT, UP0, 0x80, 0x0 ;  /* 0x000000000000781c */ /* 0x000fe20003f0f008 */
[----:B------:R-:W-:Y:S01]  /*0c80*/  IMAD.MOV.U32 R132, RZ, RZ, RZ ;  /* 0x000000ffff847224 */ /* 0x000fe200078e00ff */
[----:B------:R-:W-:Y:S01]  /*0c90*/  CS2R R126, SRZ ;  /* 0x00000000007e7805 */ /* 0x000fe2000001ff00 */
[----:B------:R-:W-:Y:S01]  /*0ca0*/  MOV R124, RZ ;  /* 0x000000ff007c7202 */ /* 0x000fe20000000f00 */
[----:B------:R-:W-:Y:S01]  /*0cb0*/  IMAD.MOV.U32 R122, RZ, RZ, RZ ;  /* 0x000000ffff7a7224 */ /* 0x000fe200078e00ff */
[----:B------:R-:W-:Y:S01]  /*0cc0*/  CS2R R120, SRZ ;  /* 0x0000000000787805 */ /* 0x000fe2000001ff00 */
[----:B------:R-:W-:Y:S01]  /*0cd0*/  CS2R R38, SRZ ;  /* 0x0000000000267805 */ /* 0x000fe2000001ff00 */
[----:B------:R-:W-:-:S06]  /*0ce0*/  CS2R R36, SRZ ;  /* 0x0000000000247805 */ /* 0x000fcc000001ff00 */
        /* <DEDUP_REMOVED lines=19> */
[----:B------:R-:W-:Y:S01]  /*0e20*/  BSSY B0, `(.L_x_644) ;  /* 0x0000052000007945 */ /* 0x000fe20003800000 */
[----:B------:R-:W-:-:S02]  /*0e30*/  ULDC.64 UR4, c[0x0][0x1b8] ;  /* 0x00006e0000047ab9 */ /* 0x000fc40000000a00 */
[----:B------:R-:W-:Y:S02]  /*0e40*/  UIADD3 UR19, UR19, UR17, URZ ;  /* 0x0000001113137290 */ /* 0x000fe4000fffe03f */
[----:B------:R-:W-:Y:S02]  /*0e50*/  USHF.R.S32.HI UR17, URZ, 0x1f, UR13 ;  /* 0x0000001f3f117899 */ /* 0x000fe4000801140d */
[----:B------:R-:W-:Y:S02]  /*0e60*/  UIMAD UR16, UR8, UR4, URZ ;  /* 0x00000004081072a4 */ /* 0x000fe4000f8e023f */
[----:B------:R-:W-:Y:S02]  /*0e70*/  USEL UR17, UR17, URZ, !UP2 ;  /* 0x0000003f11117287 */ /* 0x000fe4000d000000 */
[----:B------:R-:W-:Y:S02]  /*0e80*/  UIMAD UR16, UR9, UR5, UR16 ;  /* 0x00000005091072a4 */ /* 0x000fe4000f8e0210 */
[----:B------:R-:W-:-:S02]  /*0e90*/  UIMAD.WIDE.U32 UR20, UR9, UR4, UR18 ;  /* 0x00000004091472a5 */ /* 0x000fc4000f8e0012 */
[----:B------:R-:W-:Y:S02]  /*0ea0*/  USEL UR18, UR13, URZ, !UP2 ;  /* 0x0000003f0d127287 */ /* 0x000fe4000d000000 */
[----:B------:R-:W-:Y:S01]  /*0eb0*/  ULDC.64 UR4, c[0x0][0x1c0] ;  /* 0x0000700000047ab9 */ /* 0x000fe20000000a00 */
[----:B-1----:R-:W-:Y:S01]  /*0ec0*/  LEA.HI R2, R247, R246, RZ, 0x3 ;  /* 0x000000f6f7027211 */ /* 0x002fe200078f18ff */
[----:B------:R-:W-:Y:S02]  /*0ed0*/  UIMAD UR17, UR17, UR4, URZ ;  /* 0x00000004111172a4 */ /* 0x000fe4000f8e023f */
[----:B------:R-:W-:Y:S01]  /*0ee0*/  UIADD3 UR21, UR21, UR16, URZ ;  /* 0x0000001015157290 */ /* 0x000fe2000fffe03f */
[----:B------:R-:W-:Y:S01]  /*0ef0*/  LOP3.LUT R0, R2, 0xfffffff8, RZ, 0xc0, !PT ;  /* 0xfffffff802007812 */ /* 0x000fe200078ec0ff */
[----:B------:R-:W-:Y:S01]  /*0f00*/  UIMAD UR5, UR18, UR5, UR17 ;  /* 0x00000005120572a4 */ /* 0x000fe2000f8e0211 */
[----:B------:R-:W-:Y:S01]  /*0f10*/  SHF.R.S32.HI R19, RZ, 0x3, R2 ;  /* 0x00000003ff137819 */ /* 0x000fe20000011402 */
[----:B------:R-:W-:-:S02]  /*0f20*/  UIMAD.WIDE.U32 UR18, UR18, UR4, UR20 ;  /* 0x00000004121272a5 */ /* 0x000fc4000f8e0014 */
[----:B------:R-:W-:Y:S01]  /*0f30*/  IMAD.IADD R6, R246, 0x1, -R0 ;  /* 0x00000001f6067824 */ /* 0x000fe200078e0a00 */
[----:B------:R-:W-:Y:S02]  /*0f40*/  ULDC UR17, c[0x0][0x2c4] ;  /* 0x0000b10000117ab9 */ /* 0x000fe40000000800 */
        /* <DEDUP_REMOVED lines=63> */
.L_x_645:
[----:B-1-34-:R-:W-:Y:S05]  /*1340*/  BSYNC B0 ;  /* 0x0000000000007941 */ /* 0x01afea0003800000 */
.L_x_644:
        /* <DEDUP_REMOVED lines=11> */
.L_x_647:
[----:B------:R-:W-:Y:S05]  /*1400*/  BSYNC B0 ;  /* 0x0000000000007941 */ /* 0x000fea0003800000 */
.L_x_646:
        /* <DEDUP_REMOVED lines=11> */
.L_x_649:
[----:B------:R-:W-:Y:S05]  /*14c0*/  BSYNC B0 ;  /* 0x0000000000007941 */ /* 0x000fea0003800000 */
.L_x_648:
        /* <DEDUP_REMOVED lines=11> */
.L_x_651:
[----:B------:R-:W-:Y:S05]  /*1580*/  BSYNC B0 ;  /* 0x0000000000007941 */ /* 0x000fea0003800000 */
.L_x_650:
        /* <DEDUP_REMOVED lines=11> */
.L_x_653:
[----:B------:R-:W-:Y:S05]  /*1640*/  BSYNC B0 ;  /* 0x0000000000007941 */ /* 0x000fea0003800000 */
.L_x_652:
        /* <DEDUP_REMOVED lines=11> */
.L_x_655:
[----:B------:R-:W-:Y:S05]  /*1700*/  BSYNC B0 ;  /* 0x0000000000007941 */ /* 0x000fea0003800000 */
.L_x_654:
        /* <DEDUP_REMOVED lines=11> */
.L_x_657:
[----:B------:R-:W-:Y:S05]  /*17c0*/  BSYNC B0 ;  /* 0x0000000000007941 */ /* 0x000fea0003800000 */
.L_x_656:
        /* <DEDUP_REMOVED lines=20> */
[----:B------:R-:W-:Y:S01]  /*1910*/  IMAD.U32 R10, RZ, RZ, UR9 ;  /* 0x00000009ff0a7e24 */ /* 0x000fe2000f8e00ff */
        /* <DEDUP_REMOVED lines=11> */
[----:B------:R-:W-:Y:S03]  /*19d0*/  STL [R1+0xc], R118 ;  /* 0x00000c7601007387 */ /* 0x000fe60000100800 */
[C---:B------:R-:W-:Y:S01]  /*19e0*/  @!P4 IADD3 R3, P1, R0.reuse, UR18, RZ ;  /* 0x000000120003cc10 */ /* 0x040fe2000ff3e0ff */
[----:B------:R-:W-:Y:S01]  /*19f0*/  @!PT LDS RZ, [RZ] ;  /* 0x00000000fffff984 */ /* 0x000fe20000000800 */
[----:B------:R1:W-:Y:S03]  /*1a00*/  @!P3 LDGSTS.E.BYPASS.LTC128B.128 [R118+0xa900], [R8.64], !P0 ;  /* 0x0a9000000876bfae */ /* 0x0003e6000c101d4e */
[----:B------:R-:W-:Y:S01]  /*1a10*/  @!P4 LEA.HI.X.SX32 R7, R0, UR17, 0x1, P1 ;  /* 0x000000110007cc11 */ /* 0x000fe200088f0eff */
[----:B------:R-:W0:Y:S04]  /*1a20*/  LDGDEPBAR ;  /* 0x00000000000079af */ /* 0x000e280000000000 */
[----:B------:R-:W-:Y:S01]  /*1a30*/  BAR.SYNC.DEFER_BLOCKING 0x0 ;  /* 0x0000000000007b1d */ /* 0x000fe20000010000 */
[----:B------:R-:W-:-:S04]  /*1a40*/  @!P4 LEA R6, P1, R3, c[0x0][0x2a0], 0x2 ;  /* 0x0000a8000306ca11 */ /* 0x000fc800078210ff */
[----:B------:R-:W-:-:S05]  /*1a50*/  @!P4 LEA.HI.X R7, R3, c[0x0][0x2a4], R7, 0x2, P1 ;  /* 0x0000a9000307ca11 */ /* 0x000fca00008f1407 */
        /* <DEDUP_REMOVED lines=8> */
[----:B------:R-:W-:Y:S01]  /*1ae0*/  UIADD3 UR21, UR6, -0x1, URZ ;  /* 0xffffffff06157890 */ /* 0x000fe2000fffe03f */
[----:B------:R-:W-:Y:S01]  /*1af0*/  IMAD R5, R49, c[0x0][0x1e0], RZ ;  /* 0x0000780031057a24 */ /* 0x000fe200078e02ff */
[----:B------:R-:W-:Y:S01]  /*1b00*/  SHF.R.S32.HI R35, RZ, 0x1f, R49 ;  /* 0x0000001fff237819 */ /* 0x000fe20000011431 */
[----:B------:R-:W-:Y:S01]  /*1b10*/  UIADD3 UR20, UR23, UR20, URZ ;  /* 0x0000001417147290 */ /* 0x000fe2000fffe03f */
[----:B------:R-:W-:Y:S01]  /*1b20*/  STL [R1+0x8], R49 ;  /* 0x0000083101007387 */ /* 0x000fe20000100800 */
[----:B------:R-:W-:-:S02]  /*1b30*/  UIMAD UR21, UR21, -0x70, UR7 ;  /* 0xffffff90151578a4 */ /* 0x000fc4000f8e0207 */
[----:B------:R-:W-:Y:S01]  /*1b40*/  IMAD R0, R35, c[0x0][0x1e0], RZ ;  /* 0x0000780023007a24 */ /* 0x000fe200078e02ff */
[----:B------:R-:W-:Y:S02]  /*1b50*/  ULDC.64 UR4, c[0x0][0x210] ;  /* 0x0000840000047ab9 */ /* 0x000fe40000000a00 */
[----:B------:R-:W-:Y:S01]  /*1b60*/  UIMAD UR8, UR8, UR4, URZ ;  /* 0x00000004080872a4 */ /* 0x000fe2000f8e023f */
[----:B------:R-:W-:Y:S01]  /*1b70*/  IMAD R0, R49, c[0x0][0x1e4], R0 ;  /* 0x0000790031007a24 */ /* 0x000fe200078e0200 */
[----:B------:R-:W-:Y:S01]  /*1b80*/  IADD3 R34, -R19, UR21, RZ ;  /* 0x0000001513227c10 */ /* 0x000fe2000fffe1ff */
[----:B------:R-:W-:Y:S02]  /*1b90*/  UIMAD.WIDE.U32 UR24, UR9, UR4, URZ ;  /* 0x00000004091872a5 */ /* 0x000fe4000f8e003f */
[----:B------:R-:W-:Y:S01]  /*1ba0*/  UIMAD UR8, UR9, UR5, UR8 ;  /* 0x00000005090872a4 */ /* 0x000fe2000f8e0208 */
[C---:B------:R-:W-:Y:S01]  /*1bb0*/  ISETP.GE.AND P2, PT, R34.reuse, 0x1, PT ;  /* 0x000000012200780c */ /* 0x040fe20003f46270 */
[----:B--2---:R-:W-:Y:S01]  /*1bc0*/  IMAD.WIDE.U32 R6, R49, c[0x0][0x1e0], RZ ;  /* 0x0000780031067a25 */ /* 0x004fe200078e00ff */
[C---:B------:R-:W-:Y:S01]  /*1bd0*/  ISETP.GE.AND P1, PT, R34.reuse, 0x11, PT ;  /* 0x000000112200780c */ /* 0x040fe20003f26270 */
[----:B------:R-:W-:Y:S01]  /*1be0*/  UIADD3 UR8, UR25, UR8, URZ ;  /* 0x0000000819087290 */ /* 0x000fe2000fffe03f */
[C---:B------:R-:W-:Y:S01]  /*1bf0*/  ISETP.GE.AND P6, PT, R34.reuse, 0x31, PT ;  /* 0x000000312200780c */ /* 0x040fe20003fc6270 */
[----:B------:R-:W-:Y:S01]  /*1c00*/  IMAD.IADD R7, R7, 0x1, R0 ;  /* 0x0000000107077824 */ /* 0x000fe200078e0200 */
[C---:B------:R-:W-:Y:S01]  /*1c10*/  ISETP.GE.AND P5, PT, R34.reuse, 0x41, PT ;  /* 0x000000412200780c */ /* 0x040fe20003fa6270 */
[----:B------:R-:W-:Y:S01]  /*1c20*/  UISETP.GE.AND UP0, UPT, UR6, 0x2, UPT ;  /* 0x000000020600788c */ /* 0x000fe2000bf06270 */
[----:B------:R-:W-:-:S02]  /*1c30*/  ISETP.GE.AND P3, PT, R34, 0x51, PT ;  /* 0x000000512200780c */ /* 0x000fc40003f66270 */
        /* <DEDUP_REMOVED lines=11> */
[----:B-1----:R-:W-:Y:S04]  /*1cf0*/  SHFL.IDX PT, R8, R3, 0x1, 0x181f ;  /* 0x00381f0003087f89 */ /* 0x002fe800000e0000 */
        /* <DEDUP_REMOVED lines=9> */
[----:B------:R-:W2:Y:S01]  /*1d90*/  SHFL.IDX PT, R5, R0, 0x3, 0x181f ;  /* 0x00781f0000057f89 */ /* 0x000ea200000e0000 */
[----:B------:R-:W-:-:S03]  /*1da0*/  ISETP.GE.AND P0, PT, R34, 0x21, PT ;  /* 0x000000212200780c */ /* 0x000fc60003f06270 */
[----:B------:R1:W-:Y:S04]  /*1db0*/  @P2 LDGSTS.E.BYPASS.LTC128B.128 [R118+0x3900], [R6.64], !P4 ;  /* 0x0390000006762fae */ /* 0x0003e8000e101d4e */
[----:B------:R-:W2:Y:S04]  /*1dc0*/  SHFL.IDX PT, R3, R3, 0x5, 0x181f ;  /* 0x00b81f0003037f89 */ /* 0x000ea800000e0000 */
[----:B------:R-:W2:Y:S04]  /*1dd0*/  SHFL.IDX PT, R18, R0, 0x4, 0x181f ;  /* 0x00981f0000127f89 */ /* 0x000ea800000e0000 */
[----:B------:R-:W-:Y:S04]  /*1de0*/  SHFL.IDX PT, R15, R15, 0x6, 0x181f ;  /* 0x00d81f000f0f7f89 */ /* 0x000fe800000e0000 */
[----:B------:R-:W2:Y:S04]  /*1df0*/  SHFL.IDX PT, R17, R0, 0x5, 0x181f ;  /* 0x00b81f0000117f89 */ /* 0x000ea800000e0000 */
[----:B------:R2:W4:Y:S01]  /*1e00*/  SHFL.IDX PT, R16, R0, 0x6, 0x181f ;  /* 0x00d81f0000107f89 */ /* 0x00052200000e0000 */
[----:B-1----:R-:W-:-:S04]  /*1e10*/  @P1 LEA R6, P2, R33, R8, 0x1 ;  /* 0x0000000821061211 */ /* 0x002fc800078408ff */
[----:B---3--:R-:W-:Y:S02]  /*1e20*/  @P1 LEA.HI.X R7, R33, R13, R241, 0x1, P2 ;  /* 0x0000000d21071211 */ /* 0x008fe400010f0cf1 */
[----:B------:R-:W-:-:S03]  /*1e30*/  ISETP.GE.AND P2, PT, R34, 0x61, PT ;  /* 0x000000612200780c */ /* 0x000fc60003f46270 */
[----:B------:R4:W-:Y:S01]  /*1e40*/  @P1 LDGSTS.E.BYPASS.LTC128B.128 [R118+0x4100], [R6.64], !P4 ;  /* 0x0410000006761fae */ /* 0x0009e2000e101d4e */
[----:B--2---:R-:W-:-:S04]  /*1e50*/  LEA.HI R0, R22, R14, RZ, 0x1 ;  /* 0x0000000e16007211 */ /* 0x004fc800078f08ff */
[----:B------:R-:W-:-:S05]  /*1e60*/  LOP3.LUT R0, R0, 0xfffffffe, RZ, 0xc0, !PT ;  /* 0xfffffffe00007812 */ /* 0x000fca00078ec0ff */
[----:B------:R-:W-:Y:S02]  /*1e70*/  IMAD.IADD R14, R14, 0x1, -R0 ;  /* 0x000000010e0e7824 */ /* 0x000fe400078e0a00 */
[----:B------:R-:W-:-:S05]  /*1e80*/  IMAD.SHL.U32 R0, R32, 0x40, RZ ;  /* 0x0000004020007824 */ /* 0x000fca00078e00ff */
[----:B------:R-:W-:Y:S02]  /*1e90*/  LOP3.LUT R0, R0, 0x1c0, RZ, 0xc0, !PT ;  /* 0x000001c000007812 */ /* 0x000fe400078ec0ff */
[----:B----4-:R-:W-:-:S04]  /*1ea0*/  @P0 LEA R6, P1, R33, R9, 0x1 ;  /* 0x0000000921060211 */ /* 0x010fc800078208ff */
[C---:B-----5:R-:W-:Y:S02]  /*1eb0*/  @P0 LEA.HI.X R7, R33.reuse, R11, R241, 0x1, P1 ;  /* 0x0000000b21070211 */ /* 0x060fe400008f0cf1 */
[----:B------:R-:W-:-:S03]  /*1ec0*/  @P6 LEA R12, P1, R33, R12, 0x1 ;  /* 0x0000000c210c6211 */ /* 0x000fc600078208ff */
[----:B------:R1:W-:Y:S01]  /*1ed0*/  @P0 LDGSTS.E.BYPASS.LTC128B.128 [R118+0x4900], [R6.64], !P4 ;  /* 0x0490000006760fae */ /* 0x0003e2000e101d4e */
[C---:B------:R-:W-:Y:S02]  /*1ee0*/  @P5 LEA R10, P0, R33.reuse, R10, 0x1 ;  /* 0x0000000a210a5211 */ /* 0x040fe400078008ff */
[--C-:B------:R-:W-:Y:S01]  /*1ef0*/  @P6 LEA.HI.X R13, R33, R5, R241.reuse, 0x1, P1 ;  /* 0x00000005210d6211 */ /* 0x100fe200008f0cf1 */
[----:B------:R-:W-:Y:S01]  /*1f00*/  IMAD.SHL.U32 R5, R21, 0x40, RZ ;  /* 0x0000004015057824 */ /* 0x000fe200078e00ff */
[C---:B------:R-:W-:Y:S01]  /*1f10*/  @P3 LEA R8, P1, R33.reuse, R3, 0x1 ;  /* 0x0000000321083211 */ /* 0x040fe200078208ff */
[----:B------:R-:W-:Y:S01]  /*1f20*/  IMAD.SHL.U32 R3, R20, 0x40, RZ ;  /* 0x0000004014037824 */ /* 0x000fe200078e00ff */
[C-C-:B------:R-:W-:Y:S01]  /*1f30*/  @P5 LEA.HI.X R11, R33.reuse, R18, R241.reuse, 0x1, P0 ;  /* 0x00000012210b5211 */ /* 0x140fe200000f0cf1 */
[----:B------:R2:W-:Y:S01]  /*1f40*/  @P6 LDGSTS.E.BYPASS.LTC128B.128 [R118+0x5100], [R12.64], !P4 ;  /* 0x051000000c766fae */ /* 0x0005e2000e101d4e */
[----:B------:R-:W-:Y:S02]  /*1f50*/  @P3 LEA.HI.X R9, R33, R17, R241, 0x1, P1 ;  /* 0x0000001121093211 */ /* 0x000fe400008f0cf1 */
[----:B------:R-:W-:Y:S01]  /*1f60*/  LOP3.LUT R3, R3, 0x1c0, RZ, 0xc0, !PT ;  /* 0x000001c003037812 */ /* 0x000fe200078ec0ff */
[----:B------:R3:W-:Y:S01]  /*1f70*/  @P5 LDGSTS.E.BYPASS.LTC128B.128 [R118+0x5900], [R10.64], !P4 ;  /* 0x059000000a765fae */ /* 0x0007e2000e101d4e */
[----:B------:R-:W-:-:S03]  /*1f80*/  LOP3.LUT R117, R5, 0xfffffe00, RZ, 0xc0, !PT ;  /* 0xfffffe0005757812 */ /* 0x000fc600078ec0ff */
[----:B------:R3:W-:Y:S01]  /*1f90*/  @P3 LDGSTS.E.BYPASS.LTC128B.128 [R118+0x6100], [R8.64], !P4 ;  /* 0x0610000008763fae */ /* 0x0007e2000e101d4e */
[----:B-1----:R-:W-:-:S04]  /*1fa0*/  @P2 LEA R6, P0, R33, R15, 0x1 ;  /* 0x0000000f21062211 */ /* 0x002fc800078008ff */
[C-C-:B------:R-:W-:Y:S02]  /*1fb0*/  @P2 LEA.HI.X R7, R33.reuse, R16, R241.reuse, 0x1, P0 ;  /* 0x0000001021072211 */ /* 0x140fe400000f0cf1 */
[----:B------:R-:W-:Y:S02]  /*1fc0*/  LOP3.LUT P0, RZ, R32, 0x2, RZ, 0xc0, !PT ;  /* 0x0000000220ff7812 */ /* 0x000fe4000780c0ff */
[C---:B------:R-:W-:Y:S01]  /*1fd0*/  SHF.L.U64.HI R241, R33.reuse, 0x1, R241 ;  /* 0x0000000121f17819 */ /* 0x040fe200000102f1 */
[----:B------:R1:W-:Y:S01]  /*1fe0*/  @P2 LDGSTS.E.BYPASS.LTC128B.128 [R118+0x6900], [R6.64], !P4 ;  /* 0x0690000006762fae */ /* 0x0003e2000e101d4e */
[----:B------:R-:W-:-:S03]  /*1ff0*/  ISETP.GE.AND P2, PT, R33, c[0x0][0x1d4], PT ;  /* 0x0000750021007a0c */ /* 0x000fc60003f46270 */
[----:B------:R-:W0:Y:S01]  /*2000*/  LDGDEPBAR ;  /* 0x00000000000079af */ /* 0x000e220000000000 */
[C---:B------:R-:W-:Y:S02]  /*2010*/  ISETP.LT.OR P5, PT, R34.reuse, 0x11, P2 ;  /* 0x000000112200780c */ /* 0x040fe400017a1670 */
        /* <DEDUP_REMOVED lines=19> */
[C---:B------:R-:W-:Y:S01]  /*2150*/  IADD3 R0, R119.reuse, 0x3900, RZ ;  /* 0x0000390077007810 */ /* 0x040fe20007ffe0ff */
[----:B------:R-:W-:Y:S01]  /*2160*/  IMAD R233, R2, 0x2, R230 ;  /* 0x0000000202e97824 */ /* 0x000fe200078e02e6 */
[----:B------:R-:W-:Y:S01]  /*2170*/  IADD3 R234, R119, 0x3920, RZ ;  /* 0x0000392077ea7810 */ /* 0x000fe20007ffe0ff */
[----:B------:R-:W-:Y:S01]  /*2180*/  IMAD R3, R245, c[0x0][0x21c], R3 ;  /* 0x00008700f5037a24 */ /* 0x000fe200078e0203 */
[----:B------:R-:W-:Y:S01]  /*2190*/  @P0 IADD3 R234, R0, -0x20, RZ ;  /* 0xffffffe000ea0810 */ /* 0x000fe20007ffe0ff */
[----:B------:R-:W-:-:S02]  /*21a0*/  IMAD R0, R35, c[0x0][0x208], RZ ;  /* 0x0000820023007a24 */ /* 0x000fc400078e02ff */
[----:B------:R-:W-:Y:S01]  /*21b0*/  IMAD R231, R4, 0x2, R230 ;  /* 0x0000000204e77824 */ /* 0x000fe200078e02e6 */
[C---:B------:R-:W-:Y:S01]  /*21c0*/  IADD3 R240, R234.reuse, 0x800, RZ ;  /* 0x00000800eaf07810 */ /* 0x040fe20007ffe0ff */
[----:B------:R-:W-:Y:S01]  /*21d0*/  IMAD R0, R49, c[0x0][0x20c], R0 ;  /* 0x0000830031007a24 */ /* 0x000fe200078e0200 */
[----:B------:R-:W-:Y:S01]  /*21e0*/  IADD3 R239, R234, 0x1000, RZ ;  /* 0x00001000eaef7810 */ /* 0x000fe20007ffe0ff */
[----:B------:R-:W-:Y:S01]  /*21f0*/  IMAD R232, R2, 0x2, R231 ;  /* 0x0000000202e87824 */ /* 0x000fe200078e02e7 */
[C---:B------:R-:W-:Y:S01]  /*2200*/  IADD3 R238, R234.reuse, 0x1800, RZ ;  /* 0x00001800eaee7810 */ /* 0x040fe20007ffe0ff */
[----:B------:R-:W-:Y:S01]  /*2210*/  IMAD.IADD R7, R7, 0x1, R0 ;  /* 0x0000000107077824 */ /* 0x000fe200078e0200 */
[C---:B------:R-:W-:Y:S02]  /*2220*/  IADD3 R237, R234.reuse, 0x2000, RZ ;  /* 0x00002000eaed7810 */ /* 0x040fe40007ffe0ff */
[C---:B------:R-:W-:Y:S01]  /*2230*/  IADD3 R236, R234.reuse, 0x2800, RZ ;  /* 0x00002800eaec7810 */ /* 0x040fe20007ffe0ff */
[----:B------:R-:W-:Y:S01]  /*2240*/  IMAD.WIDE.U32 R6, R245, c[0x0][0x218], R6 ;  /* 0x00008600f5067a25 */ /* 0x000fe200078e0006 */
[----:B------:R-:W-:Y:S01]  /*2250*/  IADD3 R235, R234, 0x3000, RZ ;  /* 0x00003000eaeb7810 */ /* 0x000fe20007ffe0ff */
[----:B------:R-:W-:Y:S03]  /*2260*/  LDSM.16.M88.4 R28, [R119+0x3900] ;  /* 0x00390000771c783b */ /* 0x000fe60000000200 */
[----:B------:R-:W-:Y:S01]  /*2270*/  IADD3 R0, P0, R6, UR24, RZ ;  /* 0x0000001806007c10 */ /* 0x000fe2000ff1e0ff */
[----:B------:R-:W-:Y:S03]  /*2280*/  LDSM.16.M88.4 R24, [R119+0x4100] ;  /* 0x004100007718783b */ /* 0x000fe60000000200 */
[----:B------:R-:W-:Y:S01]  /*2290*/  IADD3.X R6, R7, UR8, R3, P0, !PT ;  /* 0x0000000807067c10 */ /* 0x000fe200087fe403 */
[----:B------:R-:W-:Y:S01]  /*22a0*/  LDSM.16.M88.4 R20, [R119+0x4900] ;  /* 0x004900007714783b */ /* 0x000fe20000000200 */
[----:B------:R-:W-:-:S03]  /*22b0*/  LEA R3, P0, R0, c[0x0][0x1f8], 0x1 ;  /* 0x00007e0000037a11 */ /* 0x000fc600078008ff */
[----:B------:R-:W-:Y:S01]  /*22c0*/  LDSM.16.M88.4 R16, [R119+0x5100] ;  /* 0x005100007710783b */ /* 0x000fe20000000200 */
[----:B------:R-:W-:Y:S02]  /*22d0*/  LEA.HI.X R0, R0, c[0x0][0x1fc], R6, 0x1, P0 ;  /* 0x00007f0000007a11 */ /* 0x000fe400000f0c06 */
[----:B------:R-:W-:Y:S01]  /*22e0*/  ISETP.LT.OR P0, PT, R34, 0x1, P2 ;  /* 0x000000012200780c */ /* 0x000fe20001701670 */
[----:B------:R-:W-:Y:S04]  /*22f0*/  LDSM.16.M88.4 R36, [R119+0x5900] ;  /* 0x005900007724783b */ /* 0x000fe80000000200 */
[----:B------:R-:W-:Y:S04]  /*2300*/  LDSM.16.M88.4 R40, [R119+0x6100] ;  /* 0x006100007728783b */ /* 0x000fe80000000200 */
[----:B------:R-:W-:Y:S04]  /*2310*/  LDSM.16.M88.4 R44, [R119+0x6900] ;  /* 0x00690000772c783b */ /* 0x000fe80000000200 */
[----:B--2---:R-:W-:Y:S04]  /*2320*/  LDSM.16.M88.4 R12, [R230+0x7100] ;  /* 0x00710000e60c783b */ /* 0x004fe80000000200 */
[----:B---3--:R-:W-:Y:S04]  /*2330*/  LDSM.16.M88.4 R8, [R230+0x9100] ;  /* 0x00910000e608783b */ /* 0x008fe80000000200 */
[----:B------:R-:W1:Y:S04]  /*2340*/  SHFL.IDX PT, R6, R3, RZ, 0x181f ;  /* 0x00181fff03067589 */ /* 0x000e6800000e0000 */
[----:B------:R-:W2:Y:S04]  /*2350*/  SHFL.IDX PT, R5, R0, RZ, 0x181f ;  /* 0x00181fff00057589 */ /* 0x000ea800000e0000 */
[----:B------:R-:W-:Y:S04]  /*2360*/  SHFL.IDX PT, R35, R0, 0x3, 0x181f ;  /* 0x00781f0000237f89 */ /* 0x000fe800000e0000 */
[----:B------:R-:W-:Y:S04]  /*2370*/  SHFL.IDX PT, R33, R3, 0x4, 0x181f ;  /* 0x00981f0003217f89 */ /* 0x000fe800000e0000 */
[----:B------:R-:W-:Y:S04]  /*2380*/  LDSM.16.M88.4 R84, [R234] ;  /* 0x00000000ea54783b */ /* 0x000fe80000000200 */
[----:B------:R-:W-:Y:S01]  /*2390*/  LDSM.16.M88.4 R80, [R234+0x800] ;  /* 0x00080000ea50783b */ /* 0x000fe20000000200 */
[----:B-1----:R-:W-:-:S03]  /*23a0*/  IADD3 R6, P1, R6, R242, RZ ;  /* 0x000000f206067210 */ /* 0x002fc60007f3e0ff */
[----:B------:R-:W-:Y:S02]  /*23b0*/  LDSM.16.M88.4 R76, [R234+0x1000] ;  /* 0x00100000ea4c783b */ /* 0x000fe40000000200 */
[--C-:B--2---:R-:W-:Y:S02]  /*23c0*/  IMAD.X R7, R5, 0x1, R241.reuse, P1 ;  /* 0x0000000105077824 */ /* 0x104fe400008e06f1 */
[----:B------:R-:W-:Y:S01]  /*23d0*/  LDSM.16.M88.4 R48, [R234+0x1800] ;  /* 0x00180000ea30783b */ /* 0x000fe20000000200 */
[----:B------:R-:W-:Y:S01]  /*23e0*/  LOP3.LUT P1, RZ, R32, 0x4, RZ, 0xc0, !PT ;  /* 0x0000000420ff7812 */ /* 0x000fe2000782c0ff */
[C---:B------:R-:W-:Y:S02]  /*23f0*/  HMMA.16816.F32 R168, R12.reuse, R28, RZ ;  /* 0x0000001c0ca8723c */ /* 0x040fe400000018ff */
[----:B------:R-:W-:Y:S06]  /*2400*/  SHFL.IDX PT, R5, R3, 0x6, 0x181f ;  /* 0x00d81f0003057f89 */ /* 0x000fec00000e0000 */
        /* <DEDUP_REMOVED lines=13> */
[----:B------:R-:W1:Y:S04]  /*24e0*/  SHFL.IDX PT, R12, R3, 0x1, 0x181f ;  /* 0x00381f00030c7f89 */ /* 0x000e6800000e0000 */
[----:B------:R-:W-:Y:S03]  /*24f0*/  SHFL.IDX PT, R13, R3, 0x2, 0x181f ;  /* 0x00581f00030d7f89 */ /* 0x000fe600000e0000 */
[C---:B------:R-:W-:Y:S01]  /*2500*/  HMMA.16816.F32 R108, R8.reuse, R22, RZ ;  /* 0x00000016086c723c */ /* 0x040fe200000018ff */
[----:B------:R-:W-:Y:S04]  /*2510*/  SHFL.IDX PT, R23, R0, 0x2, 0x181f ;  /* 0x00581f0000177f89 */ /* 0x000fe800000e0000 */
[----:B------:R-:W2:Y:S03]  /*2520*/  SHFL.IDX PT, R15, R0, 0x1, 0x181f ;  /* 0x00381f00000f7f89 */ /* 0x000ea600000e0000 */
[C---:B------:R-:W-:Y:S01]  /*2530*/  HMMA.16816.F32 R56, R8.reuse, R24, RZ ;  /* 0x000000180838723c */ /* 0x040fe200000018ff */
[----:B------:R-:W3:Y:S04]  /*2540*/  SHFL.IDX PT, R14, R3, 0x3, 0x181f ;  /* 0x00781f00030e7f89 */ /* 0x000ee800000e0000 */
[----:B------:R-:W-:Y:S03]  /*2550*/  SHFL.IDX PT, R22, R3, 0x5, 0x181f ;  /* 0x00b81f0003167f89 */ /* 0x000fe600000e0000 */
[C---:B------:R-:W-:Y:S01]  /*2560*/  HMMA.16816.F32 R64, R8.reuse, R16, RZ ;  /* 0x000000100840723c */ /* 0x040fe200000018ff */
[----:B------:R-:W-:Y:S07]  /*2570*/  SHFL.IDX PT, R3, R0, 0x5, 0x181f ;  /* 0x00b81f0000037f89 */ /* 0x000fee00000e0000 */
[C---:B------:R-:W-:Y:S01]  /*2580*/  HMMA.16816.F32 R104, R8.reuse, R26, RZ ;  /* 0x0000001a0868723c */ /* 0x040fe200000018ff */
[----:B------:R-:W-:Y:S07]  /*2590*/  LDSM.16.M88.4 R24, [R234+0x3000] ;  /* 0x00300000ea18783b */ /* 0x000fee0000000200 */
[C---:B------:R-:W-:Y:S01]  /*25a0*/  HMMA.16816.F32 R120, R8.reuse, R18, RZ ;  /* 0x000000120878723c */ /* 0x040fe200000018ff */
[----:B------:R-:W4:Y:S07]  /*25b0*/  LDSM.16.M88.4 R16, [R233+0x9100] ;  /* 0x00910000e910783b */ /* 0x000f2e0000000200 */
[C---:B------:R-:W-:Y:S01]  /*25c0*/  HMMA.16816.F32 R68, R8.reuse, R36, RZ ;  /* 0x000000240844723c */ /* 0x040fe200000018ff */
[----:B------:R-:W5:Y:S07]  /*25d0*/  SHFL.IDX PT, R36, R0, 0x4, 0x181f ;  /* 0x00981f0000247f89 */ /* 0x000f6e00000e0000 */
[C---:B------:R-:W-:Y:S08]  /*25e0*/  HMMA.16816.F32 R52, R8.reuse, R28, RZ ;  /* 0x0000001c0834723c */ /* 0x040ff000000018ff */
[C---:B------:R-:W-:Y:S07]  /*25f0*/  HMMA.16816.F32 R60, R8.reuse, R20, RZ ;  /* 0x00000014083c723c */ /* 0x040fee00000018ff */
[-C--:B-1----:R-:W-:Y:S01]  /*2600*/  IADD3 R20, P3, R12, R242.reuse, RZ ;  /* 0x000000f20c147210 */ /* 0x082fe20007f7e0ff */
[----:B------:R-:W-:Y:S04]  /*2610*/  HMMA.16816.F32 R92, R8, R40, RZ ;  /* 0x00000028085c723c */ /* 0x000fe800000018ff */
[----:B--2---:R-:W-:Y:S01]  /*2620*/  IMAD.X R21, R15, 0x1, R241, P3 ;  /* 0x000000010f157824 */ /* 0x004fe200018e06f1 */
[----:B---3--:R-:W-:-:S03]  /*2630*/  IADD3 R14, P3, R14, R242, RZ ;  /* 0x000000f20e0e7210 */ /* 0x008fc60007f7e0ff */
[----:B------:R-:W-:Y:S02]  /*2640*/  HMMA.16816.F32 R72, R8, R44, RZ ;  /* 0x0000002c0848723c */ /* 0x000fe400000018ff */
[----:B------:R-:W-:-:S06]  /*2650*/  IMAD.X R15, R35, 0x1, R241, P3 ;  /* 0x00000001230f7824 */ /* 0x000fcc00018e06f1 */
[C---:B------:R-:W-:Y:S01]  /*2660*/  HMMA.16816.F32 R88, R8.reuse, R30, RZ ;  /* 0x0000001e0858723c */ /* 0x040fe200000018ff */
[----:B------:R-:W-:Y:S07]  /*2670*/  LDSM.16.M88.4 R28, [R234+0x2800] ;  /* 0x00280000ea1c783b */ /* 0x000fee0000000200 */
[C---:B------:R-:W-:Y:S08]  /*2680*/  HMMA.16816.F32 R124, R8.reuse, R38, RZ ;  /* 0x00000026087c723c */ /* 0x040ff000000018ff */
[C---:B------:R-:W-:Y:S01]  /*2690*/  HMMA.16816.F32 R128, R8.reuse, R42, RZ ;  /* 0x0000002a0880723c */ /* 0x040fe200000018ff */
[----:B------:R-:W1:Y:S07]  /*26a0*/  LDSM.16.M88.4 R40, [R234+0x2000] ;  /* 0x00200000ea28783b */ /* 0x000e6e0000000200 */
[----:B------:R-:W-:Y:S01]  /*26b0*/  HMMA.16816.F32 R160, R8, R46, RZ ;  /* 0x0000002e08a0723c */ /* 0x000fe200000018ff */
[----:B------:R-:W-:Y:S04]  /*26c0*/  LDSM.16.M88.4 R8, [R233+0x7100] ;  /* 0x00710000e908783b */ /* 0x000fe80000000200 */
[----:B------:R-:W-:Y:S01]  /*26d0*/  @!PT LDS RZ, [RZ] ;  /* 0x00000000fffff984 */ /* 0x000fe20000000800 */
[----:B------:R-:W-:Y:S01]  /*26e0*/  @!PT LDS RZ, [RZ] ;  /* 0x00000000fffff984 */ /* 0x000fe20000000800 */
[----:B------:R-:W-:Y:S01]  /*26f0*/  @!PT LDS RZ, [RZ] ;  /* 0x00000000fffff984 */ /* 0x000fe20000000800 */
[----:B------:R2:W-:Y:S01]  /*2700*/  LDGSTS.E.BYPASS.LTC128B.128 [R118+0x100], [R6.64], !P0 ;  /* 0x0010000006767fae */ /* 0x0005e2000c101d4e */
[----:B------:R-:W-:-:S02]  /*2710*/  IADD3 R12, P0, R13, R242, RZ ;  /* 0x000000f20d0c7210 */ /* 0x000fc40007f1e0ff */
[C---:B----4-:R-:W-:Y:S01]  /*2720*/  HMMA.16816.F32 R44, R16.reuse, R24, R72 ;  /* 0x00000018102c723c */ /* 0x050fe20000001848 */
[----:B------:R3:W-:Y:S01]  /*2730*/  LDGSTS.E.BYPASS.LTC128B.128 [R118+0x900], [R20.64], !P5 ;  /* 0x0090000014767fae */ /* 0x0007e2000e901d4e */
[C---:B------:R-:W-:Y:S01]  /*2740*/  ISETP.LT.OR P5, PT, R34.reuse, 0x41, P2 ;  /* 0x000000412200780c */ /* 0x040fe200017a1670 */
[----:B------:R-:W-:Y:S01]  /*2750*/  IMAD.X R13, R23, 0x1, R241, P0 ;  /* 0x00000001170d7824 */ /* 0x000fe200000e06f1 */
[----:B------:R-:W-:Y:S01]  /*2760*/  ISETP.LT.OR P0, PT, R34, 0x21, P2 ;  /* 0x000000212200780c */ /* 0x000fe20001701670 */
[----:B------:R4:W1:Y:S03]  /*2770*/  SHFL.IDX PT, R23, R0, 0x6, 0x181f ;  /* 0x00d81f0000177f89 */ /* 0x00086600000e0000 */
[C---:B------:R-:W-:Y:S08]  /*2780*/  HMMA.16816.F32 R220, R16.reuse, R82, R104 ;  /* 0x0000005210dc723c */ /* 0x040ff00000001868 */
[----:B------:R-:W-:Y:S01]  /*2790*/  HMMA.16816.F32 R212, R16, R78, R108 ;  /* 0x0000004e10d4723c */ /* 0x000fe2000000186c */
[----:B------:R1:W-:Y:S04]  /*27a0*/  LDGSTS.E.BYPASS.LTC128B.128 [R118+0x1100], [R12.64], !P0 ;  /* 0x011000000c767fae */ /* 0x0003e8000c101d4e */
[----:B------:R3:W-:Y:S01]  /*27b0*/  LDGSTS.E.BYPASS.LTC128B.128 [R118+0x1900], [R14.64], !P6 ;  /* 0x019000000e767fae */ /* 0x0007e2000f101d4e */
[----:B--2---:R-:W-:-:S02]  /*27c0*/  IADD3 R6, P3, R33, R242, RZ ;  /* 0x000000f221067210 */ /* 0x004fc40007f7e0ff */
[C---:B------:R-:W-:Y:S01]  /*27d0*/  HMMA.16816.F32 R132, R16.reuse, R80, R56 ;  /* 0x000000501084723c */ /* 0x040fe20000001838 */
[----:B----4-:R-:W-:Y:S02]  /*27e0*/  IMAD.MOV.U32 R0, RZ, RZ, 0x40 ;  /* 0x00000040ff007424 */ /* 0x010fe400078e00ff */
[----:B-----5:R-:W-:Y:S01]  /*27f0*/  IMAD.X R7, R36, 0x1, R241, P3 ;  /* 0x0000000124077824 */ /* 0x020fe200018e06f1 */
[C---:B------:R-:W-:Y:S02]  /*2800*/  ISETP.LT.OR P3, PT, R34.reuse, 0x51, P2 ;  /* 0x000000512200780c */ /* 0x040fe40001761670 */
[----:B------:R-:W-:Y:S02]  /*2810*/  ISETP.LT.OR P2, PT, R34, 0x61, P2 ;  /* 0x000000612200780c */ /* 0x000fe40001741670 */
[----:B------:R-:W-:Y:S01]  /*2820*/  HMMA.16816.F32 R36, R16, R86, R88 ;  /* 0x000000561024723c */ /* 0x000fe20000001858 */
[----:B------:R-:W-:Y:S01]  /*2830*/  SEL R0, R0, 0xffffffc0, !P1 ;  /* 0xffffffc000007807 */ /* 0x000fe20004800000 */
[----:B------:R2:W-:Y:S01]  /*2840*/  LDGSTS.E.BYPASS.LTC128B.128 [R118+0x2100], [R6.64], !P5 ;  /* 0x0210000006767fae */ /* 0x0005e2000e901d4e */
[----:B------:R-:W-:-:S03]  /*2850*/  ISETP.GT.AND P5, PT, R248, 0x6f, PT ;  /* 0x0000006ff800780c */ /* 0x000fc60003fa4270 */
[----:B------:R-:W-:Y:S02]  /*2860*/  IMAD.IADD R229, R119, 0x1, R0 ;  /* 0x0000000177e57824 */ /* 0x000fe400078e0200 */
[----:B------:R-:W-:Y:S01]  /*2870*/  HMMA.16816.F32 R108, R16, R50, R120 ;  /* 0x00000032106c723c */ /* 0x000fe20000001878 */
[----:B------:R-:W-:Y:S01]  /*2880*/  IMAD.IADD R228, R0, 0x1, R234 ;  /* 0x0000000100e47824 */ /* 0x000fe200078e02ea */
[----:B-1----:R-:W-:Y:S02]  /*2890*/  IADD3 R12, P0, R22, R242, RZ ;  /* 0x000000f2160c7210 */ /* 0x002fe40007f1e0ff */
[----:B------:R-:W-:-:S03]  /*28a0*/  LOP3.LUT R0, R116, R117, RZ, 0xfc, !PT ;  /* 0x0000007574007212 */ /* 0x000fc600078efcff */
[--C-:B------:R-:W-:Y:S01]  /*28b0*/  IMAD.X R13, R3, 0x1, R241.reuse, P0 ;  /* 0x00000001030d7824 */ /* 0x100fe200000e06f1 */
[----:B---3--:R-:W-:Y:S01]  /*28c0*/  IADD3 R14, P0, R5, R242, RZ ;  /* 0x000000f2050e7210 */ /* 0x008fe20007f1e0ff */
[C---:B------:R-:W-:Y:S01]  /*28d0*/  HMMA.16816.F32 R104, R16.reuse, R42, R124 ;  /* 0x0000002a1068723c */ /* 0x040fe2000000187c */
[----:B------:R-:W-:Y:S02]  /*28e0*/  IADD3 R3, R118, 0x100, RZ ;  /* 0x0000010076037810 */ /* 0x000fe40007ffe0ff */
[----:B------:R1:W-:Y:S01]  /*28f0*/  LDGSTS.E.BYPASS.LTC128B.128 [R118+0x2900], [R12.64], !P3 ;  /* 0x029000000c767fae */ /* 0x0003e2000d901d4e */
[----:B------:R-:W-:Y:S01]  /*2900*/  IMAD.X R15, R23, 0x1, R241, P0 ;  /* 0x00000001170f7824 */ /* 0x000fe200000e06f1 */
[----:B------:R-:W-:Y:S02]  /*2910*/  PLOP3.LUT P0, PT, PT, PT, UP0, 0x80, 0x0 ;  /* 0x000000000000781c */ /* 0x000fe40003f0f008 */
[----:B------:R-:W-:Y:S01]  /*2920*/  STL [R1+0x14], R3 ;  /* 0x0000140301007387 */ /* 0x000fe20000100800 */
[C---:B------:R-:W-:Y:S03]  /*2930*/  HMMA.16816.F32 R136, R16.reuse, R84, R52 ;  /* 0x000000541088723c */ /* 0x040fe60000001834 */
[----:B------:R1:W-:Y:S04]  /*2940*/  LDGSTS.E.BYPASS.LTC128B.128 [R118+0x3100], [R14.64], !P2 ;  /* 0x031000000e767fae */ /* 0x0003e8000d101d4e */
[----:B------:R-:W-:Y:S01]  /*2950*/  LDSM.16.M88.4 R20, [R231+0x9100] ;  /* 0x00910000e714783b */ /* 0x000fe20000000200 */
[C---:B------:R-:W-:Y:S03]  /*2960*/  HMMA.16816.F32 R112, R16.reuse, R76, R60 ;  /* 0x0000004c1070723c */ /* 0x040fe6000000183c */
[----:B------:R-:W3:Y:S04]  /*2970*/  LDSM.16.M88.4 R72, [R229+0x3900] ;  /* 0x00390000e548783b */ /* 0x000ee80000000200 */
[----:B------:R-:W4:Y:S01]  /*2980*/  LDSM.16.M88.4 R88, [R229+0x6900] ;  /* 0x00690000e558783b */ /* 0x000f220000000200 */
[C---:B------:R-:W-:Y:S03]  /*2990*/  HMMA.16816.F32 R100, R16.reuse, R48, R64 ;  /* 0x000000301064723c */ /* 0x040fe60000001840 */
[----:B------:R-:W5:Y:S04]  /*29a0*/  LDSM.16.M88.4 R56, [R229+0x5900] ;  /* 0x00590000e538783b */ /* 0x000f680000000200 */
[----:B------:R-:W2:Y:S01]  /*29b0*/  LDSM.16.M88.4 R60, [R229+0x5100] ;  /* 0x00510000e53c783b */ /* 0x000ea20000000200 */
[C---:B------:R-:W-:Y:S03]  /*29c0*/  HMMA.16816.F32 R96, R16.reuse, R40, R68 ;  /* 0x000000281060723c */ /* 0x040fe60000001844 */
[----:B------:R-:W2:Y:S04]  /*29d0*/  LDSM.16.M88.4 R52, [R229+0x6100] ;  /* 0x00610000e534783b */ /* 0x000ea80000000200 */
[----:B------:R-:W-:Y:S01]  /*29e0*/  LDSM.16.M88.4 R68, [R229+0x4100] ;  /* 0x00410000e544783b */ /* 0x000fe20000000200 */
[C---:B------:R-:W-:Y:S03]  /*29f0*/  HMMA.16816.F32 R92, R16.reuse, R28, R92 ;  /* 0x0000001c105c723c */ /* 0x040fe6000000185c */
[----:B------:R-:W-:Y:S04]  /*2a00*/  LDSM.16.M88.4 R64, [R229+0x4900] ;  /* 0x00490000e540783b */ /* 0x000fe80000000200 */
[----:B-1----:R-:W-:Y:S01]  /*2a10*/  LDSM.16.M88.4 R12, [R232+0x7100] ;  /* 0x00710000e80c783b */ /* 0x002fe20000000200 */
[C---:B------:R-:W-:Y:S03]  /*2a20*/  HMMA.16816.F32 R124, R16.reuse, R30, R128 ;  /* 0x0000001e107c723c */ /* 0x040fe60000001880 */
[----:B------:R-:W-:Y:S04]  /*2a30*/  LDSM.16.M88.4 R32, [R228+0x2000] ;  /* 0x00200000e420783b */ /* 0x000fe80000000200 */
[----:B------:R-:W0:Y:S01]  /*2a40*/  LDGDEPBAR ;  /* 0x00000000000079af */ /* 0x000e220000000000 */
[----:B------:R-:W-:Y:S03]  /*2a50*/  HMMA.16816.F32 R120, R16, R26, R160 ;  /* 0x0000001a1078723c */ /* 0x000fe600000018a0 */
[----:B------:R-:W1:Y:S05]  /*2a60*/  LDSM.16.M88.4 R16, [R231+0x7100] ;  /* 0x00710000e710783b */ /* 0x000e6a0000000200 */
[C---:B------:R-:W-:Y:S08]  /*2a70*/  HMMA.16816.F32 R128, R8.reuse, R84, R168 ;  /* 0x000000540880723c */ /* 0x040ff000000018a8 */
[C---:B------:R-:W-:Y:S08]  /*2a80*/  HMMA.16816.F32 R192, R8.reuse, R80, R192 ;  /* 0x0000005008c0723c */ /* 0x040ff000000018c0 */
[C---:B------:R-:W-:Y:S08]  /*2a90*/  HMMA.16816.F32 R84, R8.reuse, R86, R224 ;  /* 0x000000560854723c */ /* 0x040ff000000018e0 */
[C---:B------:R-:W-:Y:S08]  /*2aa0*/  HMMA.16816.F32 R196, R8.reuse, R76, R164 ;  /* 0x0000004c08c4723c */ /* 0x040ff000000018a4 */
        /* <DEDUP_REMOVED lines=8> */
[C---:B------:R-:W-:Y:S08]  /*2b30*/  HMMA.16816.F32 R208, R8.reuse, R28, R148 ;  /* 0x0000001c08d0723c */ /* 0x040ff00000001894 */
[C---:B------:R-:W-:Y:S08]  /*2b40*/  HMMA.16816.F32 R216, R8.reuse, R24, R140 ;  /* 0x0000001808d8723c */ /* 0x040ff0000000188c */
[C---:B------:R-:W-:Y:S01]  /*2b50*/  HMMA.16816.F32 R188, R8.reuse, R30, R188 ;  /* 0x0000001e08bc723c */ /* 0x040fe200000018bc */
[----:B------:R-:W-:Y:S07]  /*2b60*/  LDSM.16.M88.4 R28, [R228+0x2800] ;  /* 0x00280000e41c783b */ /* 0x000fee0000000200 */
[----:B------:R-:W-:Y:S01]  /*2b70*/  HMMA.16816.F32 R184, R8, R26, R144 ;  /* 0x0000001a08b8723c */ /* 0x000fe20000001890 */
[----:B------:R-:W-:Y:S04]  /*2b80*/  LDSM.16.M88.4 R8, [R232+0x9100] ;  /* 0x00910000e808783b */ /* 0x000fe80000000200 */
[----:B------:R-:W-:Y:S03]  /*2b90*/  LDSM.16.M88.4 R24, [R228+0x3000] ;  /* 0x00300000e418783b */ /* 0x000fe60000000200 */
[C---:B---3--:R-:W-:Y:S01]  /*2ba0*/  HMMA.16816.F32 R144, R20.reuse, R74, R36 ;  /* 0x0000004a1490723c */ /* 0x048fe20000001824 */
[----:B------:R-:W3:Y:S07]  /*2bb0*/  LDSM.16.M88.4 R36, [R228+0x1800] ;  /* 0x00180000e424783b */ /* 0x000eee0000000200 */
[----:B----4-:R-:W-:Y:S01]  /*2bc0*/  HMMA.16816.F32 R148, R20, R88, R44 ;  /* 0x000000581494723c */ /* 0x010fe2000000182c */
[----:B------:R-:W4:Y:S01]  /*2bd0*/  LDSM.16.M88.4 R44, [R228+0x800] ;  /* 0x00080000e42c783b */ /* 0x000f220000000200 */
[----:B------:R-:W-:-:S06]  /*2be0*/  DEPBAR.LE SB0, 0x0 ;  /* 0x000080000000791a */ /* 0x000fcc0000000000 */
[C---:B-----5:R-:W-:Y:S08]  /*2bf0*/  HMMA.16816.F32 R156, R20.reuse, R56, R96 ;  /* 0x00000038149c723c */ /* 0x060ff00000001860 */
[C---:B--2---:R-:W-:Y:S08]  /*2c00*/  HMMA.16816.F32 R160, R20.reuse, R60, R100 ;  /* 0x0000003c14a0723c */ /* 0x044ff00000001864 */
[----:B------:R-:W-:Y:S08]  /*2c10*/  HMMA.16816.F32 R152, R20, R52, R92 ;  /* 0x000000341498723c */ /* 0x000ff0000000185c */
[----:B-1----:R-:W-:Y:S08]  /*2c20*/  HMMA.16816.F32 R96, R16, R74, R84 ;  /* 0x0000004a1060723c */ /* 0x002ff00000001854 */
[C---:B------:R-:W-:Y:S08]  /*2c30*/  HMMA.16816.F32 R180, R20.reuse, R72, R136 ;  /* 0x0000004814b4723c */ /* 0x040ff00000001888 */
[C---:B------:R-:W-:Y:S08]  /*2c40*/  HMMA.16816.F32 R172, R20.reuse, R68, R132 ;  /* 0x0000004414ac723c */ /* 0x040ff00000001884 */
[----:B------:R-:W-:Y:S08]  /*2c50*/  HMMA.16816.F32 R140, R20, R70, R220 ;  /* 0x00000046148c723c */ /* 0x000ff000000018dc */
        /* <DEDUP_REMOVED lines=12> */
[----:B------:R-:W-:Y:S08]  /*2d20*/  HMMA.16816.F32 R60, R16, R58, R176 ;  /* 0x0000003a103c723c */ /* 0x000ff000000018b0 */
[C---:B------:R-:W-:Y:S08]  /*2d30*/  HMMA.16816.F32 R108, R20.reuse, R54, R124 ;  /* 0x00000036146c723c */ /* 0x040ff0000000187c */
[----:B------:R-:W-:Y:S08]  /*2d40*/  HMMA.16816.F32 R104, R20, R90, R120 ;  /* 0x0000005a1468723c */ /* 0x000ff00000001878 */
[C---:B------:R-:W-:Y:S08]  /*2d50*/  HMMA.16816.F32 R56, R16.reuse, R52, R208 ;  /* 0x000000341038723c */ /* 0x040ff000000018d0 */
[C---:B------:R-:W-:Y:S08]  /*2d60*/  HMMA.16816.F32 R52, R16.reuse, R54, R188 ;  /* 0x000000361034723c */ /* 0x040ff000000018bc */
[C---:B------:R-:W-:Y:S08]  /*2d70*/  HMMA.16816.F32 R20, R16.reuse, R88, R216 ;  /* 0x000000581014723c */ /* 0x040ff000000018d8 */
[----:B------:R-:W-:Y:S08]  /*2d80*/  HMMA.16816.F32 R16, R16, R90, R184 ;  /* 0x0000005a1010723c */ /* 0x000ff000000018b8 */
[C---:B---3--:R-:W-:Y:S08]  /*2d90*/  HMMA.16816.F32 R160, R8.reuse, R36, R160 ;  /* 0x0000002408a0723c */ /* 0x048ff000000018a0 */
[----:B------:R-:W-:Y:S08]  /*2da0*/  HMMA.16816.F32 R132, R8, R38, R132 ;  /* 0x000000260884723c */ /* 0x000ff00000001884 */
[C---:B------:R-:W-:Y:S08]  /*2db0*/  HMMA.16816.F32 R72, R12.reuse, R36, R72 ;  /* 0x000000240c48723c */ /* 0x040ff00000001848 */
[C---:B------:R-:W-:Y:S08]  /*2dc0*/  HMMA.16816.F32 R68, R12.reuse, R38, R68 ;  /* 0x000000260c44723c */ /* 0x040ff00000001844 */
[----:B------:R-:W-:Y:S08]  /*2dd0*/  HMMA.16816.F32 R36, R12, R24, R20 ;  /* 0x000000180c24723c */ /* 0x000ff00000001814 */
[C---:B------:R-:W-:Y:S08]  /*2de0*/  HMMA.16816.F32 R180, R8.reuse, R48, R180 ;  /* 0x0000003008b4723c */ /* 0x040ff000000018b4 */
[C---:B------:R-:W-:Y:S08]  /*2df0*/  HMMA.16816.F32 R144, R8.reuse, R50, R144 ;  /* 0x000000320890723c */ /* 0x040ff00000001890 */
[C---:B----4-:R-:W-:Y:S08]  /*2e00*/  HMMA.16816.F32 R172, R8.reuse, R44, R172 ;  /* 0x0000002c08ac723c */ /* 0x050ff000000018ac */
        /* <DEDUP_REMOVED lines=21> */
[----:B------:R-:W-:Y:S07]  /*2f60*/  @!P0 BRA `(.L_x_658) ;  /* 0x0000041000008947 */ /* 0x000fee0003800000 */
[----:B------:R-:W-:Y:S01]  /*2f70*/  IMAD.U32 R3, RZ, RZ, UR11 ;  /* 0x0000000bff037e24 */ /* 0x000fe2000f8e00ff */
[----:B------:R-:W-:Y:S01]  /*2f80*/  PLOP3.LUT P1, PT, PT, PT, UP2, 0x80, 0x0 ;  /* 0x000000000000781c */ /* 0x000fe20003f2f028 */
[----:B------:R-:W-:Y:S01]  /*2f90*/  IMAD.MOV.U32 R245, RZ, RZ, RZ ;  /* 0x000000fffff57224 */ /* 0x000fe200078e00ff */
[----:B------:R-:W-:-:S02]  /*2fa0*/  PLOP3.LUT P0, PT, PT, PT, UP2, 0x80, 0x0 ;  /* 0x000000000000781c */ /* 0x000fc40003f0f028 */
        /* <DEDUP_REMOVED lines=25> */
[----:B------:R-:W-:Y:S03]  /*3140*/  SHFL.IDX PT, R10, R5, 0x2, 0x181f ;  /* 0x00581f00050a7f89 */ /* 0x000fe600000e0000 */
[----:B------:R-:W-:Y:S01]  /*3150*/  LEA.HI.X R3, R3, c[0x0][0x1cc], R6, 0x1, P0 ;  /* 0x0000730003037a11 */ /* 0x000fe200000f0c06 */
[----:B------:R-:W1:Y:S04]  /*3160*/  SHFL.IDX PT, R7, R5, RZ, 0x181f ;  /* 0x00181fff05077589 */ /* 0x000e6800000e0000 */
[----:B------:R-:W2:Y:S04]  /*3170*/  SHFL.IDX PT, R6, R5, 0x1, 0x181f ;  /* 0x00381f0005067f89 */ /* 0x000ea800000e0000 */
[----:B------:R-:W3:Y:S04]  /*3180*/  SHFL.IDX PT, R9, R3, RZ, 0x181f ;  /* 0x00181fff03097589 */ /* 0x000ee800000e0000 */
[----:B------:R-:W4:Y:S04]  /*3190*/  SHFL.IDX PT, R11, R3, 0x1, 0x181f ;  /* 0x00381f00030b7f89 */ /* 0x000f2800000e0000 */
[----:B------:R-:W5:Y:S04]  /*31a0*/  SHFL.IDX PT, R12, R5, 0x3, 0x181f ;  /* 0x00781f00050c7f89 */ /* 0x000f6800000e0000 */
[----:B------:R-:W5:Y:S04]  /*31b0*/  SHFL.IDX PT, R13, R5, 0x4, 0x181f ;  /* 0x00981f00050d7f89 */ /* 0x000f6800000e0000 */
[----:B------:R-:W5:Y:S01]  /*31c0*/  SHFL.IDX PT, R15, R3, 0x2, 0x181f ;  /* 0x00581f00030f7f89 */ /* 0x000f6200000e0000 */
[----:B-1----:R-:W-:-:S03]  /*31d0*/  IADD3 R8, P1, R7, R242, RZ ;  /* 0x000000f207087210 */ /* 0x002fc60007f3e0ff */
[----:B------:R-:W-:Y:S01]  /*31e0*/  SHFL.IDX PT, R16, R5, 0x5, 0x181f ;  /* 0x00b81f0005107f89 */ /* 0x000fe200000e0000 */
[----:B--2---:R-:W-:-:S03]  /*31f0*/  IADD3 R6, P0, R6, R242, RZ ;  /* 0x000000f206067210 */ /* 0x004fc60007f1e0ff */
[----:B------:R-:W-:Y:S01]  /*3200*/  SHFL.IDX PT, R5, R5, 0x6, 0x181f ;  /* 0x00d81f0005057f89 */ /* 0x000fe200000e0000 */
[----:B---3--:R-:W-:-:S03]  /*3210*/  IMAD.X R9, R9, 0x1, R241, P1 ;  /* 0x0000000109097824 */ /* 0x008fc600008e06f1 */
[----:B------:R-:W1:Y:S01]  /*3220*/  SHFL.IDX PT, R19, R3, 0x3, 0x181f ;  /* 0x00781f0003137f89 */ /* 0x000e6200000e0000 */
[----:B----4-:R-:W-:Y:S01]  /*3230*/  IMAD.X R7, R11, 0x1, R241, P0 ;  /* 0x000000010b077824 */ /* 0x010fe200000e06f1 */
[-C--:B------:R-:W-:Y:S02]  /*3240*/  IADD3 R14, P0, R10, R242.reuse, RZ ;  /* 0x000000f20a0e7210 */ /* 0x080fe40007f1e0ff */
[----:B------:R-:W2:Y:S01]  /*3250*/  SHFL.IDX PT, R18, R3, 0x4, 0x181f ;  /* 0x00981f0003127f89 */ /* 0x000ea200000e0000 */
[----:B-----5:R-:W-:-:S03]  /*3260*/  IADD3 R12, P3, R12, R242, RZ ;  /* 0x000000f20c0c7210 */ /* 0x020fc60007f7e0ff */
[----:B------:R-:W3:Y:S01]  /*3270*/  SHFL.IDX PT, R17, R3, 0x5, 0x181f ;  /* 0x00b81f0003117f89 */ /* 0x000ee200000e0000 */
[----:B------:R-:W-:-:S03]  /*3280*/  IADD3 R10, P2, R13, R242, RZ ;  /* 0x000000f20d0a7210 */ /* 0x000fc60007f5e0ff */
[----:B------:R-:W4:Y:S01]  /*3290*/  SHFL.IDX PT, R3, R3, 0x6, 0x181f ;  /* 0x00d81f0003037f89 */ /* 0x000f2200000e0000 */
[----:B------:R-:W-:-:S03]  /*32a0*/  IMAD.X R15, R15, 0x1, R241, P0 ;  /* 0x000000010f0f7824 */ /* 0x000fc600000e06f1 */
[----:B------:R5:W-:Y:S04]  /*32b0*/  LDGSTS.E.BYPASS.LTC128B.128 [R118+0x3900], [R8.64], !P4 ;  /* 0x0390000008767fae */ /* 0x000be8000e101d4e */
[----:B------:R3:W-:Y:S01]  /*32c0*/  LDGSTS.E.BYPASS.LTC128B.128 [R118+0x4100], [R6.64], !P4 ;  /* 0x0410000006767fae */ /* 0x0007e2000e101d4e */
[----:B-1----:R-:W-:-:S03]  /*32d0*/  IMAD.X R13, R19, 0x1, R241, P3 ;  /* 0x00000001130d7824 */ /* 0x002fc600018e06f1 */
[----:B------:R1:W-:Y:S01]  /*32e0*/  LDGSTS.E.BYPASS.LTC128B.128 [R118+0x4900], [R14.64], !P4 ;  /* 0x049000000e767fae */ /* 0x0003e2000e101d4e */
[----:B--2---:R-:W-:-:S03]  /*32f0*/  IMAD.X R11, R18, 0x1, R241, P2 ;  /* 0x00000001120b7824 */ /* 0x004fc600010e06f1 */
[----:B------:R1:W-:Y:S04]  /*3300*/  LDGSTS.E.BYPASS.LTC128B.128 [R118+0x5100], [R12.64], !P4 ;  /* 0x051000000c767fae */ /* 0x0003e8000e101d4e */
[----:B------:R1:W-:Y:S01]  /*3310*/  LDGSTS.E.BYPASS.LTC128B.128 [R118+0x5900], [R10.64], !P4 ;  /* 0x059000000a767fae */ /* 0x0003e2000e101d4e */
[-C--:B-----5:R-:W-:Y:S02]  /*3320*/  IADD3 R8, P1, R16, R242.reuse, RZ ;  /* 0x000000f210087210 */ /* 0x0a0fe40007f3e0ff */
[----:B---3--:R-:W-:-:S03]  /*3330*/  IADD3 R6, P0, R5, R242, RZ ;  /* 0x000000f205067210 */ /* 0x008fc60007f1e0ff */
[--C-:B------:R-:W-:Y:S02]  /*3340*/  IMAD.X R9, R17, 0x1, R241.reuse, P1 ;  /* 0x0000000111097824 */ /* 0x100fe400008e06f1 */
[----:B----4-:R-:W-:-:S03]  /*3350*/  IMAD.X R7, R3, 0x1, R241, P0 ;  /* 0x0000000103077824 */ /* 0x010fc600000e06f1 */
[----:B------:R1:W-:Y:S04]  /*3360*/  LDGSTS.E.BYPASS.LTC128B.128 [R118+0x6100], [R8.64], !P4 ;  /* 0x0610000008767fae */ /* 0x0003e8000e101d4e */
[----:B------:R1:W-:Y:S02]  /*3370*/  LDGSTS.E.BYPASS.LTC128B.128 [R118+0x6900], [R6.64], !P4 ;  /* 0x0690000006767fae */ /* 0x0003e4000e101d4e */
.L_x_658:
[----:B------:R-:W-:Y:S01]  /*3380*/  FMUL.FTZ R3, R69, c[0x0][0x320] ;  /* 0x0000c80045037a20 */ /* 0x000fe20000410000 */
[----:B------:R-:W-:Y:S01]  /*3390*/  LOP3.LUT R5, R244, 0xffffffe0, RZ, 0xc0, !PT ;  /* 0xffffffe0f4057812 */ /* 0x000fe200078ec0ff */
[----:B-1----:R-:W-:Y:S01]  /*33a0*/  FMUL.FTZ R8, R182, c[0x0][0x320] ;  /* 0x0000c800b6087a20 */ /* 0x002fe20000410000 */
[----:B------:R-:W-:Y:S01]  /*33b0*/  SHF.R.S32.HI R7, RZ, 0x1f, R243 ;  /* 0x0000001fff077819 */ /* 0x000fe200000114f3 */
[----:B------:R1:W-:Y:S01]  /*33c0*/  MUFU.TANH R124, R3 ;  /* 0x00000003007c7308 */ /* 0x0003e20000002400 */
[----:B------:R-:W-:Y:S01]  /*33d0*/  LEA.HI R6, R247, R246, RZ, 0x2 ;  /* 0x000000f6f7067211 */ /* 0x000fe200078f10ff */
[----:B------:R-:W-:Y:S01]  /*33e0*/  IMAD.IADD R5, R246, 0x1, -R5 ;  /* 0x00000001f6057824 */ /* 0x000fe200078e0a05 */
[----:B------:R-:W-:Y:S01]  /*33f0*/  PLOP3.LUT P1, PT, PT, PT, UP1, 0x80, 0x0 ;  /* 0x000000000000781c */ /* 0x000fe20003f2f018 */
[----:B------:R-:W-:Y:S01]  /*3400*/  FMUL.FTZ R33, R54, c[0x0][0x320] ;  /* 0x0000c80036217a20 */ /* 0x000fe20000410000 */
[----:B------:R-:W-:Y:S01]  /*3410*/  LOP3.LUT R6, R6, 0xfffffffc, RZ, 0xc0, !PT ;  /* 0xfffffffc06067812 */ /* 0x000fe200078ec0ff */
[----:B------:R-:W-:Y:S01]  /*3420*/  FMUL.FTZ R48, R23, c[0x0][0x320] ;  /* 0x0000c80017307a20 */ /* 0x000fe20000410000 */
[----:B------:R-:W-:Y:S01]  /*3430*/  PLOP3.LUT P0, PT, PT, PT, UP1, 0x80, 0x0 ;  /* 0x000000000000781c */ /* 0x000fe20003f0f018 */
[----:B------:R-:W-:Y:S01]  /*3440*/  MUFU.TANH R31, R8 ;  /* 0x00000008001f7308 */ /* 0x000fe20000002400 */
[----:B------:R-:W-:Y:S01]  /*3450*/  FMUL.FTZ R10, R148, c[0x0][0x320] ;  /* 0x0000c800940a7a20 */ /* 0x000fe20000410000 */
[----:B------:R-:W-:Y:S01]  /*3460*/  ULDC.64 UR4, c[0x0][0x2c8] ;  /* 0x0000b20000047ab9 */ /* 0x000fe20000000a00 */
[----:B------:R-:W-:Y:S01]  /*3470*/  IMAD.IADD R6, R246, 0x1, -R6 ;  /* 0x00000001f6067824 */ /* 0x000fe200078e0a06 */
[----:B------:R-:W-:Y:S01]  /*3480*/  UIMAD.WIDE.U32 UR26, UR10, UR4, URZ ;  /* 0x000000040a1a72a5 */ /* 0x000fe2000f8e003f */
[----:B------:R-:W-:Y:S01]  /*3490*/  FMUL.FTZ R29, R86, c[0x0][0x320] ;  /* 0x0000c800561d7a20 */ /* 0x000fe20000410000 */
[----:B------:R-:W-:Y:S01]  /*34a0*/  UIADD3 UR6, UR6, -0x2, URZ ;  /* 0xfffffffe06067890 */ /* 0x000fe2000fffe03f */
[----:B------:R-:W-:Y:S01]  /*34b0*/  FMUL.FTZ R30, R59, c[0x0][0x320] ;  /* 0x0000c8003b1e7a20 */ /* 0x000fe20000410000 */
[----:B------:R2:W-:Y:S01]  /*34c0*/  MUFU.TANH R28, R10 ;  /* 0x0000000a001c7308 */ /* 0x0005e20000002400 */
[----:B-1----:R-:W-:Y:S01]  /*34d0*/  FMUL.FTZ R3, R100, c[0x0][0x320] ;  /* 0x0000c80064037a20 */ /* 0x002fe20000410000 */
[----:B------:R-:W-:Y:S01]  /*34e0*/  UMOV UR4, URZ ;  /* 0x0000003f00047c82 */ /* 0x000fe20008000000 */
[----:B------:R-:W-:Y:S01]  /*34f0*/  FMUL.FTZ R35, R55, c[0x0][0x320] ;  /* 0x0000c80037237a20 */ /* 0x000fe20000410000 */
[----:B------:R-:W0:Y:S01]  /*3500*/  LDGDEPBAR ;  /* 0x00000000000079af */ /* 0x000e220000000000 */
[----:B------:R-:W-:-:S02]  /*3510*/  FMUL.FTZ R39, R39, c[0x0][0x320] ;  /* 0x0000c80027277a20 */ /* 0x000fc40000410000 */
[----:B------:R-:W-:Y:S01]  /*3520*/  IMAD.SHL.U32 R224, R0, 0x2, RZ ;  /* 0x0000000200e07824 */ /* 0x000fe200078e00ff */
[----:B------:R1:W3:Y:S03]  /*3530*/  MUFU.TANH R123, R3 ;  /* 0x00000003007b7308 */ /* 0x0002e60000002400 */
[--C-:B------:R-:W-:Y:S02]  /*3540*/  IMAD R225, R4, 0x2, R224.reuse ;  /* 0x0000000204e17824 */ /* 0x100fe400078e02e0 */
[C---:B------:R-:W-:Y:S02]  /*3550*/  IMAD R227, R2.reuse, 0x2, R224 ;  /* 0x0000000202e37824 */ /* 0x040fe400078e02e0 */
[----:B------:R-:W-:Y:S02]  /*3560*/  IMAD R226, R2, 0x2, R225 ;  /* 0x0000000202e27824 */ /* 0x000fe400078e02e1 */
[----:B--2---:R-:W-:-:S04]  /*3570*/  FMUL.FTZ R10, R149, c[0x0][0x320] ;  /* 0x0000c800950a7a20 */ /* 0x004fc80000410000 */
[----:B------:R2:W-:Y:S01]  /*3580*/  MUFU.TANH R24, R10 ;  /* 0x0000000a00187308 */ /* 0x0005e20000002400 */
[----:B-1----:R-:W-:-:S07]  /*3590*/  FMUL.FTZ R3, R101, c[0x0][0x320] ;  /* 0x0000c80065037a20 */ /* 0x002fce0000410000 */
[----:B------:R1:W4:Y:S01]  /*35a0*/  MUFU.TANH R18, R3 ;  /* 0x0000000300127308 */ /* 0x0003220000002400 */
[----:B--2---:R-:W-:-:S07]  /*35b0*/  FMUL.FTZ R10, R107, c[0x0][0x320] ;  /* 0x0000c8006b0a7a20 */ /* 0x004fce0000410000 */
[----:B------:R-:W-:Y:S01]  /*35c0*/  MUFU.TANH R10, R10 ;  /* 0x0000000a000a7308 */ /* 0x000fe20000002400 */
[----:B-1----:R-:W-:-:S07]  /*35d0*/  FMUL.FTZ R3, R96, c[0x0][0x320] ;  /* 0x0000c80060037a20 */ /* 0x002fce0000410000 */
[----:B------:R1:W-:Y:S02]  /*35e0*/  MUFU.TANH R19, R3 ;  /* 0x0000000300137308 */ /* 0x0003e40000002400 */
[----:B-1----:R-:W-:-:S06]  /*35f0*/  FMUL.FTZ R3, R97, c[0x0][0x320] ;  /* 0x0000c80061037a20 */ /* 0x002fcc0000410000 */
[----:B------:R1:W-:Y:S02]  /*3600*/  MUFU.TANH R122, R3 ;  /* 0x00000003007a7308 */ /* 0x0003e40000002400 */
[----:B-1----:R-:W-:-:S06]  /*3610*/  FMUL.FTZ R3, R92, c[0x0][0x320] ;  /* 0x0000c8005c037a20 */ /* 0x002fcc0000410000 */
[----:B------:R1:W2:Y:S02]  /*3620*/  MUFU.TANH R121, R3 ;  /* 0x0000000300797308 */ /* 0x0002a40000002400 */
[----:B-1----:R-:W-:-:S06]  /*3630*/  FMUL.FTZ R3, R93, c[0x0][0x320] ;  /* 0x0000c8005d037a20 */ /* 0x002fcc0000410000 */
[----:B------:R1:W5:Y:S02]  /*3640*/  MUFU.TANH R40, R3 ;  /* 0x0000000300287308 */ /* 0x0003640000002400 */
[----:B-1----:R-:W-:-:S06]  /*3650*/  FMUL.FTZ R3, R84, c[0x0][0x320] ;  /* 0x0000c80054037a20 */ /* 0x002fcc0000410000 */
[----:B------:R1:W1:Y:S02]  /*3660*/  MUFU.TANH R41, R3 ;  /* 0x0000000300297308 */ /* 0x0002640000002400 */
[----:B-1----:R-:W-:-:S06]  /*3670*/  FMUL.FTZ R3, R85, c[0x0][0x320] ;  /* 0x0000c80055037a20 */ /* 0x002fcc0000410000 */
[----:B------:R1:W-:Y:S02]  /*3680*/  MUFU.TANH R42, R3 ;  /* 0x00000003002a7308 */ /* 0x0003e40000002400 */
[----:B-1----:R-:W-:-:S06]  /*3690*/  FMUL.FTZ R3, R80, c[0x0][0x320] ;  /* 0x0000c80050037a20 */ /* 0x002fcc0000410000 */
[----:B------:R1:W-:Y:S02]  /*36a0*/  MUFU.TANH R130, R3 ;  /* 0x0000000300827308 */ /* 0x0003e40000002400 */
[----:B-1----:R-:W-:-:S06]  /*36b0*/  FMUL.FTZ R3, R81, c[0x0][0x320] ;  /* 0x0000c80051037a20 */ /* 0x002fcc0000410000 */
[----:B------:R1:W1:Y:S02]  /*36c0*/  MUFU.TANH R120, R3 ;  /* 0x0000000300787308 */ /* 0x0002640000002400 */
[----:B-1----:R-:W-:-:S06]  /*36d0*/  FMUL.FTZ R3, R76, c[0x0][0x320] ;  /* 0x0000c8004c037a20 */ /* 0x002fcc0000410000 */
[----:B------:R1:W1:Y:S02]  /*36e0*/  MUFU.TANH R118, R3 ;  /* 0x0000000300767308 */ /* 0x0002640000002400 */
        /* <DEDUP_REMOVED lines=24> */
[----:B-1----:R-:W-:Y:S02]  /*3870*/  FMUL.FTZ R3, R36, c[0x0][0x320] ;  /* 0x0000c80024037a20 */ /* 0x002fe40000410000 */
[----:B------:R-:W-:-:S04]  /*3880*/  FMUL.FTZ R36, R38, c[0x0][0x320] ;  /* 0x0000c80026247a20 */ /* 0x000fc80000410000 */
[----:B------:R1:W1:Y:S01]  /*3890*/  MUFU.TANH R88, R3 ;  /* 0x0000000300587308 */ /* 0x0002620000002400 */
[----:B------:R-:W-:Y:S02]  /*38a0*/  FMUL.FTZ R38, R22, c[0x0][0x320] ;  /* 0x0000c80016267a20 */ /* 0x000fe40000410000 */
[----:B-1----:R-:W-:-:S05]  /*38b0*/  FMUL.FTZ R3, R37, c[0x0][0x320] ;  /* 0x0000c80025037a20 */ /* 0x002fca0000410000 */
        /* <DEDUP_REMOVED lines=135> */
[----:B-1----:R-:W-:Y:S02]  /*4130*/  LEA.HI R3, R7, R243, RZ, 0x2 ;  /* 0x000000f307037211 */ /* 0x002fe400078f10ff */
[----:B------:R-:W-:Y:S02]  /*4140*/  SHF.R.S32.HI R7, RZ, 0x1f, R5 ;  /* 0x0000001fff077819 */ /* 0x000fe40000011405 */
[----:B------:R-:W-:Y:S02]  /*4150*/  LOP3.LUT R3, R3, 0xffffffc, RZ, 0xc0, !PT ;  /* 0x0ffffffc03037812 */ /* 0x000fe400078ec0ff */
[----:B------:R-:W-:-:S03]  /*4160*/  LEA.HI R7, R7, R5, RZ, 0x2 ;  /* 0x0000000507077211 */ /* 0x000fc600078f10ff */
[----:B------:R-:W-:Y:S01]  /*4170*/  IMAD.IADD R9, R243, 0x1, -R3 ;  /* 0x00000001f3097824 */ /* 0x000fe200078e0a03 */
[----:B------:R-:W-:Y:S02]  /*4180*/  LEA.HI.SX32 R8, R7, UR10, 0x1e ;  /* 0x0000000a07087c11 */ /* 0x000fe4000f8ff2ff */
[----:B------:R-:W-:-:S03]  /*4190*/  LEA.HI R3, R6, R6, RZ, 0x1 ;  /* 0x0000000606037211 */ /* 0x000fc600078f08ff */
[----:B------:R-:W-:Y:S01]  /*41a0*/  IMAD R11, R9, 0x10, R8 ;  /* 0x00000010090b7824 */ /* 0x000fe200078e0208 */
[C---:B------:R-:W-:Y:S01]  /*41b0*/  LOP3.LUT R9, R3.reuse, 0x1ffffffe, RZ, 0xc0, !PT ;  /* 0x1ffffffe03097812 */ /* 0x040fe200078ec0ff */
[----:B------:R-:W-:-:S04]  /*41c0*/  IMAD.SHL.U32 R8, R3, 0x20, RZ ;  /* 0x0000002003087824 */ /* 0x000fc800078e00ff */
[----:B------:R-:W-:Y:S01]  /*41d0*/  IMAD.IADD R6, R6, 0x1, -R9 ;  /* 0x0000000106067824 */ /* 0x000fe200078e0a09 */
[----:B------:R-:W-:Y:S01]  /*41e0*/  LOP3.LUT R3, R8, 0xffffffc0, RZ, 0xc0, !PT ;  /* 0xffffffc008037812 */ /* 0x000fe200078ec0ff */
[----:B------:R-:W-:-:S04]  /*41f0*/  FMUL.FTZ R9, R163, c[0x0][0x320] ;  /* 0x0000c800a3097a20 */ /* 0x000fc80000410000 */
[----:B------:R-:W-:Y:S02]  /*4200*/  IMAD.IADD R3, R3, 0x1, R11 ;  /* 0x0000000103037824 */ /* 0x000fe400078e020b */
[----:B------:R-:W-:Y:S01]  /*4210*/  FMUL.FTZ R11, R106, c[0x0][0x320] ;  /* 0x0000c8006a0b7a20 */ /* 0x000fe20000410000 */
[----:B------:R-:W-:Y:S01]  /*4220*/  MUFU.TANH R9, R9 ;  /* 0x0000000900097308 */ /* 0x000fe20000002400 */
[----:B------:R-:W-:Y:S02]  /*4230*/  IMAD R12, R6, 0x8, R3 ;  /* 0x00000008060c7824 */ /* 0x000fe400078e0203 */
[----:B------:R-:W-:Y:S02]  /*4240*/  FMUL.FTZ R3, R150, c[0x0][0x320] ;  /* 0x0000c80096037a20 */ /* 0x000fe40000410000 */
[----:B------:R-:W-:Y:S01]  /*4250*/  @P1 IMAD.HI.U32 R8, R12, c[0x0][0x2c8], RZ ;  /* 0x0000b2000c081a27 */ /* 0x000fe200078e00ff */
[----:B------:R-:W-:Y:S02]  /*4260*/  STL [R1+0x20], R12 ;  /* 0x0000200c01007387 */ /* 0x000fe40000100800 */
[----:B------:R1:W-:Y:S01]  /*4270*/  MUFU.TANH R58, R3 ;  /* 0x00000003003a7308 */ /* 0x0003e20000002400 */
[----:B------:R-:W-:-:S07]  /*4280*/  FMUL.FTZ R6, R151, c[0x0][0x320] ;  /* 0x0000c80097067a20 */ /* 0x000fce0000410000 */
[----:B------:R2:W-:Y:S01]  /*4290*/  MUFU.TANH R54, R6 ;  /* 0x0000000600367308 */ /* 0x0005e20000002400 */
[----:B-1----:R-:W-:Y:S01]  /*42a0*/  IMAD.MOV.U32 R3, RZ, RZ, R12 ;  /* 0x000000ffff037224 */ /* 0x002fe200078e000c */
[----:B------:R-:W-:-:S05]  /*42b0*/  @P0 SHF.R.U32.HI R3, RZ, c[0x0][0x2cc], R8 ;  /* 0x0000b300ff030a19 */ /* 0x000fca0000011608 */
[----:B------:R-:W1:Y:S01]  /*42c0*/  SHFL.IDX PT, R12, R3, RZ, 0x1c1f ;  /* 0x001c1fff030c7589 */ /* 0x000e6200000e0000 */
[----:B--2---:R-:W-:-:S03]  /*42d0*/  FMUL.FTZ R6, R183, c[0x0][0x320] ;  /* 0x0000c800b7067a20 */ /* 0x004fc60000410000 */
[----:B------:R-:W2:Y:S01]  /*42e0*/  SHFL.IDX PT, R13, R3, 0x1, 0x1c1f ;  /* 0x003c1f00030d7f89 */ /* 0x000ea200000e0000 */
[----:B------:R1:W-:Y:S03]  /*42f0*/  MUFU.TANH R27, R6 ;  /* 0x00000006001b7308 */ /* 0x0003e60000002400 */
[----:B------:R-:W1:Y:S04]  /*4300*/  SHFL.IDX PT, R15, R3, 0x2, 0x1c1f ;  /* 0x005c1f00030f7f89 */ /* 0x000e6800000e0000 */
[----:B------:R1:W2:Y:S02]  /*4310*/  SHFL.IDX PT, R14, R3, 0x3, 0x1c1f ;  /* 0x007c1f00030e7f89 */ /* 0x0002a400000e0000 */
[----:B-1----:R-:W-:-:S05]  /*4320*/  LOP3.LUT R3, R7, 0x7ffffffc, RZ, 0xc0, !PT ;  /* 0x7ffffffc07037812 */ /* 0x002fca00078ec0ff */
[----:B------:R-:W-:Y:S01]  /*4330*/  IMAD.IADD R6, R5, 0x1, -R3 ;  /* 0x0000000105067824 */ /* 0x000fe200078e0a03 */
[----:B------:R-:W-:Y:S01]  /*4340*/  MOV R3, UR21 ;  /* 0x0000001500037c02 */ /* 0x000fe20008000f00 */
[----:B------:R-:W-:Y:S02]  /*4350*/  FMUL.FTZ R5, R104, c[0x0][0x320] ;  /* 0x0000c80068057a20 */ /* 0x000fe40000410000 */
[----:B------:R-:W-:Y:S02]  /*4360*/  IMAD.SHL.U32 R20, R6, 0x2, RZ ;  /* 0x0000000206147824 */ /* 0x000fe400078e00ff */
[----:B------:R1:W1:Y:S03]  /*4370*/  MUFU.TANH R17, R5 ;  /* 0x0000000500117308 */ /* 0x0002660000002400 */
[C---:B------:R-:W-:Y:S01]  /*4380*/  IADD3 R3, -R20.reuse, 0x1, R3 ;  /* 0x0000000114037810 */ /* 0x040fe20007ffe103 */
[----:B------:R3:W-:Y:S01]  /*4390*/  STL [R1+0x24], R20 ;  /* 0x0000241401007387 */ /* 0x0007e20000100800 */
[----:B------:R-:W-:Y:S01]  /*43a0*/  IADD3 R8, -R20, UR21, RZ ;  /* 0x0000001514087c10 */ /* 0x000fe2000fffe1ff */
[----:B------:R-:W-:Y:S01]  /*43b0*/  @UP1 UMOV UR21, UR27 ;  /* 0x0000001b00151c82 */ /* 0x000fe20008000000 */
[----:B------:R-:W-:Y:S01]  /*43c0*/  IADD3 R3, R3, -UR12, RZ ;  /* 0x8000000c03037c10 */ /* 0x000fe2000fffe0ff */
[----:B------:R-:W-:-:S04]  /*43d0*/  @UP1 USHF.R.U32.HI UR10, URZ, UR5, UR21 ;  /* 0x000000053f0a1299 */ /* 0x000fc80008011615 */
[C---:B------:R-:W-:Y:S01]  /*43e0*/  IMAD.IADD R6, R3.reuse, 0x1, R12 ;  /* 0x0000000103067824 */ /* 0x040fe200078e020c */
[----:B------:R-:W-:Y:S01]  /*43f0*/  UIADD3 UR5, UR10, UR7, -UR12 ;  /* 0x000000070a057290 */ /* 0x000fe2000fffe80c */
[----:B------:R3:W-:Y:S01]  /*4400*/  MUFU.TANH R12, R11 ;  /* 0x0000000b000c7308 */ /* 0x0007e20000002400 */
[----:B--2---:R-:W-:Y:S02]  /*4410*/  IMAD.IADD R7, R3, 0x1, R13 ;  /* 0x0000000103077824 */ /* 0x004fe400078e020d */
[C---:B------:R-:W-:Y:S01]  /*4420*/  IMNMX R6, R8.reuse, R6, PT ;  /* 0x0000000608067217 */ /* 0x040fe20003800200 */
[----:B-1----:R-:W-:Y:S01]  /*4430*/  FMUL.FTZ R5, R105, c[0x0][0x320] ;  /* 0x0000c80069057a20 */ /* 0x002fe20000410000 */
[----:B------:R-:W-:Y:S01]  /*4440*/  UIMAD.WIDE UR4, UR5, -0x6db6db6d, UR4 ;  /* 0x92492493050478a5 */ /* 0x000fe2000f8e0204 */
[----:B------:R-:W-:Y:S02]  /*4450*/  IMNMX R7, R8, R7, PT ;  /* 0x0000000708077217 */ /* 0x000fe40003800200 */
[C---:B------:R-:W-:Y:S01]  /*4460*/  ISETP.GT.AND P2, PT, R6.reuse, RZ, PT ;  /* 0x000000ff0600720c */ /* 0x040fe20003f44270 */
[----:B------:R1:W2:Y:S01]  /*4470*/  MUFU.TANH R16, R5 ;  /* 0x0000000500107308 */ /* 0x0002a20000002400 */
[C---:B------:R-:W-:Y:S01]  /*4480*/  ISETP.GT.AND P3, PT, R6.reuse, 0x1, PT ;  /* 0x000000010600780c */ /* 0x040fe20003f64270 */
[----:B------:R-:W-:Y:S01]  /*4490*/  USHF.R.U32.HI UR4, URZ, 0x1f, UR5 ;  /* 0x0000001f3f047899 */ /* 0x000fe20008011605 */
[----:B------:R-:W-:-:S02]  /*44a0*/  ISETP.GT.AND P6, PT, R6, 0x10, PT ;  /* 0x000000100600780c */ /* 0x000fc40003fc4270 */
[C---:B------:R-:W-:Y:S01]  /*44b0*/  ISETP.GT.AND P1, PT, R6.reuse, 0x8, PT ;  /* 0x000000080600780c */ /* 0x040fe20003f24270 */
[----:B------:R-:W-:Y:S01]  /*44c0*/  ULEA.HI.SX32 UR4, UR5, UR4, 0x1a ;  /* 0x0000000405047291 */ /* 0x000fe2000f8fd23f */
[----:B---3--:R-:W-:Y:S02]  /*44d0*/  FSEL R11, R123, -INF , P2 ;  /* 0xff8000007b0b7808 */ /* 0x008fe40001000000 */
[C---:B------:R-:W-:Y:S01]  /*44e0*/  ISETP.GT.AND P0, PT, R6.reuse, 0x9, PT ;  /* 0x000000090600780c */ /* 0x040fe20003f04270 */
[----:B------:R-:W-:Y:S01]  /*44f0*/  UISETP.LT.AND UP0, UPT, URZ, UR4, UPT ;  /* 0x000000043f00728c */ /* 0x000fe2000bf01270 */
[----:B------:R-:W-:Y:S02]  /*4500*/  ISETP.GT.AND P2, PT, R6, 0x11, PT ;  /* 0x000000110600780c */ /* 0x000fe40003f44270 */
[----:B----4-:R-:W-:Y:S01]  /*4510*/  FSEL R18, R18, -INF , P3 ;  /* 0xff80000012127808 */ /* 0x010fe20001800000 */
[----:B------:R-:W-:Y:S01]  /*4520*/  USEL UR4, URZ, UR4, !UP0 ;  /* 0x000000043f047287 */ /* 0x000fe2000c000000 */
[----:B------:R-:W-:Y:S01]  /*4530*/  FSEL R21, R121, -INF , P6 ;  /* 0xff80000079157808 */ /* 0x000fe20003000000 */
[C---:B-1----:R-:W-:Y:S01]  /*4540*/  IMAD.IADD R5, R3.reuse, 0x1, R15 ;  /* 0x0000000103057824 */ /* 0x042fe200078e020f */
[----:B------:R-:W-:Y:S01]  /*4550*/  ISETP.GT.AND P3, PT, R6, 0x18, PT ;  /* 0x000000180600780c */ /* 0x000fe20003f64270 */
[----:B------:R-:W-:Y:S01]  /*4560*/  IMAD.IADD R3, R3, 0x1, R14 ;  /* 0x0000000103037824 */ /* 0x000fe200078e020e */
[----:B------:R-:W-:Y:S01]  /*4570*/  FSEL R19, R19, -INF , P1 ;  /* 0xff80000013137808 */ /* 0x000fe20000800000 */
[----:B------:R-:W-:Y:S01]  /*4580*/  UISETP.GE.AND UP0, UPT, UR6, UR4, UPT ;  /* 0x000000040600728c */ /* 0x000fe2000bf06270 */
[----:B------:R-:W-:-:S02]  /*4590*/  FSEL R20, R122, -INF , P0 ;  /* 0xff8000007a147808 */ /* 0x000fc40000000000 */
[----:B------:R-:W-:Y:S02]  /*45a0*/  ISETP.GT.AND P6, PT, R6, 0x21, PT ;  /* 0x000000210600780c */ /* 0x000fe40003fc4270 */
[----:B-----5:R-:W-:Y:S02]  /*45b0*/  FSEL R40, R40, -INF , P2 ;  /* 0xff80000028287808 */ /* 0x020fe40001000000 */
[C---:B------:R-:W-:Y:S02]  /*45c0*/  ISETP.GT.AND P1, PT, R6.reuse, 0x19, PT ;  /* 0x000000190600780c */ /* 0x040fe40003f24270 */
[C---:B------:R-:W-:Y:S02]  /*45d0*/  ISETP.GT.AND P0, PT, R6.reuse, 0x20, PT ;  /* 0x000000200600780c */ /* 0x040fe40003f04270 */
[----:B------:R-:W-:Y:S02]  /*45e0*/  ISETP.GT.AND P2, PT, R6, 0x28, PT ;  /* 0x000000280600780c */ /* 0x000fe40003f44270 */
[----:B------:R-:W-:-:S02]  /*45f0*/  FSEL R41, R41, -INF , P3 ;  /* 0xff80000029297808 */ /* 0x000fc40001800000 */
[----:B------:R-:W-:Y:S02]  /*4600*/  FSEL R134, R120, -INF , P6 ;  /* 0xff80000078867808 */ /* 0x000fe40003000000 */
[----:B------:R-:W-:Y:S02]  /*4610*/  ISETP.GT.AND P3, PT, R6, 0x29, PT ;  /* 0x000000290600780c */ /* 0x000fe40003f64270 */
[----:B------:R-:W-:Y:S02]  /*4620*/  FSEL R42, R42, -INF , P1 ;  /* 0xff8000002a2a7808 */ /* 0x000fe40000800000 */
[----:B------:R-:W-:Y:S02]  /*4630*/  FSEL R130, R130, -INF , P0 ;  /* 0xff80000082827808 */ /* 0x000fe40000000000 */
[----:B------:R-:W-:Y:S02]  /*4640*/  ISETP.GT.AND P6, PT, R6, 0x38, PT ;  /* 0x000000380600780c */ /* 0x000fe40003fc4270 */
[----:B------:R-:W-:-:S02]  /*4650*/  FSEL R139, R118, -INF , P2 ;  /* 0xff800000768b7808 */ /* 0x000fc40001000000 */
[C---:B------:R-:W-:Y:S02]  /*4660*/  ISETP.GT.AND P1, PT, R6.reuse, 0x30, PT ;  /* 0x000000300600780c */ /* 0x040fe40003f24270 */
[C---:B------:R-:W-:Y:S02]  /*4670*/  ISETP.GT.AND P0, PT, R6.reuse, 0x31, PT ;  /* 0x000000310600780c */ /* 0x040fe40003f04270 */
[----:B------:R-:W-:Y:S02]  /*4680*/  ISETP.GT.AND P2, PT, R6, 0x39, PT ;  /* 0x000000390600780c */ /* 0x000fe40003f44270 */
[----:B------:R-:W-:Y:S02]  /*4690*/  FSEL R140, R117, -INF , P3 ;  /* 0xff800000758c7808 */ /* 0x000fe40001800000 */
[----:B------:R-:W-:Y:S02]  /*46a0*/  FSEL R147, R100, -INF , P6 ;  /* 0xff80000064937808 */ /* 0x000fe40003000000 */
[----:B------:R-:W-:-:S02]  /*46b0*/  ISETP.GT.AND P3, PT, R6, 0x40, PT ;  /* 0x000000400600780c */ /* 0x000fc40003f64270 */
[----:B------:R-:W-:Y:S02]  /*46c0*/  FSEL R141, R116, -INF , P1 ;  /* 0xff800000748d7808 */ /* 0x000fe40000800000 */
[----:B------:R-:W-:Y:S02]  /*46d0*/  FSEL R142, R101, -INF , P0 ;  /* 0xff800000658e7808 */ /* 0x000fe40000000000 */
[----:B------:R-:W-:Y:S02]  /*46e0*/  ISETP.GT.AND P6, PT, R6, 0x49, PT ;  /* 0x000000490600780c */ /* 0x000fe40003fc4270 */
[----:B------:R-:W-:Y:S02]  /*46f0*/  FSEL R154, R124, -INF , P2 ;  /* 0xff8000007c9a7808 */ /* 0x000fe40001000000 */
[C---:B------:R-:W-:Y:S02]  /*4700*/  ISETP.GT.AND P1, PT, R6.reuse, 0x41, PT ;  /* 0x000000410600780c */ /* 0x040fe40003f24270 */
[----:B------:R-:W-:-:S02]  /*4710*/  ISETP.GT.AND P0, PT, R6, 0x48, PT ;  /* 0x000000480600780c */ /* 0x000fc40003f04270 */
[C---:B------:R-:W-:Y:S02]  /*4720*/  ISETP.GT.AND P2, PT, R6.reuse, 0x50, PT ;  /* 0x000000500600780c */ /* 0x040fe40003f44270 */
[----:B------:R-:W-:Y:S02]  /*4730*/  FSEL R161, R97, -INF , P3 ;  /* 0xff80000061a17808 */ /* 0x000fe40001800000 */
[----:B------:R-:W-:Y:S02]  /*4740*/  FSEL R165, R165, -INF , P6 ;  /* 0xff800000a5a57808 */ /* 0x000fe40003000000 */
[----:B------:R-:W-:Y:S02]  /*4750*/  ISETP.GT.AND P3, PT, R6, 0x51, PT ;  /* 0x000000510600780c */ /* 0x000fe40003f64270 */
[----:B------:R-:W-:Y:S02]  /*4760*/  FSEL R162, R96, -INF , P1 ;  /* 0xff80000060a27808 */ /* 0x000fe40000800000 */
[----:B------:R-:W-:-:S02]  /*4770*/  FSEL R163, R93, -INF , P0 ;  /* 0xff8000005da37808 */ /* 0x000fc40000000000 */
[----:B------:R-:W-:Y:S02]  /*4780*/  ISETP.GT.AND P6, PT, R6, 0x60, PT ;  /* 0x000000600600780c */ /* 0x000fe40003fc4270 */
[----:B------:R-:W-:Y:S02]  /*4790*/  FSEL R199, R92, -INF , P2 ;  /* 0xff8000005cc77808 */ /* 0x000fe40001000000 */
[----:B------:R-:W-:Y:S02]  /*47a0*/  IMNMX R5, R8, R5, PT ;  /* 0x0000000508057217 */ /* 0x000fe40003800200 */
[C---:B------:R-:W-:Y:S02]  /*47b0*/  ISETP.GT.AND P1, PT, R6.reuse, 0x58, PT ;  /* 0x000000580600780c */ /* 0x040fe40003f24270 */
[C---:B------:R-:W-:Y:S02]  /*47c0*/  ISETP.GT.AND P0, PT, R6.reuse, 0x59, PT ;  /* 0x000000590600780c */ /* 0x040fe40003f04270 */
[----:B------:R-:W-:-:S02]  /*47d0*/  ISETP.GT.AND P2, PT, R6, 0x61, PT ;  /* 0x000000610600780c */ /* 0x000fc40003f44270 */
[----:B------:R-:W-:Y:S02]  /*47e0*/  FSEL R204, R91, -INF , P3 ;  /* 0xff8000005bcc7808 */ /* 0x000fe40001800000 */
[----:B------:R-:W-:Y:S02]  /*47f0*/  FSEL R201, R88, -INF , P6 ;  /* 0xff80000058c97808 */ /* 0x000fe40003000000 */
[----:B------:R-:W-:Y:S02]  /*4800*/  ISETP.GT.AND P3, PT, R6, 0x68, PT ;  /* 0x000000680600780c */ /* 0x000fe40003f64270 */
[----:B------:R-:W-:Y:S02]  /*4810*/  FSEL R205, R90, -INF , P1 ;  /* 0xff8000005acd7808 */ /* 0x000fe40000800000 */
[----:B------:R-:W-:Y:S02]  /*4820*/  FSEL R192, R89, -INF , P0 ;  /* 0xff80000059c07808 */ /* 0x000fe40000000000 */
[----:B------:R-:W-:-:S02]  /*4830*/  ISETP.GT.AND P6, PT, R5, 0x1, PT ;  /* 0x000000010500780c */ /* 0x000fc40003fc4270 */
[----:B------:R-:W-:Y:S02]  /*4840*/  FSEL R197, R85, -INF , P2 ;  /* 0xff80000055c57808 */ /* 0x000fe40001000000 */
[----:B------:R-:W-:Y:S02]  /*4850*/  ISETP.GT.AND P1, PT, R6, 0x69, PT ;  /* 0x000000690600780c */ /* 0x000fe40003f24270 */
[C---:B------:R-:W-:Y:S02]  /*4860*/  ISETP.GT.AND P0, PT, R5.reuse, RZ, PT ;  /* 0x000000ff0500720c */ /* 0x040fe40003f04270 */
[----:B------:R-:W-:Y:S02]  /*4870*/  ISETP.GT.AND P2, PT, R5, 0x8, PT ;  /* 0x000000080500780c */ /* 0x000fe40003f44270 */
[----:B------:R-:W-:Y:S02]  /*4880*/  FSEL R202, R84, -INF , P3 ;  /* 0xff80000054ca7808 */ /* 0x000fe40001800000 */
[----:B------:R-:W-:-:S02]  /*4890*/  FSEL R23, R25, -INF , P6 ;  /* 0xff80000019177808 */ /* 0x000fc40003000000 */
[----:B------:R-:W-:Y:S02]  /*48a0*/  ISETP.GT.AND P3, PT, R5, 0x9, PT ;  /* 0x000000090500780c */ /* 0x000fe40003f64270 */
[----:B------:R-:W-:Y:S02]  /*48b0*/  FSEL R156, R47, -INF , P1 ;  /* 0xff8000002f9c7808 */ /* 0x000fe40000800000 */
[----:B------:R-:W-:Y:S02]  /*48c0*/  FSEL R22, R26, -INF , P0 ;  /* 0xff8000001a167808 */ /* 0x000fe40000000000 */
[----:B------:R-:W-:Y:S02]  /*48d0*/  FSEL R25, R46, -INF , P2 ;  /* 0xff8000002e197808 */ /* 0x000fe40001000000 */
[C---:B------:R-:W-:Y:S02]  /*48e0*/  ISETP.GT.AND P1, PT, R5.reuse, 0x10, PT ;  /* 0x000000100500780c */ /* 0x040fe40003f24270 */
[----:B------:R-:W-:-:S02]  /*48f0*/  ISETP.GT.AND P0, PT, R5, 0x11, PT ;  /* 0x000000110500780c */ /* 0x000fc40003f04270 */
[C---:B------:R-:W-:Y:S02]  /*4900*/  ISETP.GT.AND P6, PT, R5.reuse, 0x18, PT ;  /* 0x000000180500780c */ /* 0x040fe40003fc4270 */
[----:B------:R-:W-:Y:S02]  /*4910*/  ISETP.GT.AND P2, PT, R5, 0x19, PT ;  /* 0x000000190500780c */ /* 0x000fe40003f44270 */
[----:B------:R-:W-:Y:S02]  /*4920*/  FSEL R26, R45, -INF , P3 ;  /* 0xff8000002d1a7808 */ /* 0x000fe40001800000 */
[----:B------:R-:W-:Y:S02]  /*4930*/  FSEL R43, R43, -INF , P1 ;  /* 0xff8000002b2b7808 */ /* 0x000fe40000800000 */
[----:B------:R-:W-:Y:S02]  /*4940*/  FSEL R45, R37, -INF , P0 ;  /* 0xff800000252d7808 */ /* 0x000fe40000000000 */
[----:B------:R-:W-:-:S02]  /*4950*/  FSEL R46, R81, -INF , P6 ;  /* 0xff800000512e7808 */ /* 0x000fc40003000000 */
[----:B------:R-:W-:Y:S02]  /*4960*/  FSEL R47, R80, -INF , P2 ;  /* 0xff800000502f7808 */ /* 0x000fe40001000000 */
[C---:B------:R-:W-:Y:S02]  /*4970*/  ISETP.GT.AND P3, PT, R5.reuse, 0x20, PT ;  /* 0x000000200500780c */ /* 0x040fe40003f64270 */
[C---:B------:R-:W-:Y:S02]  /*4980*/  ISETP.GT.AND P1, PT, R5.reuse, 0x21, PT ;  /* 0x000000210500780c */ /* 0x040fe40003f24270 */
[C---:B------:R-:W-:Y:S02]  /*4990*/  ISETP.GT.AND P0, PT, R5.reuse, 0x28, PT ;  /* 0x000000280500780c */ /* 0x040fe40003f04270 */
[C---:B------:R-:W-:Y:S02]  /*49a0*/  ISETP.GT.AND P6, PT, R5.reuse, 0x29, PT ;  /* 0x000000290500780c */ /* 0x040fe40003fc4270 */
[----:B------:R-:W-:-:S02]  /*49b0*/  ISETP.GT.AND P2, PT, R5, 0x30, PT ;  /* 0x000000300500780c */ /* 0x000fc40003f44270 */
[----:B------:R-:W-:Y:S02]  /*49c0*/  FSEL R112, R77, -INF , P3 ;  /* 0xff8000004d707808 */ /* 0x000fe40001800000 */
[----:B------:R-:W-:Y:S02]  /*49d0*/  FSEL R113, R76, -INF , P1 ;  /* 0xff8000004c717808 */ /* 0x000fe40000800000 */
[----:B------:R-:W-:Y:S02]  /*49e0*/  FSEL R114, R72, -INF , P0 ;  /* 0xff80000048727808 */ /* 0x000fe40000000000 */
[----:B------:R-:W-:Y:S02]  /*49f0*/  FSEL R115, R69, -INF , P6 ;  /* 0xff80000045737808 */ /* 0x000fe40003000000 */
[----:B------:R-:W-:Y:S02]  /*4a00*/  FSEL R143, R65, -INF , P2 ;  /* 0xff800000418f7808 */ /* 0x000fe40001000000 */
[----:B------:R-:W-:-:S02]  /*4a10*/  ISETP.GT.AND P3, PT, R5, 0x31, PT ;  /* 0x000000310500780c */ /* 0x000fc40003f64270 */
[C---:B------:R-:W-:Y:S02]  /*4a20*/  ISETP.GT.AND P1, PT, R5.reuse, 0x38, PT ;  /* 0x000000380500780c */ /* 0x040fe40003f24270 */
[C---:B------:R-:W-:Y:S02]  /*4a30*/  ISETP.GT.AND P0, PT, R5.reuse, 0x39, PT ;  /* 0x000000390500780c */ /* 0x040fe40003f04270 */
[C---:B------:R-:W-:Y:S02]  /*4a40*/  ISETP.GT.AND P6, PT, R5.reuse, 0x40, PT ;  /* 0x000000400500780c */ /* 0x040fe40003fc4270 */
[----:B------:R-:W-:Y:S02]  /*4a50*/  ISETP.GT.AND P2, PT, R5, 0x41, PT ;  /* 0x000000410500780c */ /* 0x000fe40003f44270 */
[----:B------:R-:W-:Y:S02]  /*4a60*/  FSEL R144, R64, -INF , P3 ;  /* 0xff80000040907808 */ /* 0x000fe40001800000 */
[----:B------:R-:W-:-:S02]  /*4a70*/  FSEL R145, R61, -INF , P1 ;  /* 0xff8000003d917808 */ /* 0x000fc40000800000 */
[----:B------:R-:W-:Y:S02]  /*4a80*/  FSEL R146, R60, -INF , P0 ;  /* 0xff8000003c927808 */ /* 0x000fe40000000000 */
[----:B------:R-:W-:Y:S02]  /*4a90*/  FSEL R164, R57, -INF , P6 ;  /* 0xff80000039a47808 */ /* 0x000fe40003000000 */
[----:B------:R-:W-:Y:S02]  /*4aa0*/  FSEL R166, R56, -INF , P2 ;  /* 0xff80000038a67808 */ /* 0x000fe40001000000 */
[C---:B------:R-:W-:Y:S02]  /*4ab0*/  ISETP.GT.AND P3, PT, R5.reuse, 0x48, PT ;  /* 0x000000480500780c */ /* 0x040fe40003f64270 */
        /* <DEDUP_REMOVED lines=26> */
[----:B------:R-:W-:Y:S02]  /*4c60*/  IMNMX R3, R8, R3, PT ;  /* 0x0000000308037217 */ /* 0x000fe40003800200 */
[----:B------:R-:W-:Y:S02]  /*4c70*/  FMNMX.FTZ R5, R42, R5, !PT ;  /* 0x000000052a057209 */ /* 0x000fe40007810000 */
[----:B------:R-:W-:Y:S02]  /*4c80*/  FMNMX.FTZ R6, R47, R6, !PT ;  /* 0x000000062f067209 */ /* 0x000fe40007810000 */
[----:B------:R-:W-:Y:S02]  /*4c90*/  FSEL R159, R28, -INF , P1 ;  /* 0xff8000001c9f7808 */ /* 0x000fe40000800000 */
[----:B------:R-:W-:Y:S02]  /*4ca0*/  FSEL R200, R24, -INF , P0 ;  /* 0xff80000018c87808 */ /* 0x000fe40000000000 */
[----:B------:R-:W-:-:S02]  /*4cb0*/  ISETP.GT.AND P1, PT, R3, RZ, PT ;  /* 0x000000ff0300720c */ /* 0x000fc40003f24270 */
[----:B------:R-:W-:Y:S02]  /*4cc0*/  ISETP.GT.AND P0, PT, R3, 0x1, PT ;  /* 0x000000010300780c */ /* 0x000fe40003f04270 */
[----:B------:R-:W-:Y:S02]  /*4cd0*/  FMNMX.FTZ R5, R130, R5, !PT ;  /* 0x0000000582057209 */ /* 0x000fe40007810000 */
[----:B------:R-:W-:Y:S02]  /*4ce0*/  FMNMX.FTZ R6, R112, R6, !PT ;  /* 0x0000000670067209 */ /* 0x000fe40007810000 */
[----:B------:R-:W-:Y:S02]  /*4cf0*/  FSEL R157, R17, -INF , P6 ;  /* 0xff800000119d7808 */ /* 0x000fe40003000000 */
[----:B--2---:R-:W-:Y:S02]  /*4d00*/  FSEL R198, R16, -INF , P2 ;  /* 0xff80000010c67808 */ /* 0x004fe40001000000 */
[----:B------:R-:W-:-:S02]  /*4d10*/  ISETP.GT.AND P6, PT, R3, 0x8, PT ;  /* 0x000000080300780c */ /* 0x000fc40003fc4270 */
[----:B------:R-:W-:Y:S02]  /*4d20*/  FSEL R16, R31, -INF , P1 ;  /* 0xff8000001f107808 */ /* 0x000fe40000800000 */
[----:B------:R-:W-:Y:S01]  /*4d30*/  FSEL R17, R27, -INF , P0 ;  /* 0xff8000001b117808 */ /* 0x000fe20000000000 */
[----:B------:R-:W-:Y:S01]  /*4d40*/  MUFU.TANH R31, R33 ;  /* 0x00000021001f7308 */ /* 0x000fe20000002400 */
[----:B------:R-:W-:Y:S02]  /*4d50*/  FMNMX.FTZ R5, R134, R5, !PT ;  /* 0x0000000586057209 */ /* 0x000fe40007810000 */
[----:B------:R-:W-:Y:S02]  /*4d60*/  FMNMX.FTZ R6, R113, R6, !PT ;  /* 0x0000000671067209 */ /* 0x000fe40007810000 */
[----:B------:R-:W-:Y:S02]  /*4d70*/  ISETP.GT.AND P2, PT, R3, 0x9, PT ;  /* 0x000000090300780c */ /* 0x000fe40003f44270 */
[----:B------:R-:W-:Y:S01]  /*4d80*/  FSEL R24, R73, -INF , P6 ;  /* 0xff80000049187808 */ /* 0x000fe20003000000 */
[----:B------:R-:W-:Y:S01]  /*4d90*/  MUFU.TANH R27, R39 ;  /* 0x00000027001b7308 */ /* 0x000fe20000002400 */
[----:B------:R-:W-:-:S02]  /*4da0*/  FMNMX.FTZ R5, R139, R5, !PT ;  /* 0x000000058b057209 */ /* 0x000fc40007810000 */
[----:B------:R-:W-:Y:S02]  /*4db0*/  FMNMX.FTZ R6, R114, R6, !PT ;  /* 0x0000000672067209 */ /* 0x000fe40007810000 */
[----:B------:R-:W-:Y:S02]  /*4dc0*/  FMNMX.FTZ R8, R16, R17, !PT ;  /* 0x0000001110087209 */ /* 0x000fe40007810000 */
[----:B------:R-:W-:Y:S02]  /*4dd0*/  ISETP.GT.AND P1, PT, R3, 0x10, PT ;  /* 0x000000100300780c */ /* 0x000fe40003f24270 */
[----:B------:R-:W-:Y:S02]  /*4de0*/  FSEL R28, R68, -INF , P2 ;  /* 0xff800000441c7808 */ /* 0x000fe40001000000 */
[----:B------:R-:W-:Y:S02]  /*4df0*/  FMNMX.FTZ R5, R140, R5, !PT ;  /* 0x000000058c057209 */ /* 0x000fe40007810000 */
[----:B------:R-:W-:-:S02]  /*4e00*/  FMNMX.FTZ R6, R115, R6, !PT ;  /* 0x0000000673067209 */ /* 0x000fc40007810000 */
[----:B------:R-:W-:Y:S02]  /*4e10*/  FMNMX.FTZ R8, R24, R8, !PT ;  /* 0x0000000818087209 */ /* 0x000fe40007810000 */
[----:B------:R-:W-:Y:S02]  /*4e20*/  ISETP.GT.AND P0, PT, R3, 0x11, PT ;  /* 0x000000110300780c */ /* 0x000fe40003f04270 */
[----:B------:R-:W-:Y:S02]  /*4e30*/  FSEL R44, R53, -INF , P1 ;  /* 0xff800000352c7808 */ /* 0x000fe40000800000 */
[----:B------:R-:W-:Y:S02]  /*4e40*/  FMNMX.FTZ R5, R141, R5, !PT ;  /* 0x000000058d057209 */ /* 0x000fe40007810000 */
[----:B------:R-:W-:Y:S02]  /*4e50*/  FMNMX.FTZ R6, R143, R6, !PT ;  /* 0x000000068f067209 */ /* 0x000fe40007810000 */
[----:B------:R-:W-:-:S02]  /*4e60*/  FMNMX.FTZ R8, R28, R8, !PT ;  /* 0x000000081c087209 */ /* 0x000fc40007810000 */
[C---:B------:R-:W-:Y:S02]  /*4e70*/  ISETP.GT.AND P6, PT, R3.reuse, 0x18, PT ;  /* 0x000000180300780c */ /* 0x040fe40003fc4270 */
[----:B------:R-:W-:Y:S02]  /*4e80*/  FSEL R96, R52, -INF , P0 ;  /* 0xff80000034607808 */ /* 0x000fe40000000000 */
[----:B------:R-:W-:Y:S02]  /*4e90*/  FMNMX.FTZ R5, R142, R5, !PT ;  /* 0x000000058e057209 */ /* 0x000fe40007810000 */
[----:B------:R-:W-:Y:S02]  /*4ea0*/  FMNMX.FTZ R6, R144, R6, !PT ;  /* 0x0000000690067209 */ /* 0x000fe40007810000 */
[----:B------:R-:W-:Y:S02]  /*4eb0*/  FMNMX.FTZ R8, R44, R8, !PT ;  /* 0x000000082c087209 */ /* 0x000fe40007810000 */
[----:B------:R-:W-:-:S02]  /*4ec0*/  ISETP.GT.AND P2, PT, R3, 0x19, PT ;  /* 0x000000190300780c */ /* 0x000fc40003f44270 */
[----:B------:R-:W-:Y:S02]  /*4ed0*/  FSEL R97, R87, -INF , P6 ;  /* 0xff80000057617808 */ /* 0x000fe40003000000 */
[----:B------:R-:W-:Y:S02]  /*4ee0*/  FMNMX.FTZ R5, R147, R5, !PT ;  /* 0x0000000593057209 */ /* 0x000fe40007810000 */
[----:B------:R-:W-:Y:S02]  /*4ef0*/  FMNMX.FTZ R6, R145, R6, !PT ;  /* 0x0000000691067209 */ /* 0x000fe40007810000 */
[----:B------:R-:W-:Y:S02]  /*4f00*/  FMNMX.FTZ R8, R96, R8, !PT ;  /* 0x0000000860087209 */ /* 0x000fe40007810000 */
[----:B------:R-:W-:Y:S02]  /*4f10*/  ISETP.GT.AND P1, PT, R3, 0x20, PT ;  /* 0x000000200300780c */ /* 0x000fe40003f24270 */
[----:B------:R-:W-:-:S02]  /*4f20*/  FSEL R98, R125, -INF , P2 ;  /* 0xff8000007d627808 */ /* 0x000fc40001000000 */
[----:B------:R-:W-:Y:S02]  /*4f30*/  FMNMX.FTZ R5, R154, R5, !PT ;  /* 0x000000059a057209 */ /* 0x000fe40007810000 */
[----:B------:R-:W-:Y:S02]  /*4f40*/  FMNMX.FTZ R6, R146, R6, !PT ;  /* 0x0000000692067209 */ /* 0x000fe40007810000 */
[----:B------:R-:W-:Y:S02]  /*4f50*/  FMNMX.FTZ R8, R97, R8, !PT ;  /* 0x0000000861087209 */ /* 0x000fe40007810000 */
[----:B------:R-:W-:Y:S02]  /*4f60*/  ISETP.GT.AND P0, PT, R3, 0x21, PT ;  /* 0x000000210300780c */ /* 0x000fe40003f04270 */
[----:B------:R-:W-:Y:S02]  /*4f70*/  FSEL R122, R82, -INF , P1 ;  /* 0xff800000527a7808 */ /* 0x000fe40000800000 */
        /* <DEDUP_REMOVED lines=13> */
[----:B------:R-:W-:Y:S02]  /*5050*/  ISETP.GT.AND P1, PT, R3, 0x30, PT ;  /* 0x000000300300780c */ /* 0x000fe40003f24270 */
[----:B------:R-:W-:Y:S02]  /*5060*/  FMNMX.FTZ R5, R165, R5, !PT ;  /* 0x00000005a5057209 */ /* 0x000fe40007810000 */
[----:B------:R-:W-:Y:S02]  /*5070*/  FSEL R128, R128, -INF , P2 ;  /* 0xff80000080807808 */ /* 0x000fe40001000000 */
[----:B------:R-:W-:Y:S02]  /*5080*/  FMNMX.FTZ R6, R168, R6, !PT ;  /* 0x00000006a8067209 */ /* 0x000fe40007810000 */
[----:B------:R-:W-:Y:S02]  /*5090*/  FMNMX.FTZ R8, R123, R8, !PT ;  /* 0x000000087b087209 */ /* 0x000fe40007810000 */
[----:B------:R-:W-:-:S02]  /*50a0*/  ISETP.GT.AND P0, PT, R3, 0x31, PT ;  /* 0x000000310300780c */ /* 0x000fc40003f04270 */
[----:B------:R-:W-:Y:S02]  /*50b0*/  FMNMX.FTZ R5, R199, R5, !PT ;  /* 0x00000005c7057209 */ /* 0x000fe40007810000 */
[----:B------:R-:W-:Y:S02]  /*50c0*/  FMNMX.FTZ R6, R179, R6, !PT ;  /* 0x00000006b3067209 */ /* 0x000fe40007810000 */
[----:B------:R-:W-:Y:S02]  /*50d0*/  FSEL R131, R131, -INF , P1 ;  /* 0xff80000083837808 */ /* 0x000fe40000800000 */
[----:B------:R-:W-:Y:S02]  /*50e0*/  FMNMX.FTZ R8, R128, R8, !PT ;  /* 0x0000000880087209 */ /* 0x000fe40007810000 */
[----:B------:R-:W-:Y:S02]  /*50f0*/  ISETP.GT.AND P6, PT, R3, 0x38, PT ;  /* 0x000000380300780c */ /* 0x000fe40003fc4270 */
[----:B------:R-:W-:-:S02]  /*5100*/  FMNMX.FTZ R5, R204, R5, !PT ;  /* 0x00000005cc057209 */ /* 0x000fc40007810000 */
[----:B------:R-:W-:Y:S02]  /*5110*/  FMNMX.FTZ R6, R180, R6, !PT ;  /* 0x00000006b4067209 */ /* 0x000fe40007810000 */
[----:B------:R-:W-:Y:S02]  /*5120*/  FSEL R136, R9, -INF , P0 ;  /* 0xff80000009887808 */ /* 0x000fe40000000000 */
[----:B------:R-:W-:Y:S02]  /*5130*/  FMNMX.FTZ R8, R131, R8, !PT ;  /* 0x0000000883087209 */ /* 0x000fe40007810000 */
[----:B------:R-:W-:Y:S02]  /*5140*/  FSEL R182, R32, -INF , P3 ;  /* 0xff80000020b67808 */ /* 0x000fe40001800000 */
[----:B------:R-:W-:Y:S01]  /*5150*/  ISETP.GT.AND P2, PT, R3, 0x39, PT ;  /* 0x000000390300780c */ /* 0x000fe20003f44270 */
[----:B------:R-:W-:Y:S01]  /*5160*/  MUFU.TANH R32, R30 ;  /* 0x0000001e00207308 */ /* 0x000fe20000002400 */
[----:B------:R-:W-:-:S02]  /*5170*/  FMNMX.FTZ R5, R205, R5, !PT ;  /* 0x00000005cd057209 */ /* 0x000fc40007810000 */
[----:B------:R-:W-:Y:S02]  /*5180*/  FMNMX.FTZ R6, R181, R6, !PT ;  /* 0x00000006b5067209 */ /* 0x000fe40007810000 */
[----:B------:R-:W-:Y:S02]  /*5190*/  FSEL R129, R129, -INF , P6 ;  /* 0xff80000081817808 */ /* 0x000fe40003000000 */
[----:B------:R-:W-:Y:S01]  /*51a0*/  FMNMX.FTZ R8, R136, R8, !PT ;  /* 0x0000000888087209 */ /* 0x000fe20007810000 */
[----:B------:R-:W-:Y:S01]  /*51b0*/  MUFU.TANH R30, R35 ;  /* 0x00000023001e7308 */ /* 0x000fe20000002400 */
[----:B------:R-:W-:Y:S02]  /*51c0*/  ISETP.GT.AND P1, PT, R3, 0x40, PT ;  /* 0x000000400300780c */ /* 0x000fe40003f24270 */
[----:B------:R-:W-:Y:S02]  /*51d0*/  FMNMX.FTZ R5, R192, R5, !PT ;  /* 0x00000005c0057209 */ /* 0x000fe40007810000 */
[----:B------:R-:W-:-:S02]  /*51e0*/  FMNMX.FTZ R6, R182, R6, !PT ;  /* 0x00000006b6067209 */ /* 0x000fc40007810000 */
[----:B------:R-:W-:Y:S02]  /*51f0*/  FSEL R137, R137, -INF , P2 ;  /* 0xff80000089897808 */ /* 0x000fe40001000000 */
[----:B------:R-:W-:Y:S02]  /*5200*/  FMNMX.FTZ R8, R129, R8, !PT ;  /* 0x0000000881087209 */ /* 0x000fe40007810000 */
[----:B------:R-:W-:Y:S02]  /*5210*/  FMNMX.FTZ R5, R201, R5, !PT ;  /* 0x00000005c9057209 */ /* 0x000fe40007810000 */
[----:B------:R-:W-:Y:S02]  /*5220*/  ISETP.GT.AND P0, PT, R3, 0x41, PT ;  /* 0x000000410300780c */ /* 0x000fe40003f04270 */
[----:B------:R-:W-:Y:S02]  /*5230*/  FMNMX.FTZ R6, R159, R6, !PT ;  /* 0x000000069f067209 */ /* 0x000fe40007810000 */
        /* <DEDUP_REMOVED lines=14> */
[----:B------:R-:W-:Y:S01]  /*5320*/  ISETP.GT.AND P2, PT, R3, 0x50, PT ;  /* 0x000000500300780c */ /* 0x000fe20003f44270 */
[----:B------:R-:W1:Y:S01]  /*5330*/  SHFL.BFLY PT, R73, R5, 0x2, 0x1f ;  /* 0x0c401f0005497f89 */ /* 0x000e6200000e0000 */
[----:B------:R-:W-:Y:S02]  /*5340*/  FSEL R160, R160, -INF , P0 ;  /* 0xff800000a0a07808 */ /* 0x000fe40000000000 */
[----:B------:R-:W-:Y:S01]  /*5350*/  FMNMX.FTZ R8, R155, R8, !PT ;  /* 0x000000089b087209 */ /* 0x000fe20007810000 */
[----:B------:R-:W2:Y:S01]  /*5360*/  SHFL.BFLY PT, R9, R6, 0x2, 0x1f ;  /* 0x0c401f0006097f89 */ /* 0x000ea200000e0000 */
[----:B------:R-:W-:Y:S02]  /*5370*/  ISETP.GT.AND P1, PT, R3, 0x51, PT ;  /* 0x000000510300780c */ /* 0x000fe40003f24270 */
[----:B------:R-:W-:-:S02]  /*5380*/  FSEL R169, R169, -INF , P2 ;  /* 0xff800000a9a97808 */ /* 0x000fc40001000000 */
[----:B------:R-:W-:Y:S02]  /*5390*/  FMNMX.FTZ R8, R160, R8, !PT ;  /* 0x00000008a0087209 */ /* 0x000fe40007810000 */
[----:B------:R-:W-:Y:S02]  /*53a0*/  ISETP.GT.AND P0, PT, R3, 0x58, PT ;  /* 0x000000580300780c */ /* 0x000fe40003f04270 */
[----:B------:R-:W-:Y:S02]  /*53b0*/  FSEL R172, R172, -INF , P1 ;  /* 0xff800000acac7808 */ /* 0x000fe40000800000 */
[----:B------:R-:W-:Y:S02]  /*53c0*/  FMNMX.FTZ R8, R169, R8, !PT ;  /* 0x00000008a9087209 */ /* 0x000fe40007810000 */
[----:B------:R-:W-:Y:S02]  /*53d0*/  ISETP.GT.AND P3, PT, R7, RZ, PT ;  /* 0x000000ff0700720c */ /* 0x000fe40003f64270 */
[----:B------:R-:W-:-:S02]  /*53e0*/  ISETP.GT.AND P6, PT, R3, 0x59, PT ;  /* 0x000000590300780c */ /* 0x000fc40003fc4270 */
[----:B------:R-:W-:Y:S02]  /*53f0*/  FSEL R171, R63, -INF , P0 ;  /* 0xff8000003fab7808 */ /* 0x000fe40000000000 */
[----:B------:R-:W-:Y:S02]  /*5400*/  FMNMX.FTZ R8, R172, R8, !PT ;  /* 0x00000008ac087209 */ /* 0x000fe40007810000 */
[----:B------:R-:W-:Y:S02]  /*5410*/  FSEL R15, R126, -INF , P3 ;  /* 0xff8000007e0f7808 */ /* 0x000fe40001800000 */
[C---:B------:R-:W-:Y:S02]  /*5420*/  ISETP.GT.AND P3, PT, R3.reuse, 0x60, PT ;  /* 0x000000600300780c */ /* 0x040fe40003f64270 */
[C---:B------:R-:W-:Y:S02]  /*5430*/  ISETP.GT.AND P2, PT, R3.reuse, 0x61, PT ;  /* 0x000000610300780c */ /* 0x040fe40003f44270 */
[----:B------:R-:W-:-:S02]  /*5440*/  ISETP.GT.AND P1, PT, R3, 0x68, PT ;  /* 0x000000680300780c */ /* 0x000fc40003f24270 */
[----:B------:R-:W-:Y:S02]  /*5450*/  ISETP.GT.AND P0, PT, R3, 0x69, PT ;  /* 0x000000690300780c */ /* 0x000fe40003f04270 */
[----:B------:R-:W-:Y:S02]  /*5460*/  FSEL R175, R62, -INF , P6 ;  /* 0xff8000003eaf7808 */ /* 0x000fe40003000000 */
[----:B------:R-:W-:Y:S02]  /*5470*/  FMNMX.FTZ R3, R171, R8, !PT ;  /* 0x00000008ab037209 */ /* 0x000fe40007810000 */
[----:B------:R-:W-:Y:S02]  /*5480*/  FSEL R219, R58, -INF , P3 ;  /* 0xff8000003adb7808 */ /* 0x000fe40001800000 */
[----:B------:R-:W-:Y:S02]  /*5490*/  FMNMX.FTZ R3, R175, R3, !PT ;  /* 0x00000003af037209 */ /* 0x000fe40007810000 */
[----:B------:R-:W-:-:S02]  /*54a0*/  ISETP.GT.AND P6, PT, R7, 0x1, PT ;  /* 0x000000010700780c */ /* 0x000fc40003fc4270 */
[----:B------:R-:W-:Y:S02]  /*54b0*/  FSEL R218, R54, -INF , P2 ;  /* 0xff80000036da7808 */ /* 0x000fe40001000000 */
[----:B------:R-:W-:Y:S02]  /*54c0*/  FMNMX.FTZ R3, R219, R3, !PT ;  /* 0x00000003db037209 */ /* 0x000fe40007810000 */
[----:B------:R-:W-:Y:S02]  /*54d0*/  ISETP.GT.AND P3, PT, R7, 0x8, PT ;  /* 0x000000080700780c */ /* 0x000fe40003f64270 */
[----:B------:R-:W-:Y:S02]  /*54e0*/  FSEL R14, R177, -INF , P6 ;  /* 0xff800000b10e7808 */ /* 0x000fe40003000000 */
[----:B------:R-:W-:Y:S02]  /*54f0*/  FSEL R221, R12, -INF , P1 ;  /* 0xff8000000cdd7808 */ /* 0x000fe40000800000 */
[----:B------:R-:W-:-:S02]  /*5500*/  FMNMX.FTZ R3, R218, R3, !PT ;  /* 0x00000003da037209 */ /* 0x000fc40007810000 */
[----:B-1----:R-:W-:Y:S02]  /*5510*/  FMNMX.FTZ R73, R73, R5, !PT ;  /* 0x0000000549497209 */ /* 0x002fe40007810000 */
[----:B--2---:R-:W-:Y:S02]  /*5520*/  FMNMX.FTZ R6, R6, R9, !PT ;  /* 0x0000000906067209 */ /* 0x004fe40007810000 */
[----:B------:R-:W1:Y:S01]  /*5530*/  MUFU.TANH R9, R29 ;  /* 0x0000001d00097308 */ /* 0x000e620000002400 */
[----:B------:R-:W-:Y:S02]  /*5540*/  ISETP.GT.AND P2, PT, R7, 0x9, PT ;  /* 0x000000090700780c */ /* 0x000fe40003f44270 */
[----:B------:R-:W-:Y:S02]  /*5550*/  FSEL R13, R103, -INF , P3 ;  /* 0xff800000670d7808 */ /* 0x000fe40001800000 */
[----:B------:R-:W-:Y:S02]  /*5560*/  FMNMX.FTZ R5, R15, R14, !PT ;  /* 0x0000000e0f057209 */ /* 0x000fe40007810000 */
[----:B------:R-:W-:Y:S01]  /*5570*/  FSEL R251, R10, -INF , P0 ;  /* 0xff8000000afb7808 */ /* 0x000fe20000000000 */
[----:B------:R-:W2:Y:S01]  /*5580*/  MUFU.TANH R29, R36 ;  /* 0x00000024001d7308 */ /* 0x000ea20000002400 */
[----:B------:R-:W-:-:S02]  /*5590*/  FMNMX.FTZ R3, R221, R3, !PT ;  /* 0x00000003dd037209 */ /* 0x000fc40007810000 */
[----:B------:R-:W-:Y:S02]  /*55a0*/  ISETP.GT.AND P1, PT, R7, 0x10, PT ;  /* 0x000000100700780c */ /* 0x000fe40003f24270 */
[----:B------:R-:W-:Y:S02]  /*55b0*/  FSEL R12, R127, -INF , P2 ;  /* 0xff8000007f0c7808 */ /* 0x000fe40001000000 */
[----:B------:R-:W-:Y:S02]  /*55c0*/  FMNMX.FTZ R5, R13, R5, !PT ;  /* 0x000000050d057209 */ /* 0x000fe40007810000 */
[----:B------:R-:W-:Y:S02]  /*55d0*/  FMNMX.FTZ R3, R251, R3, !PT ;  /* 0x00000003fb037209 */ /* 0x000fe40007810000 */
[----:B------:R-:W-:Y:S02]  /*55e0*/  ISETP.GT.AND P0, PT, R7, 0x11, PT ;  /* 0x000000110700780c */ /* 0x000fe40003f04270 */
[----:B------:R-:W-:Y:S01]  /*55f0*/  FSEL R68, R74, -INF , P1 ;  /* 0xff8000004a447808 */ /* 0x000fe20000800000 */
[----:B------:R-:W3:Y:S01]  /*5600*/  SHFL.BFLY PT, R8, R3, 0x2, 0x1f ;  /* 0x0c401f0003087f89 */ /* 0x000ee200000e0000 */
[----:B------:R-:W-:-:S02]  /*5610*/  FMNMX.FTZ R5, R12, R5, !PT ;  /* 0x000000050c057209 */ /* 0x000fc40007810000 */
[----:B------:R-:W-:Y:S02]  /*5620*/  ISETP.GT.AND P1, PT, R7, 0x18, PT ;  /* 0x000000180700780c */ /* 0x000fe40003f24270 */
[----:B------:R-:W-:Y:S02]  /*5630*/  FSEL R69, R71, -INF , P0 ;  /* 0xff80000047457808 */ /* 0x000fe40000000000 */
[----:B------:R-:W-:Y:S01]  /*5640*/  FMNMX.FTZ R5, R68, R5, !PT ;  /* 0x0000000544057209 */ /* 0x000fe20007810000 */
[----:B------:R-:W-:Y:S01]  /*5650*/  SHFL.BFLY PT, R71, R6, 0x1, 0x1f ;  /* 0x0c201f0006477f89 */ /* 0x000fe200000e0000 */
[----:B------:R-:W-:Y:S02]  /*5660*/  ISETP.GT.AND P0, PT, R7, 0x19, PT ;  /* 0x000000190700780c */ /* 0x000fe40003f04270 */
[----:B-1----:R-:W-:Y:S02]  /*5670*/  FSEL R75, R9, -INF , P1 ;  /* 0xff800000094b7808 */ /* 0x002fe40000800000 */
[----:B------:R-:W-:Y:S01]  /*5680*/  FMNMX.FTZ R5, R69, R5, !PT ;  /* 0x0000000545057209 */ /* 0x000fe20007810000 */
[----:B------:R-:W1:Y:S01]  /*5690*/  SHFL.BFLY PT, R9, R73, 0x1, 0x1f ;  /* 0x0c201f0049097f89 */ /* 0x000e6200000e0000 */
[----:B------:R-:W-:-:S02]  /*56a0*/  ISETP.GT.AND P1, PT, R7, 0x20, PT ;  /* 0x000000200700780c */ /* 0x000fc40003f24270 */
[----:B------:R-:W-:Y:S01]  /*56b0*/  FSEL R74, R189, -INF , P0 ;  /* 0xff800000bd4a7808 */ /* 0x000fe20000000000 */
[----:B------:R-:W-:Y:S01]  /*56c0*/  IMAD.MOV.U32 R189, RZ, RZ, R202 ;  /* 0x000000ffffbd7224 */ /* 0x000fe200078e00ca */
[----:B------:R-:W-:Y:S02]  /*56d0*/  FMNMX.FTZ R5, R75, R5, !PT ;  /* 0x000000054b057209 */ /* 0x000fe40007810000 */
[----:B------:R-:W-:Y:S02]  /*56e0*/  ISETP.GT.AND P0, PT, R7, 0x21, PT ;  /* 0x000000210700780c */ /* 0x000fe40003f04270 */
[----:B------:R-:W-:Y:S01]  /*56f0*/  FSEL R116, R187, -INF , P1 ;  /* 0xff800000bb747808 */ /* 0x000fe20000800000 */
[----:B------:R-:W-:Y:S01]  /*5700*/  IMAD.MOV.U32 R187, RZ, RZ, R201 ;  /* 0x000000ffffbb7224 */ /* 0x000fe200078e00c9 */
[----:B------:R-:W-:Y:S02]  /*5710*/  FMNMX.FTZ R5, R74, R5, !PT ;  /* 0x000000054a057209 */ /* 0x000fe40007810000 */
[----:B------:R-:W-:-:S02]  /*5720*/  ISETP.GT.AND P1, PT, R7, 0x28, PT ;  /* 0x000000280700780c */ /* 0x000fc40003f24270 */
[----:B------:R-:W-:Y:S01]  /*5730*/  FSEL R117, R188, -INF , P0 ;  /* 0xff800000bc757808 */ /* 0x000fe20000000000 */
[----:B------:R-:W-:Y:S01]  /*5740*/  IMAD.MOV.U32 R188, RZ, RZ, R200 ;  /* 0x000000ffffbc7224 */ /* 0x000fe200078e00c8 */
[----:B------:R-:W-:Y:S02]  /*5750*/  FMNMX.FTZ R5, R116, R5, !PT ;  /* 0x0000000574057209 */ /* 0x000fe40007810000 */
[----:B------:R-:W-:Y:S02]  /*5760*/  ISETP.GT.AND P0, PT, R7, 0x29, PT ;  /* 0x000000290700780c */ /* 0x000fe40003f04270 */
[----:B------:R-:W-:Y:S02]  /*5770*/  FSEL R118, R185, -INF , P1 ;  /* 0xff800000b9767808 */ /* 0x000fe40000800000 */
[----:B------:R-:W-:Y:S02]  /*5780*/  FMNMX.FTZ R5, R117, R5, !PT ;  /* 0x0000000575057209 */ /* 0x000fe40007810000 */
[----:B---3--:R-:W-:-:S02]  /*5790*/  FMNMX.FTZ R10, R3, R8, !PT ;  /* 0x00000008030a7209 */ /* 0x008fc40007810000 */
[C---:B------:R-:W-:Y:S01]  /*57a0*/  ISETP.GT.AND P1, PT, R7.reuse, 0x30, PT ;  /* 0x000000300700780c */ /* 0x040fe20003f24270 */
[----:B------:R3:W4:Y:S01]  /*57b0*/  MUFU.TANH R8, R38 ;  /* 0x0000002600087308 */ /* 0x0007220000002400 */
[----:B------:R-:W-:Y:S01]  /*57c0*/  FSEL R120, R186, -INF , P0 ;  /* 0xff800000ba787808 */ /* 0x000fe20000000000 */
[----:B------:R-:W5:Y:S01]  /*57d0*/  SHFL.BFLY PT, R70, R10, 0x1, 0x1f ;  /* 0x0c201f000a467f89 */ /* 0x000f6200000e0000 */
[----:B------:R-:W-:Y:S01]  /*57e0*/  FMNMX.FTZ R3, R118, R5, !PT ;  /* 0x0000000576037209 */ /* 0x000fe20007810000 */
[----:B------:R-:W-:Y:S01]  /*57f0*/  IMAD.MOV.U32 R186, RZ, RZ, R199 ;  /* 0x000000ffffba7224 */ /* 0x000fe200078e00c7 */
[----:B------:R-:W-:Y:S02]  /*5800*/  ISETP.GT.AND P0, PT, R7, 0x31, PT ;  /* 0x000000310700780c */ /* 0x000fe40003f04270 */
[----:B------:R-:W-:Y:S02]  /*5810*/  FSEL R132, R178, -INF , P1 ;  /* 0xff800000b2847808 */ /* 0x000fe40000800000 */
[----:B------:R-:W-:-:S02]  /*5820*/  FMNMX.FTZ R3, R120, R3, !PT ;  /* 0x0000000378037209 */ /* 0x000fc40007810000 */
[C---:B------:R-:W-:Y:S02]  /*5830*/  ISETP.GT.AND P1, PT, R7.reuse, 0x38, PT ;  /* 0x000000380700780c */ /* 0x040fe40003f24270 */
[----:B------:R-:W-:Y:S02]  /*5840*/  FSEL R133, R184, -INF , P0 ;  /* 0xff800000b8857808 */ /* 0x000fe40000000000 */
[----:B------:R-:W-:Y:S01]  /*5850*/  FMNMX.FTZ R3, R132, R3, !PT ;  /* 0x0000000384037209 */ /* 0x000fe20007810000 */
[----:B---3--:R-:W-:Y:S01]  /*5860*/  LDSM.16.MT88.4 R36, [R226+0x100] ;  /* 0x00010000e224783b */ /* 0x008fe20000004200 */
[----:B------:R-:W-:Y:S02]  /*5870*/  ISETP.GT.AND P0, PT, R7, 0x39, PT ;  /* 0x000000390700780c */ /* 0x000fe40003f04270 */
[----:B------:R-:W-:Y:S02]  /*5880*/  FSEL R135, R138, -INF , P1 ;  /* 0xff8000008a877808 */ /* 0x000fe40000800000 */
[----:B------:R-:W-:-:S02]  /*5890*/  FMNMX.FTZ R3, R133, R3, !PT ;  /* 0x0000000385037209 */ /* 0x000fc40007810000 */
[----:B------:R-:W-:Y:S02]  /*58a0*/  ISETP.GT.AND P1, PT, R7, 0x40, PT ;  /* 0x000000400700780c */ /* 0x000fe40003f24270 */
[----:B------:R-:W-:Y:S02]  /*58b0*/  FSEL R138, R176, -INF , P0 ;  /* 0xff800000b08a7808 */ /* 0x000fe40000000000 */
[----:B------:R-:W-:Y:S02]  /*58c0*/  FMNMX.FTZ R3, R135, R3, !PT ;  /* 0x0000000387037209 */ /* 0x000fe40007810000 */
[----:B------:R-:W-:Y:S02]  /*58d0*/  ISETP.GT.AND P0, PT, R7, 0x41, PT ;  /* 0x000000410700780c */ /* 0x000fe40003f04270 */
[----:B------:R-:W-:Y:S02]  /*58e0*/  FSEL R148, R102, -INF , P1 ;  /* 0xff80000066947808 */ /* 0x000fe40000800000 */
[----:B------:R-:W-:-:S02]  /*58f0*/  FMNMX.FTZ R3, R138, R3, !PT ;  /* 0x000000038a037209 */ /* 0x000fc40007810000 */
[----:B------:R-:W-:Y:S02]  /*5900*/  ISETP.GT.AND P3, PT, R7, 0x48, PT ;  /* 0x000000480700780c */ /* 0x000fe40003f64270 */
[----:B------:R-:W-:Y:S02]  /*5910*/  FSEL R149, R99, -INF , P0 ;  /* 0xff80000063957808 */ /* 0x000fe40000000000 */
[----:B------:R-:W-:Y:S02]  /*5920*/  FMNMX.FTZ R3, R148, R3, !PT ;  /* 0x0000000394037209 */ /* 0x000fe40007810000 */
[----:B-1----:R-:W-:Y:S02]  /*5930*/  FMNMX.FTZ R73, R73, R9, !PT ;  /* 0x0000000949497209 */ /* 0x002fe40007810000 */
[----:B------:R-:W-:Y:S01]  /*5940*/  ISETP.GT.AND P2, PT, R7, 0x49, PT ;  /* 0x000000490700780c */ /* 0x000fe20003f44270 */
[----:B------:R-:W1:Y:S01]  /*5950*/  MUFU.TANH R9, R48 ;  /* 0x0000003000097308 */ /* 0x000e620000002400 */
[----:B------:R-:W-:-:S02]  /*5960*/  FSEL R150, R79, -INF , P3 ;  /* 0xff8000004f967808 */ /* 0x000fc40001800000 */
[----:B------:R-:W-:Y:S02]  /*5970*/  FMNMX.FTZ R3, R149, R3, !PT ;  /* 0x0000000395037209 */ /* 0x000fe40007810000 */
[----:B------:R-:W-:Y:S01]  /*5980*/  FMNMX.FTZ R71, R6, R71, !PT ;  /* 0x0000004706477209 */ /* 0x000fe20007810000 */
[C---:B------:R-:W-:Y:S01]  /*5990*/  FMUL.FTZ R6, R73.reuse, c[0x0][0x2d0] ;  /* 0x0000b40049067a20 */ /* 0x040fe20000410000 */
[----:B------:R-:W-:Y:S02]  /*59a0*/  FSETP.NEU.FTZ.AND P0, PT, R73, -INF , PT ;  /* 0xff8000004900780b */ /* 0x000fe40003f1d000 */
[----:B------:R-:W-:Y:S02]  /*59b0*/  ISETP.GT.AND P1, PT, R7, 0x50, PT ;  /* 0x000000500700780c */ /* 0x000fe40003f24270 */
[----:B------:R-:W-:Y:S02]  /*59c0*/  FSEL R152, R94, -INF , P2 ;  /* 0xff8000005e987808 */ /* 0x000fe40001000000 */
[----:B------:R-:W-:-:S02]  /*59d0*/  FMNMX.FTZ R3, R150, R3, !PT ;  /* 0x0000000396037209 */ /* 0x000fc40007810000 */
[----:B------:R-:W-:Y:S02]  /*59e0*/  FSEL R6, R6, RZ, P0 ;  /* 0x000000ff06067208 */ /* 0x000fe40000000000 */
[----:B------:R-:W-:Y:S02]  /*59f0*/  ISETP.GT.AND P0, PT, R7, 0x51, PT ;  /* 0x000000510700780c */ /* 0x000fe40003f04270 */
[----:B------:R-:W-:Y:S01]  /*5a00*/  FSEL R170, R170, -INF , P1 ;  /* 0xff800000aaaa7808 */ /* 0x000fe20000800000 */
[----:B------:R-:W-:Y:S01]  /*5a10*/  FFMA.FTZ R5, R11, c[0x0][0x2d0], -R6 ;  /* 0x0000b4000b057a23 */ /* 0x000fe20000010806 */
[----:B------:R-:W-:Y:S02]  /*5a20*/  FMNMX.FTZ R3, R152, R3, !PT ;  /* 0x0000000398037209 */ /* 0x000fe40007810000 */
[----:B------:R-:W-:Y:S01]  /*5a30*/  ISETP.GT.AND P2, PT, R7, 0x58, PT ;  /* 0x000000580700780c */ /* 0x000fe20003f44270 */
[----:B------:R3:W-:Y:S01]  /*5a40*/  MUFU.EX2 R220, R5 ;  /* 0x0000000500dc7308 */ /* 0x0007e20000000800 */
[----:B------:R-:W-:-:S02]  /*5a50*/  FSEL R173, R32, -INF , P0 ;  /* 0xff80000020ad7808 */ /* 0x000fc40000000000 */
[----:B------:R-:W-:Y:S01]  /*5a60*/  FMNMX.FTZ R3, R170, R3, !PT ;  /* 0x00000003aa037209 */ /* 0x000fe20007810000 */
[----:B------:R-:W-:Y:S01]  /*5a70*/  LDSM.16.MT88.4 R32, [R225+0x100] ;  /* 0x00010000e120783b */ /* 0x000fe20000004200 */
[----:B------:R-:W-:Y:S02]  /*5a80*/  ISETP.GT.AND P1, PT, R7, 0x59, PT ;  /* 0x000000590700780c */ /* 0x000fe40003f24270 */
[----:B------:R-:W-:Y:S02]  /*5a90*/  FSEL R174, R31, -INF , P2 ;  /* 0xff8000001fae7808 */ /* 0x000fe40001000000 */
[----:B------:R-:W-:Y:S02]  /*5aa0*/  FMNMX.FTZ R3, R173, R3, !PT ;  /* 0x00000003ad037209 */ /* 0x000fe40007810000 */
[----:B------:R-:W-:Y:S02]  /*5ab0*/  ISETP.GT.AND P0, PT, R7, 0x60, PT ;  /* 0x000000600700780c */ /* 0x000fe40003f04270 */
[----:B------:R-:W-:-:S02]  /*5ac0*/  FSEL R176, R30, -INF , P1 ;  /* 0xff8000001eb07808 */ /* 0x000fc40000800000 */
[----:B------:R-:W-:Y:S01]  /*5ad0*/  FMNMX.FTZ R3, R174, R3, !PT ;  /* 0x00000003ae037209 */ /* 0x000fe20007810000 */
[----:B---3--:R-:W-:Y:S01]  /*5ae0*/  FFMA.FTZ R5, R18, c[0x0][0x2d0], -R6 ;  /* 0x0000b40012057a23 */ /* 0x008fe20000010806 */
[----:B------:R-:W-:Y:S02]  /*5af0*/  ISETP.GT.AND P2, PT, R7, 0x61, PT ;  /* 0x000000610700780c */ /* 0x000fe40003f44270 */
[----:B--2---:R-:W-:Y:S01]  /*5b00*/  FSEL R216, R29, -INF , P0 ;  /* 0xff8000001dd87808 */ /* 0x004fe20000000000 */
[----:B------:R2:W-:Y:S01]  /*5b10*/  MUFU.EX2 R217, R5 ;  /* 0x0000000500d97308 */ /* 0x0005e20000000800 */
[----:B------:R-:W-:Y:S02]  /*5b20*/  FMNMX.FTZ R3, R176, R3, !PT ;  /* 0x00000003b0037209 */ /* 0x000fe40007810000 */
[----:B------:R-:W-:Y:S02]  /*5b30*/  ISETP.GT.AND P1, PT, R7, 0x68, PT ;  /* 0x000000680700780c */ /* 0x000fe40003f24270 */
[----:B------:R-:W-:-:S02]  /*5b40*/  FSEL R214, R27, -INF , P2 ;  /* 0xff8000001bd67808 */ /* 0x000fc40001000000 */
[----:B------:R-:W-:Y:S02]  /*5b50*/  ISETP.GT.AND P0, PT, R7, 0x69, PT ;  /* 0x000000690700780c */ /* 0x000fe40003f04270 */
[----:B----4-:R-:W-:Y:S01]  /*5b60*/  FSEL R208, R8, -INF , P1 ;  /* 0xff80000008d07808 */ /* 0x010fe20000800000 */
[----:B------:R-:W-:Y:S01]  /*5b70*/  FMUL.FTZ R8, R71, c[0x0][0x2d0] ;  /* 0x0000b40047087a20 */ /* 0x000fe20000410000 */
[----:B-1----:R-:W-:Y:S02]  /*5b80*/  FSEL R183, R9, -INF , P0 ;  /* 0xff80000009b77808 */ /* 0x002fe40000000000 */
[----:B------:R-:W-:Y:S02]  /*5b90*/  FSETP.NEU.FTZ.AND P1, PT, R71, -INF , PT ;  /* 0xff8000004700780b */ /* 0x000fe40003f3d000 */
[----:B-----5:R-:W-:Y:S01]  /*5ba0*/  FMNMX.FTZ R70, R70, R10, !PT ;  /* 0x0000000a46467209 */ /* 0x020fe20007810000 */
[----:B--2---:R-:W-:-:S03]  /*5bb0*/  FFMA.FTZ R5, R19, c[0x0][0x2d0], -R6 ;  /* 0x0000b40013057a23 */ /* 0x004fc60000010806 */
[----:B------:R-:W-:Y:S01]  /*5bc0*/  FSETP.NEU.FTZ.AND P0, PT, R70, -INF , PT ;  /* 0xff8000004600780b */ /* 0x000fe20003f1d000 */
[----:B------:R1:W-:Y:S02]  /*5bd0*/  MUFU.EX2 R203, R5 ;  /* 0x0000000500cb7308 */ /* 0x0003e40000000800 */
[----:B-1----:R-:W-:Y:S01]  /*5be0*/  FMNMX.FTZ R5, R216, R3, !PT ;  /* 0x00000003d8057209 */ /* 0x002fe20007810000 */
[----:B------:R-:W-:-:S03]  /*5bf0*/  FFMA.FTZ R3, R20, c[0x0][0x2d0], -R6 ;  /* 0x0000b40014037a23 */ /* 0x000fc60000010806 */
[----:B------:R-:W-:Y:S02]  /*5c00*/  FMNMX.FTZ R5, R214, R5, !PT ;  /* 0x00000005d6057209 */ /* 0x000fe40007810000 */
[----:B------:R1:W-:Y:S02]  /*5c10*/  MUFU.EX2 R158, R3 ;  /* 0x00000003009e7308 */ /* 0x0003e40000000800 */
[----:B------:R-:W-:Y:S02]  /*5c20*/  FMNMX.FTZ R7, R208, R5, !PT ;  /* 0x00000005d0077209 */ /* 0x000fe40007810000 */
[----:B------:R-:W-:Y:S02]  /*5c30*/  FSEL R5, R8, RZ, P1 ;  /* 0x000000ff08057208 */ /* 0x000fe40000800000 */
[----:B------:R-:W-:-:S03]  /*5c40*/  FMNMX.FTZ R7, R183, R7, !PT ;  /* 0x00000007b7077209 */ /* 0x000fc60007810000 */
[----:B------:R-:W-:Y:S02]  /*5c50*/  FFMA.FTZ R8, R25, c[0x0][0x2d0], -R5 ;  /* 0x0000b40019087a23 */ /* 0x000fe40000010805 */
[----:B------:R-:W2:Y:S02]  /*5c60*/  SHFL.BFLY PT, R9, R7, 0x2, 0x1f ;  /* 0x0c401f0007097f89 */ /* 0x000ea400000e0000 */
[----:B------:R3:W-:Y:S01]  /*5c70*/  MUFU.EX2 R252, R8 ;  /* 0x0000000800fc7308 */ /* 0x0007e20000000800 */
[----:B-1----:R-:W-:-:S07]  /*5c80*/  FFMA.FTZ R3, R21, c[0x0][0x2d0], -R6 ;  /* 0x0000b40015037a23 */ /* 0x002fce0000010806 */
[----:B------:R1:W-:Y:S01]  /*5c90*/  MUFU.EX2 R195, R3 ;  /* 0x0000000300c37308 */ /* 0x0003e20000000800 */
[----:B---3--:R-:W-:-:S07]  /*5ca0*/  FFMA.FTZ R8, R26, c[0x0][0x2d0], -R5 ;  /* 0x0000b4001a087a23 */ /* 0x008fce0000010805 */
[----:B------:R-:W3:Y:S01]  /*5cb0*/  MUFU.EX2 R193, R8 ;  /* 0x0000000800c17308 */ /* 0x000ee20000000800 */
[----:B--2---:R-:W-:Y:S01]  /*5cc0*/  FMNMX.FTZ R7, R7, R9, !PT ;  /* 0x0000000907077209 */ /* 0x004fe20007810000 */
[----:B-1----:R-:W-:-:S06]  /*5cd0*/  FFMA.FTZ R3, R22, c[0x0][0x2d0], -R5 ;  /* 0x0000b40016037a23 */ /* 0x002fcc0000010805 */
[----:B------:R1:W-:Y:S01]  /*5ce0*/  MUFU.EX2 R250, R3 ;  /* 0x0000000300fa7308 */ /* 0x0003e20000000800 */
[----:B---3--:R-:W-:Y:S01]  /*5cf0*/  F2FP.PACK_AB R10, R193, R252 ;  /* 0x000000fcc10a723e */ /* 0x008fe200000000ff */
[----:B-1----:R-:W-:Y:S02]  /*5d00*/  FFMA.FTZ R3, R23, c[0x0][0x2d0], -R5 ;  /* 0x0000b40017037a23 */ /* 0x002fe40000010805 */
[----:B------:R-:W-:Y:S04]  /*5d10*/  LDSM.16.MT88.4 R20, [R224+0x100] ;  /* 0x00010000e014783b */ /* 0x000fe80000004200 */
[----:B------:R1:W-:Y:S02]  /*5d20*/  MUFU.EX2 R249, R3 ;  /* 0x0000000300f97308 */ /* 0x0003e40000000800 */
[----:B-1----:R-:W-:-:S05]  /*5d30*/  FMUL.FTZ R3, R70, c[0x0][0x2d0] ;  /* 0x0000b40046037a20 */ /* 0x002fca0000410000 */
[----:B------:R-:W-:-:S05]  /*5d40*/  FSEL R3, R3, RZ, P0 ;  /* 0x000000ff03037208 */ /* 0x000fca0000000000 */
[--C-:B------:R-:W-:Y:S02]  /*5d50*/  FFMA.FTZ R8, R16, c[0x0][0x2d0], -R3.reuse ;  /* 0x0000b40010087a23 */ /* 0x100fe40000010803 */
[--C-:B------:R-:W-:Y:S02]  /*5d60*/  FFMA.FTZ R0, R17, c[0x0][0x2d0], -R3.reuse ;  /* 0x0000b40011007a23 */ /* 0x100fe40000010803 */
[----:B------:R1:W-:Y:S01]  /*5d70*/  MUFU.EX2 R248, R8 ;  /* 0x0000000800f87308 */ /* 0x0003e20000000800 */
[----:B------:R-:W-:Y:S07]  /*5d80*/  LDSM.16.MT88.4 R16, [R227+0x100] ;  /* 0x00010000e310783b */ /* 0x000fee0000004200 */
[----:B------:R2:W3:Y:S01]  /*5d90*/  MUFU.EX2 R222, R0 ;  /* 0x0000000000de7308 */ /* 0x0004e20000000800 */
[----:B-1----:R-:W1:Y:S01]  /*5da0*/  SHFL.BFLY PT, R8, R7, 0x1, 0x1f ;  /* 0x0c201f0007087f89 */ /* 0x002e6200000e0000 */
[----:B--2---:R-:W-:Y:S01]  /*5db0*/  FFMA.FTZ R0, R24, c[0x0][0x2d0], -R3 ;  /* 0x0000b40018007a23 */ /* 0x004fe20000010803 */
[----:B---3--:R-:W-:-:S02]  /*5dc0*/  F2FP.PACK_AB R9, R222, R248 ;  /* 0x000000f8de09723e */ /* 0x008fc400000000ff */
[----:B------:R-:W-:Y:S03]  /*5dd0*/  LDSM.16.MT88.4 R24, [R227+0x900] ;  /* 0x00090000e318783b */ /* 0x000fe60000004200 */
[----:B------:R2:W-:Y:S01]  /*5de0*/  MUFU.EX2 R244, R0 ;  /* 0x0000000000f47308 */ /* 0x0005e20000000800 */
[----:B-1----:R-:W-:Y:S02]  /*5df0*/  FMNMX.FTZ R72, R7, R8, !PT ;  /* 0x0000000807487209 */ /* 0x002fe40007810000 */
[----:B------:R-:W-:Y:S01]  /*5e00*/  F2FP.PACK_AB R8, R249, R250 ;  /* 0x000000faf908723e */ /* 0x000fe200000000ff */
[----:B--2---:R-:W-:Y:S01]  /*5e10*/  FFMA.FTZ R0, R28, c[0x0][0x2d0], -R3 ;  /* 0x0000b4001c007a23 */ /* 0x004fe20000010803 */
[C---:B------:R-:W-:Y:S01]  /*5e20*/  FSETP.NEU.FTZ.AND P0, PT, R72.reuse, -INF , PT ;  /* 0xff8000004800780b */ /* 0x040fe20003f1d000 */
[----:B------:R-:W-:Y:S01]  /*5e30*/  FMUL.FTZ R2, R72, c[0x0][0x2d0] ;  /* 0x0000b40048027a20 */ /* 0x000fe20000410000 */
[----:B------:R-:W1:Y:S01]  /*5e40*/  LDSM.16.MT88.4 R28, [R224+0x900] ;  /* 0x00090000e01c783b */ /* 0x000e620000004200 */
[----:B------:R2:W3:Y:S02]  /*5e50*/  MUFU.EX2 R194, R0 ;  /* 0x0000000000c27308 */ /* 0x0004e40000000800 */
[----:B--2---:R-:W-:Y:S01]  /*5e60*/  FFMA.FTZ R0, R40, c[0x0][0x2d0], -R6 ;  /* 0x0000b40028007a23 */ /* 0x004fe20000010806 */
[----:B---3--:R-:W-:-:S05]  /*5e70*/  F2FP.PACK_AB R11, R194, R244 ;  /* 0x000000f4c20b723e */ /* 0x008fca00000000ff */
[----:B------:R2:W-:Y:S02]  /*5e80*/  MUFU.EX2 R184, R0 ;  /* 0x0000000000b87308 */ /* 0x0005e40000000800 */
[C---:B------:R-:W-:Y:S08]  /*5e90*/  HMMA.16816.F32 R88, R8.reuse, R20, RZ ;  /* 0x000000140858723c */ /* 0x040ff000000018ff */
[----:B------:R-:W-:Y:S01]  /*5ea0*/  HMMA.16816.F32 R84, R8, R16, RZ ;  /* 0x000000100854723c */ /* 0x000fe200000018ff */
[----:B--2---:R-:W-:-:S04]  /*5eb0*/  FFMA.FTZ R0, R41, c[0x0][0x2d0], -R6 ;  /* 0x0000b40029007a23 */ /* 0x004fc80000010806 */
[----:B------:R2:W-:Y:S03]  /*5ec0*/  MUFU.EX2 R4, R0 ;  /* 0x0000000000047308 */ /* 0x0005e60000000800 */
[C---:B------:R-:W-:Y:S08]  /*5ed0*/  HMMA.16816.F32 R64, R8.reuse, R22, RZ ;  /* 0x000000160840723c */ /* 0x040ff000000018ff */
[----:B------:R-:W-:Y:S01]  /*5ee0*/  HMMA.16816.F32 R60, R8, R18, RZ ;  /* 0x00000012083c723c */ /* 0x000fe200000018ff */
[----:B--2---:R-:W-:Y:S01]  /*5ef0*/  FSEL R0, R2, RZ, P0 ;  /* 0x000000ff02007208 */ /* 0x004fe20000000000 */
[----:B------:R-:W-:-:S06]  /*5f00*/  FFMA.FTZ R2, R42, c[0x0][0x2d0], -R6 ;  /* 0x0000b4002a027a23 */ /* 0x000fcc0000010806 */
[C---:B------:R-:W-:Y:S01]  /*5f10*/  HMMA.16816.F32 R80, R8.reuse, R32, RZ ;  /* 0x000000200850723c */ /* 0x040fe200000018ff */
[----:B------:R-:W-:Y:S01]  /*5f20*/  PLOP3.LUT P0, PT, PT, PT, UP0, 0x80, 0x0 ;  /* 0x000000000000781c */ /* 0x000fe20003f0f008 */
[----:B------:R2:W-:Y:S06]  /*5f30*/  MUFU.EX2 R190, R2 ;  /* 0x0000000200be7308 */ /* 0x0005ec0000000800 */
[C---:B------:R-:W-:Y:S08]  /*5f40*/  HMMA.16816.F32 R76, R8.reuse, R36, RZ ;  /* 0x00000024084c723c */ /* 0x040ff000000018ff */
[----:B------:R-:W-:Y:S01]  /*5f50*/  HMMA.16816.F32 R56, R8, R34, RZ ;  /* 0x000000220838723c */ /* 0x000fe200000018ff */
[----:B--2---:R-:W-:-:S04]  /*5f60*/  FFMA.FTZ R2, R15, c[0x0][0x2d0], -R0 ;  /* 0x0000b4000f027a23 */ /* 0x004fc80000010800 */
[----:B------:R2:W-:Y:S03]  /*5f70*/  MUFU.EX2 R178, R2 ;  /* 0x0000000200b27308 */ /* 0x0005e60000000800 */
[----:B------:R-:W-:Y:S01]  /*5f80*/  HMMA.16816.F32 R48, R8, R38, RZ ;  /* 0x000000260830723c */ /* 0x000fe200000018ff */
[----:B--2---:R-:W-:Y:S01]  /*5f90*/  FFMA.FTZ R2, R14, c[0x0][0x2d0], -R0 ;  /* 0x0000b4000e027a23 */ /* 0x004fe20000010800 */
[----:B------:R-:W-:-:S03]  /*5fa0*/  F2FP.PACK_AB R14, R158, R203 ;  /* 0x000000cb9e0e723e */ /* 0x000fc600000000ff */
[----:B------:R2:W3:Y:S02]  /*5fb0*/  MUFU.EX2 R177, R2 ;  /* 0x0000000200b17308 */ /* 0x0004e40000000800 */
[----:B--2---:R-:W-:Y:S01]  /*5fc0*/  FFMA.FTZ R2, R13, c[0x0][0x2d0], -R0 ;  /* 0x0000b4000d027a23 */ /* 0x004fe20000010800 */
[----:B---3--:R-:W-:-:S05]  /*5fd0*/  F2FP.PACK_AB R13, R177, R178 ;  /* 0x000000b2b10d723e */ /* 0x008fca00000000ff */
[----:B------:R2:W-:Y:S02]  /*5fe0*/  MUFU.EX2 R213, R2 ;  /* 0x0000000200d57308 */ /* 0x0005e40000000800 */
[----:B--2---:R-:W-:Y:S01]  /*5ff0*/  FFMA.FTZ R2, R12, c[0x0][0x2d0], -R0 ;  /* 0x0000b4000c027a23 */ /* 0x004fe20000010800 */
[----:B------:R-:W-:-:S05]  /*6000*/  F2FP.PACK_AB R12, R217, R220 ;  /* 0x000000dcd90c723e */ /* 0x000fca00000000ff */
[----:B------:R2:W3:Y:S02]  /*6010*/  MUFU.EX2 R215, R2 ;  /* 0x0000000200d77308 */ /* 0x0004e40000000800 */
[----:B--2---:R-:W-:Y:S01]  /*6020*/  FFMA.FTZ R2, R43, c[0x0][0x2d0], -R5 ;  /* 0x0000b4002b027a23 */ /* 0x004fe20000010805 */
[----:B---3--:R-:W-:-:S05]  /*6030*/  F2FP.PACK_AB R15, R215, R213 ;  /* 0x000000d5d70f723e */ /* 0x008fca00000000ff */
[----:B------:R2:W-:Y:S02]  /*6040*/  MUFU.EX2 R196, R2 ;  /* 0x0000000200c47308 */ /* 0x0005e40000000800 */
[C---:B------:R-:W-:Y:S08]  /*6050*/  HMMA.16816.F32 R52, R12.reuse, R20, RZ ;  /* 0x000000140c34723c */ /* 0x040ff000000018ff */
[----:B------:R-:W-:Y:S01]  /*6060*/  HMMA.16816.F32 R92, R12, R22, RZ ;  /* 0x000000160c5c723c */ /* 0x000fe200000018ff */
[----:B------:R-:W3:Y:S01]  /*6070*/  LDSM.16.MT88.4 R20, [R225+0x900] ;  /* 0x00090000e114783b */ /* 0x000ee20000004200 */
[----:B--2---:R-:W-:-:S04]  /*6080*/  FFMA.FTZ R2, R45, c[0x0][0x2d0], -R5 ;  /* 0x0000b4002d027a23 */ /* 0x004fc80000010805 */
[----:B------:R2:W4:Y:S02]  /*6090*/  MUFU.EX2 R185, R2 ;  /* 0x0000000200b97308 */ /* 0x0005240000000800 */
[C---:B------:R-:W-:Y:S08]  /*60a0*/  HMMA.16816.F32 R104, R12.reuse, R18, RZ ;  /* 0x000000120c68723c */ /* 0x040ff000000018ff */
[----:B------:R-:W-:Y:S01]  /*60b0*/  HMMA.16816.F32 R40, R12, R32, RZ ;  /* 0x000000200c28723c */ /* 0x000fe200000018ff */
[----:B--2---:R-:W-:-:S07]  /*60c0*/  FFMA.FTZ R2, R46, c[0x0][0x2d0], -R5 ;  /* 0x0000b4002e027a23 */ /* 0x004fce0000010805 */
[C---:B------:R-:W-:Y:S01]  /*60d0*/  HMMA.16816.F32 R108, R12.reuse, R34, RZ ;  /* 0x000000220c6c723c */ /* 0x040fe200000018ff */
[----:B----4-:R-:W-:Y:S01]  /*60e0*/  F2FP.PACK_AB R8, R185, R196 ;  /* 0x000000c4b908723e */ /* 0x010fe200000000ff */
[----:B------:R2:W-:Y:S06]  /*60f0*/  MUFU.EX2 R191, R2 ;  /* 0x0000000200bf7308 */ /* 0x0005ec0000000800 */
[C---:B------:R-:W-:Y:S08]  /*6100*/  HMMA.16816.F32 R32, R12.reuse, R36, RZ ;  /* 0x000000240c20723c */ /* 0x040ff000000018ff */
[----:B------:R-:W-:Y:S01]  /*6110*/  HMMA.16816.F32 R100, R12, R38, RZ ;  /* 0x000000260c64723c */ /* 0x000fe200000018ff */
[----:B--2---:R-:W-:-:S04]  /*6120*/  FFMA.FTZ R2, R47, c[0x0][0x2d0], -R5 ;  /* 0x0000b4002f027a23 */ /* 0x004fc80000010805 */
[----:B------:R2:W4:Y:S02]  /*6130*/  MUFU.EX2 R7, R2 ;  /* 0x0000000200077308 */ /* 0x0005240000000800 */
[--C-:B--2---:R-:W-:Y:S01]  /*6140*/  FFMA.FTZ R2, R44, c[0x0][0x2d0], -R3.reuse ;  /* 0x0000b4002c027a23 */ /* 0x104fe20000010803 */
[----:B----4-:R-:W-:Y:S01]  /*6150*/  F2FP.PACK_AB R10, R7, R191 ;  /* 0x000000bf070a723e */ /* 0x010fe200000000ff */
[----:B------:R-:W-:Y:S01]  /*6160*/  HMMA.16816.F32 R44, R12, R16, RZ ;  /* 0x000000100c2c723c */ /* 0x000fe200000018ff */
[----:B------:R-:W2:Y:S03]  /*6170*/  LDSM.16.MT88.4 R16, [R226+0x900] ;  /* 0x00090000e210783b */ /* 0x000ea60000004200 */
[----:B------:R4:W-:Y:S01]  /*6180*/  MUFU.EX2 R243, R2 ;  /* 0x0000000200f37308 */ /* 0x0009e20000000800 */
[----:B------:R-:W-:Y:S01]  /*6190*/  LDSM.16.MT88.4 R12, [R224+0x1100] ;  /* 0x00110000e00c783b */ /* 0x000fe20000004200 */
[----:B----4-:R-:W-:-:S06]  /*61a0*/  FFMA.FTZ R2, R96, c[0x0][0x2d0], -R3 ;  /* 0x0000b40060027a23 */ /* 0x010fcc0000010803 */
[----:B------:R4:W5:Y:S02]  /*61b0*/  MUFU.EX2 R223, R2 ;  /* 0x0000000200df7308 */ /* 0x0009640000000800 */
[----:B----4-:R-:W-:Y:S01]  /*61c0*/  FFMA.FTZ R2, R97, c[0x0][0x2d0], -R3 ;  /* 0x0000b40061027a23 */ /* 0x010fe20000010803 */
[----:B-----5:R-:W-:-:S05]  /*61d0*/  F2FP.PACK_AB R9, R223, R243 ;  /* 0x000000f3df09723e */ /* 0x020fca00000000ff */
[----:B------:R4:W-:Y:S02]  /*61e0*/  MUFU.EX2 R247, R2 ;  /* 0x0000000200f77308 */ /* 0x0009e40000000800 */
[----:B----4-:R-:W-:-:S06]  /*61f0*/  FFMA.FTZ R2, R98, c[0x0][0x2d0], -R3 ;  /* 0x0000b40062027a23 */ /* 0x010fcc0000010803 */
[----:B------:R4:W5:Y:S02]  /*6200*/  MUFU.EX2 R246, R2 ;  /* 0x0000000200f67308 */ /* 0x0009640000000800 */
[----:B----4-:R-:W-:Y:S01]  /*6210*/  FFMA.FTZ R2, R68, c[0x0][0x2d0], -R0 ;  /* 0x0000b40044027a23 */ /* 0x010fe20000010800 */
[----:B------:R-:W-:Y:S02]  /*6220*/  MOV R68, R205 ;  /* 0x000000cd00447202 */ /* 0x000fe40000000f00 */
[----:B-----5:R-:W-:-:S03]  /*6230*/  F2FP.PACK_AB R11, R246, R247 ;  /* 0x000000f7f60b723e */ /* 0x020fc600000000ff */
[----:B------:R4:W-:Y:S04]  /*6240*/  MUFU.EX2 R211, R2 ;  /* 0x0000000200d37308 */ /* 0x0009e80000000800 */
[C---:B-1----:R-:W-:Y:S08]  /*6250*/  HMMA.16816.F32 R124, R8.reuse, R28, R88 ;  /* 0x0000001c087c723c */ /* 0x042ff00000001858 */
[----:B------:R-:W-:Y:S01]  /*6260*/  HMMA.16816.F32 R96, R8, R24, R84 ;  /* 0x000000180860723c */ /* 0x000fe20000001854 */
[----:B----4-:R-:W-:-:S02]  /*6270*/  FFMA.FTZ R2, R69, c[0x0][0x2d0], -R0 ;  /* 0x0000b40045027a23 */ /* 0x010fc40000010800 */
[----:B------:R-:W-:Y:S02]  /*6280*/  IMAD.MOV.U32 R69, RZ, RZ, R204 ;  /* 0x000000ffff457224 */ /* 0x000fe400078e00cc */
[----:B------:R1:W4:Y:S03]  /*6290*/  MUFU.EX2 R210, R2 ;  /* 0x0000000200d27308 */ /* 0x0003260000000800 */
[C---:B---3--:R-:W-:Y:S08]  /*62a0*/  HMMA.16816.F32 R80, R8.reuse, R20, R80 ;  /* 0x000000140850723c */ /* 0x048ff00000001850 */
[----:B--2---:R-:W-:Y:S01]  /*62b0*/  HMMA.16816.F32 R76, R8, R16, R76 ;  /* 0x00000010084c723c */ /* 0x004fe2000000184c */
        /* <DEDUP_REMOVED lines=11> */
[----:B----4-:R-:W-:Y:S02]  /*6370*/  F2FP.PACK_AB R9, R210, R211 ;  /* 0x000000d3d209723e */ /* 0x010fe400000000ff */
[----:B------:R-:W-:Y:S01]  /*6380*/  F2FP.PACK_AB R10, R190, R4 ;  /* 0x00000004be0a723e */ /* 0x000fe200000000ff */
[----:B-1----:R-:W-:Y:S01]  /*6390*/  FFMA.FTZ R2, R112, c[0x0][0x2d0], -R5 ;  /* 0x0000b40070027a23 */ /* 0x002fe20000010805 */
[----:B--2---:R-:W-:-:S03]  /*63a0*/  F2FP.PACK_AB R11, R209, R212 ;  /* 0x000000d4d10b723e */ /* 0x004fc600000000ff */
[----:B------:R1:W-:Y:S04]  /*63b0*/  MUFU.EX2 R207, R2 ;  /* 0x0000000200cf7308 */ /* 0x0003e80000000800 */
[C---:B------:R-:W-:Y:S08]  /*63c0*/  HMMA.16816.F32 R84, R8.reuse, R20, R40 ;  /* 0x000000140854723c */ /* 0x040ff00000001828 */
[----:B------:R-:W-:Y:S01]  /*63d0*/  HMMA.16816.F32 R40, R8, R22, R108 ;  /* 0x000000160828723c */ /* 0x000fe2000000186c */
[----:B------:R-:W2:Y:S01]  /*63e0*/  LDSM.16.MT88.4 R20, [R226+0x1100] ;  /* 0x00110000e214783b */ /* 0x000ea20000004200 */
[----:B-1----:R-:W-:-:S05]  /*63f0*/  FFMA.FTZ R2, R113, c[0x0][0x2d0], -R5 ;  /* 0x0000b40071027a23 */ /* 0x002fca0000010805 */
[----:B------:R-:W-:Y:S01]  /*6400*/  IMAD.MOV.U32 R108, RZ, RZ, R197 ;  /* 0x000000ffff6c7224 */ /* 0x000fe200078e00c5 */
[----:B------:R1:W3:Y:S01]  /*6410*/  MUFU.EX2 R206, R2 ;  /* 0x0000000200ce7308 */ /* 0x0002e20000000800 */
[----:B------:R-:W-:Y:S01]  /*6420*/  IMAD.MOV.U32 R109, RZ, RZ, R196 ;  /* 0x000000ffff6d7224 */ /* 0x000fe200078e00c4 */
[----:B------:R-:W-:Y:S01]  /*6430*/  HMMA.16816.F32 R44, R8, R24, R44 ;  /* 0x00000018082c723c */ /* 0x000fe2000000182c */
[----:B------:R-:W-:Y:S02]  /*6440*/  IMAD.MOV.U32 R110, RZ, RZ, R195 ;  /* 0x000000ffff6e7224 */ /* 0x000fe400078e00c3 */
[----:B------:R-:W-:-:S05]  /*6450*/  IMAD.MOV.U32 R111, RZ, RZ, R194 ;  /* 0x000000ffff6f7224 */ /* 0x000fca00078e00c2 */
[----:B------:R-:W-:Y:S01]  /*6460*/  HMMA.16816.F32 R52, R8, R28, R52 ;  /* 0x0000001c0834723c */ /* 0x000fe20000001834 */
[----:B-1----:R-:W-:-:S07]  /*6470*/  FFMA.FTZ R2, R114, c[0x0][0x2d0], -R5 ;  /* 0x0000b40072027a23 */ /* 0x002fce0000010805 */
[C---:B------:R-:W-:Y:S01]  /*6480*/  HMMA.16816.F32 R36, R8.reuse, R30, R92 ;  /* 0x0000001e0824723c */ /* 0x040fe2000000185c */
[----:B------:R-:W-:Y:S01]  /*6490*/  LDSM.16.MT88.4 R28, [R227+0x1100] ;  /* 0x00110000e31c783b */ /* 0x000fe20000004200 */
[----:B------:R1:W-:Y:S06]  /*64a0*/  MUFU.EX2 R205, R2 ;  /* 0x0000000200cd7308 */ /* 0x0003ec0000000800 */
[----:B------:R-:W-:Y:S07]  /*64b0*/  HMMA.16816.F32 R88, R8, R18, R100 ;  /* 0x000000120858723c */ /* 0x000fee0000001864 */
[----:B------:R-:W-:-:S02]  /*64c0*/  IMAD.MOV.U32 R103, RZ, RZ, R108 ;  /* 0x000000ffff677224 */ /* 0x000fc400078e006c */
[----:B------:R-:W-:Y:S02]  /*64d0*/  IMAD.MOV.U32 R108, RZ, RZ, R184 ;  /* 0x000000ffff6c7224 */ /* 0x000fe400078e00b8 */
[----:B-1----:R-:W-:Y:S02]  /*64e0*/  FFMA.FTZ R2, R115, c[0x0][0x2d0], -R5 ;  /* 0x0000b40073027a23 */ /* 0x002fe40000010805 */
[----:B------:R-:W-:Y:S01]  /*64f0*/  HMMA.16816.F32 R112, R8, R16, R32 ;  /* 0x000000100870723c */ /* 0x000fe20000001820 */
[----:B------:R-:W-:Y:S01]  /*6500*/  IMAD.MOV.U32 R102, RZ, RZ, R109 ;  /* 0x000000ffff667224 */ /* 0x000fe200078e006d */
[----:B------:R1:W4:Y:S01]  /*6510*/  MUFU.EX2 R204, R2 ;  /* 0x0000000200cc7308 */ /* 0x0003220000000800 */
[----:B------:R-:W-:-:S04]  /*6520*/  IMAD.MOV.U32 R101, RZ, RZ, R108 ;  /* 0x000000ffff657224 */ /* 0x000fc800078e006c */
[----:B------:R-:W-:Y:S01]  /*6530*/  IMAD.MOV.U32 R16, RZ, RZ, R188 ;  /* 0x000000ffff107224 */ /* 0x000fe200078e00bc */
[----:B------:R-:W-:Y:S01]  /*6540*/  HMMA.16816.F32 R32, R8, R26, R104 ;  /* 0x0000001a0820723c */ /* 0x000fe20000001868 */
[----:B------:R-:W5:Y:S01]  /*6550*/  LDSM.16.MT88.4 R24, [R225+0x1100] ;  /* 0x00110000e118783b */ /* 0x000f620000004200 */
[----:B------:R-:W-:-:S05]  /*6560*/  IMAD.MOV.U32 R17, RZ, RZ, R185 ;  /* 0x000000ffff117224 */ /* 0x000fca00078e00b9 */
[----:B------:R-:W-:Y:S01]  /*6570*/  MOV R105, R192 ;  /* 0x000000c000697202 */ /* 0x000fe20000000f00 */
[----:B------:R-:W-:Y:S01]  /*6580*/  IMAD.MOV.U32 R107, RZ, RZ, R4 ;  /* 0x000000ffff6b7224 */ /* 0x000fe200078e0004 */
[----:B---3--:R-:W-:Y:S01]  /*6590*/  F2FP.PACK_AB R8, R206, R207 ;  /* 0x000000cfce08723e */ /* 0x008fe200000000ff */
[----:B-1----:R-:W-:Y:S01]  /*65a0*/  FFMA.FTZ R2, R122, c[0x0][0x2d0], -R3 ;  /* 0x0000b4007a027a23 */ /* 0x002fe20000010803 */
[----:B----4-:R-:W-:Y:S01]  /*65b0*/  F2FP.PACK_AB R10, R204, R205 ;  /* 0x000000cdcc0a723e */ /* 0x010fe200000000ff */
[----:B------:R-:W-:Y:S02]  /*65c0*/  IMAD.MOV.U32 R4, RZ, RZ, R189 ;  /* 0x000000ffff047224 */ /* 0x000fe400078e00bd */
[----:B------:R1:W-:Y:S01]  /*65d0*/  MUFU.EX2 R203, R2 ;  /* 0x0000000200cb7308 */ /* 0x0003e20000000800 */
[----:B------:R-:W-:Y:S02]  /*65e0*/  IMAD.MOV.U32 R106, RZ, RZ, R187 ;  /* 0x000000ffff6a7224 */ /* 0x000fe400078e00bb */
[----:B------:R-:W-:-:S02]  /*65f0*/  IMAD.MOV.U32 R104, RZ, RZ, R159 ;  /* 0x000000ffff687224 */ /* 0x000fc400078e009f */
[----:B------:R-:W-:Y:S02]  /*6600*/  IMAD.MOV.U32 R122, RZ, RZ, R158 ;  /* 0x000000ffff7a7224 */ /* 0x000fe400078e009e */
[----:B------:R-:W-:Y:S02]  /*6610*/  FFMA.FTZ R4, R4, c[0x0][0x2d0], -R6 ;  /* 0x0000b40004047a23 */ /* 0x000fe40000010806 */
        /* <DEDUP_REMOVED lines=10> */
[----:B------:R-:W-:Y:S01]  /*66c0*/  MOV R108, R128 ;  /* 0x00000080006c7202 */ /* 0x000fe20000000f00 */
[----:B-1----:R-:W-:Y:S01]  /*66d0*/  FFMA.FTZ R2, R130, c[0x0][0x2d0], -R6 ;  /* 0x0000b40082027a23 */ /* 0x002fe20000010806 */
[----:B---3--:R-:W-:Y:S01]  /*66e0*/  F2FP.PACK_AB R11, R200, R201 ;  /* 0x000000c9c80b723e */ /* 0x008fe200000000ff */
[----:B------:R-:W-:-:S04]  /*66f0*/  IMAD.MOV.U32 R130, RZ, RZ, R157 ;  /* 0x000000ffff827224 */ /* 0x000fc800078e009d */
[----:B------:R1:W-:Y:S02]  /*6700*/  MUFU.EX2 R199, R2 ;  /* 0x0000000200c77308 */ /* 0x0003e40000000800 */
[C---:B--2---:R-:W-:Y:S08]  /*6710*/  HMMA.16816.F32 R92, R8.reuse, R20, R76 ;  /* 0x00000014085c723c */ /* 0x044ff0000000184c */
[----:B------:R-:W-:Y:S01]  /*6720*/  HMMA.16816.F32 R124, R8, R12, R124 ;  /* 0x0000000c087c723c */ /* 0x000fe2000000187c */
[----:B-1----:R-:W-:-:S02]  /*6730*/  FFMA.FTZ R2, R134, c[0x0][0x2d0], -R6 ;  /* 0x0000b40086027a23 */ /* 0x002fc40000010806 */
[----:B------:R-:W-:Y:S02]  /*6740*/  IMAD.MOV.U32 R134, RZ, RZ, R156 ;  /* 0x000000ffff867224 */ /* 0x000fe400078e009c */
[----:B------:R1:W2:Y:S03]  /*6750*/  MUFU.EX2 R198, R2 ;  /* 0x0000000200c67308 */ /* 0x0002a60000000800 */
[C---:B-----5:R-:W-:Y:S08]  /*6760*/  HMMA.16816.F32 R156, R8.reuse, R24, R80 ;  /* 0x00000018089c723c */ /* 0x060ff00000001850 */
        /* <DEDUP_REMOVED lines=8> */
[----:B-1----:R-:W-:-:S04]  /*67f0*/  FFMA.FTZ R2, R140, c[0x0][0x2d0], -R6 ;  /* 0x0000b4008c027a23 */ /* 0x002fc80000010806 */
[----:B------:R1:W3:Y:S03]  /*6800*/  MUFU.EX2 R196, R2 ;  /* 0x0000000200c47308 */ /* 0x0002e60000000800 */
[----:B------:R-:W-:Y:S07]  /*6810*/  HMMA.16816.F32 R56, R8, R22, R48 ;  /* 0x000000160838723c */ /* 0x000fee0000001830 */
[----:B--2---:R-:W-:Y:S01]  /*6820*/  F2FP.PACK_AB R8, R198, R199 ;  /* 0x000000c7c608723e */ /* 0x004fe200000000ff */
[----:B-1----:R-:W-:Y:S01]  /*6830*/  FFMA.FTZ R2, R116, c[0x0][0x2d0], -R0 ;  /* 0x0000b40074027a23 */ /* 0x002fe20000010800 */
[----:B---3--:R-:W-:-:S03]  /*6840*/  F2FP.PACK_AB R10, R196, R197 ;  /* 0x000000c5c40a723e */ /* 0x008fc600000000ff */
        /* <DEDUP_REMOVED lines=15> */
[C---:B------:R-:W-:Y:S07]  /*6940*/  HMMA.16816.F32 R36, R8.reuse, R24, R84 ;  /* 0x000000180824723c */ /* 0x040fee0000001854 */
[----:B------:R-:W-:Y:S01]  /*6950*/  IMAD.MOV.U32 R87, RZ, RZ, R134 ;  /* 0x000000ffff577224 */ /* 0x000fe200078e0086 */
[----:B------:R-:W-:Y:S01]  /*6960*/  MOV R134, R16 ;  /* 0x0000001000867202 */ /* 0x000fe20000000f00 */
[----:B------:R-:W-:Y:S01]  /*6970*/  HMMA.16816.F32 R52, R8, R12, R52 ;  /* 0x0000000c0834723c */ /* 0x000fe20000001834 */
[----:B------:R-:W2:Y:S01]  /*6980*/  LDSM.16.MT88.4 R12, [R227+0x1900] ;  /* 0x00190000e30c783b */ /* 0x000ea20000004200 */
[----:B------:R-:W-:-:S02]  /*6990*/  IMAD.MOV.U32 R86, RZ, RZ, R130 ;  /* 0x000000ffff567224 */ /* 0x000fc400078e0082 */
[----:B------:R-:W-:Y:S02]  /*69a0*/  IMAD.MOV.U32 R120, RZ, RZ, R134 ;  /* 0x000000ffff787224 */ /* 0x000fe400078e0086 */
[----:B-1----:R-:W-:Y:S02]  /*69b0*/  FFMA.FTZ R2, R143, c[0x0][0x2d0], -R5 ;  /* 0x0000b4008f027a23 */ /* 0x002fe40000010805 */
[----:B------:R-:W-:Y:S01]  /*69c0*/  IMAD.MOV.U32 R134, RZ, RZ, R111 ;  /* 0x000000ffff867224 */ /* 0x000fe200078e006f */
[----:B------:R-:W-:Y:S01]  /*69d0*/  HMMA.16816.F32 R44, R8, R28, R44 ;  /* 0x0000001c082c723c */ /* 0x000fe2000000182c */
[----:B------:R1:W-:Y:S01]  /*69e0*/  MUFU.EX2 R189, R2 ;  /* 0x0000000200bd7308 */ /* 0x0003e20000000800 */
[----:B------:R-:W-:Y:S02]  /*69f0*/  IMAD.MOV.U32 R130, RZ, RZ, R17 ;  /* 0x000000ffff827224 */ /* 0x000fe400078e0011 */
[----:B------:R-:W3:Y:S02]  /*6a00*/  LDSM.16.MT88.4 R16, [R224+0x1900] ;  /* 0x00190000e010783b */ /* 0x000ee40000004200 */
[----:B------:R-:W-:-:S02]  /*6a10*/  IMAD.MOV.U32 R100, RZ, RZ, R130 ;  /* 0x000000ffff647224 */ /* 0x000fc400078e0082 */
[C---:B------:R-:W-:Y:S01]  /*6a20*/  HMMA.16816.F32 R28, R8.reuse, R30, R32 ;  /* 0x0000001e081c723c */ /* 0x040fe20000001820 */
[----:B------:R-:W4:Y:S07]  /*6a30*/  LDSM.16.MT88.4 R32, [R226+0x1900] ;  /* 0x00190000e220783b */ /* 0x000f2e0000004200 */
[C---:B------:R-:W-:Y:S01]  /*6a40*/  HMMA.16816.F32 R40, R8.reuse, R26, R40 ;  /* 0x0000001a0828723c */ /* 0x040fe20000001828 */
[--C-:B-1----:R-:W-:Y:S01]  /*6a50*/  FFMA.FTZ R2, R144, c[0x0][0x2d0], -R5.reuse ;  /* 0x0000b40090027a23 */ /* 0x102fe20000010805 */
[----:B------:R-:W1:Y:S03]  /*6a60*/  LDSM.16.MT88.4 R24, [R225+0x1900] ;  /* 0x00190000e118783b */ /* 0x000e660000004200 */
[----:B------:R5:W2:Y:S03]  /*6a70*/  MUFU.EX2 R188, R2 ;  /* 0x0000000200bc7308 */ /* 0x000aa60000000800 */
[----:B------:R-:W-:Y:S01]  /*6a80*/  HMMA.16816.F32 R88, R8, R22, R88 ;  /* 0x000000160858723c */ /* 0x000fe20000001858 */
[----:B------:R-:W1:Y:S01]  /*6a90*/  LDSM.16.MT88.4 R20, [R224+0x2100] ;  /* 0x00210000e014783b */ /* 0x000e620000004200 */
[----:B-----5:R-:W-:-:S05]  /*6aa0*/  FFMA.FTZ R2, R145, c[0x0][0x2d0], -R5 ;  /* 0x0000b40091027a23 */ /* 0x020fca0000010805 */
[----:B--2---:R-:W-:Y:S01]  /*6ab0*/  F2FP.PACK_AB R8, R188, R189 ;  /* 0x000000bdbc08723e */ /* 0x004fe200000000ff */
[----:B------:R2:W-:Y:S02]  /*6ac0*/  MUFU.EX2 R187, R2 ;  /* 0x0000000200bb7308 */ /* 0x0005e40000000800 */
[----:B--2---:R-:W-:-:S06]  /*6ad0*/  FFMA.FTZ R2, R146, c[0x0][0x2d0], -R5 ;  /* 0x0000b40092027a23 */ /* 0x004fcc0000010805 */
[----:B------:R2:W5:Y:S02]  /*6ae0*/  MUFU.EX2 R186, R2 ;  /* 0x0000000200ba7308 */ /* 0x0005640000000800 */
[----:B--2---:R-:W-:Y:S01]  /*6af0*/  FFMA.FTZ R2, R131, c[0x0][0x2d0], -R3 ;  /* 0x0000b40083027a23 */ /* 0x004fe20000010803 */
[----:B-----5:R-:W-:-:S05]  /*6b00*/  F2FP.PACK_AB R10, R186, R187 ;  /* 0x000000bbba0a723e */ /* 0x020fca00000000ff */
[----:B------:R2:W-:Y:S02]  /*6b10*/  MUFU.EX2 R185, R2 ;  /* 0x0000000200b97308 */ /* 0x0005e40000000800 */
[----:B--2---:R-:W-:-:S06]  /*6b20*/  FFMA.FTZ R2, R136, c[0x0][0x2d0], -R3 ;  /* 0x0000b40088027a23 */ /* 0x004fcc0000010803 */
[----:B------:R2:W5:Y:S02]  /*6b30*/  MUFU.EX2 R184, R2 ;  /* 0x0000000200b87308 */ /* 0x0005640000000800 */
[----:B--2---:R-:W-:Y:S01]  /*6b40*/  FFMA.FTZ R2, R129, c[0x0][0x2d0], -R3 ;  /* 0x0000b40081027a23 */ /* 0x004fe20000010803 */
[----:B-----5:R-:W-:-:S05]  /*6b50*/  F2FP.PACK_AB R9, R184, R185 ;  /* 0x000000b9b809723e */ /* 0x020fca00000000ff */
[----:B------:R2:W-:Y:S02]  /*6b60*/  MUFU.EX2 R117, R2 ;  /* 0x0000000200757308 */ /* 0x0005e40000000800 */
[----:B--2---:R-:W-:Y:S02]  /*6b70*/  FFMA.FTZ R2, R137, c[0x0][0x2d0], -R3 ;  /* 0x0000b40089027a23 */ /* 0x004fe40000010803 */
[----:B------:R-:W-:-:S04]  /*6b80*/  IMAD.MOV.U32 R137, RZ, RZ, R102 ;  /* 0x000000ffff897224 */ /* 0x000fc800078e0066 */
[----:B------:R2:W5:Y:S02]  /*6b90*/  MUFU.EX2 R118, R2 ;  /* 0x0000000200767308 */ /* 0x0005640000000800 */
[----:B--2---:R-:W-:Y:S01]  /*6ba0*/  FFMA.FTZ R2, R147, c[0x0][0x2d0], -R6 ;  /* 0x0000b40093027a23 */ /* 0x004fe20000010806 */
[----:B-----5:R-:W-:-:S05]  /*6bb0*/  F2FP.PACK_AB R11, R118, R117 ;  /* 0x00000075760b723e */ /* 0x020fca00000000ff */
[----:B------:R2:W-:Y:S02]  /*6bc0*/  MUFU.EX2 R116, R2 ;  /* 0x0000000200747308 */ /* 0x0005e40000000800 */
[C---:B------:R-:W-:Y:S08]  /*6bd0*/  HMMA.16816.F32 R140, R8.reuse, R12, R96 ;  /* 0x0000000c088c723c */ /* 0x040ff00000001860 */
[----:B---3--:R-:W-:Y:S01]  /*6be0*/  HMMA.16816.F32 R128, R8, R18, R80 ;  /* 0x000000120880723c */ /* 0x008fe20000001850 */
[----:B--2---:R-:W-:-:S02]  /*6bf0*/  FFMA.FTZ R2, R154, c[0x0][0x2d0], -R6 ;  /* 0x0000b4009a027a23 */ /* 0x004fc40000010806 */
[----:B------:R-:W-:Y:S02]  /*6c00*/  IMAD.MOV.U32 R154, RZ, RZ, R101 ;  /* 0x000000ffff9a7224 */ /* 0x000fe400078e0065 */
[----:B------:R2:W-:Y:S03]  /*6c10*/  MUFU.EX2 R115, R2 ;  /* 0x0000000200737308 */ /* 0x0005e60000000800 */
[C---:B------:R-:W-:Y:S08]  /*6c20*/  HMMA.16816.F32 R144, R8.reuse, R14, R76 ;  /* 0x0000000e0890723c */ /* 0x040ff0000000184c */
[----:B----4-:R-:W-:Y:S01]  /*6c30*/  HMMA.16816.F32 R80, R8, R32, R92 ;  /* 0x000000200850723c */ /* 0x010fe2000000185c */
[----:B--2---:R-:W-:-:S07]  /*6c40*/  FFMA.FTZ R2, R161, c[0x0][0x2d0], -R6 ;  /* 0x0000b400a1027a23 */ /* 0x004fce0000010806 */
[C---:B------:R-:W-:Y:S01]  /*6c50*/  HMMA.16816.F32 R124, R8.reuse, R16, R124 ;  /* 0x00000010087c723c */ /* 0x040fe2000000187c */
[----:B------:R-:W-:Y:S01]  /*6c60*/  IMAD.MOV.U32 R161, RZ, RZ, R106 ;  /* 0x000000ffffa17224 */ /* 0x000fe200078e006a */
[----:B------:R2:W-:Y:S06]  /*6c70*/  MUFU.EX2 R114, R2 ;  /* 0x0000000200727308 */ /* 0x0005ec0000000800 */
[C---:B-1----:R-:W-:Y:S08]  /*6c80*/  HMMA.16816.F32 R156, R8.reuse, R24, R156 ;  /* 0x00000018089c723c */ /* 0x042ff0000000189c */
[----:B------:R-:W-:Y:S01]  /*6c90*/  HMMA.16816.F32 R76, R8, R34, R56 ;  /* 0x00000022084c723c */ /* 0x000fe20000001838 */
[----:B--2---:R-:W-:-:S02]  /*6ca0*/  FFMA.FTZ R2, R162, c[0x0][0x2d0], -R6 ;  /* 0x0000b400a2027a23 */ /* 0x004fc40000010806 */
[----:B------:R-:W-:Y:S02]  /*6cb0*/  IMAD.MOV.U32 R162, RZ, RZ, R103 ;  /* 0x000000ffffa27224 */ /* 0x000fe400078e0067 */
[----:B------:R1:W-:Y:S01]  /*6cc0*/  MUFU.EX2 R113, R2 ;  /* 0x0000000200717308 */ /* 0x0003e20000000800 */
[----:B------:R-:W-:-:S04]  /*6cd0*/  IMAD.MOV.U32 R103, RZ, RZ, R110 ;  /* 0x000000ffff677224 */ /* 0x000fc800078e006e */
[----:B------:R-:W-:Y:S02]  /*6ce0*/  IMAD.MOV.U32 R136, RZ, RZ, R103 ;  /* 0x000000ffff887224 */ /* 0x000fe400078e0067 */
[----:B-1----:R-:W-:Y:S02]  /*6cf0*/  FFMA.FTZ R2, R132, c[0x0][0x2d0], -R0 ;  /* 0x0000b40084027a23 */ /* 0x002fe40000010800 */
[----:B------:R-:W-:Y:S02]  /*6d00*/  IMAD.MOV.U32 R132, RZ, RZ, R100 ;  /* 0x000000ffff847224 */ /* 0x000fe400078e0064 */
[----:B------:R1:W-:Y:S02]  /*6d10*/  MUFU.EX2 R111, R2 ;  /* 0x00000002006f7308 */ /* 0x0003e40000000800 */
[----:B-1----:R-:W-:Y:S02]  /*6d20*/  FFMA.FTZ R2, R133, c[0x0][0x2d0], -R0 ;  /* 0x0000b40085027a23 */ /* 0x002fe40000010800 */
[----:B------:R-:W-:-:S04]  /*6d30*/  IMAD.MOV.U32 R133, RZ, RZ, R107 ;  /* 0x000000ffff857224 */ /* 0x000fc800078e006b */
[----:B------:R1:W2:Y:S02]  /*6d40*/  MUFU.EX2 R110, R2 ;  /* 0x00000002006e7308 */ /* 0x0002a40000000800 */
[----:B-1----:R-:W-:Y:S02]  /*6d50*/  FFMA.FTZ R2, R135, c[0x0][0x2d0], -R0 ;  /* 0x0000b40087027a23 */ /* 0x002fe40000010800 */
[----:B------:R-:W-:-:S04]  /*6d60*/  IMAD.MOV.U32 R135, RZ, RZ, R87 ;  /* 0x000000ffff877224 */ /* 0x000fc800078e0057 */
[----:B------:R1:W-:Y:S02]  /*6d70*/  MUFU.EX2 R109, R2 ;  /* 0x00000002006d7308 */ /* 0x0003e40000000800 */
[----:B-1----:R-:W-:Y:S02]  /*6d80*/  FFMA.FTZ R2, R138, c[0x0][0x2d0], -R0 ;  /* 0x0000b4008a027a23 */ /* 0x002fe40000010800 */
[----:B------:R-:W-:-:S04]  /*6d90*/  IMAD.MOV.U32 R138, RZ, RZ, R86 ;  /* 0x000000ffff8a7224 */ /* 0x000fc800078e0056 */
[----:B------:R1:W3:Y:S01]  /*6da0*/  MUFU.EX2 R107, R2 ;  /* 0x00000002006b7308 */ /* 0x0002e20000000800 */
[----:B------:R-:W-:Y:S07]  /*6db0*/  HMMA.16816.F32 R84, R8, R26, R64 ;  /* 0x0000001a0854723c */ /* 0x000fee0000001840 */
[----:B------:R-:W-:Y:S02]  /*6dc0*/  F2FP.PACK_AB R8, R190, R191 ;  /* 0x000000bfbe08723e */ /* 0x000fe400000000ff */
[----:B--2---:R-:W-:-:S02]  /*6dd0*/  F2FP.PACK_AB R9, R110, R111 ;  /* 0x0000006f6e09723e */ /* 0x004fc400000000ff */
[----:B------:R-:W-:Y:S01]  /*6de0*/  F2FP.PACK_AB R10, R115, R116 ;  /* 0x00000074730a723e */ /* 0x000fe200000000ff */
[----:B-1----:R-:W-:Y:S01]  /*6df0*/  FFMA.FTZ R2, R163, c[0x0][0x2d0], -R6 ;  /* 0x0000b400a3027a23 */ /* 0x002fe20000010806 */
[----:B---3--:R-:W-:Y:S01]  /*6e00*/  F2FP.PACK_AB R11, R107, R109 ;  /* 0x0000006d6b0b723e */ /* 0x008fe200000000ff */
[----:B------:R-:W-:Y:S02]  /*6e10*/  IMAD.MOV.U32 R163, RZ, RZ, R120 ;  /* 0x000000ffffa37224 */ /* 0x000fe400078e0078 */
[----:B------:R1:W-:Y:S01]  /*6e20*/  MUFU.EX2 R112, R2 ;  /* 0x0000000200707308 */ /* 0x0003e20000000800 */
[----:B------:R-:W-:Y:S01]  /*6e30*/  IMAD.MOV.U32 R120, RZ, RZ, R134 ;  /* 0x000000ffff787224 */ /* 0x000fe200078e0086 */
[----:B------:R-:W-:Y:S02]  /*6e40*/  MOV R134, R108 ;  /* 0x0000006c00867202 */ /* 0x000fe40000000f00 */
[C---:B------:R-:W-:Y:S08]  /*6e50*/  HMMA.16816.F32 R64, R8.reuse, R16, R52 ;  /* 0x000000100840723c */ /* 0x040ff00000001834 */
[----:B------:R-:W-:Y:S01]  /*6e60*/  HMMA.16816.F32 R56, R8, R18, R48 ;  /* 0x000000120838723c */ /* 0x000fe20000001830 */
[----:B------:R-:W2:Y:S01]  /*6e70*/  LDSM.16.MT88.4 R16, [R227+0x2100] ;  /* 0x00210000e310783b */ /* 0x000ea20000004200 */
[----:B-1----:R-:W-:-:S02]  /*6e80*/  FFMA.FTZ R2, R165, c[0x0][0x2d0], -R6 ;  /* 0x0000b400a5027a23 */ /* 0x002fc40000010806 */
[----:B------:R-:W-:Y:S02]  /*6e90*/  IMAD.MOV.U32 R165, RZ, RZ, R104 ;  /* 0x000000ffffa57224 */ /* 0x000fe400078e0068 */
[----:B------:R1:W-:Y:S02]  /*6ea0*/  MUFU.EX2 R108, R2 ;  /* 0x00000002006c7308 */ /* 0x0003e40000000800 */
[C---:B------:R-:W-:Y:S08]  /*6eb0*/  HMMA.16816.F32 R52, R8.reuse, R12, R44 ;  /* 0x0000000c0834723c */ /* 0x040ff0000000182c */
[----:B------:R-:W-:Y:S01]  /*6ec0*/  HMMA.16816.F32 R48, R8, R14, R28 ;  /* 0x0000000e0830723c */ /* 0x000fe2000000181c */
[----:B------:R-:W3:Y:S04]  /*6ed0*/  LDSM.16.MT88.4 R12, [R225+0x2100] ;  /* 0x00210000e10c783b */ /* 0x000ee80000004200 */
[----:B------:R-:W4:Y:S01]  /*6ee0*/  LDSM.16.MT88.4 R28, [R226+0x2100] ;  /* 0x00210000e21c783b */ /* 0x000f220000004200 */
[----:B-1----:R-:W-:-:S02]  /*6ef0*/  FFMA.FTZ R2, R164, c[0x0][0x2d0], -R5 ;  /* 0x0000b400a4027a23 */ /* 0x002fc40000010805 */
[C---:B------:R-:W-:Y:S01]  /*6f00*/  HMMA.16816.F32 R44, R8.reuse, R32, R60 ;  /* 0x00000020082c723c */ /* 0x040fe2000000183c */
[----:B------:R-:W-:Y:S01]  /*6f10*/  IMAD.MOV.U32 R164, RZ, RZ, R105 ;  /* 0x000000ffffa47224 */ /* 0x000fe200078e0069 */
[----:B------:R1:W-:Y:S06]  /*6f20*/  MUFU.EX2 R106, R2 ;  /* 0x00000002006a7308 */ /* 0x0003ec0000000800 */
[C---:B------:R-:W-:Y:S08]  /*6f30*/  HMMA.16816.F32 R32, R8.reuse, R34, R88 ;  /* 0x000000220820723c */ /* 0x040ff00000001858 */
[----:B------:R-:W-:Y:S01]  /*6f40*/  HMMA.16816.F32 R36, R8, R24, R36 ;  /* 0x000000180824723c */ /* 0x000fe20000001824 */
[----:B-1----:R-:W-:-:S02]  /*6f50*/  FFMA.FTZ R2, R166, c[0x0][0x2d0], -R5 ;  /* 0x0000b400a6027a23 */ /* 0x002fc40000010805 */
[----:B------:R-:W-:Y:S02]  /*6f60*/  IMAD.MOV.U32 R166, RZ, RZ, R75 ;  /* 0x000000ffffa67224 */ /* 0x000fe400078e004b */
[----:B------:R1:W5:Y:S03]  /*6f70*/  MUFU.EX2 R105, R2 ;  /* 0x0000000200697308 */ /* 0x0003660000000800 */
[----:B------:R-:W-:Y:S01]  /*6f80*/  HMMA.16816.F32 R40, R8, R26, R40 ;  /* 0x0000001a0828723c */ /* 0x000fe20000001828 */
[----:B------:R-:W2:Y:S01]  /*6f90*/  LDSM.16.MT88.4 R24, [R224+0x2900] ;  /* 0x00290000e018783b */ /* 0x000ea20000004200 */
[----:B-1----:R-:W-:-:S05]  /*6fa0*/  FFMA.FTZ R2, R167, c[0x0][0x2d0], -R5 ;  /* 0x0000b400a7027a23 */ /* 0x002fca0000010805 */
[----:B-----5:R-:W-:Y:S01]  /*6fb0*/  F2FP.PACK_AB R8, R105, R106 ;  /* 0x0000006a6908723e */ /* 0x020fe200000000ff */
[----:B------:R1:W-:Y:S02]  /*6fc0*/  MUFU.EX2 R104, R2 ;  /* 0x0000000200687308 */ /* 0x0003e40000000800 */
[----:B-1----:R-:W-:-:S06]  /*6fd0*/  FFMA.FTZ R2, R168, c[0x0][0x2d0], -R5 ;  /* 0x0000b400a8027a23 */ /* 0x002fcc0000010805 */
[----:B------:R1:W5:Y:S02]  /*6fe0*/  MUFU.EX2 R103, R2 ;  /* 0x0000000200677308 */ /* 0x0003640000000800 */
[----:B-1----:R-:W-:Y:S01]  /*6ff0*/  FFMA.FTZ R2, R151, c[0x0][0x2d0], -R3 ;  /* 0x0000b40097027a23 */ /* 0x002fe20000010803 */
[----:B-----5:R-:W-:-:S05]  /*7000*/  F2FP.PACK_AB R10, R103, R104 ;  /* 0x00000068670a723e */ /* 0x020fca00000000ff */
[----:B------:R1:W-:Y:S02]  /*7010*/  MUFU.EX2 R102, R2 ;  /* 0x0000000200667308 */ /* 0x0003e40000000800 */
[----:B-1----:R-:W-:Y:S02]  /*7020*/  FFMA.FTZ R2, R153, c[0x0][0x2d0], -R3 ;  /* 0x0000b40099027a23 */ /* 0x002fe40000010803 */
[----:B------:R-:W-:-:S04]  /*7030*/  IMAD.MOV.U32 R153, RZ, RZ, R132 ;  /* 0x000000ffff997224 */ /* 0x000fc800078e0084 */
[----:B------:R1:W5:Y:S02]  /*7040*/  MUFU.EX2 R101, R2 ;  /* 0x0000000200657308 */ /* 0x0003640000000800 */
[----:B-1----:R-:W-:Y:S01]  /*7050*/  FFMA.FTZ R2, R155, c[0x0][0x2d0], -R3 ;  /* 0x0000b4009b027a23 */ /* 0x002fe20000010803 */
[----:B-----5:R-:W-:Y:S01]  /*7060*/  F2FP.PACK_AB R9, R101, R102 ;  /* 0x000000666509723e */ /* 0x020fe200000000ff */
[----:B------:R-:W-:-:S04]  /*7070*/  IMAD.MOV.U32 R155, RZ, RZ, R135 ;  /* 0x000000ffff9b7224 */ /* 0x000fc800078e0087 */
[----:B------:R1:W-:Y:S02]  /*7080*/  MUFU.EX2 R100, R2 ;  /* 0x0000000200647308 */ /* 0x0003e40000000800 */
[----:B-1----:R-:W-:-:S06]  /*7090*/  FFMA.FTZ R2, R160, c[0x0][0x2d0], -R3 ;  /* 0x0000b400a0027a23 */ /* 0x002fcc0000010803 */
[----:B------:R1:W5:Y:S02]  /*70a0*/  MUFU.EX2 R99, R2 ;  /* 0x0000000200637308 */ /* 0x0003640000000800 */
[----:B-1----:R-:W-:Y:S01]  /*70b0*/  FFMA.FTZ R2, R148, c[0x0][0x2d0], -R0 ;  /* 0x0000b40094027a23 */ /* 0x002fe20000010800 */
[----:B-----5:R-:W-:-:S05]  /*70c0*/  F2FP.PACK_AB R11, R99, R100 ;  /* 0x00000064630b723e */ /* 0x020fca00000000ff */
[----:B------:R1:W-:Y:S02]  /*70d0*/  MUFU.EX2 R98, R2 ;  /* 0x0000000200627308 */ /* 0x0003e40000000800 */
[C---:B------:R-:W-:Y:S08]  /*70e0*/  HMMA.16816.F32 R124, R8.reuse, R20, R124 ;  /* 0x00000014087c723c */ /* 0x040ff0000000187c */
[----:B------:R-:W-:Y:S01]  /*70f0*/  HMMA.16816.F32 R128, R8, R22, R128 ;  /* 0x000000160880723c */ /* 0x000fe20000001880 */
[----:B-1----:R-:W-:-:S04]  /*7100*/  FFMA.FTZ R2, R149, c[0x0][0x2d0], -R0 ;  /* 0x0000b40095027a23 */ /* 0x002fc80000010800 */
[----:B------:R1:W5:Y:S03]  /*7110*/  MUFU.EX2 R97, R2 ;  /* 0x0000000200617308 */ /* 0x0003660000000800 */
[C---:B--2---:R-:W-:Y:S08]  /*7120*/  HMMA.16816.F32 R140, R8.reuse, R16, R140 ;  /* 0x00000010088c723c */ /* 0x044ff0000000188c */
[----:B------:R-:W-:Y:S01]  /*7130*/  HMMA.16816.F32 R144, R8, R18, R144 ;  /* 0x000000120890723c */ /* 0x000fe20000001890 */
[----:B-1----:R-:W-:-:S07]  /*7140*/  FFMA.FTZ R2, R150, c[0x0][0x2d0], -R0 ;  /* 0x0000b40096027a23 */ /* 0x002fce0000010800 */
[C---:B---3--:R-:W-:Y:S01]  /*7150*/  HMMA.16816.F32 R156, R8.reuse, R12, R156 ;  /* 0x0000000c089c723c */ /* 0x048fe2000000189c */
[----:B------:R-:W-:Y:S01]  /*7160*/  LDSM.16.MT88.4 R148, [R227+0x3100] ;  /* 0x00310000e394783b */ /* 0x000fe20000004200 */
[----:B------:R1:W-:Y:S06]  /*7170*/  MUFU.EX2 R96, R2 ;  /* 0x0000000200607308 */ /* 0x0003ec0000000800 */
[C---:B------:R-:W-:Y:S08]  /*7180*/  HMMA.16816.F32 R84, R8.reuse, R14, R84 ;  /* 0x0000000e0854723c */ /* 0x040ff00000001854 */
[----:B----4-:R-:W-:Y:S01]  /*7190*/  HMMA.16816.F32 R80, R8, R28, R80 ;  /* 0x0000001c0850723c */ /* 0x010fe20000001850 */
[----:B-1----:R-:W-:-:S04]  /*71a0*/  FFMA.FTZ R2, R152, c[0x0][0x2d0], -R0 ;  /* 0x0000b40098027a23 */ /* 0x002fc80000010800 */
[----:B------:R1:W2:Y:S03]  /*71b0*/  MUFU.EX2 R95, R2 ;  /* 0x00000002005f7308 */ /* 0x0002a60000000800 */
[----:B------:R-:W-:Y:S07]  /*71c0*/  HMMA.16816.F32 R76, R8, R30, R76 ;  /* 0x0000001e084c723c */ /* 0x000fee000000184c */
[----:B------:R-:W-:-:S02]  /*71d0*/  F2FP.PACK_AB R8, R113, R114 ;  /* 0x000000727108723e */ /* 0x000fc400000000ff */
[----:B-----5:R-:W-:Y:S02]  /*71e0*/  F2FP.PACK_AB R9, R97, R98 ;  /* 0x000000626109723e */ /* 0x020fe400000000ff */
        /* <DEDUP_REMOVED lines=16> */
[----:B------:R-:W5:Y:S07]  /*72f0*/  LDSM.16.MT88.4 R12, [R226+0x2900] ;  /* 0x00290000e20c783b */ /* 0x000f6e0000004200 */
[----:B------:R-:W-:Y:S01]  /*7300*/  HMMA.16816.F32 R32, R8, R30, R32 ;  /* 0x0000001e0820723c */ /* 0x000fe20000001820 */
[----:B-1----:R-:W-:-:S04]  /*7310*/  FFMA.FTZ R2, R182, c[0x0][0x2d0], -R5 ;  /* 0x0000b400b6027a23 */ /* 0x002fc80000010805 */
[----:B------:R1:W1:Y:S03]  /*7320*/  MUFU.EX2 R91, R2 ;  /* 0x00000002005b7308 */ /* 0x0002660000000800 */
[----:B------:R-:W-:Y:S07]  /*7330*/  HMMA.16816.F32 R44, R8, R28, R44 ;  /* 0x0000001c082c723c */ /* 0x000fee000000182c */
[----:B---3--:R-:W-:Y:S01]  /*7340*/  F2FP.PACK_AB R8, R93, R94 ;  /* 0x0000005e5d08723e */ /* 0x008fe200000000ff */
[----:B-1----:R-:W-:Y:S01]  /*7350*/  FFMA.FTZ R2, R169, c[0x0][0x2d0], -R3 ;  /* 0x0000b400a9027a23 */ /* 0x002fe20000010803 */
[----:B------:R-:W-:Y:S01]  /*7360*/  F2FP.PACK_AB R10, R91, R92 ;  /* 0x0000005c5b0a723e */ /* 0x000fe200000000ff */
[----:B------:R-:W-:-:S02]  /*7370*/  IMAD.MOV.U32 R169, RZ, RZ, R153 ;  /* 0x000000ffffa97224 */ /* 0x000fc400078e0099 */
        /* <DEDUP_REMOVED lines=10> */
[----:B------:R-:W-:Y:S02]  /*7420*/  IMAD.MOV.U32 R166, RZ, RZ, R164 ;  /* 0x000000ffffa67224 */ /* 0x000fe400078e00a4 */
[----:B------:R-:W-:Y:S02]  /*7430*/  IMAD.MOV.U32 R164, RZ, RZ, R165 ;  /* 0x000000ffffa47224 */ /* 0x000fe400078e00a5 */
[----:B------:R-:W-:Y:S02]  /*7440*/  IMAD.MOV.U32 R165, RZ, RZ, R163 ;  /* 0x000000ffffa57224 */ /* 0x000fe400078e00a3 */
[----:B------:R-:W-:Y:S01]  /*7450*/  IMAD.MOV.U32 R163, RZ, RZ, R138 ;  /* 0x000000ffffa37224 */ /* 0x000fe200078e008a */
[----:B------:R-:W-:Y:S01]  /*7460*/  HMMA.16816.F32 R124, R8, R24, R124 ;  /* 0x00000018087c723c */ /* 0x000fe2000000187c */
[----:B------:R-:W-:Y:S01]  /*7470*/  IMAD.MOV.U32 R138, RZ, RZ, R162 ;  /* 0x000000ffff8a7224 */ /* 0x000fe200078e00a2 */
[----:B------:R-:W-:Y:S01]  /*7480*/  MOV R162, R139 ;  /* 0x0000008b00a27202 */ /* 0x000fe20000000f00 */
[----:B------:R-:W-:-:S02]  /*7490*/  IMAD.MOV.U32 R139, RZ, RZ, R74 ;  /* 0x000000ffff8b7224 */ /* 0x000fc400078e004a */
[----:B------:R1:W-:Y:S01]  /*74a0*/  MUFU.EX2 R74, R2 ;  /* 0x00000002004a7308 */ /* 0x0003e20000000800 */
[----:B------:R-:W-:Y:S02]  /*74b0*/  IMAD.MOV.U32 R168, RZ, RZ, R164 ;  /* 0x000000ffffa87224 */ /* 0x000fe400078e00a4 */
[----:B------:R-:W-:Y:S01]  /*74c0*/  IMAD.MOV.U32 R167, RZ, RZ, R165 ;  /* 0x000000ffffa77224 */ /* 0x000fe200078e00a5 */
[C---:B------:R-:W-:Y:S01]  /*74d0*/  HMMA.16816.F32 R128, R8.reuse, R26, R128 ;  /* 0x0000001a0880723c */ /* 0x040fe20000001880 */
[----:B------:R-:W-:Y:S02]  /*74e0*/  IMAD.MOV.U32 R164, RZ, RZ, R162 ;  /* 0x000000ffffa47224 */ /* 0x000fe400078e00a2 */
[----:B------:R-:W-:Y:S02]  /*74f0*/  IMAD.MOV.U32 R165, RZ, RZ, R161 ;  /* 0x000000ffffa57224 */ /* 0x000fe400078e00a1 */
[----:B------:R-:W-:Y:S02]  /*7500*/  IMAD.MOV.U32 R152, RZ, RZ, R138 ;  /* 0x000000ffff987224 */ /* 0x000fe400078e008a */
[----:B------:R-:W-:Y:S01]  /*7510*/  IMAD.MOV.U32 R138, RZ, RZ, R154 ;  /* 0x000000ffff8a7224 */ /* 0x000fe200078e009a */
[----:B--2---:R-:W-:Y:S01]  /*7520*/  HMMA.16816.F32 R140, R8, R20, R140 ;  /* 0x00000014088c723c */ /* 0x004fe2000000188c */
[----:B------:R-:W-:-:S02]  /*7530*/  IMAD.MOV.U32 R179, RZ, RZ, R165 ;  /* 0x000000ffffb37224 */ /* 0x000fc400078e00a5 */
[----:B------:R-:W-:Y:S02]  /*7540*/  IMAD.MOV.U32 R154, RZ, RZ, R137 ;  /* 0x000000ffff9a7224 */ /* 0x000fe400078e0089 */
[----:B-1----:R-:W-:Y:S02]  /*7550*/  FFMA.FTZ R2, R69, c[0x0][0x2d0], -R6 ;  /* 0x0000b40045027a23 */ /* 0x002fe40000010806 */
[----:B------:R-:W-:Y:S01]  /*7560*/  IMAD.MOV.U32 R137, RZ, RZ, R136 ;  /* 0x000000ffff897224 */ /* 0x000fe200078e0088 */
[----:B------:R-:W-:Y:S01]  /*7570*/  HMMA.16816.F32 R144, R8, R22, R144 ;  /* 0x000000160890723c */ /* 0x000fe20000001890 */
[----:B------:R1:W2:Y:S01]  /*7580*/  MUFU.EX2 R69, R2 ;  /* 0x0000000200457308 */ /* 0x0002a20000000800 */
[----:B------:R-:W-:Y:S02]  /*7590*/  IMAD.MOV.U32 R136, RZ, RZ, R120 ;  /* 0x000000ffff887224 */ /* 0x000fe400078e0078 */
[----:B------:R-:W-:Y:S02]  /*75a0*/  IMAD.MOV.U32 R120, RZ, RZ, R134 ;  /* 0x000000ffff787224 */ /* 0x000fe400078e0086 */
[----:B------:R-:W-:-:S02]  /*75b0*/  IMAD.MOV.U32 R171, RZ, RZ, R138 ;  /* 0x000000ffffab7224 */ /* 0x000fc400078e008a */
[C---:B----4-:R-:W-:Y:S08]  /*75c0*/  HMMA.16816.F32 R156, R8.reuse, R16, R156 ;  /* 0x00000010089c723c */ /* 0x050ff0000000189c */
[----:B-----5:R-:W-:Y:S01]  /*75d0*/  HMMA.16816.F32 R80, R8, R12, R80 ;  /* 0x0000000c0850723c */ /* 0x020fe20000001850 */
[----:B-1----:R-:W-:-:S04]  /*75e0*/  FFMA.FTZ R2, R68, c[0x0][0x2d0], -R6 ;  /* 0x0000b40044027a23 */ /* 0x002fc80000010806 */
[----:B------:R1:W-:Y:S03]  /*75f0*/  MUFU.EX2 R68, R2 ;  /* 0x0000000200447308 */ /* 0x0003e60000000800 */
[C---:B------:R-:W-:Y:S01]  /*7600*/  HMMA.16816.F32 R76, R8.reuse, R14, R76 ;  /* 0x0000000e084c723c */ /* 0x040fe2000000184c */
[----:B-1----:R-:W-:Y:S02]  /*7610*/  FFMA.FTZ R2, R166, c[0x0][0x2d0], -R6 ;  /* 0x0000b400a6027a23 */ /* 0x002fe40000010806 */
[----:B------:R-:W-:Y:S02]  /*7620*/  IMAD.MOV.U32 R166, RZ, RZ, R163 ;  /* 0x000000ffffa67224 */ /* 0x000fe400078e00a3 */
[----:B------:R1:W3:Y:S03]  /*7630*/  MUFU.EX2 R63, R2 ;  /* 0x00000002003f7308 */ /* 0x0002e60000000800 */
[----:B------:R-:W-:Y:S07]  /*7640*/  HMMA.16816.F32 R160, R8, R18, R84 ;  /* 0x0000001208a0723c */ /* 0x000fee0000001854 */
[----:B--2---:R-:W-:Y:S01]  /*7650*/  F2FP.PACK_AB R8, R69, R74 ;  /* 0x0000004a4508723e */ /* 0x004fe200000000ff */
[----:B------:R-:W-:Y:S01]  /*7660*/  IMAD.MOV.U32 R85, RZ, RZ, R123 ;  /* 0x000000ffff557224 */ /* 0x000fe200078e007b */
[----:B------:R-:W-:Y:S01]  /*7670*/  MOV R84, R137 ;  /* 0x0000008900547202 */ /* 0x000fe20000000f00 */
[----:B------:R-:W-:-:S02]  /*7680*/  IMAD.MOV.U32 R86, RZ, RZ, R121 ;  /* 0x000000ffff567224 */ /* 0x000fc400078e0079 */
[----:B-1----:R-:W-:Y:S01]  /*7690*/  FFMA.FTZ R2, R170, c[0x0][0x2d0], -R0 ;  /* 0x0000b400aa027a23 */ /* 0x002fe20000010800 */
[----:B---3--:R-:W-:Y:S01]  /*76a0*/  F2FP.PACK_AB R10, R63, R68 ;  /* 0x000000443f0a723e */ /* 0x008fe200000000ff */
[----:B------:R-:W-:Y:S02]  /*76b0*/  IMAD.MOV.U32 R170, RZ, RZ, R154 ;  /* 0x000000ffffaa7224 */ /* 0x000fe400078e009a */
        /* <DEDUP_REMOVED lines=9> */
[----:B--2---:R-:W-:Y:S02]  /*7750*/  F2FP.PACK_AB R11, R31, R60 ;  /* 0x0000003c1f0b723e */ /* 0x004fe400000000ff */
[----:B------:R-:W-:-:S03]  /*7760*/  MOV R168, R133 ;  /* 0x0000008500a87202 */ /* 0x000fc60000000f00 */
[----:B------:R1:W-:Y:S01]  /*7770*/  MUFU.EX2 R29, R2 ;  /* 0x00000002001d7308 */ /* 0x0003e20000000800 */
[----:B------:R-:W2:Y:S01]  /*7780*/  LDSM.16.MT88.4 R132, [R224+0x3100] ;  /* 0x00310000e084783b */ /* 0x000ea20000004200 */
[C---:B------:R-:W-:Y:S07]  /*7790*/  HMMA.16816.F32 R56, R8.reuse, R26, R56 ;  /* 0x0000001a0838723c */ /* 0x040fee0000001838 */
[----:B------:R-:W-:Y:S01]  /*77a0*/  IMAD.MOV.U32 R27, RZ, RZ, R136 ;  /* 0x000000ffff1b7224 */ /* 0x000fe200078e0088 */
[----:B------:R-:W-:Y:S01]  /*77b0*/  HMMA.16816.F32 R64, R8, R24, R64 ;  /* 0x000000180840723c */ /* 0x000fe20000001840 */
[----:B-1----:R-:W-:-:S04]  /*77c0*/  FFMA.FTZ R2, R167, c[0x0][0x2d0], -R5 ;  /* 0x0000b400a7027a23 */ /* 0x002fc80000010805 */
[----:B------:R1:W3:Y:S03]  /*77d0*/  MUFU.EX2 R30, R2 ;  /* 0x00000002001e7308 */ /* 0x0002e60000000800 */
[C---:B------:R-:W-:Y:S08]  /*77e0*/  HMMA.16816.F32 R48, R8.reuse, R22, R48 ;  /* 0x000000160830723c */ /* 0x040ff00000001830 */
[----:B------:R-:W-:Y:S01]  /*77f0*/  HMMA.16816.F32 R52, R8, R20, R52 ;  /* 0x000000140834723c */ /* 0x000fe20000001834 */
[----:B-1----:R-:W-:-:S07]  /*7800*/  FFMA.FTZ R2, R166, c[0x0][0x2d0], -R5 ;  /* 0x0000b400a6027a23 */ /* 0x002fce0000010805 */
[C---:B------:R-:W-:Y:S01]  /*7810*/  HMMA.16816.F32 R44, R8.reuse, R12, R44 ;  /* 0x0000000c082c723c */ /* 0x040fe2000000182c */
[----:B---3--:R-:W-:Y:S01]  /*7820*/  F2FP.PACK_AB R176, R30, R29 ;  /* 0x0000001d1eb0723e */ /* 0x008fe200000000ff */
[----:B------:R1:W-:Y:S05]  /*7830*/  MUFU.EX2 R28, R2 ;  /* 0x00000002001c7308 */ /* 0x0003ea0000000800 */
[----:B------:R-:W-:Y:S01]  /*7840*/  FADD.FTZ R12, R220, R217 ;  /* 0x000000d9dc0c7221 */ /* 0x000fe20000010000 */
[C---:B------:R-:W-:Y:S01]  /*7850*/  HMMA.16816.F32 R32, R8.reuse, R14, R32 ;  /* 0x0000000e0820723c */ /* 0x040fe20000001820 */
[----:B------:R-:W-:Y:S01]  /*7860*/  FADD.FTZ R13, R178, R177 ;  /* 0x000000b1b20d7221 */ /* 0x000fe20000010000 */
[----:B------:R3:W-:Y:S06]  /*7870*/  MUFU.EX2 R15, R4 ;  /* 0x00000004000f7308 */ /* 0x0007ec0000000800 */
[----:B------:R-:W-:Y:S01]  /*7880*/  HMMA.16816.F32 R36, R8, R16, R36 ;  /* 0x000000100824723c */ /* 0x000fe20000001824 */
[----:B-1----:R-:W-:-:S02]  /*7890*/  FFMA.FTZ R2, R164, c[0x0][0x2d0], -R5 ;  /* 0x0000b400a4027a23 */ /* 0x002fc40000010805 */
[----:B------:R-:W-:Y:S01]  /*78a0*/  FFMA.FTZ R5, R214, c[0x0][0x2d0], -R0 ;  /* 0x0000b400d6057a23 */ /* 0x000fe20000010800 */
[----:B------:R-:W1:Y:S01]  /*78b0*/  LDSM.16.MT88.4 R164, [R225+0x3100] ;  /* 0x00310000e1a4783b */ /* 0x000e620000004200 */
[----:B------:R4:W5:Y:S03]  /*78c0*/  MUFU.EX2 R26, R2 ;  /* 0x00000002001a7308 */ /* 0x0009660000000800 */
[----:B------:R-:W-:Y:S01]  /*78d0*/  HMMA.16816.F32 R40, R8, R18, R40 ;  /* 0x000000120828723c */ /* 0x000fe20000001828 */
[----:B------:R-:W1:Y:S01]  /*78e0*/  LDSM.16.MT88.4 R16, [R226+0x3100] ;  /* 0x00310000e210783b */ /* 0x000e620000004200 */
[----:B---3--:R-:W-:-:S03]  /*78f0*/  FADD.FTZ R4, R250, R249 ;  /* 0x000000f9fa047221 */ /* 0x008fc60000010000 */
[----:B------:R-:W-:Y:S01]  /*7900*/  MUFU.EX2 R9, R5 ;  /* 0x0000000500097308 */ /* 0x000fe20000000800 */
[----:B----4-:R-:W-:Y:S01]  /*7910*/  FFMA.FTZ R2, R219, c[0x0][0x2d0], -R3 ;  /* 0x0000b400db027a23 */ /* 0x010fe20000010803 */
[----:B-----5:R-:W-:Y:S01]  /*7920*/  F2FP.PACK_AB R178, R26, R28 ;  /* 0x0000001c1ab2723e */ /* 0x020fe200000000ff */
[----:B------:R-:W-:-:S05]  /*7930*/  IMAD.MOV.U32 R219, RZ, RZ, R120 ;  /* 0x000000ffffdb7224 */ /* 0x000fca00078e0078 */
[----:B------:R3:W-:Y:S01]  /*7940*/  MUFU.EX2 R25, R2 ;  /* 0x0000000200197308 */ /* 0x0007e20000000800 */
[----:B------:R-:W-:Y:S02]  /*7950*/  IMAD.MOV.U32 R120, RZ, RZ, R139 ;  /* 0x000000ffff787224 */ /* 0x000fe400078e008b */
[----:B------:R-:W-:Y:S02]  /*7960*/  IMAD.MOV.U32 R139, RZ, RZ, R7 ;  /* 0x000000ffff8b7224 */ /* 0x000fe400078e0007 */
[----:B------:R-:W-:Y:S02]  /*7970*/  FFMA.FTZ R7, R208, c[0x0][0x2d0], -R0 ;  /* 0x0000b400d0077a23 */ /* 0x000fe40000010800 */
[----:B------:R-:W-:Y:S02]  /*7980*/  IMAD.MOV.U32 R87, RZ, RZ, R139 ;  /* 0x000000ffff577224 */ /* 0x000fe400078e008b */
[----:B------:R4:W-:Y:S01]  /*7990*/  MUFU.EX2 R10, R7 ;  /* 0x00000007000a7308 */ /* 0x0009e20000000800 */
[----:B---3--:R-:W-:-:S07]  /*79a0*/  FFMA.FTZ R2, R218, c[0x0][0x2d0], -R3 ;  /* 0x0000b400da027a23 */ /* 0x008fce0000010803 */
[----:B------:R3:W5:Y:S01]  /*79b0*/  MUFU.EX2 R24, R2 ;  /* 0x0000000200187308 */ /* 0x0007620000000800 */
[----:B----4-:R-:W-:Y:S02]  /*79c0*/  FADD.FTZ R7, R252, R4 ;  /* 0x00000004fc077221 */ /* 0x010fe40000010000 */
[--C-:B---3--:R-:W-:Y:S01]  /*79d0*/  FFMA.FTZ R2, R221, c[0x0][0x2d0], -R3.reuse ;  /* 0x0000b400dd027a23 */ /* 0x108fe20000010803 */
[----:B-----5:R-:W-:Y:S01]  /*79e0*/  F2FP.PACK_AB R177, R24, R25 ;  /* 0x0000001918b1723e */ /* 0x020fe200000000ff */
[----:B------:R-:W-:-:S03]  /*79f0*/  FFMA.FTZ R3, R251, c[0x0][0x2d0], -R3 ;  /* 0x0000b400fb037a23 */ /* 0x000fc60000010803 */
[----:B------:R3:W-:Y:S08]  /*7a00*/  MUFU.EX2 R23, R2 ;  /* 0x0000000200177308 */ /* 0x0007f00000000800 */
[----:B------:R4:W5:Y:S01]  /*7a10*/  MUFU.EX2 R22, R3 ;  /* 0x0000000300167308 */ /* 0x0009620000000800 */
[----:B---3--:R-:W-:-:S07]  /*7a20*/  FFMA.FTZ R2, R152, c[0x0][0x2d0], -R6 ;  /* 0x0000b40098027a23 */ /* 0x008fce0000010806 */
[----:B------:R3:W-:Y:S01]  /*7a30*/  MUFU.EX2 R20, R2 ;  /* 0x0000000200147308 */ /* 0x0007e20000000800 */
[--C-:B----4-:R-:W-:Y:S01]  /*7a40*/  FFMA.FTZ R3, R179, c[0x0][0x2d0], -R6.reuse ;  /* 0x0000b400b3037a23 */ /* 0x110fe20000010806 */
[----:B-----5:R-:W-:Y:S01]  /*7a50*/  F2FP.PACK_AB R179, R22, R23 ;  /* 0x0000001716b3723e */ /* 0x020fe200000000ff */
[----:B------:R-:W-:-:S05]  /*7a60*/  FFMA.FTZ R6, R155, c[0x0][0x2d0], -R6 ;  /* 0x0000b4009b067a23 */ /* 0x000fca0000010806 */
[----:B------:R4:W5:Y:S01]  /*7a70*/  MUFU.EX2 R21, R3 ;  /* 0x0000000300157308 */ /* 0x0009620000000800 */
[----:B--2---:R-:W-:Y:S01]  /*7a80*/  HMMA.16816.F32 R124, R176, R132, R124 ;  /* 0x00000084b07c723c */ /* 0x004fe2000000187c */
[----:B---3--:R-:W-:-:S06]  /*7a90*/  FADD.FTZ R2, R120, R12 ;  /* 0x0000000c78027221 */ /* 0x008fcc0000010000 */
[----:B------:R-:W2:Y:S01]  /*7aa0*/  MUFU.EX2 R14, R6 ;  /* 0x00000006000e7308 */ /* 0x000ea20000000800 */
[----:B------:R-:W-:Y:S01]  /*7ab0*/  FADD.FTZ R5, R122, R2 ;  /* 0x000000027a057221 */ /* 0x000fe20000010000 */
[----:B------:R-:W-:Y:S01]  /*7ac0*/  HMMA.16816.F32 R128, R176, R134, R128 ;  /* 0x00000086b080723c */ /* 0x000fe20000001880 */
[--C-:B----4-:R-:W-:Y:S01]  /*7ad0*/  FFMA.FTZ R3, R216, c[0x0][0x2d0], -R0.reuse ;  /* 0x0000b400d8037a23 */ /* 0x110fe20000010800 */
[----:B-----5:R-:W-:Y:S01]  /*7ae0*/  F2FP.PACK_AB R180, R20, R21 ;  /* 0x0000001514b4723e */ /* 0x020fe200000000ff */
[----:B------:R-:W-:-:S03]  /*7af0*/  FFMA.FTZ R0, R183, c[0x0][0x2d0], -R0 ;  /* 0x0000b400b7007a23 */ /* 0x000fc60000010800 */
[----:B------:R3:W4:Y:S02]  /*7b00*/  MUFU.EX2 R8, R3 ;  /* 0x0000000300087308 */ /* 0x0007240000000800 */
[----:B------:R-:W-:Y:S01]  /*7b10*/  HMMA.16816.F32 R140, R176, R148, R140 ;  /* 0x00000094b08c723c */ /* 0x000fe2000000188c */
[----:B--2---:R-:W-:-:S05]  /*7b20*/  F2FP.PACK_AB R182, R14, R15 ;  /* 0x0000000f0eb6723e */ /* 0x004fca00000000ff */
[----:B------:R2:W5:Y:S02]  /*7b30*/  MUFU.EX2 R11, R0 ;  /* 0x00000000000b7308 */ /* 0x0005640000000800 */
[----:B------:R-:W-:Y:S01]  /*7b40*/  HMMA.16816.F32 R144, R176, R150, R144 ;  /* 0x00000096b090723c */ /* 0x000fe20000001890 */
[----:B---3--:R-:W-:Y:S01]  /*7b50*/  FADD.FTZ R3, R248, R222 ;  /* 0x000000def8037221 */ /* 0x008fe20000010000 */
[----:B----4-:R-:W-:-:S06]  /*7b60*/  F2FP.PACK_AB R181, R9, R8 ;  /* 0x0000000809b5723e */ /* 0x010fcc00000000ff */
[C---:B-1----:R-:W-:Y:S01]  /*7b70*/  HMMA.16816.F32 R156, R176.reuse, R164, R156 ;  /* 0x000000a4b09c723c */ /* 0x042fe2000000189c */
[----:B------:R-:W-:Y:S02]  /*7b80*/  FADD.FTZ R6, R244, R3 ;  /* 0x00000003f4067221 */ /* 0x000fe40000010000 */
[----:B------:R-:W-:Y:S02]  /*7b90*/  FADD.FTZ R3, R219, R7 ;  /* 0x00000007db037221 */ /* 0x000fe40000010000 */
[----:B--2---:R-:W-:Y:S01]  /*7ba0*/  FADD.FTZ R0, R213, R13 ;  /* 0x0000000dd5007221 */ /* 0x004fe20000010000 */
[----:B-----5:R-:W-:Y:S01]  /*7bb0*/  F2FP.PACK_AB R183, R11, R10 ;  /* 0x0000000a0bb7723e */ /* 0x020fe200000000ff */
        /* <DEDUP_REMOVED lines=114> */
[----:B------:R-:W2:Y:S01]  /*82e0*/  LDL R87, [R1+0x20] ;  /* 0x0000200001577983 */ /* 0x000ea20000100800 */
[----:B------:R-:W-:Y:S01]  /*82f0*/  PLOP3.LUT P1, PT, PT, PT, UP1, 0x80, 0x0 ;  /* 0x000000000000781c */ /* 0x000fe20003f2f018 */
[----:B------:R-:W-:Y:S01]  /*8300*/  IMAD.MOV.U32 R116, RZ, RZ, R72 ;  /* 0x000000ffff747224 */ /* 0x000fe200078e0048 */
[----:B------:R-:W-:Y:S01]  /*8310*/  PLOP3.LUT P0, PT, PT, PT, UP1, 0x80, 0x0 ;  /* 0x000000000000781c */ /* 0x000fe20003f0f018 */
[----:B-1----:R-:W-:Y:S01]  /*8320*/  IMAD.MOV.U32 R3, RZ, RZ, R73 ;  /* 0x000000ffff037224 */ /* 0x002fe200078e0049 */
[----:B------:R-:W-:Y:S01]  /*8330*/  MOV R118, R70 ;  /* 0x0000004600767202 */ /* 0x000fe20000000f00 */
[----:B------:R-:W-:-:S08]  /*8340*/  IMAD.MOV.U32 R117, RZ, RZ, R71 ;  /* 0x000000ffff757224 */ /* 0x000fd000078e0047 */
[----:B--2---:R-:W-:-:S05]  /*8350*/  @P1 IMAD.HI.U32 R0, R87, c[0x0][0x2c8], RZ ;  /* 0x0000b20057001a27 */ /* 0x004fca00078e00ff */
[----:B------:R-:W-:-:S05]  /*8360*/  @P0 SHF.R.U32.HI R0, RZ, c[0x0][0x2cc], R0 ;  /* 0x0000b300ff000a19 */ /* 0x000fca0000011600 */
[----:B------:R1:W-:Y:S02]  /*8370*/  @P0 STL [R1+0x1c], R0 ;  /* 0x00001c0001000387 */ /* 0x0003e40000100800 */
.L_x_662:
[----:B------:R-:W-:Y:S04]  /*8380*/  DEPBAR.LE SB0, 0x0 ;  /* 0x000080000000791a */ /* 0x000fe80000000000 */
[----:B------:R-:W-:Y:S01]  /*8390*/  BAR.SYNC.DEFER_BLOCKING 0x0 ;  /* 0x0000000000007b1d */ /* 0x000fe20000010000 */
[----:B------:R-:W-:Y:S05]  /*83a0*/  ISETP.LE.AND P0, PT, RZ, UR6, PT ;  /* 0x00000006ff007c0c */ /* 0x000fea000bf03270 */
[----:B--2--5:R2:W3:Y:S04]  /*83b0*/  LDSM.16.M88.4 R112, [R230+0x7100] ;  /* 0x00710000e670783b */ /* 0x0244e80000000200 */
        /* <DEDUP_REMOVED lines=18> */
[----:B---34-:R-:W3:Y:S04]  /*84e0*/  LDL R2, [R1+0x8] ;  /* 0x0000080001027983 */ /* 0x018ee80000100800 */
[----:B------:R-:W4:Y:S01]  /*84f0*/  LDL R21, [R1+0x14] ;  /* 0x0000140001157983 */ /* 0x000f220000100800 */
[----:B-1-3--:R-:W-:Y:S01]  /*8500*/  SHF.R.S32.HI R0, RZ, 0x1f, R2 ;  /* 0x0000001fff007819 */ /* 0x00afe20000011402 */
[----:B------:R-:W-:Y:S04]  /*8510*/  IMAD.WIDE.U32 R4, R2, c[0x0][0x208], RZ ;  /* 0x0000820002047a25 */ /* 0x000fe800078e00ff */
[----:B------:R-:W-:Y:S04]  /*8520*/  IMAD R0, R0, c[0x0][0x208], RZ ;  /* 0x0000820000007a24 */ /* 0x000fe800078e02ff */
[----:B------:R-:W-:Y:S01]  /*8530*/  IMAD R0, R2, c[0x0][0x20c], R0 ;  /* 0x0000830002007a24 */ /* 0x000fe200078e0200 */
[----:B------:R-:W-:Y:S03]  /*8540*/  SHF.R.S32.HI R2, RZ, 0x1f, R245 ;  /* 0x0000001fff027819 */ /* 0x000fe600000114f5 */
[----:B------:R-:W-:Y:S02]  /*8550*/  IMAD.IADD R5, R5, 0x1, R0 ;  /* 0x0000000105057824 */ /* 0x000fe400078e0200 */
[----:B------:R-:W-:Y:S02]  /*8560*/  IMAD R2, R2, c[0x0][0x218], RZ ;  /* 0x0000860002027a24 */ /* 0x000fe400078e02ff */
[C---:B------:R-:W-:Y:S05]  /*8570*/  IMAD.WIDE.U32 R4, R245.reuse, c[0x0][0x218], R4 ;  /* 0x00008600f5047a25 */ /* 0x040fea00078e0004 */
[----:B------:R-:W-:Y:S01]  /*8580*/  IADD3 R0, P1, R4, UR24, RZ ;  /* 0x0000001804007c10 */ /* 0x000fe2000ff3e0ff */
[----:B------:R-:W-:Y:S03]  /*8590*/  IMAD R4, R245, c[0x0][0x21c], R2 ;  /* 0x00008700f5047a24 */ /* 0x000fe600078e0202 */
[C---:B------:R-:W-:Y:S02]  /*85a0*/  LEA R2, P0, R0.reuse, c[0x0][0x1f8], 0x1 ;  /* 0x00007e0000027a11 */ /* 0x040fe400078008ff */
[----:B------:R-:W-:Y:S03]  /*85b0*/  IADD3.X R4, R5, UR8, R4, P1, !PT ;  /* 0x0000000805047c10 */ /* 0x000fe60008ffe404 */
[----:B------:R-:W1:Y:S01]  /*85c0*/  SHFL.IDX PT, R6, R2, RZ, 0x181f ;  /* 0x00181fff02067589 */ /* 0x000e6200000e0000 */
[----:B------:R-:W-:Y:S03]  /*85d0*/  LEA.HI.X R0, R0, c[0x0][0x1fc], R4, 0x1, P0 ;  /* 0x00007f0000007a11 */ /* 0x000fe600000f0c04 */
[----:B------:R-:W3:Y:S04]  /*85e0*/  SHFL.IDX PT, R4, R2, 0x1, 0x181f ;  /* 0x00381f0002047f89 */ /* 0x000ee800000e0000 */
[----:B------:R-:W5:Y:S04]  /*85f0*/  SHFL.IDX PT, R7, R0, RZ, 0x181f ;  /* 0x00181fff00077589 */ /* 0x000f6800000e0000 */
[----:B------:R-:W2:Y:S04]  /*8600*/  SHFL.IDX PT, R5, R0, 0x1, 0x181f ;  /* 0x00381f0000057f89 */ /* 0x000ea800000e0000 */
[----:B------:R-:W4:Y:S04]  /*8610*/  SHFL.IDX PT, R12, R2, 0x2, 0x181f ;  /* 0x00581f00020c7f89 */ /* 0x000f2800000e0000 */
[----:B------:R-:W4:Y:S04]  /*8620*/  SHFL.IDX PT, R10, R2, 0x3, 0x181f ;  /* 0x00781f00020a7f89 */ /* 0x000f2800000e0000 */
[----:B------:R-:W4:Y:S01]  /*8630*/  SHFL.IDX PT, R9, R0, 0x2, 0x181f ;  /* 0x00581f0000097f89 */ /* 0x000f2200000e0000 */
[-C--:B-1----:R-:W-:Y:S03]  /*8640*/  IADD3 R6, P1, R6, R242.reuse, RZ ;  /* 0x000000f206067210 */ /* 0x082fe60007f3e0ff */
[----:B------:R-:W1:Y:S01]  /*8650*/  SHFL.IDX PT, R8, R2, 0x4, 0x181f ;  /* 0x00981f0002087f89 */ /* 0x000e6200000e0000 */
[-C--:B---3--:R-:W-:Y:S03]  /*8660*/  IADD3 R4, P0, R4, R242.reuse, RZ ;  /* 0x000000f204047210 */ /* 0x088fe60007f1e0ff */
[----:B------:R-:W3:Y:S01]  /*8670*/  SHFL.IDX PT, R11, R2, 0x5, 0x181f ;  /* 0x00b81f00020b7f89 */ /* 0x000ee200000e0000 */
[--C-:B-----5:R-:W-:Y:S03]  /*8680*/  IMAD.X R7, R7, 0x1, R241.reuse, P1 ;  /* 0x0000000107077824 */ /* 0x120fe600008e06f1 */
[----:B------:R-:W-:Y:S01]  /*8690*/  SHFL.IDX PT, R20, R0, 0x3, 0x181f ;  /* 0x00781f0000147f89 */ /* 0x000fe200000e0000 */
[--C-:B--2---:R-:W-:Y:S03]  /*86a0*/  IMAD.X R5, R5, 0x1, R241.reuse, P0 ;  /* 0x0000000105057824 */ /* 0x104fe600000e06f1 */
[----:B----4-:R3:W-:Y:S01]  /*86b0*/  LDGSTS.E.BYPASS.LTC128B.128 [R21], [R6.64], !P4 ;  /* 0x0000000006157fae */ /* 0x0107e2000e101d4e */
[-C--:B------:R-:W-:Y:S03]  /*86c0*/  IADD3 R12, P0, R12, R242.reuse, RZ ;  /* 0x000000f20c0c7210 */ /* 0x080fe60007f1e0ff */
[----:B------:R-:W2:Y:S01]  /*86d0*/  SHFL.IDX PT, R15, R0, 0x4, 0x181f ;  /* 0x00981f00000f7f89 */ /* 0x000ea200000e0000 */
[-C--:B------:R-:W-:Y:S03]  /*86e0*/  IADD3 R10, P3, R10, R242.reuse, RZ ;  /* 0x000000f20a0a7210 */ /* 0x080fe60007f7e0ff */
[----:B------:R4:W-:Y:S01]  /*86f0*/  LDGSTS.E.BYPASS.LTC128B.128 [R21+0x800], [R4.64], !P4 ;  /* 0x0080000004157fae */ /* 0x0009e2000e101d4e */
[--C-:B------:R-:W-:Y:S03]  /*8700*/  IMAD.X R13, R9, 0x1, R241.reuse, P0 ;  /* 0x00000001090d7824 */ /* 0x100fe600000e06f1 */
[----:B------:R-:W4:Y:S01]  /*8710*/  SHFL.IDX PT, R2, R2, 0x6, 0x181f ;  /* 0x00d81f0002027f89 */ /* 0x000f2200000e0000 */
[-C--:B-1----:R-:W-:Y:S03]  /*8720*/  IADD3 R8, P2, R8, R242.reuse, RZ ;  /* 0x000000f208087210 */ /* 0x082fe60007f5e0ff */
[----:B------:R-:W1:Y:S04]  /*8730*/  SHFL.IDX PT, R14, R0, 0x5, 0x181f ;  /* 0x00b81f00000e7f89 */ /* 0x000e6800000e0000 */
[----:B------:R-:W5:Y:S04]  /*8740*/  SHFL.IDX PT, R0, R0, 0x6, 0x181f ;  /* 0x00d81f0000007f89 */ /* 0x000f6800000e0000 */
[----:B------:R5:W-:Y:S01]  /*8750*/  LDGSTS.E.BYPASS.LTC128B.128 [R21+0x1000], [R12.64], !P4 ;  /* 0x010000000c157fae */ /* 0x000be2000e101d4e */
[-C--:B---3--:R-:W-:Y:S01]  /*8760*/  IADD3 R6, P1, R11, R242.reuse, RZ ;  /* 0x000000f20b067210 */ /* 0x088fe20007f3e0ff */
[--C-:B--2---:R-:W-:Y:S01]  /*8770*/  IMAD.X R9, R15, 0x1, R241.reuse, P2 ;  /* 0x000000010f097824 */ /* 0x104fe200010e06f1 */
[-C--:B------:R-:W-:Y:S05]  /*8780*/  IADD3.X R11, R20, R241.reuse, RZ, P3, !PT ;  /* 0x000000f1140b7210 */ /* 0x080fea0001ffe4ff */
[----:B------:R2:W-:Y:S01]  /*8790*/  LDGSTS.E.BYPASS.LTC128B.128 [R21+0x1800], [R10.64], !P4 ;  /* 0x018000000a157fae */ /* 0x0005e2000e101d4e */
[----:B----4-:R-:W-:Y:S03]  /*87a0*/  IADD3 R4, P0, R2, R242, RZ ;  /* 0x000000f202047210 */ /* 0x010fe60007f1e0ff */
[----:B------:R2:W-:Y:S01]  /*87b0*/  LDGSTS.E.BYPASS.LTC128B.128 [R21+0x2000], [R8.64], !P4 ;  /* 0x0200000008157fae */ /* 0x0005e2000e101d4e */
[----:B-1----:R-:W-:Y:S01]  /*87c0*/  IMAD.X R7, R14, 0x1, R241, P1 ;  /* 0x000000010e077824 */ /* 0x002fe200008e06f1 */
[----:B-----5:R-:W-:Y:S04]  /*87d0*/  IADD3.X R5, R0, R241, RZ, P0, !PT ;  /* 0x000000f100057210 */ /* 0x020fe800007fe4ff */
[----:B------:R2:W-:Y:S04]  /*87e0*/  LDGSTS.E.BYPASS.LTC128B.128 [R21+0x2800], [R6.64], !P4 ;  /* 0x0280000006157fae */ /* 0x0005e8000e101d4e */
[----:B------:R2:W-:Y:S02]  /*87f0*/  LDGSTS.E.BYPASS.LTC128B.128 [R21+0x3000], [R4.64], !P4 ;  /* 0x0300000004157fae */ /* 0x0005e4000e101d4e */
.L_x_660:
[----:B---34-:R-:W0:Y:S01]  /*8800*/  LDGDEPBAR ;  /* 0x00000000000079af */ /* 0x018e220000000000 */
[-C--:B-12---:R-:W-:Y:S01]  /*8810*/  HMMA.16816.F32 R4, R112, R16.reuse, RZ ;  /* 0x000000107004723c */ /* 0x086fe200000018ff */
[----:B------:R-:W-:Y:S06]  /*8820*/  UISETP.GE.AND UP0, UPT, UR6, 0x1, UPT ;  /* 0x000000010600788c */ /* 0x000fec000bf06270 */
[----:B------:R-:W-:Y:S01]  /*8830*/  PLOP3.LUT P0, PT, PT, PT, UP0, 0x80, 0x0 ;  /* 0x000000000000781c */ /* 0x000fe20003f0f008 */
        /* <DEDUP_REMOVED lines=130> */
[----:B----4-:R-:W-:Y:S01]  /*9060*/  STL [R1+0x4], R0 ;  /* 0x0000040001007387 */ /* 0x010fe20000100800 */
[C---:B------:R-:W-:Y:S08]  /*9070*/  HMMA.16816.F32 R24, R188.reuse, R4, R24 ;  /* 0x00000004bc18723c */ /* 0x040ff00000001818 */
        /* <DEDUP_REMOVED lines=42> */
[----:B------:R-:W5:Y:S03]  /*9320*/  LDSM.16.M88.4 R4, [R228+0x2800] ;  /* 0x00280000e404783b */ /* 0x000f660000000200 */
[----:B------:R-:W-:Y:S02]  /*9330*/  FMUL.FTZ R50, R50, c[0x0][0x320] ;  /* 0x0000c80032327a20 */ /* 0x000fe40000410000 */
[----:B------:R-:W-:Y:S02]  /*9340*/  FMUL.FTZ R52, R52, c[0x0][0x320] ;  /* 0x0000c80034347a20 */ /* 0x000fe40000410000 */
[----:B------:R-:W-:Y:S01]  /*9350*/  FMUL.FTZ R53, R53, c[0x0][0x320] ;  /* 0x0000c80035357a20 */ /* 0x000fe20000410000 */
[----:B------:R4:W2:Y:S01]  /*9360*/  MUFU.TANH R220, R24 ;  /* 0x0000001800dc7308 */ /* 0x0008a20000002400 */
[-C--:B-1----:R-:W-:Y:S03]  /*9370*/  HMMA.16816.F32 R68, R204, R8.reuse, R68 ;  /* 0x00000008cc44723c */ /* 0x082fe60000001844 */
[----:B------:R-:W-:Y:S02]  /*9380*/  FMUL.FTZ R54, R54, c[0x0][0x320] ;  /* 0x0000c80036367a20 */ /* 0x000fe40000410000 */
[----:B------:R-:W-:Y:S02]  /*9390*/  FMUL.FTZ R55, R55, c[0x0][0x320] ;  /* 0x0000c80037377a20 */ /* 0x000fe40000410000 */
[----:B------:R-:W-:Y:S01]  /*93a0*/  FMUL.FTZ R56, R56, c[0x0][0x320] ;  /* 0x0000c80038387a20 */ /* 0x000fe20000410000 */
[C---:B------:R-:W-:Y:S01]  /*93b0*/  HMMA.16816.F32 R72, R188.reuse, R8, R72 ;  /* 0x00000008bc48723c */ /* 0x040fe20000001848 */
[----:B------:R4:W1:Y:S03]  /*93c0*/  MUFU.TANH R219, R25 ;  /* 0x0000001900db7308 */ /* 0x0008660000002400 */
[----:B------:R-:W-:Y:S02]  /*93d0*/  FMUL.FTZ R58, R58, c[0x0][0x320] ;  /* 0x0000c8003a3a7a20 */ /* 0x000fe40000410000 */
[----:B------:R-:W-:Y:S02]  /*93e0*/  FMUL.FTZ R60, R60, c[0x0][0x320] ;  /* 0x0000c8003c3c7a20 */ /* 0x000fe40000410000 */
[-C--:B------:R-:W-:Y:S03]  /*93f0*/  HMMA.16816.F32 R76, R188, R10.reuse, R76 ;  /* 0x0000000abc4c723c */ /* 0x080fe6000000184c */
[----:B------:R4:W1:Y:S01]  /*9400*/  MUFU.TANH R246, R26 ;  /* 0x0000001a00f67308 */ /* 0x0008620000002400 */
[----:B------:R-:W-:Y:S02]  /*9410*/  FMUL.FTZ R64, R64, c[0x0][0x320] ;  /* 0x0000c80040407a20 */ /* 0x000fe40000410000 */
[----:B------:R-:W-:Y:S02]  /*9420*/  FMUL.FTZ R65, R65, c[0x0][0x320] ;  /* 0x0000c80041417a20 */ /* 0x000fe40000410000 */
[C---:B------:R-:W-:Y:S01]  /*9430*/  HMMA.16816.F32 R80, R204.reuse, R10, R80 ;  /* 0x0000000acc50723c */ /* 0x040fe20000001850 */
[----:B------:R-:W1:Y:S01]  /*9440*/  LDSM.16.M88.4 R8, [R228+0x3000] ;  /* 0x00300000e408783b */ /* 0x000e620000000200 */
[----:B------:R-:W-:Y:S04]  /*9450*/  DEPBAR.LE SB0, 0x0 ;  /* 0x000080000000791a */ /* 0x000fe80000000000 */
[----:B------:R4:W1:Y:S01]  /*9460*/  MUFU.TANH R247, R27 ;  /* 0x0000001b00f77308 */ /* 0x0008620000002400 */
[----:B------:R-:W-:Y:S01]  /*9470*/  FMUL.FTZ R66, R66, c[0x0][0x320] ;  /* 0x0000c80042427a20 */ /* 0x000fe20000410000 */
[-C--:B-----5:R-:W-:Y:S01]  /*9480*/  HMMA.16816.F32 R84, R204, R4.reuse, R84 ;  /* 0x00000004cc54723c */ /* 0x0a0fe20000001854 */
[----:B------:R-:W-:Y:S04]  /*9490*/  BAR.SYNC.DEFER_BLOCKING 0x0 ;  /* 0x0000000000007b1d */ /* 0x000fe80000010000 */
[----:B------:R-:W-:Y:S02]  /*94a0*/  FMUL.FTZ R67, R67, c[0x0][0x320] ;  /* 0x0000c80043437a20 */ /* 0x000fe40000410000 */
[----:B------:R-:W-:Y:S01]  /*94b0*/  FMUL.FTZ R68, R68, c[0x0][0x320] ;  /* 0x0000c80044447a20 */ /* 0x000fe20000410000 */
[----:B------:R4:W1:Y:S01]  /*94c0*/  MUFU.TANH R218, R28 ;  /* 0x0000001c00da7308 */ /* 0x0008620000002400 */
        /* <DEDUP_REMOVED lines=83> */
[----:B------:R-:W-:Y:S07]  /*9a00*/  FMUL.FTZ R111, R111, c[0x0][0x320] ;  /* 0x0000c8006f6f7a20 */ /* 0x000fee0000410000 */
        /* <DEDUP_REMOVED lines=71> */
[----:B------:R-:W1:Y:S01]  /*9e80*/  MUFU.TANH R115, R115 ;  /* 0x0000007300737308 */ /* 0x000e620000002400 */
[----:B------:R-:W-:-:S05]  /*9e90*/  @!P0 BRA `(.L_x_661) ;  /* 0x0000043000008947 */ /* 0x000fca0003800000 */
[----:B--234-:R-:W2:Y:S01]  /*9ea0*/  LDL R0, [R1+0x18] ;  /* 0x0000180001007983 */ /* 0x01cea20000100800 */
[----:B------:R-:W-:Y:S01]  /*9eb0*/  UIMAD UR5, UR6, 0x70, UR11 ;  /* 0x00000070060578a4 */ /* 0x000fe2000f8e020b */
[----:B------:R-:W-:Y:S01]  /*9ec0*/  PLOP3.LUT P1, PT, PT, PT, UP2, 0x80, 0x0 ;  /* 0x000000000000781c */ /* 0x000fe20003f2f028 */
[----:B------:R-:W-:Y:S01]  /*9ed0*/  IMAD.MOV.U32 R245, RZ, RZ, RZ ;  /* 0x000000fffff57224 */ /* 0x000fe200078e00ff */
[----:B------:R-:W3:Y:S01]  /*9ee0*/  LDL R19, [R1+0xc] ;  /* 0x00000c0001137983 */ /* 0x000ee20000100800 */
[----:B------:R-:W-:Y:S02]  /*9ef0*/  PLOP3.LUT P0, PT, PT, PT, UP2, 0x80, 0x0 ;  /* 0x000000000000781c */ /* 0x000fe40003f0f028 */
        /* <DEDUP_REMOVED lines=13> */
[----:B------:R2:W4:Y:S02]  /*9fd0*/  @!P5 LDG.E R245, [R4.64] ;  /* 0x0000000e04f5d981 */ /* 0x000524000c1e1900 */
[----:B------:R-:W-:Y:S04]  /*9fe0*/  IMAD R0, R0, c[0x0][0x1e0], RZ ;  /* 0x0000780000007a24 */ /* 0x000fe800078e02ff */
[C---:B------:R-:W-:Y:S02]  /*9ff0*/  IMAD R0, R7.reuse, c[0x0][0x1e4], R0 ;  /* 0x0000790007007a24 */ /* 0x040fe400078e0200 */
[----:B--2---:R-:W-:Y:S04]  /*a000*/  IMAD.WIDE.U32 R4, R7, c[0x0][0x1e0], RZ ;  /* 0x0000780007047a25 */ /* 0x004fe800078e00ff */
[----:B------:R-:W-:Y:S01]  /*a010*/  IMAD.IADD R5, R5, 0x1, R0 ;  /* 0x0000000105057824 */ /* 0x000fe200078e0200 */
[----:B----4-:R-:W-:Y:S03]  /*a020*/  SHF.R.S32.HI R2, RZ, 0x1f, R245 ;  /* 0x0000001fff027819 */ /* 0x010fe600000114f5 */
[C---:B------:R-:W-:Y:S04]  /*a030*/  IMAD.WIDE.U32 R4, R245.reuse, c[0x0][0x1f0], R4 ;  /* 0x00007c00f5047a25 */ /* 0x040fe800078e0004 */
[----:B------:R-:W-:Y:S01]  /*a040*/  IMAD R2, R2, c[0x0][0x1f0], RZ ;  /* 0x00007c0002027a24 */ /* 0x000fe200078e02ff */
[----:B------:R-:W-:Y:S03]  /*a050*/  IADD3 R0, P1, R4, UR22, RZ ;  /* 0x0000001604007c10 */ /* 0x000fe6000ff3e0ff */
[----:B------:R-:W-:Y:S01]  /*a060*/  IMAD R4, R245, c[0x0][0x1f4], R2 ;  /* 0x00007d00f5047a24 */ /* 0x000fe200078e0202 */
[C---:B------:R-:W-:Y:S04]  /*a070*/  LEA R2, P0, R0.reuse, c[0x0][0x1c8], 0x1 ;  /* 0x0000720000027a11 */ /* 0x040fe800078008ff */
[----:B------:R-:W-:Y:S01]  /*a080*/  IADD3.X R4, R5, UR20, R4, P1, !PT ;  /* 0x0000001405047c10 */ /* 0x000fe20008ffe404 */
[----:B------:R-:W2:Y:S03]  /*a090*/  SHFL.IDX PT, R6, R2, RZ, 0x181f ;  /* 0x00181fff02067589 */ /* 0x000ea600000e0000 */
[----:B------:R-:W-:Y:S01]  /*a0a0*/  LEA.HI.X R0, R0, c[0x0][0x1cc], R4, 0x1, P0 ;  /* 0x0000730000007a11 */ /* 0x000fe200000f0c04 */
[----:B------:R-:W-:Y:S04]  /*a0b0*/  SHFL.IDX PT, R12, R2, 0x2, 0x181f ;  /* 0x00581f00020c7f89 */ /* 0x000fe800000e0000 */
[----:B------:R-:W4:Y:S04]  /*a0c0*/  SHFL.IDX PT, R7, R0, RZ, 0x181f ;  /* 0x00181fff00077589 */ /* 0x000f2800000e0000 */
[----:B------:R-:W5:Y:S04]  /*a0d0*/  SHFL.IDX PT, R4, R2, 0x1, 0x181f ;  /* 0x00381f0002047f89 */ /* 0x000f6800000e0000 */
[----:B------:R-:W1:Y:S04]  /*a0e0*/  SHFL.IDX PT, R5, R0, 0x1, 0x181f ;  /* 0x00381f0000057f89 */ /* 0x000e6800000e0000 */
[----:B------:R-:W1:Y:S04]  /*a0f0*/  SHFL.IDX PT, R10, R2, 0x3, 0x181f ;  /* 0x00781f00020a7f89 */ /* 0x000e6800000e0000 */
[----:B------:R-:W1:Y:S01]  /*a100*/  SHFL.IDX PT, R9, R0, 0x2, 0x181f ;  /* 0x00581f0000097f89 */ /* 0x000e6200000e0000 */
[-C--:B--2---:R-:W-:Y:S03]  /*a110*/  IADD3 R6, P1, R6, R242.reuse, RZ ;  /* 0x000000f206067210 */ /* 0x084fe60007f3e0ff */
[----:B------:R-:W2:Y:S04]  /*a120*/  SHFL.IDX PT, R8, R2, 0x4, 0x181f ;  /* 0x00981f0002087f89 */ /* 0x000ea800000e0000 */
[----:B------:R-:W2:Y:S01]  /*a130*/  SHFL.IDX PT, R11, R2, 0x5, 0x181f ;  /* 0x00b81f00020b7f89 */ /* 0x000ea200000e0000 */
[--C-:B----4-:R-:W-:Y:S03]  /*a140*/  IMAD.X R7, R7, 0x1, R241.reuse, P1 ;  /* 0x0000000107077824 */ /* 0x110fe600008e06f1 */
[----:B------:R-:W4:Y:S01]  /*a150*/  SHFL.IDX PT, R16, R0, 0x3, 0x181f ;  /* 0x00781f0000107f89 */ /* 0x000f2200000e0000 */
[-C--:B-----5:R-:W-:Y:S03]  /*a160*/  IADD3 R4, P0, R4, R242.reuse, RZ ;  /* 0x000000f204047210 */ /* 0x0a0fe60007f1e0ff */
[----:B---3--:R3:W-:Y:S02]  /*a170*/  LDGSTS.E.BYPASS.LTC128B.128 [R19+0x3900], [R6.64], !P4 ;  /* 0x0390000006137fae */ /* 0x0087e4000e101d4e */
[--C-:B-1----:R-:W-:Y:S01]  /*a180*/  IMAD.X R5, R5, 0x1, R241.reuse, P0 ;  /* 0x0000000105057824 */ /* 0x102fe200000e06f1 */
[-C--:B------:R-:W-:Y:S01]  /*a190*/  IADD3 R12, P0, R12, R242.reuse, RZ ;  /* 0x000000f20c0c7210 */ /* 0x080fe20007f1e0ff */
[----:B------:R-:W1:Y:S01]  /*a1a0*/  SHFL.IDX PT, R15, R0, 0x4, 0x181f ;  /* 0x00981f00000f7f89 */ /* 0x000e6200000e0000 */
[-C--:B------:R-:W-:Y:S03]  /*a1b0*/  IADD3 R10, P3, R10, R242.reuse, RZ ;  /* 0x000000f20a0a7210 */ /* 0x080fe60007f7e0ff */
[----:B------:R5:W-:Y:S01]  /*a1c0*/  LDGSTS.E.BYPASS.LTC128B.128 [R19+0x4100], [R4.64], !P4 ;  /* 0x0410000004137fae */ /* 0x000be2000e101d4e */
[--C-:B------:R-:W-:Y:S03]  /*a1d0*/  IMAD.X R13, R9, 0x1, R241.reuse, P0 ;  /* 0x00000001090d7824 */ /* 0x100fe600000e06f1 */
[----:B------:R-:W5:Y:S01]  /*a1e0*/  SHFL.IDX PT, R2, R2, 0x6, 0x181f ;  /* 0x00d81f0002027f89 */ /* 0x000f6200000e0000 */
[-C--:B--2---:R-:W-:Y:S03]  /*a1f0*/  IADD3 R8, P2, R8, R242.reuse, RZ ;  /* 0x000000f208087210 */ /* 0x084fe60007f5e0ff */
[----:B------:R-:W2:Y:S04]  /*a200*/  SHFL.IDX PT, R14, R0, 0x5, 0x181f ;  /* 0x00b81f00000e7f89 */ /* 0x000ea800000e0000 */
[----:B------:R-:W2:Y:S04]  /*a210*/  SHFL.IDX PT, R0, R0, 0x6, 0x181f ;  /* 0x00d81f0000007f89 */ /* 0x000ea800000e0000 */
[----:B------:R2:W-:Y:S01]  /*a220*/  LDGSTS.E.BYPASS.LTC128B.128 [R19+0x4900], [R12.64], !P4 ;  /* 0x049000000c137fae */ /* 0x0005e2000e101d4e */
[-C--:B---3--:R-:W-:Y:S01]  /*a230*/  IADD3 R6, P1, R11, R242.reuse, RZ ;  /* 0x000000f20b067210 */ /* 0x088fe20007f3e0ff */
[--C-:B----4-:R-:W-:Y:S02]  /*a240*/  IMAD.X R11, R16, 0x1, R241.reuse, P3 ;  /* 0x00000001100b7824 */ /* 0x110fe400018e06f1 */
[--C-:B-1----:R-:W-:Y:S03]  /*a250*/  IMAD.X R9, R15, 0x1, R241.reuse, P2 ;  /* 0x000000010f097824 */ /* 0x102fe600010e06f1 */
[----:B------:R1:W-:Y:S01]  /*a260*/  LDGSTS.E.BYPASS.LTC128B.128 [R19+0x5100], [R10.64], !P4 ;  /* 0x051000000a137fae */ /* 0x0003e2000e101d4e */
[----:B-----5:R-:W-:Y:S03]  /*a270*/  IADD3 R4, P0, R2, R242, RZ ;  /* 0x000000f202047210 */ /* 0x020fe60007f1e0ff */
[----:B------:R1:W-:Y:S01]  /*a280*/  LDGSTS.E.BYPASS.LTC128B.128 [R19+0x5900], [R8.64], !P4 ;  /* 0x0590000008137fae */ /* 0x0003e2000e101d4e */
[--C-:B--2---:R-:W-:Y:S02]  /*a290*/  IMAD.X R7, R14, 0x1, R241.reuse, P1 ;  /* 0x000000010e077824 */ /* 0x104fe400008e06f1 */
[----:B------:R-:W-:Y:S03]  /*a2a0*/  IMAD.X R5, R0, 0x1, R241, P0 ;  /* 0x0000000100057824 */ /* 0x000fe600000e06f1 */
[----:B------:R1:W-:Y:S04]  /*a2b0*/  LDGSTS.E.BYPASS.LTC128B.128 [R19+0x6100], [R6.64], !P4 ;  /* 0x0610000006137fae */ /* 0x0003e8000e101d4e */
[----:B------:R1:W-:Y:S02]  /*a2c0*/  LDGSTS.E.BYPASS.LTC128B.128 [R19+0x6900], [R4.64], !P4 ;  /* 0x0690000004137fae */ /* 0x0003e4000e101d4e */
.L_x_661:
[----:B-1234-:R-:W2:Y:S01]  /*a2d0*/  LDL.LU R4, [R1] ;  /* 0x0000000001047983 */ /* 0x01eea20000300800 */
[----:B------:R-:W-:Y:S01]  /*a2e0*/  PLOP3.LUT P0, PT, PT, PT, UP1, 0x80, 0x0 ;  /* 0x000000000000781c */ /* 0x000fe20003f0f018 */
[----:B------:R-:W-:Y:S01]  /*a2f0*/  UIMAD UR5, UR6, -0x70, URZ ;  /* 0xffffff90060578a4 */ /* 0x000fe2000f8e023f */
[----:B------:R-:W-:Y:S01]  /*a300*/  IMAD.U32 R5, RZ, RZ, UR12 ;  /* 0x0000000cff057e24 */ /* 0x000fe2000f8e00ff */
[----:B------:R-:W3:Y:S01]  /*a310*/  LDL.LU R0, [R1+0x4] ;  /* 0x0000040001007983 */ /* 0x000ee20000300800 */
[----:B------:R-:W-:Y:S02]  /*a320*/  UISETP.GT.AND UP0, UPT, UR6, UR4, UPT ;  /* 0x000000040600728c */ /* 0x000fe4000bf04270 */
[----:B------:R-:W-:Y:S01]  /*a330*/  UIADD3 UR6, UR6, -0x1, URZ ;  /* 0xffffffff06067890 */ /* 0x000fe2000fffe03f */
[----:B------:R-:W4:Y:S04]  /*a340*/  LDL R2, [R1+0x1c] ;  /* 0x00001c0001027983 */ /* 0x000f280000100800 */
[----:B------:R-:W4:Y:S04]  /*a350*/  LDL R10, [R1+0x24] ;  /* 0x00002400010a7983 */ /* 0x000f280000100800 */
[----:B------:R-:W-:Y:S04]  /*a360*/  STL [R1+0x74], R242 ;  /* 0x000074f201007387 */ /* 0x000fe80000100800 */
        /* <DEDUP_REMOVED lines=15> */
[----:B------:R-:W0:Y:S01]  /*a460*/  LDGDEPBAR ;  /* 0x00000000000079af */ /* 0x000e220000000000 */
[----:B--2---:R-:W-:Y:S02]  /*a470*/  IMAD.MOV.U32 R9, RZ, RZ, R4 ;  /* 0x000000ffff097224 */ /* 0x004fe400078e0004 */
[----:B---3--:R-:W-:Y:S05]  /*a480*/  IMAD.MOV.U32 R8, RZ, RZ, R0 ;  /* 0x000000ffff087224 */ /* 0x008fea00078e0000 */
[----:B------:R1:W4:Y:S01]  /*a490*/  LDL R0, [R1+0x20] ;  /* 0x0000200001007983 */ /* 0x0003220000100800 */
[----:B------:R-:W-:Y:S04]  /*a4a0*/  IMAD.MOV.U32 R13, RZ, RZ, R8 ;  /* 0x000000ffff0d7224 */ /* 0x000fe800078e0008 */
[----:B------:R-:W-:Y:S02]  /*a4b0*/  IMAD.MOV.U32 R48, RZ, RZ, R13 ;  /* 0x000000ffff307224 */ /* 0x000fe400078e000d */
[----:B----4-:R-:W-:Y:S05]  /*a4c0*/  @P0 IMAD.MOV.U32 R0, RZ, RZ, R2 ;  /* 0x000000ffff000224 */ /* 0x010fea00078e0002 */
[----:B------:R-:W-:Y:S08]  /*a4d0*/  SHFL.IDX PT, R2, R0, 0x1, 0x1c1f ;  /* 0x003c1f0000027f89 */ /* 0x000ff000000e0000 */
[----:B------:R-:W2:Y:S08]  /*a4e0*/  SHFL.IDX PT, R4, R0, RZ, 0x1c1f ;  /* 0x001c1fff00047589 */ /* 0x000eb000000e0000 */
[----:B------:R-:W3:Y:S08]  /*a4f0*/  SHFL.IDX PT, R7, R0, 0x2, 0x1c1f ;  /* 0x005c1f0000077f89 */ /* 0x000ef000000e0000 */
[----:B------:R4:W1:Y:S02]  /*a500*/  SHFL.IDX PT, R6, R0, 0x3, 0x1c1f ;  /* 0x007c1f0000067f89 */ /* 0x00086400000e0000 */
[----:B----4-:R-:W-:Y:S05]  /*a510*/  IMAD.U32 R0, RZ, RZ, UR5 ;  /* 0x00000005ff007e24 */ /* 0x010fea000f8e00ff */
[----:B------:R-:W-:Y:S01]  /*a520*/  IADD3 R0, -R10, 0x1, R0 ;  /* 0x000000010a007810 */ /* 0x000fe20007ffe100 */
[----:B------:R-:W-:Y:S03]  /*a530*/  IMAD.MOV.U32 R10, RZ, RZ, R9 ;  /* 0x000000ffff0a7224 */ /* 0x000fe600078e0009 */
[----:B------:R-:W-:Y:S05]  /*a540*/  IADD3 R5, -R5, UR7, R0 ;  /* 0x0000000705057c10 */ /* 0x000fea000fffe100 */
[C---:B--2---:R-:W-:Y:S02]  /*a550*/  IMAD.IADD R4, R5.reuse, 0x1, R4 ;  /* 0x0000000105047824 */ /* 0x044fe400078e0204 */
[C---:B------:R-:W-:Y:S02]  /*a560*/  IMAD.IADD R2, R5.reuse, 0x1, R2 ;  /* 0x0000000105027824 */ /* 0x040fe400078e0202 */
[C---:B---3--:R-:W-:Y:S01]  /*a570*/  IMAD.IADD R0, R5.reuse, 0x1, R7 ;  /* 0x0000000105007824 */ /* 0x048fe200078e0207 */
[C---:B------:R-:W-:Y:S01]  /*a580*/  ISETP.GT.AND P3, PT, R4.reuse, RZ, PT ;  /* 0x000000ff0400720c */ /* 0x040fe20003f64270 */
[----:B-1----:R-:W-:Y:S01]  /*a590*/  IMAD.IADD R5, R5, 0x1, R6 ;  /* 0x0000000105057824 */ /* 0x002fe200078e0206 */
[C---:B------:R-:W-:Y:S02]  /*a5a0*/  ISETP.GT.AND P6, PT, R4.reuse, 0x1, PT ;  /* 0x000000010400780c */ /* 0x040fe40003fc4270 */
[----:B------:R-:W-:Y:S02]  /*a5b0*/  FSEL R9, R193, -INF , P3 ;  /* 0xff800000c1097808 */ /* 0x000fe40001800000 */
[----:B------:R-:W-:Y:S02]  /*a5c0*/  ISETP.GT.AND P2, PT, R4, 0x8, PT ;  /* 0x000000080400780c */ /* 0x000fe40003f44270 */
[----:B------:R-:W-:Y:S02]  /*a5d0*/  FSEL R19, R192, -INF , P6 ;  /* 0xff800000c0137808 */ /* 0x000fe40003000000 */
[----:B------:R-:W-:Y:S02]  /*a5e0*/  FMNMX.FTZ R6, R9, R3, !PT ;  /* 0x0000000309067209 */ /* 0x000fe40007810000 */
[----:B------:R-:W-:Y:S02]  /*a5f0*/  FSEL R23, R187, -INF , P2 ;  /* 0xff800000bb177808 */ /* 0x000fe40001000000 */
[----:B------:R-:W-:Y:S02]  /*a600*/  FMNMX.FTZ R6, R19, R6, !PT ;  /* 0x0000000613067209 */ /* 0x000fe40007810000 */
[C---:B------:R-:W-:Y:S02]  /*a610*/  ISETP.GT.AND P1, PT, R4.reuse, 0x9, PT ;  /* 0x000000090400780c */ /* 0x040fe40003f24270 */
[----:B------:R-:W-:Y:S02]  /*a620*/  FMNMX.FTZ R6, R23, R6, !PT ;  /* 0x0000000617067209 */ /* 0x000fe40007810000 */
[----:B------:R-:W-:Y:S02]  /*a630*/  ISETP.GT.AND P0, PT, R4, 0x10, PT ;  /* 0x000000100400780c */ /* 0x000fe40003f04270 */
[----:B------:R-:W-:Y:S02]  /*a640*/  FSEL R28, R186, -INF , P1 ;  /* 0xff800000ba1c7808 */ /* 0x000fe40000800000 */
[----:B------:R-:W-:Y:S02]  /*a650*/  FSEL R39, R184, -INF , P0 ;  /* 0xff800000b8277808 */ /* 0x000fe40000000000 */
[----:B------:R-:W-:Y:S02]  /*a660*/  FMNMX.FTZ R6, R28, R6, !PT ;  /* 0x000000061c067209 */ /* 0x000fe40007810000 */
[----:B------:R-:W-:Y:S02]  /*a670*/  ISETP.GT.AND P3, PT, R4, 0x11, PT ;  /* 0x000000110400780c */ /* 0x000fe40003f64270 */
[----:B------:R-:W-:Y:S02]  /*a680*/  FMNMX.FTZ R6, R39, R6, !PT ;  /* 0x0000000627067209 */ /* 0x000fe40007810000 */
[----:B------:R-:W-:Y:S02]  /*a690*/  FSEL R40, R20, -INF , P3 ;  /* 0xff80000014287808 */ /* 0x000fe40001800000 */
[C---:B------:R-:W-:Y:S02]  /*a6a0*/  ISETP.GT.AND P6, PT, R4.reuse, 0x18, PT ;  /* 0x000000180400780c */ /* 0x040fe40003fc4270 */
[----:B------:R-:W-:Y:S02]  /*a6b0*/  ISETP.GT.AND P2, PT, R4, 0x19, PT ;  /* 0x000000190400780c */ /* 0x000fe40003f44270 */
[----:B------:R-:W-:Y:S02]  /*a6c0*/  FSEL R41, R32, -INF , P6 ;  /* 0xff80000020297808 */ /* 0x000fe40003000000 */
[----:B------:R-:W-:Y:S02]  /*a6d0*/  FMNMX.FTZ R6, R40, R6, !PT ;  /* 0x0000000628067209 */ /* 0x000fe40007810000 */
[----:B------:R-:W-:Y:S02]  /*a6e0*/  ISETP.GT.AND P1, PT, R4, 0x20, PT ;  /* 0x000000200400780c */ /* 0x000fe40003f24270 */
[----:B------:R-:W-:Y:S02]  /*a6f0*/  FSEL R42, R33, -INF , P2 ;  /* 0xff800000212a7808 */ /* 0x000fe40001000000 */
[----:B------:R-:W-:Y:S02]  /*a700*/  FMNMX.FTZ R6, R41, R6, !PT ;  /* 0x0000000629067209 */ /* 0x000fe40007810000 */
[----:B------:R-:W-:Y:S02]  /*a710*/  FSEL R43, R36, -INF , P1 ;  /* 0xff800000242b7808 */ /* 0x000fe40000800000 */
[C---:B------:R-:W-:Y:S02]  /*a720*/  ISETP.GT.AND P0, PT, R4.reuse, 0x21, PT ;  /* 0x000000210400780c */ /* 0x040fe40003f04270 */
[C---:B------:R-:W-:Y:S02]  /*a730*/  ISETP.GT.AND P3, PT, R4.reuse, 0x28, PT ;  /* 0x000000280400780c */ /* 0x040fe40003f64270 */
[C---:B------:R-:W-:Y:S02]  /*a740*/  ISETP.GT.AND P6, PT, R4.reuse, 0x29, PT ;  /* 0x000000290400780c */ /* 0x040fe40003fc4270 */
[----:B------:R-:W-:Y:S02]  /*a750*/  ISETP.GT.AND P2, PT, R4, 0x30, PT ;  /* 0x000000300400780c */ /* 0x000fe40003f44270 */
[----:B------:R-:W-:Y:S02]  /*a760*/  FMNMX.FTZ R6, R42, R6, !PT ;  /* 0x000000062a067209 */ /* 0x000fe40007810000 */
        /* <DEDUP_REMOVED lines=9> */
[----:B------:R-:W-:Y:S02]  /*a800*/  FMNMX.FTZ R6, R43, R6, !PT ;  /* 0x000000062b067209 */ /* 0x000fe40007810000 */
[----:B------:R-:W-:Y:S02]  /*a810*/  FSEL R86, R17, -INF , P1 ;  /* 0xff80000011567808 */ /* 0x000fe40000800000 */
[----:B------:R-:W-:Y:S02]  /*a820*/  FSEL R88, R64, -INF , P0 ;  /* 0xff80000040587808 */ /* 0x000fe40000000000 */
[----:B------:R-:W-:Y:S02]  /*a830*/  FSEL R89, R65, -INF , P3 ;  /* 0xff80000041597808 */ /* 0x000fe40001800000 */
[----:B------:R-:W-:Y:S02]  /*a840*/  FSEL R186, R68, -INF , P6 ;  /* 0xff80000044ba7808 */ /* 0x000fe40003000000 */
[C---:B------:R-:W-:Y:S02]  /*a850*/  ISETP.GT.AND P1, PT, R4.reuse, 0x48, PT ;  /* 0x000000480400780c */ /* 0x040fe40003f24270 */
[C---:B------:R-:W-:Y:S02]  /*a860*/  ISETP.GT.AND P0, PT, R4.reuse, 0x49, PT ;  /* 0x000000490400780c */ /* 0x040fe40003f04270 */
[C---:B------:R-:W-:Y:S02]  /*a870*/  ISETP.GT.AND P3, PT, R4.reuse, 0x50, PT ;  /* 0x000000500400780c */ /* 0x040fe40003f64270 */
[C---:B------:R-:W-:Y:S02]  /*a880*/  ISETP.GT.AND P6, PT, R4.reuse, 0x51, PT ;  /* 0x000000510400780c */ /* 0x040fe40003fc4270 */
[----:B------:R-:W-:Y:S02]  /*a890*/  FSEL R187, R69, -INF , P2 ;  /* 0xff80000045bb7808 */ /* 0x000fe40001000000 */
[----:B------:R-:W-:Y:S02]  /*a8a0*/  ISETP.GT.AND P2, PT, R4, 0x58, PT ;  /* 0x000000580400780c */ /* 0x000fe40003f44270 */
[----:B------:R-:W-:Y:S02]  /*a8b0*/  FMNMX.FTZ R6, R44, R6, !PT ;  /* 0x000000062c067209 */ /* 0x000fe40007810000 */
[----:B------:R-:W-:Y:S02]  /*a8c0*/  FSEL R192, R80, -INF , P1 ;  /* 0xff80000050c07808 */ /* 0x000fe40000800000 */
[----:B------:R-:W-:Y:S02]  /*a8d0*/  FSEL R193, R81, -INF , P0 ;  /* 0xff80000051c17808 */ /* 0x000fe40000000000 */
[----:B------:R-:W-:Y:S02]  /*a8e0*/  FSEL R205, R84, -INF , P3 ;  /* 0xff80000054cd7808 */ /* 0x000fe40001800000 */
[----:B------:R-:W-:Y:S02]  /*a8f0*/  FSEL R14, R85, -INF , P6 ;  /* 0xff800000550e7808 */ /* 0x000fe40003000000 */
[----:B------:R-:W-:Y:S02]  /*a900*/  ISETP.GT.AND P6, PT, R4, 0x68, PT ;  /* 0x000000680400780c */ /* 0x000fe40003fc4270 */
[----:B------:R-:W-:Y:S02]  /*a910*/  FSEL R8, R96, -INF , P2 ;  /* 0xff80000060087808 */ /* 0x000fe40001000000 */
[C---:B------:R-:W-:Y:S02]  /*a920*/  ISETP.GT.AND P2, PT, R4.reuse, 0x69, PT ;  /* 0x000000690400780c */ /* 0x040fe40003f44270 */
[C---:B------:R-:W-:Y:S02]  /*a930*/  ISETP.GT.AND P1, PT, R4.reuse, 0x59, PT ;  /* 0x000000590400780c */ /* 0x040fe40003f24270 */
[C---:B------:R-:W-:Y:S02]  /*a940*/  ISETP.GT.AND P0, PT, R4.reuse, 0x60, PT ;  /* 0x000000600400780c */ /* 0x040fe40003f04270 */
[----:B------:R-:W-:Y:S02]  /*a950*/  ISETP.GT.AND P3, PT, R4, 0x61, PT ;  /* 0x000000610400780c */ /* 0x000fe40003f64270 */
[----:B------:R-:W-:Y:S02]  /*a960*/  FMNMX.FTZ R4, R45, R6, !PT ;  /* 0x000000062d047209 */ /* 0x000fe40007810000 */
[----:B------:R-:W-:Y:S02]  /*a970*/  FSEL R57, R97, -INF , P1 ;  /* 0xff80000061397808 */ /* 0x000fe40000800000 */
[----:B------:R-:W-:Y:S02]  /*a980*/  FMNMX.FTZ R4, R47, R4, !PT ;  /* 0x000000042f047209 */ /* 0x000fe40007810000 */
[----:B------:R-:W-:Y:S02]  /*a990*/  ISETP.GT.AND P1, PT, R2, RZ, PT ;  /* 0x000000ff0200720c */ /* 0x000fe40003f24270 */
[----:B------:R-:W-:Y:S02]  /*a9a0*/  FMNMX.FTZ R4, R62, R4, !PT ;  /* 0x000000043e047209 */ /* 0x000fe40007810000 */
[----:B------:R-:W-:Y:S02]  /*a9b0*/  FSEL R12, R100, -INF , P0 ;  /* 0xff800000640c7808 */ /* 0x000fe40000000000 */
[----:B------:R-:W-:Y:S02]  /*a9c0*/  FMNMX.FTZ R4, R86, R4, !PT ;  /* 0x0000000456047209 */ /* 0x000fe40007810000 */
[C---:B------:R-:W-:Y:S02]  /*a9d0*/  ISETP.GT.AND P0, PT, R2.reuse, 0x1, PT ;  /* 0x000000010200780c */ /* 0x040fe40003f04270 */
[----:B------:R-:W-:Y:S02]  /*a9e0*/  FSEL R15, R101, -INF , P3 ;  /* 0xff800000650f7808 */ /* 0x000fe40001800000 */
[----:B------:R-:W-:Y:S02]  /*a9f0*/  ISETP.GT.AND P3, PT, R2, 0x8, PT ;  /* 0x000000080200780c */ /* 0x000fe40003f64270 */
[----:B------:R-:W-:Y:S02]  /*aa00*/  FMNMX.FTZ R4, R88, R4, !PT ;  /* 0x0000000458047209 */ /* 0x000fe40007810000 */
[----:B------:R-:W-:Y:S02]  /*aa10*/  FSEL R80, R113, -INF , P2 ;  /* 0xff80000071507808 */ /* 0x000fe40001000000 */
[----:B------:R-:W-:Y:S02]  /*aa20*/  FSEL R20, R217, -INF , P3 ;  /* 0xff800000d9147808 */ /* 0x000fe40001800000 */
[C---:B------:R-:W-:Y:S02]  /*aa30*/  ISETP.GT.AND P2, PT, R2.reuse, 0x10, PT ;  /* 0x000000100200780c */ /* 0x040fe40003f44270 */
[----:B------:R-:W-:Y:S02]  /*aa40*/  ISETP.GT.AND P3, PT, R2, 0x19, PT ;  /* 0x000000190200780c */ /* 0x000fe40003f64270 */
[----:B------:R-:W-:Y:S02]  /*aa50*/  FSEL R11, R222, -INF , P1 ;  /* 0xff800000de0b7808 */ /* 0x000fe40000800000 */
[C---:B------:R-:W-:Y:S02]  /*aa60*/  ISETP.GT.AND P1, PT, R2.reuse, 0x11, PT ;  /* 0x000000110200780c */ /* 0x040fe40003f24270 */
[----:B------:R-:W-:Y:S02]  /*aa70*/  FSEL R18, R221, -INF , P0 ;  /* 0xff800000dd127808 */ /* 0x000fe40000000000 */
[----:B------:R-:W-:Y:S02]  /*aa80*/  ISETP.GT.AND P0, PT, R2, 0x18, PT ;  /* 0x000000180200780c */ /* 0x000fe40003f04270 */
[----:B------:R-:W-:Y:S02]  /*aa90*/  FMNMX.FTZ R4, R89, R4, !PT ;  /* 0x0000000459047209 */ /* 0x000fe40007810000 */
[----:B------:R-:W-:Y:S02]  /*aaa0*/  FSEL R81, R112, -INF , P6 ;  /* 0xff80000070517808 */ /* 0x000fe40003000000 */
[----:B------:R-:W-:Y:S02]  /*aab0*/  FSEL R36, R27, -INF , P0 ;  /* 0xff8000001b247808 */ /* 0x000fe40000000000 */
[C---:B------:R-:W-:Y:S02]  /*aac0*/  ISETP.GT.AND P6, PT, R2.reuse, 0x9, PT ;  /* 0x000000090200780c */ /* 0x040fe40003fc4270 */
[C---:B------:R-:W-:Y:S02]  /*aad0*/  ISETP.GT.AND P0, PT, R2.reuse, 0x29, PT ;  /* 0x000000290200780c */ /* 0x040fe40003f04270 */
[----:B------:R-:W-:Y:S02]  /*aae0*/  FSEL R35, R35, -INF , P3 ;  /* 0xff80000023237808 */ /* 0x000fe40001800000 */
[C---:B------:R-:W-:Y:S02]  /*aaf0*/  ISETP.GT.AND P3, PT, R2.reuse, 0x30, PT ;  /* 0x000000300200780c */ /* 0x040fe40003f64270 */
[----:B------:R-:W-:Y:S02]  /*ab00*/  FSEL R33, R211, -INF , P2 ;  /* 0xff800000d3217808 */ /* 0x000fe40001000000 */
[----:B------:R-:W-:Y:S02]  /*ab10*/  ISETP.GT.AND P2, PT, R2, 0x21, PT ;  /* 0x000000210200780c */ /* 0x000fe40003f44270 */
[----:B------:R-:W-:Y:S01]  /*ab20*/  FSEL R34, R210, -INF , P1 ;  /* 0xff800000d2227808 */ /* 0x000fe20000800000 */
[----:B------:R-:W-:Y:S01]  /*ab30*/  IMAD.MOV.U32 R210, RZ, RZ, R14 ;  /* 0x000000ffffd27224 */ /* 0x000fe200078e000e */
[----:B------:R-:W-:Y:S01]  /*ab40*/  ISETP.GT.AND P1, PT, R2, 0x28, PT ;  /* 0x000000280200780c */ /* 0x000fe20003f24270 */
[----:B------:R-:W-:Y:S01]  /*ab50*/  IMAD.MOV.U32 R14, RZ, RZ, R10 ;  /* 0x000000ffff0e7224 */ /* 0x000fe200078e000a */
[----:B------:R-:W-:Y:S02]  /*ab60*/  FMNMX.FTZ R4, R186, R4, !PT ;  /* 0x00000004ba047209 */ /* 0x000fe40007810000 */
[----:B------:R-:W-:Y:S02]  /*ab70*/  FSEL R22, R214, -INF , P6 ;  /* 0xff800000d6167808 */ /* 0x000fe40003000000 */
[----:B------:R-:W-:Y:S02]  /*ab80*/  FSEL R37, R26, -INF , P2 ;  /* 0xff8000001a257808 */ /* 0x000fe40001000000 */
[C---:B------:R-:W-:Y:S02]  /*ab90*/  ISETP.GT.AND P6, PT, R2.reuse, 0x20, PT ;  /* 0x000000200200780c */ /* 0x040fe40003fc4270 */
[----:B------:R-:W-:Y:S02]  /*aba0*/  ISETP.GT.AND P2, PT, R2, 0x38, PT ;  /* 0x000000380200780c */ /* 0x000fe40003f44270 */
[----:B------:R-:W-:Y:S02]  /*abb0*/  FSEL R46, R46, -INF , P1 ;  /* 0xff8000002e2e7808 */ /* 0x000fe40000800000 */
[----:B------:R-:W-:Y:S02]  /*abc0*/  ISETP.GT.AND P1, PT, R2, 0x39, PT ;  /* 0x000000390200780c */ /* 0x000fe40003f24270 */
[----:B------:R-:W-:Y:S02]  /*abd0*/  FSEL R50, R50, -INF , P0 ;  /* 0xff80000032327808 */ /* 0x000fe40000000000 */
[----:B------:R-:W-:Y:S02]  /*abe0*/  ISETP.GT.AND P0, PT, R2, 0x40, PT ;  /* 0x000000400200780c */ /* 0x000fe40003f04270 */
[----:B------:R-:W-:Y:S02]  /*abf0*/  FSEL R61, R25, -INF , P3 ;  /* 0xff800000193d7808 */ /* 0x000fe40001800000 */
[----:B------:R-:W-:Y:S02]  /*ac00*/  ISETP.GT.AND P3, PT, R0, RZ, PT ;  /* 0x000000ff0000720c */ /* 0x000fe40003f64270 */
[----:B------:R-:W-:Y:S02]  /*ac10*/  FMNMX.FTZ R4, R187, R4, !PT ;  /* 0x00000004bb047209 */ /* 0x000fe40007810000 */
[----:B------:R-:W-:Y:S02]  /*ac20*/  FSEL R38, R38, -INF , P6 ;  /* 0xff80000026267808 */ /* 0x000fe40003000000 */
[----:B------:R-:W-:Y:S02]  /*ac30*/  FSEL R93, R66, -INF , P2 ;  /* 0xff800000425d7808 */ /* 0x000fe40001000000 */
[----:B------:R-:W-:Y:S02]  /*ac40*/  FSEL R94, R67, -INF , P1 ;  /* 0xff800000435e7808 */ /* 0x000fe40000800000 */
[C---:B------:R-:W-:Y:S02]  /*ac50*/  ISETP.GT.AND P6, PT, R2.reuse, 0x31, PT ;  /* 0x000000310200780c */ /* 0x040fe40003fc4270 */
[----:B------:R-:W-:Y:S02]  /*ac60*/  ISETP.GT.AND P1, PT, R2, 0x48, PT ;  /* 0x000000480200780c */ /* 0x000fe40003f24270 */
[----:B------:R-:W-:Y:S02]  /*ac70*/  FSEL R10, R250, -INF , P3 ;  /* 0xff800000fa0a7808 */ /* 0x000fe40001800000 */
[----:B------:R-:W-:Y:S02]  /*ac80*/  ISETP.GT.AND P3, PT, R2, 0x49, PT ;  /* 0x000000490200780c */ /* 0x000fe40003f64270 */
[----:B------:R-:W-:Y:S02]  /*ac90*/  ISETP.GT.AND P2, PT, R0, 0x1, PT ;  /* 0x000000010000780c */ /* 0x000fe40003f44270 */
[----:B------:R-:W-:Y:S02]  /*aca0*/  FSEL R112, R70, -INF , P0 ;  /* 0xff80000046707808 */ /* 0x000fe40000000000 */
[----:B------:R-:W-:Y:S02]  /*acb0*/  ISETP.GT.AND P0, PT, R0, 0x8, PT ;  /* 0x000000080000780c */ /* 0x000fe40003f04270 */
[----:B------:R-:W-:Y:S02]  /*acc0*/  FMNMX.FTZ R4, R192, R4, !PT ;  /* 0x00000004c0047209 */ /* 0x000fe40007810000 */
[----:B------:R-:W-:Y:S01]  /*acd0*/  FSEL R188, R82, -INF , P1 ;  /* 0xff80000052bc7808 */ /* 0x000fe20000800000 */
[----:B------:R-:W-:Y:S01]  /*ace0*/  IMAD.MOV.U32 R82, RZ, RZ, R15 ;  /* 0x000000ffff527224 */ /* 0x000fe200078e000f */
[----:B------:R-:W-:Y:S01]  /*acf0*/  FSEL R189, R83, -INF , P3 ;  /* 0xff80000053bd7808 */ /* 0x000fe20001800000 */
[----:B------:R-:W-:Y:S01]  /*ad00*/  IMAD.MOV.U32 R83, RZ, RZ, R12 ;  /* 0x000000ffff537224 */ /* 0x000fe200078e000c */
[----:B------:R-:W-:Y:S02]  /*ad10*/  FMNMX.FTZ R6, R11, R116, !PT ;  /* 0x000000740b067209 */ /* 0x000fe40007810000 */
[----:B------:R-:W-:Y:S02]  /*ad20*/  FSEL R63, R24, -INF , P6 ;  /* 0xff800000183f7808 */ /* 0x000fe40003000000 */
[C---:B------:R-:W-:Y:S02]  /*ad30*/  ISETP.GT.AND P6, PT, R2.reuse, 0x41, PT ;  /* 0x000000410200780c */ /* 0x040fe40003fc4270 */
[----:B------:R-:W-:Y:S02]  /*ad40*/  FSEL R13, R249, -INF , P2 ;  /* 0xff800000f90d7808 */ /* 0x000fe40001000000 */
[C---:B------:R-:W-:Y:S02]  /*ad50*/  ISETP.GT.AND P2, PT, R2.reuse, 0x50, PT ;  /* 0x000000500200780c */ /* 0x040fe40003f44270 */
[----:B------:R-:W-:Y:S02]  /*ad60*/  FSEL R16, R223, -INF , P0 ;  /* 0xff800000df107808 */ /* 0x000fe40000000000 */
[----:B------:R-:W-:Y:S02]  /*ad70*/  ISETP.GT.AND P0, PT, R2, 0x51, PT ;  /* 0x000000510200780c */ /* 0x000fe40003f04270 */
[C---:B------:R-:W-:Y:S02]  /*ad80*/  ISETP.GT.AND P3, PT, R0.reuse, 0x11, PT ;  /* 0x000000110000780c */ /* 0x040fe40003f64270 */
[----:B------:R-:W-:Y:S02]  /*ad90*/  ISETP.GT.AND P1, PT, R0, 0x10, PT ;  /* 0x000000100000780c */ /* 0x000fe40003f24270 */
[----:B------:R-:W-:Y:S02]  /*ada0*/  FMNMX.FTZ R4, R193, R4, !PT ;  /* 0x00000004c1047209 */ /* 0x000fe40007810000 */
[----:B------:R-:W-:Y:S02]  /*adb0*/  FSEL R214, R21, -INF , P2 ;  /* 0xff80000015d67808 */ /* 0x000fe40001000000 */
[----:B------:R-:W-:Y:S01]  /*adc0*/  FSEL R223, R87, -INF , P0 ;  /* 0xff80000057df7808 */ /* 0x000fe20000000000 */
[----:B------:R-:W-:Y:S01]  /*add0*/  IMAD.MOV.U32 R87, RZ, RZ, R8 ;  /* 0x000000ffff577224 */ /* 0x000fe200078e0008 */
[----:B------:R-:W-:Y:S02]  /*ade0*/  ISETP.GT.AND P0, PT, R2, 0x59, PT ;  /* 0x000000590200780c */ /* 0x000fe40003f04270 */
[----:B------:R-:W-:Y:S02]  /*adf0*/  FMNMX.FTZ R6, R18, R6, !PT ;  /* 0x0000000612067209 */ /* 0x000fe40007810000 */
[----:B------:R-:W-:Y:S02]  /*ae00*/  FSEL R184, R71, -INF , P6 ;  /* 0xff80000047b87808 */ /* 0x000fe40003000000 */
[----:B------:R-:W-:Y:S02]  /*ae10*/  ISETP.GT.AND P6, PT, R0, 0x9, PT ;  /* 0x000000090000780c */ /* 0x000fe40003fc4270 */
[----:B------:R-:W-:Y:S02]  /*ae20*/  ISETP.GT.AND P2, PT, R5, RZ, PT ;  /* 0x000000ff0500720c */ /* 0x000fe40003f44270 */
[----:B------:R-:W-:Y:S02]  /*ae30*/  FSEL R30, R220, -INF , P1 ;  /* 0xff800000dc1e7808 */ /* 0x000fe40000800000 */
[----:B------:R-:W-:Y:S02]  /*ae40*/  ISETP.GT.AND P1, PT, R0, 0x18, PT ;  /* 0x000000180000780c */ /* 0x000fe40003f24270 */
        /* <DEDUP_REMOVED lines=28> */
[----:B------:R-:W-:Y:S01]  /*b010*/  FSEL R249, R98, -INF , P6 ;  /* 0xff80000062f97808 */ /* 0x000fe20003000000 */
[----:B------:R-:W1:Y:S01]  /*b020*/  SHFL.BFLY PT, R7, R4, 0x2, 0x1f ;  /* 0x0c401f0004077f89 */ /* 0x000e6200000e0000 */
[----:B------:R-:W-:Y:S02]  /*b030*/  FMNMX.FTZ R2, R46, R2, !PT ;  /* 0x000000022e027209 */ /* 0x000fe40007810000 */
[----:B------:R-:W-:Y:S02]  /*b040*/  ISETP.GT.AND P6, PT, R0, 0x19, PT ;  /* 0x000000190000780c */ /* 0x000fe40003fc4270 */
[----:B------:R-:W-:Y:S02]  /*b050*/  FMNMX.FTZ R2, R50, R2, !PT ;  /* 0x0000000232027209 */ /* 0x000fe40007810000 */
[----:B------:R-:W-:Y:S02]  /*b060*/  FMNMX.FTZ R6, R14, R118, !PT ;  /* 0x000000760e067209 */ /* 0x000fe40007810000 */
[----:B------:R-:W-:Y:S02]  /*b070*/  FMNMX.FTZ R2, R61, R2, !PT ;  /* 0x000000023d027209 */ /* 0x000fe40007810000 */
[----:B------:R-:W-:Y:S02]  /*b080*/  FSEL R29, R29, -INF , P6 ;  /* 0xff8000001d1d7808 */ /* 0x000fe40003000000 */
[----:B------:R-:W-:Y:S02]  /*b090*/  FMNMX.FTZ R2, R63, R2, !PT ;  /* 0x000000023f027209 */ /* 0x000fe40007810000 */
[----:B------:R-:W-:Y:S02]  /*b0a0*/  ISETP.GT.AND P6, PT, R5, 0x8, PT ;  /* 0x000000080500780c */ /* 0x000fe40003fc4270 */
[----:B------:R-:W-:Y:S02]  /*b0b0*/  FMNMX.FTZ R2, R93, R2, !PT ;  /* 0x000000025d027209 */ /* 0x000fe40007810000 */
[----:B------:R-:W-:Y:S02]  /*b0c0*/  FMNMX.FTZ R6, R21, R6, !PT ;  /* 0x0000000615067209 */ /* 0x000fe40007810000 */
[----:B------:R-:W-:Y:S02]  /*b0d0*/  FSEL R222, R102, -INF , P2 ;  /* 0xff80000066de7808 */ /* 0x000fe40001000000 */
[----:B------:R-:W-:Y:S02]  /*b0e0*/  FSEL R15, R251, -INF , P6 ;  /* 0xff800000fb0f7808 */ /* 0x000fe40003000000 */
[----:B------:R-:W-:Y:S02]  /*b0f0*/  ISETP.GT.AND P6, PT, R5, 0x9, PT ;  /* 0x000000090500780c */ /* 0x000fe40003fc4270 */
[----:B------:R-:W-:Y:S02]  /*b100*/  ISETP.GT.AND P2, PT, R0, 0x20, PT ;  /* 0x000000200000780c */ /* 0x000fe40003f44270 */
[----:B------:R-:W-:Y:S02]  /*b110*/  FMNMX.FTZ R2, R94, R2, !PT ;  /* 0x000000025e027209 */ /* 0x000fe40007810000 */
[----:B-1----:R-:W-:Y:S02]  /*b120*/  FMNMX.FTZ R7, R7, R4, !PT ;  /* 0x0000000407077209 */ /* 0x002fe40007810000 */
[----:B------:R-:W-:Y:S02]  /*b130*/  FSEL R48, R209, -INF , P2 ;  /* 0xff800000d1307808 */ /* 0x000fe40001000000 */
[----:B------:R-:W-:Y:S02]  /*b140*/  FSEL R221, R103, -INF , P1 ;  /* 0xff80000067dd7808 */ /* 0x000fe40000800000 */
[----:B------:R-:W-:Y:S02]  /*b150*/  ISETP.GT.AND P1, PT, R5, 0x10, PT ;  /* 0x000000100500780c */ /* 0x000fe40003f24270 */
[----:B------:R-:W-:Y:S02]  /*b160*/  FSEL R12, R252, -INF , P6 ;  /* 0xff800000fc0c7808 */ /* 0x000fe40003000000 */
[----:B------:R-:W-:Y:S02]  /*b170*/  FMNMX.FTZ R4, R10, R117, !PT ;  /* 0x000000750a047209 */ /* 0x000fe40007810000 */
[----:B------:R-:W-:Y:S02]  /*b180*/  ISETP.GT.AND P2, PT, R0, 0x21, PT ;  /* 0x000000210000780c */ /* 0x000fe40003f44270 */
[----:B------:R-:W-:Y:S02]  /*b190*/  FMNMX.FTZ R6, R15, R6, !PT ;  /* 0x000000060f067209 */ /* 0x000fe40007810000 */
[----:B------:R-:W-:Y:S02]  /*b1a0*/  FMNMX.FTZ R2, R112, R2, !PT ;  /* 0x0000000270027209 */ /* 0x000fe40007810000 */
[----:B------:R-:W-:Y:S01]  /*b1b0*/  FSEL R51, R208, -INF , P2 ;  /* 0xff800000d0337808 */ /* 0x000fe20001000000 */
[----:B------:R-:W-:Y:S01]  /*b1c0*/  IMAD.MOV.U32 R208, RZ, RZ, R57 ;  /* 0x000000ffffd07224 */ /* 0x000fe200078e0039 */
[----:B------:R-:W-:Y:S02]  /*b1d0*/  ISETP.GT.AND P2, PT, R5, 0x11, PT ;  /* 0x000000110500780c */ /* 0x000fe40003f44270 */
[----:B------:R-:W-:Y:S02]  /*b1e0*/  FSEL R27, R246, -INF , P1 ;  /* 0xff800000f61b7808 */ /* 0x000fe40000800000 */
[----:B------:R-:W-:Y:S02]  /*b1f0*/  FMNMX.FTZ R4, R13, R4, !PT ;  /* 0x000000040d047209 */ /* 0x000fe40007810000 */
[----:B------:R-:W-:Y:S02]  /*b200*/  FMNMX.FTZ R6, R12, R6, !PT ;  /* 0x000000060c067209 */ /* 0x000fe40007810000 */
[----:B------:R-:W-:Y:S02]  /*b210*/  FMNMX.FTZ R2, R184, R2, !PT ;  /* 0x00000002b8027209 */ /* 0x000fe40007810000 */
[----:B------:R-:W-:Y:S02]  /*b220*/  ISETP.GT.AND P1, PT, R5, 0x18, PT ;  /* 0x000000180500780c */ /* 0x000fe40003f24270 */
[----:B------:R-:W-:Y:S02]  /*b230*/  FSEL R26, R247, -INF , P2 ;  /* 0xff800000f71a7808 */ /* 0x000fe40001000000 */
[----:B------:R-:W-:Y:S02]  /*b240*/  FMNMX.FTZ R4, R16, R4, !PT ;  /* 0x0000000410047209 */ /* 0x000fe40007810000 */
[----:B------:R-:W-:Y:S02]  /*b250*/  FMNMX.FTZ R6, R27, R6, !PT ;  /* 0x000000061b067209 */ /* 0x000fe40007810000 */
[----:B------:R-:W-:Y:S02]  /*b260*/  FMNMX.FTZ R2, R188, R2, !PT ;  /* 0x00000002bc027209 */ /* 0x000fe40007810000 */
[----:B------:R-:W-:Y:S02]  /*b270*/  FSEL R220, R114, -INF , P0 ;  /* 0xff80000072dc7808 */ /* 0x000fe40000000000 */
[----:B------:R-:W-:Y:S02]  /*b280*/  FSEL R219, R115, -INF , P3 ;  /* 0xff80000073db7808 */ /* 0x000fe40001800000 */
[C---:B------:R-:W-:Y:S02]  /*b290*/  ISETP.GT.AND P6, PT, R0.reuse, 0x28, PT ;  /* 0x000000280000780c */ /* 0x040fe40003fc4270 */
[----:B------:R-:W-:Y:S02]  /*b2a0*/  ISETP.GT.AND P3, PT, R5, 0x19, PT ;  /* 0x000000190500780c */ /* 0x000fe40003f64270 */
[----:B------:R-:W-:Y:S02]  /*b2b0*/  FSEL R25, R243, -INF , P1 ;  /* 0xff800000f3197808 */ /* 0x000fe40000800000 */
[----:B------:R-:W-:Y:S02]  /*b2c0*/  FMNMX.FTZ R4, R17, R4, !PT ;  /* 0x0000000411047209 */ /* 0x000fe40007810000 */
[----:B------:R-:W-:Y:S02]  /*b2d0*/  ISETP.GT.AND P0, PT, R0, 0x29, PT ;  /* 0x000000290000780c */ /* 0x000fe40003f04270 */
[----:B------:R-:W-:Y:S02]  /*b2e0*/  FMNMX.FTZ R6, R26, R6, !PT ;  /* 0x000000061a067209 */ /* 0x000fe40007810000 */
[----:B------:R-:W-:Y:S02]  /*b2f0*/  FMNMX.FTZ R2, R189, R2, !PT ;  /* 0x00000002bd027209 */ /* 0x000fe40007810000 */
[----:B------:R-:W-:Y:S02]  /*b300*/  FSEL R57, R201, -INF , P6 ;  /* 0xff800000c9397808 */ /* 0x000fe40003000000 */
[C---:B------:R-:W-:Y:S02]  /*b310*/  ISETP.GT.AND P6, PT, R0.reuse, 0x30, PT ;  /* 0x000000300000780c */ /* 0x040fe40003fc4270 */
[----:B------:R-:W-:Y:S02]  /*b320*/  ISETP.GT.AND P2, PT, R0, 0x31, PT ;  /* 0x000000310000780c */ /* 0x000fe40003f44270 */
[----:B------:R-:W-:Y:S02]  /*b330*/  FSEL R59, R203, -INF , P0 ;  /* 0xff800000cb3b7808 */ /* 0x000fe40000000000 */
        /* <DEDUP_REMOVED lines=14> */
[----:B------:R-:W-:Y:S02]  /*b420*/  ISETP.GT.AND P0, PT, R0, 0x40, PT ;  /* 0x000000400000780c */ /* 0x000fe40003f04270 */
[----:B------:R-:W-:Y:S02]  /*b430*/  FSEL R104, R56, -INF , P1 ;  /* 0xff80000038687808 */ /* 0x000fe40000800000 */
[----:B------:R-:W-:Y:S02]  /*b440*/  FMNMX.FTZ R4, R32, R4, !PT ;  /* 0x0000000420047209 */ /* 0x000fe40007810000 */
[C---:B------:R-:W-:Y:S02]  /*b450*/  ISETP.GT.AND P2, PT, R5.reuse, 0x28, PT ;  /* 0x000000280500780c */ /* 0x040fe40003f44270 */
[C---:B------:R-:W-:Y:S02]  /*b460*/  ISETP.GT.AND P1, PT, R5.reuse, 0x29, PT ;  /* 0x000000290500780c */ /* 0x040fe40003f24270 */
        /* <DEDUP_REMOVED lines=9> */
[----:B------:R-:W-:Y:S02]  /*b500*/  FSEL R58, R212, -INF , P2 ;  /* 0xff800000d43a7808 */ /* 0x000fe40001000000 */
[C---:B------:R-:W-:Y:S02]  /*b510*/  ISETP.GT.AND P2, PT, R0.reuse, 0x48, PT ;  /* 0x000000480000780c */ /* 0x040fe40003f44270 */
[----:B------:R-:W-:Y:S02]  /*b520*/  FSEL R60, R213, -INF , P1 ;  /* 0xff800000d53c7808 */ /* 0x000fe40000800000 */
[C---:B------:R-:W-:Y:S02]  /*b530*/  ISETP.GT.AND P1, PT, R0.reuse, 0x49, PT ;  /* 0x000000490000780c */ /* 0x040fe40003f24270 */
[----:B------:R-:W-:Y:S02]  /*b540*/  FSEL R185, R185, -INF , P6 ;  /* 0xff800000b9b97808 */ /* 0x000fe40003000000 */
[----:B------:R-:W-:Y:S02]  /*b550*/  ISETP.GT.AND P6, PT, R5, 0x38, PT ;  /* 0x000000380500780c */ /* 0x000fe40003fc4270 */
[----:B------:R-:W-:Y:S02]  /*b560*/  ISETP.GT.AND P3, PT, R0, 0x50, PT ;  /* 0x000000500000780c */ /* 0x000fe40003f64270 */
[----:B------:R-:W-:Y:S02]  /*b570*/  FMNMX.FTZ R4, R29, R4, !PT ;  /* 0x000000041d047209 */ /* 0x000fe40007810000 */
[----:B------:R-:W-:Y:S02]  /*b580*/  FMNMX.FTZ R6, R56, R6, !PT ;  /* 0x0000000638067209 */ /* 0x000fe40007810000 */
[----:B------:R-:W-:Y:S02]  /*b590*/  FMNMX.FTZ R2, R248, R2, !PT ;  /* 0x00000002f8027209 */ /* 0x000fe40007810000 */
[----:B------:R-:W-:Y:S02]  /*b5a0*/  FSEL R97, R199, -INF , P0 ;  /* 0xff800000c7617808 */ /* 0x000fe40000000000 */
[----:B------:R-:W-:Y:S02]  /*b5b0*/  FSEL R103, R200, -INF , P6 ;  /* 0xff800000c8677808 */ /* 0x000fe40003000000 */
[----:B------:R-:W-:Y:S02]  /*b5c0*/  FSEL R191, R73, -INF , P2 ;  /* 0xff80000049bf7808 */ /* 0x000fe40001000000 */
[----:B------:R-:W-:Y:S01]  /*b5d0*/  ISETP.GT.AND P2, PT, R5, 0x39, PT ;  /* 0x000000390500780c */ /* 0x000fe20003f44270 */
[----:B------:R-:W-:Y:S01]  /*b5e0*/  SHFL.BFLY PT, R73, R7, 0x1, 0x1f ;  /* 0x0c201f0007497f89 */ /* 0x000fe200000e0000 */
[----:B------:R-:W-:Y:S02]  /*b5f0*/  ISETP.GT.AND P0, PT, R0, 0x51, PT ;  /* 0x000000510000780c */ /* 0x000fe40003f04270 */
[----:B------:R-:W-:Y:S02]  /*b600*/  FSEL R190, R77, -INF , P1 ;  /* 0xff8000004dbe7808 */ /* 0x000fe40000800000 */
[C---:B------:R-:W-:Y:S02]  /*b610*/  ISETP.GT.AND P1, PT, R5.reuse, 0x40, PT ;  /* 0x000000400500780c */ /* 0x040fe40003f24270 */
[----:B------:R-:W-:Y:S02]  /*b620*/  FMNMX.FTZ R4, R48, R4, !PT ;  /* 0x0000000430047209 */ /* 0x000fe40007810000 */
[----:B------:R-:W-:Y:S02]  /*b630*/  ISETP.GT.AND P6, PT, R0, 0x58, PT ;  /* 0x000000580000780c */ /* 0x000fe40003fc4270 */
        /* <DEDUP_REMOVED lines=9> */
[----:B------:R-:W-:Y:S02]  /*b6d0*/  FSEL R207, R76, -INF , P0 ;  /* 0xff8000004ccf7808 */ /* 0x000fe40000000000 */
[C---:B------:R-:W-:Y:S02]  /*b6e0*/  ISETP.GT.AND P0, PT, R0.reuse, 0x60, PT ;  /* 0x000000600000780c */ /* 0x040fe40003f04270 */
[----:B------:R-:W-:Y:S02]  /*b6f0*/  FSEL R206, R75, -INF , P6 ;  /* 0xff8000004bce7808 */ /* 0x000fe40003000000 */
[----:B------:R-:W-:Y:S02]  /*b700*/  FSEL R111, R197, -INF , P3 ;  /* 0xff800000c56f7808 */ /* 0x000fe40001800000 */
[C---:B------:R-:W-:Y:S02]  /*b710*/  ISETP.GT.AND P6, PT, R0.reuse, 0x68, PT ;  /* 0x000000680000780c */ /* 0x040fe40003fc4270 */
        /* <DEDUP_REMOVED lines=20> */
[----:B------:R-:W-:Y:S02]  /*b860*/  ISETP.GT.AND P2, PT, R5, 0x49, PT ;  /* 0x000000490500780c */ /* 0x000fe40003f44270 */
[----:B------:R-:W-:Y:S02]  /*b870*/  FMNMX.FTZ R0, R111, R0, !PT ;  /* 0x000000006f007209 */ /* 0x000fe40007810000 */
[----:B------:R-:W-:Y:S02]  /*b880*/  FMNMX.FTZ R4, R115, R4, !PT ;  /* 0x0000000473047209 */ /* 0x000fe40007810000 */
[----:B------:R-:W-:Y:S02]  /*b890*/  FSEL R201, R52, -INF , P0 ;  /* 0xff80000034c97808 */ /* 0x000fe40000000000 */
[----:B------:R-:W-:Y:S02]  /*b8a0*/  FSEL R113, R79, -INF , P2 ;  /* 0xff8000004f717808 */ /* 0x000fe40001000000 */
[----:B------:R-:W-:Y:S02]  /*b8b0*/  FMNMX.FTZ R0, R114, R0, !PT ;  /* 0x0000000072007209 */ /* 0x000fe40007810000 */
[----:B------:R-:W-:Y:S02]  /*b8c0*/  ISETP.GT.AND P0, PT, R5, 0x50, PT ;  /* 0x000000500500780c */ /* 0x000fe40003f04270 */
[----:B------:R-:W-:Y:S02]  /*b8d0*/  FMNMX.FTZ R0, R113, R0, !PT ;  /* 0x0000000071007209 */ /* 0x000fe40007810000 */
[----:B------:R-:W-:Y:S02]  /*b8e0*/  FSEL R215, R90, -INF , P0 ;  /* 0xff8000005ad77808 */ /* 0x000fe40000000000 */
[----:B------:R-:W-:Y:S02]  /*b8f0*/  ISETP.GT.AND P2, PT, R5, 0x51, PT ;  /* 0x000000510500780c */ /* 0x000fe40003f44270 */
[----:B------:R-:W-:Y:S02]  /*b900*/  FMNMX.FTZ R4, R185, R4, !PT ;  /* 0x00000004b9047209 */ /* 0x000fe40007810000 */
[----:B------:R-:W-:Y:S02]  /*b910*/  FSEL R200, R53, -INF , P1 ;  /* 0xff80000035c87808 */ /* 0x000fe40000800000 */
[----:B------:R-:W-:Y:S02]  /*b920*/  FSEL R218, R91, -INF , P2 ;  /* 0xff8000005bda7808 */ /* 0x000fe40001000000 */
[----:B------:R-:W-:Y:S02]  /*b930*/  FMNMX.FTZ R0, R215, R0, !PT ;  /* 0x00000000d7007209 */ /* 0x000fe40007810000 */
[----:B------:R-:W-:Y:S02]  /*b940*/  ISETP.GT.AND P1, PT, R5, 0x58, PT ;  /* 0x000000580500780c */ /* 0x000fe40003f24270 */
[----:B------:R-:W-:Y:S02]  /*b950*/  FMNMX.FTZ R4, R191, R4, !PT ;  /* 0x00000004bf047209 */ /* 0x000fe40007810000 */
[----:B-1----:R-:W-:Y:S02]  /*b960*/  FMNMX.FTZ R2, R2, R8, !PT ;  /* 0x0000000802027209 */ /* 0x002fe40007810000 */
[C---:B------:R-:W-:Y:S02]  /*b970*/  ISETP.GT.AND P0, PT, R5.reuse, 0x59, PT ;  /* 0x000000590500780c */ /* 0x040fe40003f04270 */
[----:B------:R-:W-:Y:S01]  /*b980*/  FSEL R198, R108, -INF , P6 ;  /* 0xff8000006cc67808 */ /* 0x000fe20003000000 */
[----:B------:R-:W1:Y:S01]  /*b990*/  SHFL.BFLY PT, R72, R2, 0x1, 0x1f ;  /* 0x0c201f0002487f89 */ /* 0x000e6200000e0000 */
[----:B------:R-:W-:Y:S02]  /*b9a0*/  FSEL R108, R78, -INF , P1 ;  /* 0xff8000004e6c7808 */ /* 0x000fe40000800000 */
[----:B------:R-:W-:Y:S02]  /*b9b0*/  FMNMX.FTZ R0, R218, R0, !PT ;  /* 0x00000000da007209 */ /* 0x000fe40007810000 */
[----:B------:R-:W-:Y:S02]  /*b9c0*/  FMNMX.FTZ R4, R190, R4, !PT ;  /* 0x00000004be047209 */ /* 0x000fe40007810000 */
[----:B------:R-:W-:Y:S02]  /*b9d0*/  ISETP.GT.AND P1, PT, R5, 0x60, PT ;  /* 0x000000600500780c */ /* 0x000fe40003f24270 */
[----:B------:R-:W-:Y:S02]  /*b9e0*/  FSEL R252, R95, -INF , P0 ;  /* 0xff8000005ffc7808 */ /* 0x000fe40000000000 */
[----:B------:R-:W-:Y:S02]  /*b9f0*/  FMNMX.FTZ R0, R108, R0, !PT ;  /* 0x000000006c007209 */ /* 0x000fe40007810000 */
[----:B------:R-:W-:Y:S02]  /*ba00*/  FMNMX.FTZ R4, R209, R4, !PT ;  /* 0x00000004d1047209 */ /* 0x000fe40007810000 */
[----:B------:R-:W-:Y:S02]  /*ba10*/  FSEL R250, R54, -INF , P1 ;  /* 0xff80000036fa7808 */ /* 0x000fe40000800000 */
[----:B------:R-:W-:Y:S01]  /*ba20*/  FMNMX.FTZ R0, R252, R0, !PT ;  /* 0x00000000fc007209 */ /* 0x000fe20007810000 */
[----:B------:R-:W-:Y:S01]  /*ba30*/  LDSM.16.MT88.4 R52, [R225+0x100] ;  /* 0x00010000e134783b */ /* 0x000fe20000004200 */
[----:B------:R-:W-:Y:S02]  /*ba40*/  ISETP.GT.AND P0, PT, R5, 0x61, PT ;  /* 0x000000610500780c */ /* 0x000fe40003f04270 */
[----:B------:R-:W-:Y:S02]  /*ba50*/  FMNMX.FTZ R4, R207, R4, !PT ;  /* 0x00000004cf047209 */ /* 0x000fe40007810000 */
[----:B------:R-:W-:Y:S02]  /*ba60*/  FMNMX.FTZ R0, R250, R0, !PT ;  /* 0x00000000fa007209 */ /* 0x000fe40007810000 */
[----:B------:R-:W-:Y:S02]  /*ba70*/  FMNMX.FTZ R4, R206, R4, !PT ;  /* 0x00000004ce047209 */ /* 0x000fe40007810000 */
[----:B------:R-:W-:Y:S02]  /*ba80*/  ISETP.GT.AND P1, PT, R5, 0x68, PT ;  /* 0x000000680500780c */ /* 0x000fe40003f24270 */
[----:B------:R-:W-:Y:S02]  /*ba90*/  FSEL R246, R107, -INF , P0 ;  /* 0xff8000006bf67808 */ /* 0x000fe40000000000 */
[----:B------:R-:W-:Y:S02]  /*baa0*/  FMNMX.FTZ R4, R204, R4, !PT ;  /* 0x00000004cc047209 */ /* 0x000fe40007810000 */
[----:B------:R-:W-:Y:S02]  /*bab0*/  ISETP.GT.AND P0, PT, R5, 0x69, PT ;  /* 0x000000690500780c */ /* 0x000fe40003f04270 */
[----:B------:R-:W-:Y:S02]  /*bac0*/  FSEL R243, R110, -INF , P1 ;  /* 0xff8000006ef37808 */ /* 0x000fe40000800000 */
[----:B------:R-:W-:Y:S02]  /*bad0*/  FMNMX.FTZ R0, R246, R0, !PT ;  /* 0x00000000f6007209 */ /* 0x000fe40007810000 */
[----:B------:R-:W-:Y:S02]  /*bae0*/  FSEL R74, R74, -INF , P0 ;  /* 0xff8000004a4a7808 */ /* 0x000fe40000000000 */
[----:B------:R-:W-:Y:S02]  /*baf0*/  FMNMX.FTZ R4, R201, R4, !PT ;  /* 0x00000004c9047209 */ /* 0x000fe40007810000 */
[----:B------:R-:W-:Y:S02]  /*bb00*/  FMNMX.FTZ R0, R243, R0, !PT ;  /* 0x00000000f3007209 */ /* 0x000fe40007810000 */
[----:B------:R-:W-:Y:S02]  /*bb10*/  FMNMX.FTZ R4, R200, R4, !PT ;  /* 0x00000004c8047209 */ /* 0x000fe40007810000 */
[----:B------:R-:W-:Y:S02]  /*bb20*/  FMNMX.FTZ R0, R74, R0, !PT ;  /* 0x000000004a007209 */ /* 0x000fe40007810000 */
[----:B-1----:R-:W-:Y:S02]  /*bb30*/  FMNMX.FTZ R72, R2, R72, !PT ;  /* 0x0000004802487209 */ /* 0x002fe40007810000 */
[----:B------:R-:W-:Y:S01]  /*bb40*/  FSEL R199, R109, -INF , P3 ;  /* 0xff8000006dc77808 */ /* 0x000fe20001800000 */
[----:B------:R-:W1:Y:S01]  /*bb50*/  SHFL.BFLY PT, R2, R0, 0x2, 0x1f ;  /* 0x0c401f0000027f89 */ /* 0x000e6200000e0000 */
[----:B------:R-:W-:Y:S01]  /*bb60*/  FMNMX.FTZ R4, R198, R4, !PT ;  /* 0x00000004c6047209 */ /* 0x000fe20007810000 */
[C---:B------:R-:W-:Y:S01]  /*bb70*/  FMUL.FTZ R100, R72.reuse, c[0x0][0x2d0] ;  /* 0x0000b40048647a20 */ /* 0x040fe20000410000 */
[----:B------:R-:W-:Y:S02]  /*bb80*/  FMNMX.FTZ R73, R7, R73, !PT ;  /* 0x0000004907497209 */ /* 0x000fe40007810000 */
[----:B------:R-:W-:Y:S02]  /*bb90*/  FMNMX.FTZ R4, R199, R4, !PT ;  /* 0x00000004c7047209 */ /* 0x000fe40007810000 */
[----:B------:R-:W-:Y:S01]  /*bba0*/  FSETP.NEU.FTZ.AND P1, PT, R72, -INF , PT ;  /* 0xff8000004800780b */ /* 0x000fe20003f3d000 */
[C---:B------:R-:W-:Y:S01]  /*bbb0*/  FMUL.FTZ R75, R73.reuse, c[0x0][0x2d0] ;  /* 0x0000b400494b7a20 */ /* 0x040fe20000410000 */
[----:B------:R-:W-:Y:S01]  /*bbc0*/  FSETP.NEU.FTZ.AND P2, PT, R73, -INF , PT ;  /* 0xff8000004900780b */ /* 0x000fe20003f5d000 */
[----:B------:R-:W2:Y:S01]  /*bbd0*/  SHFL.BFLY PT, R7, R4, 0x2, 0x1f ;  /* 0x0c401f0004077f89 */ /* 0x000ea200000e0000 */
[----:B------:R-:W-:Y:S02]  /*bbe0*/  FSEL R100, R100, RZ, P1 ;  /* 0x000000ff64647208 */ /* 0x000fe40000800000 */
[----:B------:R-:W-:Y:S05]  /*bbf0*/  FSEL R75, R75, RZ, P2 ;  /* 0x000000ff4b4b7208 */ /* 0x000fea0001000000 */
[--C-:B------:R-:W-:Y:S02]  /*bc00*/  FFMA.FTZ R5, R19, c[0x0][0x2d0], -R75.reuse ;  /* 0x0000b40013057a23 */ /* 0x100fe4000001084b */
[--C-:B------:R-:W-:Y:S02]  /*bc10*/  FFMA.FTZ R6, R9, c[0x0][0x2d0], -R75.reuse ;  /* 0x0000b40009067a23 */ /* 0x100fe4000001084b */
[----:B------:R3:W-:Y:S01]  /*bc20*/  MUFU.EX2 R247, R5 ;  /* 0x0000000500f77308 */ /* 0x0007e20000000800 */
[----:B-1----:R-:W-:Y:S01]  /*bc30*/  FMNMX.FTZ R0, R0, R2, !PT ;  /* 0x0000000200007209 */ /* 0x002fe20007810000 */
[--C-:B------:R-:W-:Y:S08]  /*bc40*/  FFMA.FTZ R2, R20, c[0x0][0x2d0], -R100.reuse ;  /* 0x0000b40014027a23 */ /* 0x100ff00000010864 */
[----:B------:R1:W-:Y:S01]  /*bc50*/  MUFU.EX2 R240, R2 ;  /* 0x0000000200f07308 */ /* 0x0003e20000000800 */
[----:B--2---:R-:W-:Y:S01]  /*bc60*/  FMNMX.FTZ R4, R4, R7, !PT ;  /* 0x0000000704047209 */ /* 0x004fe20007810000 */
[--C-:B------:R-:W-:Y:S04]  /*bc70*/  FFMA.FTZ R7, R39, c[0x0][0x2d0], -R75.reuse ;  /* 0x0000b40027077a23 */ /* 0x100fe8000001084b */
[----:B------:R-:W2:Y:S04]  /*bc80*/  SHFL.BFLY PT, R71, R4, 0x1, 0x1f ;  /* 0x0c201f0004477f89 */ /* 0x000ea800000e0000 */
[----:B------:R4:W4:Y:S01]  /*bc90*/  MUFU.EX2 R251, R6 ;  /* 0x0000000600fb7308 */ /* 0x0009220000000800 */
[--C-:B---3--:R-:W-:Y:S09]  /*bca0*/  FFMA.FTZ R5, R23, c[0x0][0x2d0], -R75.reuse ;  /* 0x0000b40017057a23 */ /* 0x108ff2000001084b */
[----:B------:R3:W-:Y:S01]  /*bcb0*/  MUFU.EX2 R241, R5 ;  /* 0x0000000500f17308 */ /* 0x0007e20000000800 */
[----:B-1----:R-:W1:Y:S09]  /*bcc0*/  SHFL.BFLY PT, R2, R0, 0x1, 0x1f ;  /* 0x0c201f0000027f89 */ /* 0x002e7200000e0000 */
[----:B------:R-:W-:Y:S01]  /*bcd0*/  MUFU.EX2 R233, R7 ;  /* 0x0000000700e97308 */ /* 0x000fe20000000800 */
[----:B--2---:R-:W-:Y:S01]  /*bce0*/  FMNMX.FTZ R71, R4, R71, !PT ;  /* 0x0000004704477209 */ /* 0x004fe20007810000 */
[--C-:B------:R-:W-:Y:S02]  /*bcf0*/  FFMA.FTZ R4, R22, c[0x0][0x2d0], -R100.reuse ;  /* 0x0000b40016047a23 */ /* 0x100fe40000010864 */
[--C-:B----4-:R-:W-:Y:S01]  /*bd00*/  FFMA.FTZ R6, R40, c[0x0][0x2d0], -R75.reuse ;  /* 0x0000b40028067a23 */ /* 0x110fe2000001084b */
[C---:B------:R-:W-:Y:S01]  /*bd10*/  FSETP.NEU.FTZ.AND P0, PT, R71.reuse, -INF , PT ;  /* 0xff8000004700780b */ /* 0x040fe20003f1d000 */
[----:B------:R-:W-:Y:S01]  /*bd20*/  FMUL.FTZ R101, R71, c[0x0][0x2d0] ;  /* 0x0000b40047657a20 */ /* 0x000fe20000410000 */
[----:B------:R-:W-:Y:S03]  /*bd30*/  F2FP.PACK_AB R76, R247, R251 ;  /* 0x000000fbf74c723e */ /* 0x000fe600000000ff */
[----:B------:R-:W2:Y:S01]  /*bd40*/  MUFU.EX2 R236, R4 ;  /* 0x0000000400ec7308 */ /* 0x000ea20000000800 */
[----:B------:R-:W-:Y:S01]  /*bd50*/  FSEL R101, R101, RZ, P0 ;  /* 0x000000ff65657208 */ /* 0x000fe20000000000 */
[----:B---3--:R-:W-:Y:S01]  /*bd60*/  FFMA.FTZ R5, R28, c[0x0][0x2d0], -R75 ;  /* 0x0000b4001c057a23 */ /* 0x008fe2000001084b */
[----:B-1----:R-:W-:Y:S03]  /*bd70*/  FMNMX.FTZ R70, R2, R0, !PT ;  /* 0x0000000002467209 */ /* 0x002fe60007810000 */
[--C-:B------:R-:W-:Y:S04]  /*bd80*/  FFMA.FTZ R0, R16, c[0x0][0x2d0], -R101.reuse ;  /* 0x0000b40010007a23 */ /* 0x100fe80000010865 */
[----:B------:R1:W3:Y:S01]  /*bd90*/  MUFU.EX2 R237, R5 ;  /* 0x0000000500ed7308 */ /* 0x0002e20000000800 */
[--C-:B------:R-:W-:Y:S01]  /*bda0*/  FFMA.FTZ R2, R33, c[0x0][0x2d0], -R100.reuse ;  /* 0x0000b40021027a23 */ /* 0x100fe20000010864 */
[C---:B------:R-:W-:Y:S01]  /*bdb0*/  FSETP.NEU.FTZ.AND P3, PT, R70.reuse, -INF , PT ;  /* 0xff8000004600780b */ /* 0x040fe20003f7d000 */
[----:B------:R-:W-:Y:S05]  /*bdc0*/  FMUL.FTZ R102, R70, c[0x0][0x2d0] ;  /* 0x0000b40046667a20 */ /* 0x000fea0000410000 */
[----:B------:R-:W-:Y:S02]  /*bdd0*/  FSEL R102, R102, RZ, P3 ;  /* 0x000000ff66667208 */ /* 0x000fe40001800000 */
[----:B------:R4:W-:Y:S01]  /*bde0*/  MUFU.EX2 R239, R0 ;  /* 0x0000000000ef7308 */ /* 0x0009e20000000800 */
[----:B--2---:R-:W-:Y:S01]  /*bdf0*/  F2FP.PACK_AB R79, R236, R240 ;  /* 0x000000f0ec4f723e */ /* 0x004fe200000000ff */
[--C-:B------:R-:W-:Y:S08]  /*be00*/  FFMA.FTZ R4, R10, c[0x0][0x2d0], -R101.reuse ;  /* 0x0000b4000a047a23 */ /* 0x100ff00000010865 */
[----:B------:R2:W-:Y:S01]  /*be10*/  MUFU.EX2 R232, R2 ;  /* 0x0000000200e87308 */ /* 0x0005e20000000800 */
[--C-:B-1----:R-:W-:Y:S01]  /*be20*/  FFMA.FTZ R5, R11, c[0x0][0x2d0], -R100.reuse ;  /* 0x0000b4000b057a23 */ /* 0x102fe20000010864 */
[----:B---3--:R-:W-:Y:S08]  /*be30*/  F2FP.PACK_AB R78, R237, R241 ;  /* 0x000000f1ed4e723e */ /* 0x008ff000000000ff */
[----:B------:R1:W-:Y:S01]  /*be40*/  MUFU.EX2 R216, R5 ;  /* 0x0000000500d87308 */ /* 0x0003e20000000800 */
[----:B----4-:R-:W-:Y:S09]  /*be50*/  FFMA.FTZ R0, R17, c[0x0][0x2d0], -R101 ;  /* 0x0000b40011007a23 */ /* 0x010ff20000010865 */
[----:B------:R3:W4:Y:S01]  /*be60*/  MUFU.EX2 R235, R0 ;  /* 0x0000000000eb7308 */ /* 0x0007220000000800 */
[--C-:B--2---:R-:W-:Y:S09]  /*be70*/  FFMA.FTZ R2, R44, c[0x0][0x2d0], -R75.reuse ;  /* 0x0000b4002c027a23 */ /* 0x104ff2000001084b */
[----:B------:R2:W-:Y:S01]  /*be80*/  MUFU.EX2 R33, R2 ;  /* 0x0000000200217308 */ /* 0x0005e20000000800 */
[----:B-1----:R-:W-:Y:S09]  /*be90*/  FFMA.FTZ R5, R18, c[0x0][0x2d0], -R100 ;  /* 0x0000b40012057a23 */ /* 0x002ff20000010864 */
[----:B------:R1:W1:Y:S01]  /*bea0*/  MUFU.EX2 R244, R5 ;  /* 0x0000000500f47308 */ /* 0x0002620000000800 */
[--C-:B---3--:R-:W-:Y:S01]  /*beb0*/  FFMA.FTZ R0, R14, c[0x0][0x2d0], -R102.reuse ;  /* 0x0000b4000e007a23 */ /* 0x108fe20000010866 */
[----:B----4-:R-:W-:Y:S08]  /*bec0*/  F2FP.PACK_AB R66, R235, R239 ;  /* 0x000000efeb42723e */ /* 0x010ff000000000ff */
[----:B------:R3:W-:Y:S01]  /*bed0*/  MUFU.EX2 R211, R0 ;  /* 0x0000000000d37308 */ /* 0x0007e20000000800 */
[--C-:B--2---:R-:W-:Y:S09]  /*bee0*/  FFMA.FTZ R2, R47, c[0x0][0x2d0], -R75.reuse ;  /* 0x0000b4002f027a23 */ /* 0x104ff2000001084b */
[----:B------:R2:W-:Y:S01]  /*bef0*/  MUFU.EX2 R212, R2 ;  /* 0x0000000200d47308 */ /* 0x0005e20000000800 */
[----:B-1----:R-:W-:Y:S01]  /*bf00*/  FFMA.FTZ R5, R41, c[0x0][0x2d0], -R75 ;  /* 0x0000b40029057a23 */ /* 0x002fe2000001084b */
[----:B------:R-:W-:Y:S08]  /*bf10*/  F2FP.PACK_AB R77, R244, R216 ;  /* 0x000000d8f44d723e */ /* 0x000ff000000000ff */
[----:B------:R1:W-:Y:S01]  /*bf20*/  MUFU.EX2 R213, R4 ;  /* 0x0000000400d57308 */ /* 0x0003e20000000800 */
[--C-:B---3--:R-:W-:Y:S02]  /*bf30*/  FFMA.FTZ R0, R21, c[0x0][0x2d0], -R102.reuse ;  /* 0x0000b40015007a23 */ /* 0x108fe40000010866 */
[----:B------:R-:W3:Y:S07]  /*bf40*/  LDSM.16.MT88.4 R20, [R224+0x100] ;  /* 0x00010000e014783b */ /* 0x000eee0000004200 */
[----:B------:R4:W4:Y:S01]  /*bf50*/  MUFU.EX2 R242, R0 ;  /* 0x0000000000f27308 */ /* 0x0009220000000800 */
[----:B--2---:R-:W-:Y:S09]  /*bf60*/  FSEL R2, R72, RZ, P1 ;  /* 0x000000ff48027208 */ /* 0x004ff20000800000 */
[----:B------:R2:W-:Y:S01]  /*bf70*/  MUFU.EX2 R91, R5 ;  /* 0x00000005005b7308 */ /* 0x0005e20000000800 */
[----:B-1----:R-:W-:Y:S09]  /*bf80*/  FFMA.FTZ R4, R13, c[0x0][0x2d0], -R101 ;  /* 0x0000b4000d047a23 */ /* 0x002ff20000010865 */
[----:B------:R1:W1:Y:S01]  /*bf90*/  MUFU.EX2 R217, R4 ;  /* 0x0000000400d97308 */ /* 0x0002620000000800 */
[--C-:B----4-:R-:W-:Y:S01]  /*bfa0*/  FFMA.FTZ R0, R15, c[0x0][0x2d0], -R102.reuse ;  /* 0x0000b4000f007a23 */ /* 0x110fe20000010866 */
[----:B------:R-:W-:Y:S08]  /*bfb0*/  F2FP.PACK_AB R65, R242, R211 ;  /* 0x000000d3f241723e */ /* 0x000ff000000000ff */
[----:B------:R4:W-:Y:S01]  /*bfc0*/  MUFU.EX2 R238, R0 ;  /* 0x0000000000ee7308 */ /* 0x0009e20000000800 */
[--C-:B--2---:R-:W-:Y:S09]  /*bfd0*/  FFMA.FTZ R5, R43, c[0x0][0x2d0], -R75.reuse ;  /* 0x0000b4002b057a23 */ /* 0x104ff2000001084b */
[----:B------:R-:W-:Y:S01]  /*bfe0*/  MUFU.EX2 R229, R6 ;  /* 0x0000000600e57308 */ /* 0x000fe20000000800 */
[----:B-1----:R-:W-:Y:S01]  /*bff0*/  FFMA.FTZ R4, R42, c[0x0][0x2d0], -R75 ;  /* 0x0000b4002a047a23 */ /* 0x002fe2000001084b */
[----:B------:R-:W-:Y:S08]  /*c000*/  F2FP.PACK_AB R64, R217, R213 ;  /* 0x000000d5d940723e */ /* 0x000ff000000000ff */
[----:B------:R1:W-:Y:S01]  /*c010*/  MUFU.EX2 R197, R4 ;  /* 0x0000000400c57308 */ /* 0x0003e20000000800 */
[----:B----4-:R-:W-:Y:S09]  /*c020*/  FFMA.FTZ R0, R12, c[0x0][0x2d0], -R102 ;  /* 0x0000b4000c007a23 */ /* 0x010ff20000010866 */
[----:B------:R2:W4:Y:S10]  /*c030*/  MUFU.EX2 R234, R0 ;  /* 0x0000000000ea7308 */ /* 0x0005340000000800 */
[----:B------:R-:W-:Y:S01]  /*c040*/  MUFU.EX2 R40, R5 ;  /* 0x0000000500287308 */ /* 0x000fe20000000800 */
[--C-:B-1----:R-:W-:Y:S09]  /*c050*/  FFMA.FTZ R4, R38, c[0x0][0x2d0], -R100.reuse ;  /* 0x0000b40026047a23 */ /* 0x102ff20000010864 */
[----:B------:R-:W-:Y:S01]  /*c060*/  MUFU.EX2 R195, R4 ;  /* 0x0000000400c37308 */ /* 0x000fe20000000800 */
[--C-:B--2---:R-:W-:Y:S01]  /*c070*/  FFMA.FTZ R0, R34, c[0x0][0x2d0], -R100.reuse ;  /* 0x0000b40022007a23 */ /* 0x104fe20000010864 */
[----:B----4-:R-:W-:Y:S08]  /*c080*/  F2FP.PACK_AB R67, R234, R238 ;  /* 0x000000eeea43723e */ /* 0x010ff000000000ff */
[----:B------:R1:W-:Y:S02]  /*c090*/  MUFU.EX2 R228, R0 ;  /* 0x0000000000e47308 */ /* 0x0003e40000000800 */
[--C-:B-1----:R-:W-:Y:S08]  /*c0a0*/  FFMA.FTZ R0, R36, c[0x0][0x2d0], -R100.reuse ;  /* 0x0000b40024007a23 */ /* 0x102ff00000010864 */
[----:B------:R1:W-:Y:S02]  /*c0b0*/  MUFU.EX2 R109, R0 ;  /* 0x00000000006d7308 */ /* 0x0003e40000000800 */
[----:B-1----:R-:W-:Y:S08]  /*c0c0*/  FFMA.FTZ R0, R35, c[0x0][0x2d0], -R100 ;  /* 0x0000b40023007a23 */ /* 0x002ff00000010864 */
[----:B------:R1:W-:Y:S02]  /*c0d0*/  MUFU.EX2 R95, R0 ;  /* 0x00000000005f7308 */ /* 0x0003e40000000800 */
[--C-:B-1----:R-:W-:Y:S08]  /*c0e0*/  FFMA.FTZ R0, R30, c[0x0][0x2d0], -R101.reuse ;  /* 0x0000b4001e007a23 */ /* 0x102ff00000010865 */
[----:B------:R1:W-:Y:S02]  /*c0f0*/  MUFU.EX2 R231, R0 ;  /* 0x0000000000e77308 */ /* 0x0003e40000000800 */
[--C-:B-1----:R-:W-:Y:S08]  /*c100*/  FFMA.FTZ R0, R31, c[0x0][0x2d0], -R101.reuse ;  /* 0x0000b4001f007a23 */ /* 0x102ff00000010865 */
        /* <DEDUP_REMOVED lines=13> */
[----:B-1----:R-:W-:Y:S02]  /*c1e0*/  FFMA.FTZ R0, R37, c[0x0][0x2d0], -R100 ;  /* 0x0000b40025007a23 */ /* 0x002fe40000010864 */
[----:B------:R-:W1:Y:S06]  /*c1f0*/  LDSM.16.MT88.4 R36, [R227+0x100] ;  /* 0x00010000e324783b */ /* 0x000e6c0000004200 */
[----:B------:R2:W-:Y:S02]  /*c200*/  MUFU.EX2 R34, R0 ;  /* 0x0000000000227308 */ /* 0x0005e40000000800 */
[----:B--2---:R-:W-:Y:S08]  /*c210*/  FFMA.FTZ R0, R45, c[0x0][0x2d0], -R75 ;  /* 0x0000b4002d007a23 */ /* 0x004ff0000001084b */
[----:B------:R2:W-:Y:S02]  /*c220*/  MUFU.EX2 R202, R0 ;  /* 0x0000000000ca7308 */ /* 0x0005e40000000800 */
[----:B--2---:R-:W-:Y:S05]  /*c230*/  FSEL R0, R73, RZ, P2 ;  /* 0x000000ff49007208 */ /* 0x004fea0001000000 */
[----:B------:R-:W-:Y:S04]  /*c240*/  FADD.FTZ R0, -R0, R3 ;  /* 0x0000000300007221 */ /* 0x000fe80000010100 */
[----:B------:R-:W-:Y:S04]  /*c250*/  FMUL.FTZ R0, R0, c[0x0][0x2d0] ;  /* 0x0000b40000007a20 */ /* 0x000fe80000410000 */
[----:B------:R2:W4:Y:S02]  /*c260*/  MUFU.EX2 R69, R0 ;  /* 0x0000000000457308 */ /* 0x0005240000000800 */
[----:B--2---:R-:W-:Y:S01]  /*c270*/  FADD.FTZ R0, -R2, R116 ;  /* 0x0000007402007221 */ /* 0x004fe20000010100 */
[----:B------:R-:W-:Y:S01]  /*c280*/  FSEL R2, R71, RZ, P0 ;  /* 0x000000ff47027208 */ /* 0x000fe20000000000 */
[C---:B----4-:R-:W-:Y:S01]  /*c290*/  FMUL.FTZ R4, R69.reuse, R120 ;  /* 0x0000007845047220 */ /* 0x050fe20000410000 */
[----:B------:R-:W-:Y:S01]  /*c2a0*/  PLOP3.LUT P0, PT, PT, PT, UP0, 0x80, 0x0 ;  /* 0x000000000000781c */ /* 0x000fe20003f0f008 */
[----:B------:R-:W-:Y:S02]  /*c2b0*/  FMUL.FTZ R0, R0, c[0x0][0x2d0] ;  /* 0x0000b40000007a20 */ /* 0x000fe40000410000 */
[C---:B------:R-:W-:Y:S02]  /*c2c0*/  FMUL.FTZ R5, R69.reuse, R121 ;  /* 0x0000007945057220 */ /* 0x040fe40000410000 */
[----:B------:R2:W4:Y:S01]  /*c2d0*/  MUFU.EX2 R68, R0 ;  /* 0x0000000000447308 */ /* 0x0005220000000800 */
[C---:B------:R-:W-:Y:S02]  /*c2e0*/  FMUL.FTZ R16, R69.reuse, R132 ;  /* 0x0000008445107220 */ /* 0x040fe40000410000 */
[C---:B------:R-:W-:Y:S02]  /*c2f0*/  FMUL.FTZ R17, R69.reuse, R133 ;  /* 0x0000008545117220 */ /* 0x040fe40000410000 */
[----:B------:R-:W-:Y:S02]  /*c300*/  FMUL.FTZ R32, R69, R148 ;  /* 0x0000009445207220 */ /* 0x000fe40000410000 */
[----:B--2---:R-:W-:Y:S01]  /*c310*/  FADD.FTZ R0, -R2, R117 ;  /* 0x0000007502007221 */ /* 0x004fe20000010100 */
[----:B------:R-:W-:Y:S01]  /*c320*/  FSEL R2, R70, RZ, P3 ;  /* 0x000000ff46027208 */ /* 0x000fe20001800000 */
[----:B----4-:R-:W-:Y:S02]  /*c330*/  FMUL.FTZ R6, R68, R122 ;  /* 0x0000007a44067220 */ /* 0x010fe40000410000 */
[----:B------:R-:W-:Y:S02]  /*c340*/  FMUL.FTZ R0, R0, c[0x0][0x2d0] ;  /* 0x0000b40000007a20 */ /* 0x000fe40000410000 */
[C---:B------:R-:W-:Y:S02]  /*c350*/  FMUL.FTZ R7, R68.reuse, R123 ;  /* 0x0000007b44077220 */ /* 0x040fe40000410000 */
[----:B------:R2:W4:Y:S01]  /*c360*/  MUFU.EX2 R3, R0 ;  /* 0x0000000000037308 */ /* 0x0005220000000800 */
[C---:B------:R-:W-:Y:S02]  /*c370*/  FMUL.FTZ R35, R68.reuse, R151 ;  /* 0x0000009744237220 */ /* 0x040fe40000410000 */
[C---:B------:R-:W-:Y:S02]  /*c380*/  FMUL.FTZ R18, R68.reuse, R134 ;  /* 0x0000008644127220 */ /* 0x040fe40000410000 */
[-C--:B---3--:R-:W-:Y:S01]  /*c390*/  HMMA.16816.F32 R4, R76, R20.reuse, R4 ;  /* 0x000000144c04723c */ /* 0x088fe20000001804 */
[----:B------:R-:W-:Y:S02]  /*c3a0*/  FMUL.FTZ R19, R68, R135 ;  /* 0x0000008744137220 */ /* 0x000fe40000410000 */
[----:B------:R-:W-:Y:S02]  /*c3b0*/  IMAD.MOV.U32 R134, RZ, RZ, R210 ;  /* 0x000000ffff867224 */ /* 0x000fe400078e00d2 */
[----:B------:R-:W-:Y:S02]  /*c3c0*/  IMAD.MOV.U32 R135, RZ, RZ, R205 ;  /* 0x000000ffff877224 */ /* 0x000fe400078e00cd */
[----:B--2---:R-:W-:Y:S02]  /*c3d0*/  FADD.FTZ R0, -R2, R118 ;  /* 0x0000007602007221 */ /* 0x004fe40000010100 */
[----:B------:R-:W-:Y:S03]  /*c3e0*/  FFMA.FTZ R2, R46, c[0x0][0x2d0], -R100 ;  /* 0x0000b4002e027a23 */ /* 0x000fe60000010864 */
[----:B------:R-:W-:Y:S01]  /*c3f0*/  FMUL.FTZ R0, R0, c[0x0][0x2d0] ;  /* 0x0000b40000007a20 */ /* 0x000fe20000410000 */
[----:B------:R2:W-:Y:S01]  /*c400*/  MUFU.EX2 R196, R2 ;  /* 0x0000000200c47308 */ /* 0x0005e20000000800 */
[C---:B----4-:R-:W-:Y:S02]  /*c410*/  FMUL.FTZ R8, R3.reuse, R124 ;  /* 0x0000007c03087220 */ /* 0x050fe40000410000 */
[C---:B------:R-:W-:Y:S02]  /*c420*/  FMUL.FTZ R9, R3.reuse, R125 ;  /* 0x0000007d03097220 */ /* 0x040fe40000410000 */
[C---:B------:R-:W-:Y:S02]  /*c430*/  FMUL.FTZ R12, R3.reuse, R128 ;  /* 0x00000080030c7220 */ /* 0x040fe40000410000 */
[C---:B------:R-:W-:Y:S02]  /*c440*/  FMUL.FTZ R13, R3.reuse, R129 ;  /* 0x00000081030d7220 */ /* 0x040fe40000410000 */
[C---:B------:R-:W-:Y:S01]  /*c450*/  FMUL.FTZ R24, R3.reuse, R140 ;  /* 0x0000008c03187220 */ /* 0x040fe20000410000 */
[----:B------:R-:W3:Y:S01]  /*c460*/  MUFU.EX2 R0, R0 ;  /* 0x0000000000007308 */ /* 0x000ee20000000800 */
[C---:B------:R-:W-:Y:S02]  /*c470*/  FMUL.FTZ R25, R3.reuse, R141 ;  /* 0x0000008d03197220 */ /* 0x040fe40000410000 */
[C---:B------:R-:W-:Y:S02]  /*c480*/  FMUL.FTZ R28, R3.reuse, R144 ;  /* 0x00000090031c7220 */ /* 0x040fe40000410000 */
[C---:B------:R-:W-:Y:S02]  /*c490*/  FMUL.FTZ R29, R3.reuse, R145 ;  /* 0x00000091031d7220 */ /* 0x040fe40000410000 */
[----:B------:R-:W-:Y:S02]  /*c4a0*/  IMAD.MOV.U32 R141, RZ, RZ, R110 ;  /* 0x000000ffff8d7224 */ /* 0x000fe400078e006e */
[----:B------:R-:W-:Y:S02]  /*c4b0*/  IMAD.MOV.U32 R125, RZ, RZ, R202 ;  /* 0x000000ffff7d7224 */ /* 0x000fe400078e00ca */
[----:B------:R-:W-:Y:S02]  /*c4c0*/  IMAD.MOV.U32 R202, RZ, RZ, R80 ;  /* 0x000000ffffca7224 */ /* 0x000fe400078e0050 */
[----:B------:R-:W-:Y:S02]  /*c4d0*/  IMAD.MOV.U32 R128, RZ, RZ, R212 ;  /* 0x000000ffff807224 */ /* 0x000fe400078e00d4 */
[----:B--2---:R-:W-:Y:S02]  /*c4e0*/  FFMA.FTZ R2, R50, c[0x0][0x2d0], -R100 ;  /* 0x0000b40032027a23 */ /* 0x004fe40000010864 */
[----:B------:R-:W-:Y:S02]  /*c4f0*/  IMAD.MOV.U32 R212, RZ, RZ, R81 ;  /* 0x000000ffffd47224 */ /* 0x000fe400078e0051 */
[----:B------:R2:W4:Y:S01]  /*c500*/  MUFU.EX2 R194, R2 ;  /* 0x0000000200c27308 */ /* 0x0005220000000800 */
[----:B------:R-:W-:Y:S02]  /*c510*/  IMAD.MOV.U32 R140, RZ, RZ, R40 ;  /* 0x000000ffff8c7224 */ /* 0x000fe400078e0028 */
[C---:B------:R-:W-:Y:S02]  /*c520*/  FMUL.FTZ R40, R3.reuse, R156 ;  /* 0x0000009c03287220 */ /* 0x040fe40000410000 */
[C---:B---3--:R-:W-:Y:S02]  /*c530*/  FMUL.FTZ R15, R0.reuse, R131 ;  /* 0x00000083000f7220 */ /* 0x048fe40000410000 */
[C---:B------:R-:W-:Y:S02]  /*c540*/  FMUL.FTZ R10, R0.reuse, R126 ;  /* 0x0000007e000a7220 */ /* 0x040fe40000410000 */
[C---:B------:R-:W-:Y:S02]  /*c550*/  FMUL.FTZ R14, R0.reuse, R130 ;  /* 0x00000082000e7220 */ /* 0x040fe40000410000 */
[C---:B------:R-:W-:Y:S02]  /*c560*/  FMUL.FTZ R11, R0.reuse, R127 ;  /* 0x0000007f000b7220 */ /* 0x040fe40000410000 */
[C---:B------:R-:W-:Y:S02]  /*c570*/  FMUL.FTZ R27, R0.reuse, R143 ;  /* 0x0000008f001b7220 */ /* 0x040fe40000410000 */
[----:B------:R-:W-:Y:S02]  /*c580*/  IMAD.MOV.U32 R143, RZ, RZ, R95 ;  /* 0x000000ffff8f7224 */ /* 0x000fe400078e005f */
[----:B------:R-:W-:Y:S01]  /*c590*/  FMUL.FTZ R44, R3, R160 ;  /* 0x000000a0032c7220 */ /* 0x000fe20000410000 */
[C---:B------:R-:W-:Y:S01]  /*c5a0*/  HMMA.16816.F32 R8, R64.reuse, R20, R8 ;  /* 0x000000144008723c */ /* 0x040fe20000001808 */
[C---:B------:R-:W-:Y:S02]  /*c5b0*/  FMUL.FTZ R26, R0.reuse, R142 ;  /* 0x0000008e001a7220 */ /* 0x040fe40000410000 */
[----:B------:R-:W-:Y:S02]  /*c5c0*/  IMAD.MOV.U32 R142, RZ, RZ, R107 ;  /* 0x000000ffff8e7224 */ /* 0x000fe400078e006b */
[----:B------:R-:W-:Y:S02]  /*c5d0*/  FMUL.FTZ R47, R0, R163 ;  /* 0x000000a3002f7220 */ /* 0x000fe40000410000 */
[----:B--2---:R-:W-:Y:S01]  /*c5e0*/  FFMA.FTZ R2, R48, c[0x0][0x2d0], -R101 ;  /* 0x0000b40030027a23 */ /* 0x004fe20000010865 */
[-C--:B------:R-:W-:Y:S01]  /*c5f0*/  HMMA.16816.F32 R12, R64, R22.reuse, R12 ;  /* 0x00000016400c723c */ /* 0x080fe2000000180c */
[C---:B------:R-:W-:Y:S02]  /*c600*/  FMUL.FTZ R21, R69.reuse, R137 ;  /* 0x0000008945157220 */ /* 0x040fe40000410000 */
[----:B------:R2:W3:Y:S01]  /*c610*/  MUFU.EX2 R203, R2 ;  /* 0x0000000200cb7308 */ /* 0x0004e20000000800 */
[----:B------:R-:W-:Y:S02]  /*c620*/  IMAD.MOV.U32 R137, RZ, RZ, R91 ;  /* 0x000000ffff897224 */ /* 0x000fe400078e005b */
[----:B----4-:R-:W-:Y:S02]  /*c630*/  IMAD.MOV.U32 R129, RZ, RZ, R194 ;  /* 0x000000ffff817224 */ /* 0x010fe400078e00c2 */
[C---:B------:R-:W-:Y:S01]  /*c640*/  HMMA.16816.F32 R16, R76.reuse, R22, R16 ;  /* 0x000000164c10723c */ /* 0x040fe20000001810 */
[----:B------:R-:W-:Y:S03]  /*c650*/  FMUL.FTZ R20, R69, R136 ;  /* 0x0000008845147220 */ /* 0x000fe60000410000 */
[C---:B------:R-:W-:Y:S02]  /*c660*/  FMUL.FTZ R30, R0.reuse, R146 ;  /* 0x00000092001e7220 */ /* 0x040fe40000410000 */
[----:B------:R-:W-:Y:S02]  /*c670*/  FMUL.FTZ R31, R0, R147 ;  /* 0x00000093001f7220 */ /* 0x000fe40000410000 */
[C---:B------:R-:W-:Y:S04]  /*c680*/  FMUL.FTZ R22, R68.reuse, R138 ;  /* 0x0000008a44167220 */ /* 0x040fe80000410000 */
[C---:B------:R-:W-:Y:S02]  /*c690*/  FMUL.FTZ R23, R68.reuse, R139 ;  /* 0x0000008b44177220 */ /* 0x040fe40000410000 */
[----:B------:R-:W-:Y:S02]  /*c6a0*/  IMAD.MOV.U32 R194, RZ, RZ, R82 ;  /* 0x000000ffffc27224 */ /* 0x000fe400078e0052 */
[----:B------:R-:W-:Y:S02]  /*c6b0*/  IMAD.MOV.U32 R138, RZ, RZ, R90 ;  /* 0x000000ffff8a7224 */ /* 0x000fe400078e005a */
[----:B------:R-:W-:Y:S01]  /*c6c0*/  IMAD.MOV.U32 R146, RZ, RZ, R34 ;  /* 0x000000ffff927224 */ /* 0x000fe200078e0022 */
[-C--:B-1----:R-:W-:Y:S01]  /*c6d0*/  HMMA.16816.F32 R20, R76, R36.reuse, R20 ;  /* 0x000000244c14723c */ /* 0x082fe20000001814 */
[----:B--2---:R-:W-:Y:S02]  /*c6e0*/  FFMA.FTZ R2, R51, c[0x0][0x2d0], -R101 ;  /* 0x0000b40033027a23 */ /* 0x004fe40000010865 */
[C---:B------:R-:W-:Y:S02]  /*c6f0*/  FMUL.FTZ R34, R68.reuse, R150 ;  /* 0x0000009644227220 */ /* 0x040fe40000410000 */
[----:B------:R1:W2:Y:S01]  /*c700*/  MUFU.EX2 R41, R2 ;  /* 0x0000000200297308 */ /* 0x0002a20000000800 */
[----:B------:R-:W-:Y:S02]  /*c710*/  IMAD.MOV.U32 R147, RZ, RZ, R33 ;  /* 0x000000ffff937224 */ /* 0x000fe400078e0021 */
[C---:B------:R-:W-:Y:S01]  /*c720*/  HMMA.16816.F32 R24, R64.reuse, R36, R24 ;  /* 0x000000244018723c */ /* 0x040fe20000001818 */
[C---:B------:R-:W-:Y:S02]  /*c730*/  FMUL.FTZ R33, R69.reuse, R149 ;  /* 0x0000009545217220 */ /* 0x040fe40000410000 */
[----:B------:R-:W-:Y:S01]  /*c740*/  LDSM.16.MT88.4 R148, [R227+0x3100] ;  /* 0x00310000e394783b */ /* 0x000fe20000004200 */
[C---:B------:R-:W-:Y:S02]  /*c750*/  FMUL.FTZ R48, R69.reuse, R164 ;  /* 0x000000a445307220 */ /* 0x040fe40000410000 */
[----:B------:R-:W-:Y:S02]  /*c760*/  IMAD.MOV.U32 R164, RZ, RZ, R195 ;  /* 0x000000ffffa47224 */ /* 0x000fe400078e00c3 */
[-C--:B------:R-:W-:Y:S01]  /*c770*/  HMMA.16816.F32 R28, R64, R38.reuse, R28 ;  /* 0x00000026401c723c */ /* 0x080fe2000000181c */
[----:B---3--:R-:W-:Y:S03]  /*c780*/  IMAD.MOV.U32 R139, RZ, RZ, R203 ;  /* 0x000000ffff8b7224 */ /* 0x008fe600078e00cb */
[----:B------:R-:W-:Y:S02]  /*c790*/  IMAD.MOV.U32 R203, RZ, RZ, R83 ;  /* 0x000000ffffcb7224 */ /* 0x000fe400078e0053 */
[----:B------:R-:W3:Y:S01]  /*c7a0*/  LDSM.16.MT88.4 R80, [R226+0x100] ;  /* 0x00010000e250783b */ /* 0x000ee20000004200 */
[----:B------:R-:W-:Y:S01]  /*c7b0*/  FMUL.FTZ R51, R68, R167 ;  /* 0x000000a744337220 */ /* 0x000fe20000410000 */
[C---:B------:R-:W-:Y:S01]  /*c7c0*/  HMMA.16816.F32 R32, R76.reuse, R38, R32 ;  /* 0x000000264c20723c */ /* 0x040fe20000001820 */
[----:B------:R-:W-:Y:S03]  /*c7d0*/  FMUL.FTZ R37, R69, R153 ;  /* 0x0000009945257220 */ /* 0x000fe60000410000 */
[----:B------:R-:W-:Y:S02]  /*c7e0*/  FMUL.FTZ R43, R0, R159 ;  /* 0x0000009f002b7220 */ /* 0x000fe40000410000 */
[----:B-1----:R-:W-:Y:S02]  /*c7f0*/  FFMA.FTZ R2, R49, c[0x0][0x2d0], -R102 ;  /* 0x0000b40031027a23 */ /* 0x002fe40000010866 */
[C---:B------:R-:W-:Y:S02]  /*c800*/  FMUL.FTZ R39, R68.reuse, R155 ;  /* 0x0000009b44277220 */ /* 0x040fe40000410000 */
[----:B------:R1:W-:Y:S02]  /*c810*/  MUFU.EX2 R131, R2 ;  /* 0x0000000200837308 */ /* 0x0003e40000000800 */
[----:B------:R-:W-:Y:S02]  /*c820*/  FMUL.FTZ R38, R68, R154 ;  /* 0x0000009a44267220 */ /* 0x000fe40000410000 */
[----:B------:R-:W-:Y:S02]  /*c830*/  FMUL.FTZ R36, R69, R152 ;  /* 0x0000009845247220 */ /* 0x000fe40000410000 */
[----:B------:R-:W-:Y:S02]  /*c840*/  IMAD.MOV.U32 R195, RZ, RZ, R202 ;  /* 0x000000ffffc37224 */ /* 0x000fe400078e00ca */
[----:B------:R-:W-:Y:S02]  /*c850*/  IMAD.MOV.U32 R202, RZ, RZ, R212 ;  /* 0x000000ffffca7224 */ /* 0x000fe400078e00d4 */
[----:B------:R-:W-:Y:S01]  /*c860*/  IMAD.MOV.U32 R212, RZ, RZ, R194 ;  /* 0x000000ffffd47224 */ /* 0x000fe200078e00c2 */
[-C--:B------:R-:W-:Y:S01]  /*c870*/  HMMA.16816.F32 R36, R76, R52.reuse, R36 ;  /* 0x000000344c24723c */ /* 0x080fe20000001824 */
[----:B------:R-:W-:Y:S02]  /*c880*/  IMAD.MOV.U32 R194, RZ, RZ, R203 ;  /* 0x000000ffffc27224 */ /* 0x000fe400078e00cb */
[----:B------:R-:W-:Y:S02]  /*c890*/  IMAD.MOV.U32 R122, RZ, RZ, R212 ;  /* 0x000000ffff7a7224 */ /* 0x000fe400078e00d4 */
[----:B------:R-:W-:Y:S02]  /*c8a0*/  IMAD.MOV.U32 R203, RZ, RZ, R208 ;  /* 0x000000ffffcb7224 */ /* 0x000fe400078e00d0 */
[----:B------:R-:W-:Y:S02]  /*c8b0*/  IMAD.MOV.U32 R208, RZ, RZ, R87 ;  /* 0x000000ffffd07224 */ /* 0x000fe400078e0057 */
[----:B------:R-:W-:Y:S03]  /*c8c0*/  FMUL.FTZ R46, R0, R162 ;  /* 0x000000a2002e7220 */ /* 0x000fe60000410000 */
[----:B------:R-:W-:Y:S02]  /*c8d0*/  IMAD.MOV.U32 R132, RZ, RZ, R208 ;  /* 0x000000ffff847224 */ /* 0x000fe400078e00d0 */
[----:B-1----:R-:W-:Y:S02]  /*c8e0*/  FFMA.FTZ R2, R56, c[0x0][0x2d0], -R102 ;  /* 0x0000b40038027a23 */ /* 0x002fe40000010866 */
[----:B------:R-:W-:Y:S02]  /*c8f0*/  IMAD.MOV.U32 R123, RZ, RZ, R203 ;  /* 0x000000ffff7b7224 */ /* 0x000fe400078e00cb */
[----:B------:R1:W4:Y:S01]  /*c900*/  MUFU.EX2 R42, R2 ;  /* 0x00000002002a7308 */ /* 0x0003220000000800 */
[----:B------:R-:W-:Y:S02]  /*c910*/  IMAD.MOV.U32 R121, RZ, RZ, R202 ;  /* 0x000000ffff797224 */ /* 0x000fe400078e00ca */
[----:B------:R-:W-:Y:S02]  /*c920*/  IMAD.MOV.U32 R124, RZ, RZ, R196 ;  /* 0x000000ffff7c7224 */ /* 0x000fe400078e00c4 */
[C---:B------:R-:W-:Y:S02]  /*c930*/  FMUL.FTZ R45, R3.reuse, R161 ;  /* 0x000000a1032d7220 */ /* 0x040fe40000410000 */
[----:B------:R-:W-:Y:S02]  /*c940*/  IMAD.MOV.U32 R120, RZ, RZ, R195 ;  /* 0x000000ffff787224 */ /* 0x000fe400078e00c3 */
[----:B------:R-:W-:Y:S02]  /*c950*/  IMAD.MOV.U32 R136, RZ, RZ, R109 ;  /* 0x000000ffff887224 */ /* 0x000fe400078e006d */
[----:B------:R-:W-:Y:S02]  /*c960*/  IMAD.MOV.U32 R109, RZ, RZ, R194 ;  /* 0x000000ffff6d7224 */ /* 0x000fe400078e00c2 */
[----:B--2---:R-:W-:Y:S02]  /*c970*/  IMAD.MOV.U32 R145, RZ, RZ, R41 ;  /* 0x000000ffff917224 */ /* 0x004fe400078e0029 */
[----:B------:R-:W-:Y:S02]  /*c980*/  FMUL.FTZ R41, R3, R157 ;  /* 0x0000009d03297220 */ /* 0x000fe40000410000 */
[----:B------:R-:W-:Y:S02]  /*c990*/  FMUL.FTZ R49, R69, R165 ;  /* 0x000000a545317220 */ /* 0x000fe40000410000 */
[----:B------:R-:W-:Y:S02]  /*c9a0*/  FMUL.FTZ R56, R3, R172 ;  /* 0x000000ac03387220 */ /* 0x000fe40000410000 */
[----:B------:R-:W-:Y:S02]  /*c9b0*/  IMAD.MOV.U32 R167, RZ, RZ, R84 ;  /* 0x000000ffffa77224 */ /* 0x000fe400078e0054 */
[----:B------:R-:W-:Y:S02]  /*c9c0*/  FFMA.FTZ R109, R109, c[0x0][0x2d0], -R75 ;  /* 0x0000b4006d6d7a23 */ /* 0x000fe4000001084b */
[--C-:B-1----:R-:W-:Y:S02]  /*c9d0*/  FFMA.FTZ R2, R57, c[0x0][0x2d0], -R101.reuse ;  /* 0x0000b40039027a23 */ /* 0x102fe40000010865 */
[----:B----4-:R-:W-:Y:S02]  /*c9e0*/  IMAD.MOV.U32 R144, RZ, RZ, R42 ;  /* 0x000000ffff907224 */ /* 0x010fe400078e002a */
[----:B------:R1:W-:Y:S01]  /*c9f0*/  MUFU.EX2 R126, R2 ;  /* 0x00000002007e7308 */ /* 0x0003e20000000800 */
[C---:B------:R-:W-:Y:S02]  /*ca00*/  FMUL.FTZ R42, R0.reuse, R158 ;  /* 0x0000009e002a7220 */ /* 0x040fe40000410000 */
[----:B------:R-:W-:Y:S05]  /*ca10*/  FMUL.FTZ R57, R3, R173 ;  /* 0x000000ad03397220 */ /* 0x000fea0000410000 */
[C---:B------:R-:W-:Y:S07]  /*ca20*/  HMMA.16816.F32 R40, R64.reuse, R52, R40 ;  /* 0x000000344028723c */ /* 0x040fee0000001828 */
[C---:B------:R-:W-:Y:S01]  /*ca30*/  FMUL.FTZ R52, R69.reuse, R168 ;  /* 0x000000a845347220 */ /* 0x040fe20000410000 */
[-C--:B------:R-:W-:Y:S01]  /*ca40*/  HMMA.16816.F32 R44, R64, R54.reuse, R44 ;  /* 0x00000036402c723c */ /* 0x080fe2000000182c */
[----:B------:R-:W-:Y:S03]  /*ca50*/  FMUL.FTZ R53, R69, R169 ;  /* 0x000000a945357220 */ /* 0x000fe60000410000 */
[----:B-1----:R-:W-:Y:S04]  /*ca60*/  FFMA.FTZ R2, R59, c[0x0][0x2d0], -R101 ;  /* 0x0000b4003b027a23 */ /* 0x002fe80000010865 */
[----:B------:R1:W-:Y:S01]  /*ca70*/  MUFU.EX2 R130, R2 ;  /* 0x0000000200827308 */ /* 0x0003e20000000800 */
[----:B------:R-:W-:Y:S03]  /*ca80*/  FMUL.FTZ R59, R0, R175 ;  /* 0x000000af003b7220 */ /* 0x000fe60000410000 */
[--C-:B-1----:R-:W-:Y:S02]  /*ca90*/  FFMA.FTZ R2, R58, c[0x0][0x2d0], -R102.reuse ;  /* 0x0000b4003a027a23 */ /* 0x102fe40000010866 */
[----:B------:R-:W-:Y:S04]  /*caa0*/  FMUL.FTZ R58, R0, R174 ;  /* 0x000000ae003a7220 */ /* 0x000fe80000410000 */
[----:B------:R1:W-:Y:S02]  /*cab0*/  MUFU.EX2 R127, R2 ;  /* 0x00000002007f7308 */ /* 0x0003e40000000800 */
[----:B-1----:R-:W-:Y:S02]  /*cac0*/  FFMA.FTZ R2, R60, c[0x0][0x2d0], -R102 ;  /* 0x0000b4003c027a23 */ /* 0x002fe40000010866 */
[----:B------:R-:W-:Y:S06]  /*cad0*/  FMUL.FTZ R60, R3, R176 ;  /* 0x000000b0033c7220 */ /* 0x000fec0000410000 */
[----:B------:R1:W2:Y:S01]  /*cae0*/  MUFU.EX2 R50, R2 ;  /* 0x0000000200327308 */ /* 0x0002a20000000800 */
[----:B------:R-:W-:Y:S02]  /*caf0*/  IMAD.MOV.U32 R176, RZ, RZ, R197 ;  /* 0x000000ffffb07224 */ /* 0x000fe400078e00c5 */
[----:B-1----:R-:W-:Y:S02]  /*cb00*/  FFMA.FTZ R2, R62, c[0x0][0x2d0], -R75 ;  /* 0x0000b4003e027a23 */ /* 0x002fe4000001084b */
[----:B--2---:R-:W-:Y:S05]  /*cb10*/  IMAD.MOV.U32 R165, RZ, RZ, R50 ;  /* 0x000000ffffa57224 */ /* 0x004fea00078e0032 */
[----:B------:R1:W-:Y:S01]  /*cb20*/  MUFU.EX2 R107, R2 ;  /* 0x00000002006b7308 */ /* 0x0003e20000000800 */
[----:B------:R-:W-:Y:S02]  /*cb30*/  FMUL.FTZ R50, R68, R166 ;  /* 0x000000a644327220 */ /* 0x000fe40000410000 */
[----:B------:R-:W-:Y:S02]  /*cb40*/  IMAD.MOV.U32 R166, RZ, RZ, R85 ;  /* 0x000000ffffa67224 */ /* 0x000fe400078e0055 */
[----:B------:R-:W-:Y:S03]  /*cb50*/  FMUL.FTZ R62, R0, R178 ;  /* 0x000000b2003e7220 */ /* 0x000fe60000410000 */
[C---:B------:R-:W-:Y:S07]  /*cb60*/  HMMA.16816.F32 R48, R76.reuse, R54, R48 ;  /* 0x000000364c30723c */ /* 0x040fee0000001830 */
[C---:B------:R-:W-:Y:S02]  /*cb70*/  FMUL.FTZ R55, R68.reuse, R171 ;  /* 0x000000ab44377220 */ /* 0x040fe40000410000 */
[----:B------:R-:W-:Y:S07]  /*cb80*/  FMUL.FTZ R54, R68, R170 ;  /* 0x000000aa44367220 */ /* 0x000fee0000410000 */
[-C--:B---3--:R-:W-:Y:S01]  /*cb90*/  HMMA.16816.F32 R52, R76, R80.reuse, R52 ;  /* 0x000000504c34723c */ /* 0x088fe20000001834 */
[--C-:B-1----:R-:W-:Y:S02]  /*cba0*/  FFMA.FTZ R2, R86, c[0x0][0x2d0], -R75.reuse ;  /* 0x0000b40056027a23 */ /* 0x102fe4000001084b */
[----:B------:R-:W1:Y:S02]  /*cbb0*/  LDSM.16.MT88.4 R84, [R224+0x900] ;  /* 0x00090000e054783b */ /* 0x000e640000004200 */
[----:B------:R2:W-:Y:S03]  /*cbc0*/  MUFU.EX2 R116, R2 ;  /* 0x0000000200747308 */ /* 0x0005e60000000800 */
[C---:B------:R-:W-:Y:S07]  /*cbd0*/  HMMA.16816.F32 R56, R64.reuse, R80, R56 ;  /* 0x000000504038723c */ /* 0x040fee0000001838 */
[----:B------:R-:W-:Y:S02]  /*cbe0*/  F2FP.PACK_AB R80, R119, R231 ;  /* 0x000000e77750723e */ /* 0x000fe400000000ff */
[----:B------:R-:W-:Y:S03]  /*cbf0*/  F2FP.PACK_AB R81, R138, R230 ;  /* 0x000000e68a51723e */ /* 0x000fe600000000ff */
[--C-:B--2---:R-:W-:Y:S02]  /*cc00*/  FFMA.FTZ R2, R61, c[0x0][0x2d0], -R100.reuse ;  /* 0x0000b4003d027a23 */ /* 0x104fe40000010864 */
[----:B------:R-:W-:Y:S02]  /*cc10*/  FMUL.FTZ R61, R3, R177 ;  /* 0x000000b1033d7220 */ /* 0x000fe40000410000 */
[----:B------:R2:W-:Y:S02]  /*cc20*/  MUFU.EX2 R155, R2 ;  /* 0x00000002009b7308 */ /* 0x0005e40000000800 */
[--C-:B--2---:R-:W-:Y:S02]  /*cc30*/  FFMA.FTZ R2, R63, c[0x0][0x2d0], -R100.reuse ;  /* 0x0000b4003f027a23 */ /* 0x104fe40000010864 */
[----:B------:R-:W-:Y:S06]  /*cc40*/  FMUL.FTZ R63, R0, R179 ;  /* 0x000000b3003f7220 */ /* 0x000fec0000410000 */
[----:B------:R2:W-:Y:S01]  /*cc50*/  MUFU.EX2 R154, R2 ;  /* 0x00000002009a7308 */ /* 0x0005e20000000800 */
[-C--:B------:R-:W-:Y:S07]  /*cc60*/  HMMA.16816.F32 R60, R64, R82.reuse, R60 ;  /* 0x00000052403c723c */ /* 0x080fee000000183c */
[C---:B------:R-:W-:Y:S02]  /*cc70*/  FMUL.FTZ R64, R69.reuse, R180 ;  /* 0x000000b445407220 */ /* 0x040fe40000410000 */
[----:B------:R-:W-:Y:S03]  /*cc80*/  FMUL.FTZ R65, R69, R181 ;  /* 0x000000b545417220 */ /* 0x000fe60000410000 */
[C---:B------:R-:W-:Y:S02]  /*cc90*/  FMUL.FTZ R66, R68.reuse, R182 ;  /* 0x000000b644427220 */ /* 0x040fe40000410000 */
[----:B------:R-:W-:Y:S02]  /*cca0*/  FMUL.FTZ R67, R68, R183 ;  /* 0x000000b744437220 */ /* 0x000fe40000410000 */
[--C-:B--2---:R-:W-:Y:S05]  /*ccb0*/  FFMA.FTZ R2, R88, c[0x0][0x2d0], -R75.reuse ;  /* 0x0000b40058027a23 */ /* 0x104fea000001084b */
[----:B------:R-:W-:Y:S01]  /*ccc0*/  HMMA.16816.F32 R64, R76, R82, R64 ;  /* 0x000000524c40723c */ /* 0x000fe20000001840 */
[----:B------:R2:W-:Y:S06]  /*ccd0*/  MUFU.EX2 R110, R2 ;  /* 0x00000002006e7308 */ /* 0x0005ec0000000800 */
[----:B------:R-:W-:Y:S02]  /*cce0*/  F2FP.PACK_AB R76, R229, R233 ;  /* 0x000000e9e54c723e */ /* 0x000fe400000000ff */
[----:B------:R-:W-:Y:S03]  /*ccf0*/  F2FP.PACK_AB R77, R228, R232 ;  /* 0x000000e8e44d723e */ /* 0x000fe600000000ff */
[----:B------:R-:W-:Y:S02]  /*cd00*/  F2FP.PACK_AB R78, R176, R137 ;  /* 0x00000089b04e723e */ /* 0x000fe400000000ff */
[----:B------:R-:W-:Y:S02]  /*cd10*/  F2FP.PACK_AB R79, R143, R136 ;  /* 0x000000888f4f723e */ /* 0x000fe400000000ff */
[----:B------:R-:W-:Y:S02]  /*cd20*/  F2FP.PACK_AB R82, R142, R166 ;  /* 0x000000a68e52723e */ /* 0x000fe400000000ff */
[----:B------:R-:W-:Y:S03]  /*cd30*/  F2FP.PACK_AB R83, R141, R167 ;  /* 0x000000a78d53723e */ /* 0x000fe600000000ff */
[-C--:B-1----:R-:W-:Y:S01]  /*cd40*/  HMMA.16816.F32 R4, R76, R84.reuse, R4 ;  /* 0x000000544c04723c */ /* 0x082fe20000001804 */
[----:B--2---:R-:W-:Y:S02]  /*cd50*/  FFMA.FTZ R2, R89, c[0x0][0x2d0], -R75 ;  /* 0x0000b40059027a23 */ /* 0x004fe4000001084b */
[----:B------:R-:W1:Y:S05]  /*cd60*/  LDSM.16.MT88.4 R88, [R227+0x900] ;  /* 0x00090000e358783b */ /* 0x000e6a0000004200 */
[C---:B------:R-:W-:Y:S01]  /*cd70*/  HMMA.16816.F32 R8, R80.reuse, R84, R8 ;  /* 0x000000545008723c */ /* 0x040fe20000001808 */
[----:B------:R2:W-:Y:S07]  /*cd80*/  MUFU.EX2 R118, R2 ;  /* 0x0000000200767308 */ /* 0x0005ee0000000800 */
[-C--:B------:R-:W-:Y:S08]  /*cd90*/  HMMA.16816.F32 R12, R80, R86.reuse, R12 ;  /* 0x00000056500c723c */ /* 0x080ff0000000180c */
[C---:B------:R-:W-:Y:S01]  /*cda0*/  HMMA.16816.F32 R16, R76.reuse, R86, R16 ;  /* 0x000000564c10723c */ /* 0x040fe20000001810 */
[----:B------:R-:W-:Y:S03]  /*cdb0*/  LDSM.16.MT88.4 R84, [R226+0x900] ;  /* 0x00090000e254783b */ /* 0x000fe60000004200 */
[--C-:B--2---:R-:W-:Y:S04]  /*cdc0*/  FFMA.FTZ R2, R93, c[0x0][0x2d0], -R100.reuse ;  /* 0x0000b4005d027a23 */ /* 0x104fe80000010864 */
[----:B------:R2:W3:Y:S01]  /*cdd0*/  MUFU.EX2 R117, R2 ;  /* 0x0000000200757308 */ /* 0x0004e20000000800 */
[-C--:B-1----:R-:W-:Y:S08]  /*cde0*/  HMMA.16816.F32 R20, R76, R88.reuse, R20 ;  /* 0x000000584c14723c */ /* 0x082ff00000001814 */
[C---:B------:R-:W-:Y:S01]  /*cdf0*/  HMMA.16816.F32 R24, R80.reuse, R88, R24 ;  /* 0x000000585018723c */ /* 0x040fe20000001818 */
[--C-:B--2---:R-:W-:Y:S07]  /*ce00*/  FFMA.FTZ R2, R94, c[0x0][0x2d0], -R100.reuse ;  /* 0x0000b4005e027a23 */ /* 0x104fee0000010864 */
[-C--:B------:R-:W-:Y:S01]  /*ce10*/  HMMA.16816.F32 R28, R80, R90.reuse, R28 ;  /* 0x0000005a501c723c */ /* 0x080fe2000000181c */
[----:B------:R-:W-:Y:S01]  /*ce20*/  FFMA.FTZ R88, R104, c[0x0][0x2d0], -R101 ;  /* 0x0000b40068587a23 */ /* 0x000fe20000010865 */
[----:B------:R1:W-:Y:S02]  /*ce30*/  MUFU.EX2 R133, R2 ;  /* 0x0000000200857308 */ /* 0x0003e40000000800 */
[----:B------:R-:W-:Y:S02]  /*ce40*/  FFMA.FTZ R104, R249, c[0x0][0x2d0], -R100 ;  /* 0x0000b400f9687a23 */ /* 0x000fe40000010864 */
[----:B---3--:R-:W-:Y:S02]  /*ce50*/  IMAD.MOV.U32 R249, RZ, RZ, R117 ;  /* 0x000000fffff97224 */ /* 0x008fe400078e0075 */
[C---:B------:R-:W-:Y:S01]  /*ce60*/  HMMA.16816.F32 R32, R76.reuse, R90, R32 ;  /* 0x0000005a4c20723c */ /* 0x040fe20000001820 */
[----:B------:R-:W-:Y:S03]  /*ce70*/  IMAD.MOV.U32 R117, RZ, RZ, R108 ;  /* 0x000000ffff757224 */ /* 0x000fe600078e006c */
[----:B------:R2:W-:Y:S01]  /*ce80*/  MUFU.EX2 R157, R88 ;  /* 0x00000058009d7308 */ /* 0x0005e20000000800 */
[--C-:B------:R-:W-:Y:S02]  /*ce90*/  FFMA.FTZ R108, R204, c[0x0][0x2d0], -R101.reuse ;  /* 0x0000b400cc6c7a23 */ /* 0x100fe40000010865 */
[----:B------:R-:W-:Y:S02]  /*cea0*/  IMAD.MOV.U32 R204, RZ, RZ, R126 ;  /* 0x000000ffffcc7224 */ /* 0x000fe400078e007e */
[--C-:B-1----:R-:W-:Y:S02]  /*ceb0*/  FFMA.FTZ R2, R92, c[0x0][0x2d0], -R101.reuse ;  /* 0x0000b4005c027a23 */ /* 0x102fe40000010865 */
[----:B------:R-:W1:Y:S03]  /*cec0*/  LDSM.16.MT88.4 R92, [R225+0x900] ;  /* 0x00090000e15c783b */ /* 0x000e660000004200 */
[----:B------:R3:W-:Y:S05]  /*ced0*/  MUFU.EX2 R153, R2 ;  /* 0x0000000200997308 */ /* 0x0007ea0000000800 */
[----:B--2---:R-:W2:Y:S01]  /*cee0*/  LDSM.16.MT88.4 R88, [R224+0x1100] ;  /* 0x00110000e058783b */ /* 0x004ea20000004200 */
[----:B---3--:R-:W-:Y:S04]  /*cef0*/  FFMA.FTZ R2, R98, c[0x0][0x2d0], -R101 ;  /* 0x0000b40062027a23 */ /* 0x008fe80000010865 */
[----:B------:R3:W4:Y:S01]  /*cf00*/  MUFU.EX2 R159, R2 ;  /* 0x00000002009f7308 */ /* 0x0007220000000800 */
[-C--:B-1----:R-:W-:Y:S08]  /*cf10*/  HMMA.16816.F32 R36, R76, R92.reuse, R36 ;  /* 0x0000005c4c24723c */ /* 0x082ff00000001824 */
[C---:B------:R-:W-:Y:S01]  /*cf20*/  HMMA.16816.F32 R40, R80.reuse, R92, R40 ;  /* 0x0000005c5028723c */ /* 0x040fe20000001828 */
[--C-:B---3--:R-:W-:Y:S07]  /*cf30*/  FFMA.FTZ R2, R96, c[0x0][0x2d0], -R102.reuse ;  /* 0x0000b40060027a23 */ /* 0x108fee0000010866 */
[-C--:B------:R-:W-:Y:S01]  /*cf40*/  HMMA.16816.F32 R44, R80, R94.reuse, R44 ;  /* 0x0000005e502c723c */ /* 0x080fe2000000182c */
[----:B------:R-:W-:Y:S01]  /*cf50*/  FFMA.FTZ R92, R186, c[0x0][0x2d0], -R75 ;  /* 0x0000b400ba5c7a23 */ /* 0x000fe2000001084b */
[----:B------:R1:W-:Y:S02]  /*cf60*/  MUFU.EX2 R152, R2 ;  /* 0x0000000200987308 */ /* 0x0003e40000000800 */
[----:B------:R-:W-:Y:S02]  /*cf70*/  FFMA.FTZ R96, R106, c[0x0][0x2d0], -R102 ;  /* 0x0000b4006a607a23 */ /* 0x000fe40000010866 */
[--C-:B------:R-:W-:Y:S02]  /*cf80*/  FFMA.FTZ R106, R207, c[0x0][0x2d0], -R101.reuse ;  /* 0x0000b400cf6a7a23 */ /* 0x100fe40000010865 */
[C---:B------:R-:W-:Y:S01]  /*cf90*/  HMMA.16816.F32 R48, R76.reuse, R94, R48 ;  /* 0x0000005e4c30723c */ /* 0x040fe20000001830 */
[----:B------:R-:W-:Y:S03]  /*cfa0*/  IMAD.MOV.U32 R207, RZ, RZ, R128 ;  /* 0x000000ffffcf7224 */ /* 0x000fe600078e0080 */
[----:B------:R3:W-:Y:S04]  /*cfb0*/  MUFU.EX2 R163, R92 ;  /* 0x0000005c00a37308 */ /* 0x0007e80000000800 */
[-C--:B------:R-:W-:Y:S06]  /*cfc0*/  HMMA.16816.F32 R52, R76, R84.reuse, R52 ;  /* 0x000000544c34723c */ /* 0x080fec0000001834 */
[----:B------:R-:W-:Y:S02]  /*cfd0*/  MUFU.EX2 R160, R96 ;  /* 0x0000006000a07308 */ /* 0x000fe40000000800 */
[C---:B------:R-:W-:Y:S01]  /*cfe0*/  HMMA.16816.F32 R56, R80.reuse, R84, R56 ;  /* 0x000000545038723c */ /* 0x040fe20000001838 */
[----:B-1----:R-:W-:Y:S07]  /*cff0*/  FFMA.FTZ R2, R97, c[0x0][0x2d0], -R102 ;  /* 0x0000b40061027a23 */ /* 0x002fee0000010866 */
[-C--:B------:R-:W-:Y:S01]  /*d000*/  HMMA.16816.F32 R60, R80, R86.reuse, R60 ;  /* 0x00000056503c723c */ /* 0x080fe2000000183c */
[----:B------:R1:W1:Y:S01]  /*d010*/  MUFU.EX2 R158, R2 ;  /* 0x00000002009e7308 */ /* 0x0002620000000800 */
[----:B---3--:R-:W3:Y:S05]  /*d020*/  LDSM.16.MT88.4 R92, [R227+0x1100] ;  /* 0x00110000e35c783b */ /* 0x008eea0000004200 */
[----:B------:R-:W-:Y:S01]  /*d030*/  F2FP.PACK_AB R83, R165, R127 ;  /* 0x0000007fa553723e */ /* 0x000fe200000000ff */
[----:B------:R-:W-:Y:S01]  /*d040*/  HMMA.16816.F32 R64, R76, R86, R64 ;  /* 0x000000564c40723c */ /* 0x000fe20000001840 */
[----:B------:R-:W-:Y:S02]  /*d050*/  F2FP.PACK_AB R80, R145, R139 ;  /* 0x0000008b9150723e */ /* 0x000fe400000000ff */
[----:B------:R-:W-:Y:S01]  /*d060*/  MUFU.EX2 R174, R106 ;  /* 0x0000006a00ae7308 */ /* 0x000fe20000000800 */
[----:B------:R-:W-:Y:S01]  /*d070*/  F2FP.PACK_AB R81, R144, R131 ;  /* 0x000000839051723e */ /* 0x000fe200000000ff */
[----:B------:R-:W3:Y:S01]  /*d080*/  LDSM.16.MT88.4 R84, [R225+0x1100] ;  /* 0x00110000e154783b */ /* 0x000ee20000004200 */
[----:B------:R-:W-:Y:S02]  /*d090*/  F2FP.PACK_AB R82, R130, R126 ;  /* 0x0000007e8252723e */ /* 0x000fe400000000ff */
[----:B------:R-:W-:Y:S04]  /*d0a0*/  F2FP.PACK_AB R77, R146, R164 ;  /* 0x000000a4924d723e */ /* 0x000fe800000000ff */
[----:B------:R-:W-:Y:S02]  /*d0b0*/  F2FP.PACK_AB R76, R147, R140 ;  /* 0x0000008c934c723e */ /* 0x000fe400000000ff */
[----:B------:R-:W-:Y:S02]  /*d0c0*/  F2FP.PACK_AB R78, R128, R125 ;  /* 0x0000007d804e723e */ /* 0x000fe400000000ff */
[----:B------:R-:W-:Y:S01]  /*d0d0*/  F2FP.PACK_AB R79, R129, R124 ;  /* 0x0000007c814f723e */ /* 0x000fe200000000ff */
[----:B-1----:R-:W-:Y:S02]  /*d0e0*/  FFMA.FTZ R2, R105, c[0x0][0x2d0], -R101 ;  /* 0x0000b40069027a23 */ /* 0x002fe40000010865 */
[----:B------:R-:W-:Y:S02]  /*d0f0*/  FFMA.FTZ R105, R248, c[0x0][0x2d0], -R100 ;  /* 0x0000b400f8697a23 */ /* 0x000fe40000010864 */
[----:B------:R1:W1:Y:S01]  /*d100*/  MUFU.EX2 R212, R2 ;  /* 0x0000000200d47308 */ /* 0x0002620000000800 */
[----:B------:R-:W-:Y:S01]  /*d110*/  IMAD.MOV.U32 R248, RZ, RZ, R110 ;  /* 0x000000fffff87224 */ /* 0x000fe200078e006e */
[-C--:B--2---:R-:W-:Y:S01]  /*d120*/  HMMA.16816.F32 R4, R76, R88.reuse, R4 ;  /* 0x000000584c04723c */ /* 0x084fe20000001804 */
[----:B------:R-:W-:Y:S02]  /*d130*/  FFMA.FTZ R110, R222, c[0x0][0x2d0], -R100 ;  /* 0x0000b400de6e7a23 */ /* 0x000fe40000010864 */
[----:B------:R-:W-:Y:S05]  /*d140*/  IMAD.MOV.U32 R222, RZ, RZ, R116 ;  /* 0x000000ffffde7224 */ /* 0x000fea00078e0074 */
[C---:B------:R-:W-:Y:S01]  /*d150*/  HMMA.16816.F32 R8, R80.reuse, R88, R8 ;  /* 0x000000585008723c */ /* 0x040fe20000001808 */
[----:B------:R-:W-:Y:S07]  /*d160*/  MUFU.EX2 R186, R105 ;  /* 0x0000006900ba7308 */ /* 0x000fee0000000800 */
[-C--:B------:R-:W-:Y:S01]  /*d170*/  HMMA.16816.F32 R12, R80, R90.reuse, R12 ;  /* 0x0000005a500c723c */ /* 0x080fe2000000180c */
[--C-:B-1----:R-:W-:Y:S07]  /*d180*/  FFMA.FTZ R2, R103, c[0x0][0x2d0], -R102.reuse ;  /* 0x0000b40067027a23 */ /* 0x102fee0000010866 */
[C---:B------:R-:W-:Y:S01]  /*d190*/  HMMA.16816.F32 R16, R76.reuse, R90, R16 ;  /* 0x0000005a4c10723c */ /* 0x040fe20000001810 */
[----:B------:R-:W1:Y:S01]  /*d1a0*/  LDSM.16.MT88.4 R88, [R226+0x1100] ;  /* 0x00110000e258783b */ /* 0x000e620000004200 */
[----:B------:R2:W-:Y:S02]  /*d1b0*/  MUFU.EX2 R156, R2 ;  /* 0x00000002009c7308 */ /* 0x0005e40000000800 */
[----:B------:R-:W-:Y:S02]  /*d1c0*/  FFMA.FTZ R103, R123, c[0x0][0x2d0], -R75 ;  /* 0x0000b4007b677a23 */ /* 0x000fe4000001084b */
[----:B------:R-:W-:Y:S02]  /*d1d0*/  FFMA.FTZ R123, R198, c[0x0][0x2d0], -R101 ;  /* 0x0000b400c67b7a23 */ /* 0x000fe40000010865 */
[-C--:B---3--:R-:W-:Y:S01]  /*d1e0*/  HMMA.16816.F32 R20, R76, R92.reuse, R20 ;  /* 0x0000005c4c14723c */ /* 0x088fe20000001814 */
[----:B------:R-:W-:Y:S07]  /*d1f0*/  IMAD.MOV.U32 R198, RZ, RZ, R131 ;  /* 0x000000ffffc67224 */ /* 0x000fee00078e0083 */
[C---:B------:R-:W-:Y:S08]  /*d200*/  HMMA.16816.F32 R24, R80.reuse, R92, R24 ;  /* 0x0000005c5018723c */ /* 0x040ff00000001818 */
[-C--:B------:R-:W-:Y:S01]  /*d210*/  HMMA.16816.F32 R28, R80, R94.reuse, R28 ;  /* 0x0000005e501c723c */ /* 0x080fe2000000181c */
[--C-:B--2---:R-:W-:Y:S02]  /*d220*/  FFMA.FTZ R2, R99, c[0x0][0x2d0], -R102.reuse ;  /* 0x0000b40063027a23 */ /* 0x104fe40000010866 */
[----:B------:R-:W-:Y:S05]  /*d230*/  LDSM.16.MT88.4 R96, [R225+0x1900] ;  /* 0x00190000e160783b */ /* 0x000fea0000004200 */
[C---:B------:R-:W-:Y:S01]  /*d240*/  HMMA.16816.F32 R32, R76.reuse, R94, R32 ;  /* 0x0000005e4c20723c */ /* 0x040fe20000001820 */
[----:B------:R2:W3:Y:S02]  /*d250*/  MUFU.EX2 R210, R2 ;  /* 0x0000000200d27308 */ /* 0x0004e40000000800 */
[----:B------:R-:W-:Y:S05]  /*d260*/  LDSM.16.MT88.4 R92, [R227+0x1900] ;  /* 0x00190000e35c783b */ /* 0x000fea0000004200 */
[-C--:B------:R-:W-:Y:S08]  /*d270*/  HMMA.16816.F32 R36, R76, R84.reuse, R36 ;  /* 0x000000544c24723c */ /* 0x080ff00000001824 */
[C---:B------:R-:W-:Y:S08]  /*d280*/  HMMA.16816.F32 R40, R80.reuse, R84, R40 ;  /* 0x000000545028723c */ /* 0x040ff00000001828 */
[-C--:B------:R-:W-:Y:S01]  /*d290*/  HMMA.16816.F32 R44, R80, R86.reuse, R44 ;  /* 0x00000056502c723c */ /* 0x080fe2000000182c */
[--C-:B--2---:R-:W-:Y:S02]  /*d2a0*/  FFMA.FTZ R2, R187, c[0x0][0x2d0], -R75.reuse ;  /* 0x0000b400bb027a23 */ /* 0x104fe4000001084b */
[----:B------:R2:W-:Y:S05]  /*d2b0*/  MUFU.EX2 R187, R104 ;  /* 0x0000006800bb7308 */ /* 0x0005ea0000000800 */
[C---:B------:R-:W-:Y:S01]  /*d2c0*/  HMMA.16816.F32 R48, R76.reuse, R86, R48 ;  /* 0x000000564c30723c */ /* 0x040fe20000001830 */
[----:B------:R-:W3:Y:S04]  /*d2d0*/  LDSM.16.MT88.4 R84, [R224+0x1900] ;  /* 0x00190000e054783b */ /* 0x000ee80000004200 */
[----:B------:R4:W-:Y:S03]  /*d2e0*/  MUFU.EX2 R208, R2 ;  /* 0x0000000200d07308 */ /* 0x0009e60000000800 */
[-C--:B-1----:R-:W-:Y:S08]  /*d2f0*/  HMMA.16816.F32 R52, R76, R88.reuse, R52 ;  /* 0x000000584c34723c */ /* 0x082ff00000001834 */
[C---:B------:R-:W-:Y:S01]  /*d300*/  HMMA.16816.F32 R56, R80.reuse, R88, R56 ;  /* 0x000000585038723c */ /* 0x040fe20000001838 */
[----:B--2---:R-:W-:Y:S03]  /*d310*/  FFMA.FTZ R104, R250, c[0x0][0x2d0], -R102 ;  /* 0x0000b400fa687a23 */ /* 0x004fe60000010866 */
[----:B------:R-:W-:Y:S04]  /*d320*/  IMAD.MOV.U32 R250, RZ, RZ, R166 ;  /* 0x000000fffffa7224 */ /* 0x000fe800078e00a6 */
[-C--:B------:R-:W-:Y:S01]  /*d330*/  HMMA.16816.F32 R60, R80, R90.reuse, R60 ;  /* 0x0000005a503c723c */ /* 0x080fe2000000183c */
[----:B------:R-:W-:Y:S03]  /*d340*/  FFMA.FTZ R88, R132, c[0x0][0x2d0], -R75 ;  /* 0x0000b40084587a23 */ /* 0x000fe6000001084b */
[--C-:B----4-:R-:W-:Y:S03]  /*d350*/  FFMA.FTZ R2, R112, c[0x0][0x2d0], -R100.reuse ;  /* 0x0000b40070027a23 */ /* 0x110fe60000010864 */
[----:B------:R-:W-:Y:S01]  /*d360*/  F2FP.PACK_AB R80, R159, R153 ;  /* 0x000000999f50723e */ /* 0x000fe200000000ff */
[----:B------:R-:W-:Y:S01]  /*d370*/  HMMA.16816.F32 R64, R76, R90, R64 ;  /* 0x0000005a4c40723c */ /* 0x000fe20000001840 */
[----:B------:R1:W-:Y:S03]  /*d380*/  MUFU.EX2 R162, R2 ;  /* 0x0000000200a27308 */ /* 0x0003e60000000800 */
[--C-:B------:R-:W-:Y:S01]  /*d390*/  FFMA.FTZ R112, R221, c[0x0][0x2d0], -R100.reuse ;  /* 0x0000b400dd707a23 */ /* 0x100fe20000010864 */
[----:B------:R-:W-:Y:S01]  /*d3a0*/  F2FP.PACK_AB R81, R158, R152 ;  /* 0x000000989e51723e */ /* 0x000fe200000000ff */
[----:B------:R-:W-:Y:S01]  /*d3b0*/  IMAD.MOV.U32 R221, RZ, RZ, R107 ;  /* 0x000000ffffdd7224 */ /* 0x000fe200078e006b */
[----:B------:R-:W-:Y:S01]  /*d3c0*/  F2FP.PACK_AB R77, R154, R155 ;  /* 0x0000009b9a4d723e */ /* 0x000fe200000000ff */
[----:B------:R-:W-:Y:S01]  /*d3d0*/  FFMA.FTZ R107, R206, c[0x0][0x2d0], -R101 ;  /* 0x0000b400ce6b7a23 */ /* 0x000fe20000010865 */
[----:B------:R-:W-:Y:S03]  /*d3e0*/  F2FP.PACK_AB R82, R212, R157 ;  /* 0x0000009dd452723e */ /* 0x000fe600000000ff */
[----:B------:R-:W-:Y:S01]  /*d3f0*/  F2FP.PACK_AB R76, R222, R221 ;  /* 0x000000ddde4c723e */ /* 0x000fe200000000ff */
[----:B------:R-:W-:Y:S01]  /*d400*/  IMAD.MOV.U32 R206, RZ, RZ, R127 ;  /* 0x000000ffffce7224 */ /* 0x000fe200078e007f */
[----:B---3--:R-:W-:Y:S01]  /*d410*/  F2FP.PACK_AB R83, R210, R156 ;  /* 0x0000009cd253723e */ /* 0x008fe200000000ff */
[--C-:B-1----:R-:W-:Y:S02]  /*d420*/  FFMA.FTZ R2, R184, c[0x0][0x2d0], -R100.reuse ;  /* 0x0000b400b8027a23 */ /* 0x102fe40000010864 */
[----:B------:R-:W-:Y:S10]  /*d430*/  MUFU.EX2 R184, R108 ;  /* 0x0000006c00b87308 */ /* 0x000ff40000000800 */
[----:B------:R1:W-:Y:S02]  /*d440*/  MUFU.EX2 R205, R2 ;  /* 0x0000000200cd7308 */ /* 0x0003e40000000800 */
[--C-:B-1----:R-:W-:Y:S08]  /*d450*/  FFMA.FTZ R2, R192, c[0x0][0x2d0], -R75.reuse ;  /* 0x0000b400c0027a23 */ /* 0x102ff0000001084b */
[----:B------:R1:W-:Y:S02]  /*d460*/  MUFU.EX2 R203, R2 ;  /* 0x0000000200cb7308 */ /* 0x0003e40000000800 */
[----:B-1----:R-:W-:Y:S08]  /*d470*/  FFMA.FTZ R2, R193, c[0x0][0x2d0], -R75 ;  /* 0x0000b400c1027a23 */ /* 0x002ff0000001084b */
[----:B------:R1:W-:Y:S02]  /*d480*/  MUFU.EX2 R202, R2 ;  /* 0x0000000200ca7308 */ /* 0x0003e40000000800 */
[--C-:B-1----:R-:W-:Y:S08]  /*d490*/  FFMA.FTZ R2, R188, c[0x0][0x2d0], -R100.reuse ;  /* 0x0000b400bc027a23 */ /* 0x102ff00000010864 */
[----:B------:R1:W-:Y:S10]  /*d4a0*/  MUFU.EX2 R188, R88 ;  /* 0x0000005800bc7308 */ /* 0x0003f40000000800 */
[----:B------:R2:W-:Y:S01]  /*d4b0*/  MUFU.EX2 R197, R2 ;  /* 0x0000000200c57308 */ /* 0x0005e20000000800 */
[----:B-1----:R-:W1:Y:S01]  /*d4c0*/  LDSM.16.MT88.4 R88, [R226+0x1900] ;  /* 0x00190000e258783b */ /* 0x002e620000004200 */
[----:B--2---:R-:W-:Y:S08]  /*d4d0*/  FFMA.FTZ R2, R189, c[0x0][0x2d0], -R100 ;  /* 0x0000b400bd027a23 */ /* 0x004ff00000010864 */
[----:B------:R-:W-:Y:S10]  /*d4e0*/  MUFU.EX2 R189, R103 ;  /* 0x0000006700bd7308 */ /* 0x000ff40000000800 */
[----:B------:R2:W-:Y:S02]  /*d4f0*/  MUFU.EX2 R196, R2 ;  /* 0x0000000200c47308 */ /* 0x0005e40000000800 */
[--C-:B--2---:R-:W-:Y:S08]  /*d500*/  FFMA.FTZ R2, R115, c[0x0][0x2d0], -R101.reuse ;  /* 0x0000b40073027a23 */ /* 0x104ff00000010865 */
[----:B------:R2:W-:Y:S02]  /*d510*/  MUFU.EX2 R161, R2 ;  /* 0x0000000200a17308 */ /* 0x0005e40000000800 */
[----:B--2---:R-:W-:Y:S08]  /*d520*/  FFMA.FTZ R2, R185, c[0x0][0x2d0], -R101 ;  /* 0x0000b400b9027a23 */ /* 0x004ff00000010865 */
[----:B------:R2:W-:Y:S10]  /*d530*/  MUFU.EX2 R185, R107 ;  /* 0x0000006b00b97308 */ /* 0x0005f40000000800 */
[----:B------:R3:W-:Y:S01]  /*d540*/  MUFU.EX2 R195, R2 ;  /* 0x0000000200c37308 */ /* 0x0007e20000000800 */
[--C-:B--2---:R-:W-:Y:S02]  /*d550*/  FFMA.FTZ R107, R246, c[0x0][0x2d0], -R102.reuse ;  /* 0x0000b400f66b7a23 */ /* 0x104fe40000010866 */
[--C-:B---3--:R-:W-:Y:S02]  /*d560*/  FFMA.FTZ R2, R111, c[0x0][0x2d0], -R102.reuse ;  /* 0x0000b4006f027a23 */ /* 0x108fe40000010866 */
[----:B------:R-:W-:Y:S05]  /*d570*/  FFMA.FTZ R111, R122, c[0x0][0x2d0], -R75 ;  /* 0x0000b4007a6f7a23 */ /* 0x000fea000001084b */
[----:B------:R2:W-:Y:S01]  /*d580*/  MUFU.EX2 R194, R2 ;  /* 0x0000000200c27308 */ /* 0x0005e20000000800 */
[----:B------:R-:W-:Y:S02]  /*d590*/  FFMA.FTZ R122, R200, c[0x0][0x2d0], -R101 ;  /* 0x0000b400c87a7a23 */ /* 0x000fe40000010865 */
[----:B------:R-:W-:Y:S02]  /*d5a0*/  IMAD.MOV.U32 R200, RZ, RZ, R125 ;  /* 0x000000ffffc87224 */ /* 0x000fe400078e007d */
[--C-:B--2---:R-:W-:Y:S05]  /*d5b0*/  FFMA.FTZ R2, R191, c[0x0][0x2d0], -R101.reuse ;  /* 0x0000b400bf027a23 */ /* 0x104fea0000010865 */
[----:B------:R2:W-:Y:S02]  /*d5c0*/  MUFU.EX2 R192, R2 ;  /* 0x0000000200c07308 */ /* 0x0005e40000000800 */
[----:B--2---:R-:W-:Y:S08]  /*d5d0*/  FFMA.FTZ R2, R190, c[0x0][0x2d0], -R101 ;  /* 0x0000b400be027a23 */ /* 0x004ff00000010865 */
[----:B------:R2:W-:Y:S02]  /*d5e0*/  MUFU.EX2 R193, R2 ;  /* 0x0000000200c17308 */ /* 0x0005e40000000800 */
[----:B--2---:R-:W-:Y:S02]  /*d5f0*/  FFMA.FTZ R2, R114, c[0x0][0x2d0], -R102 ;  /* 0x0000b40072027a23 */ /* 0x004fe40000010866 */
[----:B------:R-:W-:Y:S06]  /*d600*/  FFMA.FTZ R114, R121, c[0x0][0x2d0], -R75 ;  /* 0x0000b40079727a23 */ /* 0x000fec000001084b */
[----:B------:R2:W-:Y:S01]  /*d610*/  MUFU.EX2 R171, R2 ;  /* 0x0000000200ab7308 */ /* 0x0005e20000000800 */
[----:B------:R-:W-:Y:S02]  /*d620*/  FFMA.FTZ R121, R201, c[0x0][0x2d0], -R101 ;  /* 0x0000b400c9797a23 */ /* 0x000fe40000010865 */
[----:B------:R-:W-:Y:S07]  /*d630*/  IMAD.MOV.U32 R201, RZ, RZ, R124 ;  /* 0x000000ffffc97224 */ /* 0x000fee00078e007c */
[----:B------:R-:W-:Y:S01]  /*d640*/  MUFU.EX2 R103, R121 ;  /* 0x0000007900677308 */ /* 0x000fe20000000800 */
[----:B--2---:R-:W-:Y:S09]  /*d650*/  FFMA.FTZ R2, R113, c[0x0][0x2d0], -R102 ;  /* 0x0000b40071027a23 */ /* 0x004ff20000010866 */
[----:B------:R2:W-:Y:S02]  /*d660*/  MUFU.EX2 R170, R2 ;  /* 0x0000000200aa7308 */ /* 0x0005e40000000800 */
[--C-:B--2---:R-:W-:Y:S08]  /*d670*/  FFMA.FTZ R2, R135, c[0x0][0x2d0], -R75.reuse ;  /* 0x0000b40087027a23 */ /* 0x104ff0000001084b */
[----:B------:R2:W-:Y:S02]  /*d680*/  MUFU.EX2 R169, R2 ;  /* 0x0000000200a97308 */ /* 0x0005e40000000800 */
[--C-:B--2---:R-:W-:Y:S02]  /*d690*/  FFMA.FTZ R2, R134, c[0x0][0x2d0], -R75.reuse ;  /* 0x0000b40086027a23 */ /* 0x104fe4000001084b */
[----:B------:R-:W-:Y:S06]  /*d6a0*/  FFMA.FTZ R75, R120, c[0x0][0x2d0], -R75 ;  /* 0x0000b400784b7a23 */ /* 0x000fec000001084b */
[----:B------:R2:W-:Y:S01]  /*d6b0*/  MUFU.EX2 R191, R2 ;  /* 0x0000000200bf7308 */ /* 0x0005e20000000800 */
[--C-:B------:R-:W-:Y:S02]  /*d6c0*/  FFMA.FTZ R120, R220, c[0x0][0x2d0], -R100.reuse ;  /* 0x0000b400dc787a23 */ /* 0x100fe40000010864 */
[----:B------:R-:W-:Y:S07]  /*d6d0*/  IMAD.MOV.U32 R220, RZ, RZ, R165 ;  /* 0x000000ffffdc7224 */ /* 0x000fee00078e00a5 */
[----:B------:R-:W-:Y:S10]  /*d6e0*/  MUFU.EX2 R108, R75 ;  /* 0x0000004b006c7308 */ /* 0x000ff40000000800 */
[----:B------:R-:W-:Y:S01]  /*d6f0*/  MUFU.EX2 R106, R120 ;  /* 0x00000078006a7308 */ /* 0x000fe20000000800 */
[--C-:B--2---:R-:W-:Y:S02]  /*d700*/  FFMA.FTZ R2, R214, c[0x0][0x2d0], -R100.reuse ;  /* 0x0000b400d6027a23 */ /* 0x104fe40000010864 */
[----:B------:R-:W-:Y:S02]  /*d710*/  IMAD.MOV.U32 R214, RZ, RZ, R133 ;  /* 0x000000ffffd67224 */ /* 0x000fe400078e0085 */
[----:B------:R-:W-:Y:S05]  /*d720*/  LDSM.16.MT88.4 R132, [R224+0x3100] ;  /* 0x00310000e084783b */ /* 0x000fea0000004200 */
[----:B------:R2:W-:Y:S01]  /*d730*/  MUFU.EX2 R168, R2 ;  /* 0x0000000200a87308 */ /* 0x0005e20000000800 */
[----:B------:R-:W-:Y:S01]  /*d740*/  F2FP.PACK_AB R79, R214, R249 ;  /* 0x000000f9d64f723e */ /* 0x000fe200000000ff */
[----:B--2---:R-:W-:Y:S02]  /*d750*/  FFMA.FTZ R2, R223, c[0x0][0x2d0], -R100 ;  /* 0x0000b400df027a23 */ /* 0x004fe40000010864 */
[----:B------:R-:W-:Y:S02]  /*d760*/  IMAD.MOV.U32 R223, RZ, RZ, R118 ;  /* 0x000000ffffdf7224 */ /* 0x000fe400078e0076 */
[----:B------:R-:W2:Y:S01]  /*d770*/  LDL.LU R118, [R1+0x28] ;  /* 0x0000280001767983 */ /* 0x000ea20000300800 */
[----:B------:R-:W-:Y:S03]  /*d780*/  FFMA.FTZ R100, R219, c[0x0][0x2d0], -R100 ;  /* 0x0000b400db647a23 */ /* 0x000fe60000010864 */
[----:B------:R3:W-:Y:S01]  /*d790*/  MUFU.EX2 R190, R2 ;  /* 0x0000000200be7308 */ /* 0x0007e20000000800 */
[----:B------:R-:W-:Y:S01]  /*d7a0*/  F2FP.PACK_AB R78, R223, R248 ;  /* 0x000000f8df4e723e */ /* 0x000fe200000000ff */
[----:B------:R-:W4:Y:S01]  /*d7b0*/  LDL.LU R116, [R1+0x2c] ;  /* 0x00002c0001747983 */ /* 0x000f220000300800 */
[----:B------:R-:W-:Y:S03]  /*d7c0*/  IMAD.MOV.U32 R219, RZ, RZ, R130 ;  /* 0x000000ffffdb7224 */ /* 0x000fe600078e0082 */
[----:B------:R-:W4:Y:S02]  /*d7d0*/  LDL.LU R115, [R1+0x34] ;  /* 0x0000340001737983 */ /* 0x000f240000300800 */
[-C--:B------:R-:W-:Y:S02]  /*d7e0*/  HMMA.16816.F32 R4, R76, R84.reuse, R4 ;  /* 0x000000544c04723c */ /* 0x080fe40000001804 */
[----:B------:R-:W4:Y:S01]  /*d7f0*/  LDL.LU R113, [R1+0x30] ;  /* 0x0000300001717983 */ /* 0x000f220000300800 */
[----:B------:R-:W1:Y:S05]  /*d800*/  MUFU.EX2 R105, R100 ;  /* 0x0000006400697308 */ /* 0x000e6a0000000800 */
[C---:B------:R-:W-:Y:S05]  /*d810*/  HMMA.16816.F32 R8, R80.reuse, R84, R8 ;  /* 0x000000545008723c */ /* 0x040fea0000001808 */
[----:B------:R-:W1:Y:S03]  /*d820*/  MUFU.EX2 R100, R122 ;  /* 0x0000007a00647308 */ /* 0x000e660000000800 */
[-C--:B------:R-:W-:Y:S01]  /*d830*/  HMMA.16816.F32 R12, R80, R86.reuse, R12 ;  /* 0x00000056500c723c */ /* 0x080fe2000000180c */
[--C-:B---3--:R-:W-:Y:S03]  /*d840*/  FFMA.FTZ R2, R209, c[0x0][0x2d0], -R101.reuse ;  /* 0x0000b400d1027a23 */ /* 0x108fe60000010865 */
[----:B------:R-:W-:Y:S02]  /*d850*/  FFMA.FTZ R101, R199, c[0x0][0x2d0], -R101 ;  /* 0x0000b400c7657a23 */ /* 0x000fe40000010865 */
[----:B------:R-:W-:Y:S01]  /*d860*/  IMAD.MOV.U32 R199, RZ, RZ, R139 ;  /* 0x000000ffffc77224 */ /* 0x000fe200078e008b */
[----:B------:R3:W-:Y:S01]  /*d870*/  MUFU.EX2 R175, R2 ;  /* 0x0000000200af7308 */ /* 0x0007e20000000800 */
[C---:B------:R-:W-:Y:S01]  /*d880*/  HMMA.16816.F32 R16, R76.reuse, R86, R16 ;  /* 0x000000564c10723c */ /* 0x040fe20000001810 */
[----:B------:R-:W3:Y:S03]  /*d890*/  LDSM.16.MT88.4 R84, [R224+0x2100] ;  /* 0x00210000e054783b */ /* 0x000ee60000004200 */
[----:B-1----:R-:W-:Y:S01]  /*d8a0*/  F2FP.PACK_AB R183, R105, R106 ;  /* 0x0000006a69b7723e */ /* 0x002fe200000000ff */
[----:B------:R-:W-:Y:S03]  /*d8b0*/  IMAD.MOV.U32 R209, RZ, RZ, R129 ;  /* 0x000000ffffd17224 */ /* 0x000fe600078e0081 */
[-C--:B------:R-:W-:Y:S01]  /*d8c0*/  HMMA.16816.F32 R20, R76, R92.reuse, R20 ;  /* 0x0000005c4c14723c */ /* 0x080fe20000001814 */
[----:B------:R-:W-:Y:S07]  /*d8d0*/  MUFU.EX2 R101, R101 ;  /* 0x0000006500657308 */ /* 0x000fee0000000800 */
[C---:B------:R-:W-:Y:S01]  /*d8e0*/  HMMA.16816.F32 R24, R80.reuse, R92, R24 ;  /* 0x0000005c5018723c */ /* 0x040fe20000001818 */
[----:B---3--:R-:W-:Y:S07]  /*d8f0*/  FFMA.FTZ R2, R215, c[0x0][0x2d0], -R102 ;  /* 0x0000b400d7027a23 */ /* 0x008fee0000010866 */
[-C--:B------:R-:W-:Y:S01]  /*d900*/  HMMA.16816.F32 R28, R80, R94.reuse, R28 ;  /* 0x0000005e501c723c */ /* 0x080fe2000000181c */
[----:B------:R-:W-:Y:S01]  /*d910*/  IMAD.MOV.U32 R215, RZ, RZ, R164 ;  /* 0x000000ffffd77224 */ /* 0x000fe200078e00a4 */
[----:B------:R1:W-:Y:S06]  /*d920*/  MUFU.EX2 R173, R2 ;  /* 0x0000000200ad7308 */ /* 0x0003ec0000000800 */
[C---:B------:R-:W-:Y:S01]  /*d930*/  HMMA.16816.F32 R32, R76.reuse, R94, R32 ;  /* 0x0000005e4c20723c */ /* 0x040fe20000001820 */
[----:B------:R-:W3:Y:S07]  /*d940*/  LDSM.16.MT88.4 R92, [R227+0x2100] ;  /* 0x00210000e35c783b */ /* 0x000eee0000004200 */
[-C--:B------:R-:W-:Y:S08]  /*d950*/  HMMA.16816.F32 R36, R76, R96.reuse, R36 ;  /* 0x000000604c24723c */ /* 0x080ff00000001824 */
[C---:B------:R-:W-:Y:S01]  /*d960*/  HMMA.16816.F32 R40, R80.reuse, R96, R40 ;  /* 0x000000605028723c */ /* 0x040fe20000001828 */
[----:B-1----:R-:W-:Y:S03]  /*d970*/  FFMA.FTZ R2, R218, c[0x0][0x2d0], -R102 ;  /* 0x0000b400da027a23 */ /* 0x002fe60000010866 */
[----:B------:R-:W-:Y:S01]  /*d980*/  IMAD.MOV.U32 R218, RZ, RZ, R176 ;  /* 0x000000ffffda7224 */ /* 0x000fe200078e00b0 */
[----:B------:R-:W-:Y:S03]  /*d990*/  F2FP.PACK_AB R176, R100, R103 ;  /* 0x0000006764b0723e */ /* 0x000fe600000000ff */
[-C--:B------:R-:W-:Y:S01]  /*d9a0*/  HMMA.16816.F32 R44, R80, R98.reuse, R44 ;  /* 0x00000062502c723c */ /* 0x080fe2000000182c */
[----:B------:R1:W-:Y:S07]  /*d9b0*/  MUFU.EX2 R172, R2 ;  /* 0x0000000200ac7308 */ /* 0x0003ee0000000800 */
[C---:B------:R-:W-:Y:S01]  /*d9c0*/  HMMA.16816.F32 R48, R76.reuse, R98, R48 ;  /* 0x000000624c30723c */ /* 0x040fe20000001830 */
[----:B------:R-:W2:Y:S07]  /*d9d0*/  LDSM.16.MT88.4 R96, [R225+0x2100] ;  /* 0x00210000e160783b */ /* 0x000eae0000004200 */
[-C--:B------:R-:W-:Y:S08]  /*d9e0*/  HMMA.16816.F32 R52, R76, R88.reuse, R52 ;  /* 0x000000584c34723c */ /* 0x080ff00000001834 */
[C---:B------:R-:W-:Y:S01]  /*d9f0*/  HMMA.16816.F32 R56, R80.reuse, R88, R56 ;  /* 0x000000585038723c */ /* 0x040fe20000001838 */
[--C-:B-1----:R-:W-:Y:S03]  /*da00*/  FFMA.FTZ R2, R117, c[0x0][0x2d0], -R102.reuse ;  /* 0x0000b40075027a23 */ /* 0x102fe60000010866 */
[--C-:B------:R-:W-:Y:S04]  /*da10*/  FFMA.FTZ R117, R243, c[0x0][0x2d0], -R102.reuse ;  /* 0x0000b400f3757a23 */ /* 0x100fe80000010866 */
[-C--:B------:R-:W-:Y:S07]  /*da20*/  HMMA.16816.F32 R60, R80, R90.reuse, R60 ;  /* 0x0000005a503c723c */ /* 0x080fee000000183c */
[--C-:B------:R-:W-:Y:S01]  /*da30*/  FFMA.FTZ R80, R252, c[0x0][0x2d0], -R102.reuse ;  /* 0x0000b400fc507a23 */ /* 0x100fe20000010866 */
[----:B------:R-:W-:Y:S01]  /*da40*/  HMMA.16816.F32 R64, R76, R90, R64 ;  /* 0x0000005a4c40723c */ /* 0x000fe20000001840 */
[----:B------:R-:W-:Y:S01]  /*da50*/  F2FP.PACK_AB R81, R194, R160 ;  /* 0x000000a0c251723e */ /* 0x000fe200000000ff */
[----:B------:R-:W1:Y:S02]  /*da60*/  LDSM.16.MT88.4 R88, [R226+0x2100] ;  /* 0x00210000e258783b */ /* 0x000e640000004200 */
[----:B------:R-:W-:Y:S01]  /*da70*/  F2FP.PACK_AB R82, R193, R192 ;  /* 0x000000c0c152723e */ /* 0x000fe200000000ff */
[----:B------:R-:W-:Y:S01]  /*da80*/  IMAD.MOV.U32 R252, RZ, RZ, R167 ;  /* 0x000000fffffc7224 */ /* 0x000fe200078e00a7 */
[----:B------:R-:W-:Y:S01]  /*da90*/  F2FP.PACK_AB R83, R170, R171 ;  /* 0x000000abaa53723e */ /* 0x000fe200000000ff */
[----:B------:R-:W-:Y:S01]  /*daa0*/  FFMA.FTZ R102, R74, c[0x0][0x2d0], -R102 ;  /* 0x0000b4004a667a23 */ /* 0x000fe20000010866 */
[----:B------:R-:W-:Y:S02]  /*dab0*/  F2FP.PACK_AB R76, R208, R163 ;  /* 0x000000a3d04c723e */ /* 0x000fe400000000ff */
[----:B------:R-:W-:Y:S02]  /*dac0*/  LDSM.16.MT88.4 R164, [R225+0x3100] ;  /* 0x00310000e1a4783b */ /* 0x000fe40000004200 */
[----:B------:R-:W-:Y:S01]  /*dad0*/  F2FP.PACK_AB R77, R205, R162 ;  /* 0x000000a2cd4d723e */ /* 0x000fe200000000ff */
[----:B------:R-:W-:Y:S01]  /*dae0*/  MUFU.EX2 R102, R102 ;  /* 0x0000006600667308 */ /* 0x000fe20000000800 */
[----:B------:R-:W-:Y:S02]  /*daf0*/  F2FP.PACK_AB R78, R202, R203 ;  /* 0x000000cbca4e723e */ /* 0x000fe400000000ff */
[----:B------:R-:W-:Y:S07]  /*db00*/  F2FP.PACK_AB R79, R196, R197 ;  /* 0x000000c5c44f723e */ /* 0x000fee00000000ff */
[-C--:B------:R-:W-:Y:S01]  /*db10*/  HMMA.16816.F32 R4, R76, R84.reuse, R4 ;  /* 0x000000544c04723c */ /* 0x080fe20000001804 */
[----:B--2---:R-:W-:Y:S02]  /*db20*/  FFMA.FTZ R69, R69, R118, R251 ;  /* 0x0000007645457223 */ /* 0x004fe400000100fb */
[----:B------:R2:W-:Y:S01]  /*db30*/  MUFU.EX2 R118, R2 ;  /* 0x0000000200767308 */ /* 0x0005e20000000800 */
[----:B----4-:R-:W-:Y:S02]  /*db40*/  FFMA.FTZ R68, R68, R116, R216 ;  /* 0x0000007444447223 */ /* 0x010fe400000100d8 */
[----:B------:R-:W-:Y:S02]  /*db50*/  FADD.FTZ R69, R247, R69 ;  /* 0x00000045f7457221 */ /* 0x000fe40000010000 */
[----:B------:R-:W-:Y:S04]  /*db60*/  FADD.FTZ R68, R244, R68 ;  /* 0x00000044f4447221 */ /* 0x000fe80000010000 */
[----:B------:R-:W-:Y:S01]  /*db70*/  FFMA.FTZ R3, R3, R115, R213 ;  /* 0x0000007303037223 */ /* 0x000fe200000100d5 */
[----:B------:R4:W-:Y:S01]  /*db80*/  MUFU.EX2 R116, R80 ;  /* 0x0000005000747308 */ /* 0x0009e20000000800 */
[----:B------:R-:W-:Y:S02]  /*db90*/  FADD.FTZ R68, R240, R68 ;  /* 0x00000044f0447221 */ /* 0x000fe40000010000 */
[----:B------:R-:W-:Y:S02]  /*dba0*/  FFMA.FTZ R0, R0, R113, R211 ;  /* 0x0000007100007223 */ /* 0x000fe400000100d3 */
[----:B------:R-:W-:Y:S04]  /*dbb0*/  FADD.FTZ R3, R217, R3 ;  /* 0x00000003d9037221 */ /* 0x000fe80000010000 */
[----:B------:R-:W-:Y:S01]  /*dbc0*/  FADD.FTZ R3, R239, R3 ;  /* 0x00000003ef037221 */ /* 0x000fe20000010000 */
[----:B------:R-:W-:Y:S01]  /*dbd0*/  MUFU.EX2 R113, R111 ;  /* 0x0000006f00717308 */ /* 0x000fe20000000800 */
[----:B--2---:R-:W-:Y:S02]  /*dbe0*/  FADD.FTZ R2, R242, R0 ;  /* 0x00000000f2027221 */ /* 0x004fe40000010000 */
[----:B------:R2:W5:Y:S01]  /*dbf0*/  LDL.LU R242, [R1+0x74] ;  /* 0x0000740001f27983 */ /* 0x0005620000300800 */
[----:B------:R-:W-:Y:S02]  /*dc00*/  FADD.FTZ R0, R241, R69 ;  /* 0x00000045f1007221 */ /* 0x000fe40000010000 */
[----:B------:R-:W-:Y:S01]  /*dc10*/  FADD.FTZ R75, R238, R2 ;  /* 0x00000002ee4b7221 */ /* 0x000fe20000010000 */
[----:B------:R2:W5:Y:S01]  /*dc20*/  LDL.LU R241, [R1+0x70] ;  /* 0x0000700001f17983 */ /* 0x0005620000300800 */
[----:B------:R-:W-:Y:S02]  /*dc30*/  FADD.FTZ R74, R237, R0 ;  /* 0x00000000ed4a7221 */ /* 0x000fe40000010000 */
[----:B------:R-:W-:Y:S01]  /*dc40*/  MUFU.EX2 R111, R110 ;  /* 0x0000006e006f7308 */ /* 0x000fe20000000800 */
[----:B------:R-:W-:Y:S01]  /*dc50*/  FADD.FTZ R69, R236, R68 ;  /* 0x00000044ec457221 */ /* 0x000fe20000010000 */
[----:B----4-:R-:W-:Y:S01]  /*dc60*/  F2FP.PACK_AB R80, R195, R161 ;  /* 0x000000a1c350723e */ /* 0x010fe200000000ff */
[----:B------:R2:W5:Y:S01]  /*dc70*/  LDL.LU R240, [R1+0x6c] ;  /* 0x00006c0001f07983 */ /* 0x0005620000300800 */
[----:B------:R-:W-:Y:S02]  /*dc80*/  FADD.FTZ R2, R235, R3 ;  /* 0x00000003eb027221 */ /* 0x000fe40000010000 */
[----:B------:R-:W-:Y:S01]  /*dc90*/  FADD.FTZ R0, R234, R75 ;  /* 0x0000004bea007221 */ /* 0x000fe20000010000 */
[----:B------:R2:W5:Y:S01]  /*dca0*/  LDL.LU R239, [R1+0x68] ;  /* 0x0000680001ef7983 */ /* 0x0005620000300800 */
[----:B------:R-:W-:Y:S01]  /*dcb0*/  FADD.FTZ R68, R233, R74 ;  /* 0x0000004ae9447221 */ /* 0x000fe20000010000 */
[C---:B------:R-:W-:Y:S01]  /*dcc0*/  HMMA.16816.F32 R8, R80.reuse, R84, R8 ;  /* 0x000000545008723c */ /* 0x040fe20000001808 */
[----:B------:R-:W-:Y:S01]  /*dcd0*/  FADD.FTZ R3, R232, R69 ;  /* 0x00000045e8037221 */ /* 0x000fe20000010000 */
[----:B------:R2:W5:Y:S01]  /*dce0*/  LDL.LU R238, [R1+0x64] ;  /* 0x0000640001ee7983 */ /* 0x0005620000300800 */
[----:B------:R-:W-:Y:S01]  /*dcf0*/  FADD.FTZ R2, R231, R2 ;  /* 0x00000002e7027221 */ /* 0x000fe20000010000 */
[----:B------:R-:W4:Y:S01]  /*dd00*/  MUFU.EX2 R110, R114 ;  /* 0x00000072006e7308 */ /* 0x000f220000000800 */
[----:B------:R-:W-:Y:S01]  /*dd10*/  FADD.FTZ R69, R230, R0 ;  /* 0x00000000e6457221 */ /* 0x000fe20000010000 */
[----:B------:R2:W5:Y:S01]  /*dd20*/  LDL.LU R237, [R1+0x60] ;  /* 0x0000600001ed7983 */ /* 0x0005620000300800 */
[----:B------:R-:W-:Y:S01]  /*dd30*/  FADD.FTZ R0, R229, R68 ;  /* 0x00000044e5007221 */ /* 0x000fe20000010000 */
[-C--:B------:R-:W-:Y:S01]  /*dd40*/  HMMA.16816.F32 R12, R80, R86.reuse, R12 ;  /* 0x00000056500c723c */ /* 0x080fe2000000180c */
[----:B------:R-:W-:Y:S01]  /*dd50*/  FADD.FTZ R3, R228, R3 ;  /* 0x00000003e4037221 */ /* 0x000fe20000010000 */
[----:B------:R2:W5:Y:S02]  /*dd60*/  LDL.LU R236, [R1+0x5c] ;  /* 0x00005c0001ec7983 */ /* 0x0005640000300800 */
[----:B------:R-:W-:Y:S02]  /*dd70*/  FADD.FTZ R68, R119, R2 ;  /* 0x0000000277447221 */ /* 0x000fe40000010000 */
[----:B------:R2:W5:Y:S01]  /*dd80*/  LDL.LU R235, [R1+0x58] ;  /* 0x0000580001eb7983 */ /* 0x0005620000300800 */
[----:B------:R-:W-:Y:S01]  /*dd90*/  FADD.FTZ R2, R138, R69 ;  /* 0x000000458a027221 */ /* 0x000fe20000010000 */
[C---:B------:R-:W-:Y:S01]  /*dda0*/  HMMA.16816.F32 R16, R76.reuse, R86, R16 ;  /* 0x000000564c10723c */ /* 0x040fe20000001810 */
[----:B------:R-:W-:Y:S01]  /*ddb0*/  FADD.FTZ R0, R137, R0 ;  /* 0x0000000089007221 */ /* 0x000fe20000010000 */
[----:B------:R-:W1:Y:S01]  /*ddc0*/  LDSM.16.MT88.4 R84, [R224+0x2900] ;  /* 0x00290000e054783b */ /* 0x000e620000004200 */
[----:B------:R-:W2:Y:S01]  /*ddd0*/  MUFU.EX2 R115, R109 ;  /* 0x0000006d00737308 */ /* 0x000ea20000000800 */
[----:B------:R-:W-:Y:S02]  /*dde0*/  FADD.FTZ R2, R252, R2 ;  /* 0x00000002fc027221 */ /* 0x000fe40000010000 */
[----:B------:R-:W-:Y:S02]  /*ddf0*/  FADD.FTZ R0, R218, R0 ;  /* 0x00000000da007221 */ /* 0x000fe40000010000 */
[-C--:B---3--:R-:W-:Y:S02]  /*de00*/  HMMA.16816.F32 R20, R76, R92.reuse, R20 ;  /* 0x0000005c4c14723c */ /* 0x088fe40000001814 */
[----:B------:R3:W5:Y:S02]  /*de10*/  LDL.LU R234, [R1+0x54] ;  /* 0x0000540001ea7983 */ /* 0x0007640000300800 */
[----:B----4-:R-:W-:Y:S01]  /*de20*/  F2FP.PACK_AB R182, R108, R110 ;  /* 0x0000006e6cb6723e */ /* 0x010fe200000000ff */
[----:B------:R-:W4:Y:S01]  /*de30*/  MUFU.EX2 R109, R112 ;  /* 0x00000070006d7308 */ /* 0x000f220000000800 */
[----:B------:R3:W5:Y:S02]  /*de40*/  LDL.LU R233, [R1+0x50] ;  /* 0x0000500001e97983 */ /* 0x0007640000300800 */
[C---:B------:R-:W-:Y:S02]  /*de50*/  HMMA.16816.F32 R24, R80.reuse, R92, R24 ;  /* 0x0000005c5018723c */ /* 0x040fe40000001818 */
[----:B------:R3:W5:Y:S04]  /*de60*/  LDL.LU R232, [R1+0x4c] ;  /* 0x00004c0001e87983 */ /* 0x0007680000300800 */
[----:B------:R3:W5:Y:S02]  /*de70*/  LDL.LU R231, [R1+0x48] ;  /* 0x0000480001e77983 */ /* 0x0007640000300800 */
[-C--:B------:R-:W-:Y:S02]  /*de80*/  HMMA.16816.F32 R28, R80, R94.reuse, R28 ;  /* 0x0000005e501c723c */ /* 0x080fe4000000181c */
[----:B------:R3:W5:Y:S02]  /*de90*/  LDL.LU R230, [R1+0x44] ;  /* 0x0000440001e67983 */ /* 0x0007640000300800 */
[----:B--2---:R-:W-:Y:S02]  /*dea0*/  F2FP.PACK_AB R180, R113, R115 ;  /* 0x0000007371b4723e */ /* 0x004fe400000000ff */
[----:B------:R3:W5:Y:S02]  /*deb0*/  LDL.LU R229, [R1+0x40] ;  /* 0x0000400001e57983 */ /* 0x0007640000300800 */
[C---:B------:R-:W-:Y:S02]  /*dec0*/  HMMA.16816.F32 R32, R76.reuse, R94, R32 ;  /* 0x0000005e4c20723c */ /* 0x040fe40000001820 */
[----:B------:R-:W2:Y:S02]  /*ded0*/  LDSM.16.MT88.4 R92, [R227+0x2900] ;  /* 0x00290000e35c783b */ /* 0x000ea40000004200 */
[----:B----4-:R-:W-:Y:S04]  /*dee0*/  F2FP.PACK_AB R181, R109, R111 ;  /* 0x0000006f6db5723e */ /* 0x010fe800000000ff */
[-C--:B------:R-:W-:Y:S02]  /*def0*/  HMMA.16816.F32 R36, R76, R96.reuse, R36 ;  /* 0x000000604c24723c */ /* 0x080fe40000001824 */
[----:B------:R3:W5:Y:S04]  /*df00*/  LDL.LU R228, [R1+0x3c] ;  /* 0x00003c0001e47983 */ /* 0x0007680000300800 */
[----:B------:R3:W5:Y:S02]  /*df10*/  LDL.LU R119, [R1+0x38] ;  /* 0x0000380001777983 */ /* 0x0007640000300800 */
[C---:B------:R-:W-:Y:S08]  /*df20*/  HMMA.16816.F32 R40, R80.reuse, R96, R40 ;  /* 0x000000605028723c */ /* 0x040ff00000001828 */
[-C--:B------:R-:W-:Y:S08]  /*df30*/  HMMA.16816.F32 R44, R80, R98.reuse, R44 ;  /* 0x00000062502c723c */ /* 0x080ff0000000182c */
[C---:B------:R-:W-:Y:S01]  /*df40*/  HMMA.16816.F32 R48, R76.reuse, R98, R48 ;  /* 0x000000624c30723c */ /* 0x040fe20000001830 */
[----:B------:R-:W4:Y:S07]  /*df50*/  LDSM.16.MT88.4 R96, [R225+0x2900] ;  /* 0x00290000e160783b */ /* 0x000f2e0000004200 */
[-C--:B-1----:R-:W-:Y:S08]  /*df60*/  HMMA.16816.F32 R52, R76, R88.reuse, R52 ;  /* 0x000000584c34723c */ /* 0x082ff00000001834 */
[C---:B------:R-:W-:Y:S08]  /*df70*/  HMMA.16816.F32 R56, R80.reuse, R88, R56 ;  /* 0x000000585038723c */ /* 0x040ff00000001838 */
[-C--:B------:R-:W-:Y:S07]  /*df80*/  HMMA.16816.F32 R60, R80, R90.reuse, R60 ;  /* 0x0000005a503c723c */ /* 0x080fee000000183c */
[----:B------:R-:W-:Y:S01]  /*df90*/  F2FP.PACK_AB R80, R174, R175 ;  /* 0x000000afae50723e */ /* 0x000fe200000000ff */
[----:B------:R-:W-:Y:S01]  /*dfa0*/  HMMA.16816.F32 R64, R76, R90, R64 ;  /* 0x0000005a4c40723c */ /* 0x000fe20000001840 */
[----:B------:R-:W-:Y:S01]  /*dfb0*/  F2FP.PACK_AB R81, R172, R173 ;  /* 0x000000adac51723e */ /* 0x000fe200000000ff */
[----:B------:R-:W1:Y:S02]  /*dfc0*/  LDSM.16.MT88.4 R88, [R226+0x2900] ;  /* 0x00290000e258783b */ /* 0x000e640000004200 */
[----:B------:R-:W-:Y:S02]  /*dfd0*/  F2FP.PACK_AB R82, R184, R185 ;  /* 0x000000b9b852723e */ /* 0x000fe400000000ff */
[----:B------:R-:W-:Y:S02]  /*dfe0*/  F2FP.PACK_AB R83, R116, R118 ;  /* 0x000000767453723e */ /* 0x000fe400000000ff */
[----:B------:R-:W-:Y:S04]  /*dff0*/  F2FP.PACK_AB R76, R191, R169 ;  /* 0x000000a9bf4c723e */ /* 0x000fe800000000ff */
[----:B------:R-:W-:Y:S02]  /*e000*/  F2FP.PACK_AB R77, R190, R168 ;  /* 0x000000a8be4d723e */ /* 0x000fe400000000ff */
[----:B------:R-:W-:Y:S02]  /*e010*/  F2FP.PACK_AB R78, R189, R188 ;  /* 0x000000bcbd4e723e */ /* 0x000fe400000000ff */
[----:B------:R-:W-:Y:S07]  /*e020*/  F2FP.PACK_AB R79, R186, R187 ;  /* 0x000000bbba4f723e */ /* 0x000fee00000000ff */
[-C--:B------:R-:W-:Y:S08]  /*e030*/  HMMA.16816.F32 R4, R76, R84.reuse, R4 ;  /* 0x000000544c04723c */ /* 0x080ff00000001804 */
[C---:B------:R-:W-:Y:S01]  /*e040*/  HMMA.16816.F32 R8, R80.reuse, R84, R8 ;  /* 0x000000545008723c */ /* 0x040fe20000001808 */
[----:B------:R-:W1:Y:S07]  /*e050*/  MUFU.EX2 R85, R123 ;  /* 0x0000007b00557308 */ /* 0x000e6e0000000800 */
[-C--:B------:R-:W-:Y:S03]  /*e060*/  HMMA.16816.F32 R12, R80, R86.reuse, R12 ;  /* 0x00000056500c723c */ /* 0x080fe6000000180c */
[----:B------:R-:W3:Y:S05]  /*e070*/  MUFU.EX2 R84, R117 ;  /* 0x0000007500547308 */ /* 0x000eea0000000800 */
[C---:B------:R-:W-:Y:S05]  /*e080*/  HMMA.16816.F32 R16, R76.reuse, R86, R16 ;  /* 0x000000564c10723c */ /* 0x040fea0000001810 */
[----:B------:R-:W-:Y:S03]  /*e090*/  MUFU.EX2 R87, R104 ;  /* 0x0000006800577308 */ /* 0x000fe60000000800 */
[-C--:B--2---:R-:W-:Y:S01]  /*e0a0*/  HMMA.16816.F32 R20, R76, R92.reuse, R20 ;  /* 0x0000005c4c14723c */ /* 0x084fe20000001814 */
[----:B-1----:R-:W-:Y:S06]  /*e0b0*/  F2FP.PACK_AB R178, R101, R85 ;  /* 0x0000005565b2723e */ /* 0x002fec00000000ff */
[----:B------:R-:W1:Y:S01]  /*e0c0*/  MUFU.EX2 R86, R107 ;  /* 0x0000006b00567308 */ /* 0x000e620000000800 */
[C---:B------:R-:W-:Y:S01]  /*e0d0*/  HMMA.16816.F32 R24, R80.reuse, R92, R24 ;  /* 0x0000005c5018723c */ /* 0x040fe20000001818 */
[----:B---3--:R-:W-:Y:S03]  /*e0e0*/  F2FP.PACK_AB R179, R102, R84 ;  /* 0x0000005466b3723e */ /* 0x008fe600000000ff */
[----:B------:R-:W-:Y:S04]  /*e0f0*/  IMAD.MOV.U32 R117, RZ, RZ, R71 ;  /* 0x000000ffff757224 */ /* 0x000fe800078e0047 */
[-C--:B------:R-:W-:Y:S08]  /*e100*/  HMMA.16816.F32 R28, R80, R94.reuse, R28 ;  /* 0x0000005e501c723c */ /* 0x080ff0000000181c */
[C---:B------:R-:W-:Y:S01]  /*e110*/  HMMA.16816.F32 R32, R76.reuse, R94, R32 ;  /* 0x0000005e4c20723c */ /* 0x040fe20000001820 */
[----:B-1----:R-:W-:Y:S07]  /*e120*/  F2FP.PACK_AB R177, R86, R87 ;  /* 0x0000005756b1723e */ /* 0x002fee00000000ff */
[-C--:B----4-:R-:W-:Y:S08]  /*e130*/  HMMA.16816.F32 R36, R76, R96.reuse, R36 ;  /* 0x000000604c24723c */ /* 0x090ff00000001824 */
[C---:B------:R-:W-:Y:S08]  /*e140*/  HMMA.16816.F32 R40, R80.reuse, R96, R40 ;  /* 0x000000605028723c */ /* 0x040ff00000001828 */
[-C--:B------:R-:W-:Y:S08]  /*e150*/  HMMA.16816.F32 R44, R80, R98.reuse, R44 ;  /* 0x00000062502c723c */ /* 0x080ff0000000182c */
[C---:B------:R-:W-:Y:S08]  /*e160*/  HMMA.16816.F32 R48, R76.reuse, R98, R48 ;  /* 0x000000624c30723c */ /* 0x040ff00000001830 */
[-C--:B------:R-:W-:Y:S08]  /*e170*/  HMMA.16816.F32 R52, R76, R88.reuse, R52 ;  /* 0x000000584c34723c */ /* 0x080ff00000001834 */
[C---:B------:R-:W-:Y:S08]  /*e180*/  HMMA.16816.F32 R56, R80.reuse, R88, R56 ;  /* 0x000000585038723c */ /* 0x040ff00000001838 */
[-C--:B------:R-:W-:Y:S08]  /*e190*/  HMMA.16816.F32 R60, R80, R90.reuse, R60 ;  /* 0x0000005a503c723c */ /* 0x080ff0000000183c */
[----:B------:R-:W-:Y:S08]  /*e1a0*/  HMMA.16816.F32 R64, R76, R90, R64 ;  /* 0x0000005a4c40723c */ /* 0x000ff00000001840 */
[-C--:B------:R-:W-:Y:S07]  /*e1b0*/  HMMA.16816.F32 R120, R180, R132.reuse, R4 ;  /* 0x00000084b478723c */ /* 0x080fee0000001804 */
[----:B------:R-:W-:Y:S01]  /*e1c0*/  FADD.FTZ R4, R136, R3 ;  /* 0x0000000388047221 */ /* 0x000fe20000010000 */
[C---:B------:R-:W-:Y:S01]  /*e1d0*/  HMMA.16816.F32 R124, R176.reuse, R132, R8 ;  /* 0x00000084b07c723c */ /* 0x040fe20000001808 */
[----:B------:R-:W-:Y:S03]  /*e1e0*/  FADD.FTZ R3, R250, R68 ;  /* 0x00000044fa037221 */ /* 0x000fe60000010000 */
[----:B------:R-:W-:Y:S02]  /*e1f0*/  FADD.FTZ R7, R143, R4 ;  /* 0x000000048f077221 */ /* 0x000fe40000010000 */
[----:B------:R-:W-:Y:S02]  /*e200*/  FADD.FTZ R6, R142, R3 ;  /* 0x000000038e067221 */ /* 0x000fe40000010000 */
[----:B------:R-:W-:Y:S01]  /*e210*/  FADD.FTZ R5, R141, R2 ;  /* 0x000000028d057221 */ /* 0x000fe20000010000 */
[-C--:B------:R-:W-:Y:S03]  /*e220*/  HMMA.16816.F32 R128, R176, R134.reuse, R12 ;  /* 0x00000086b080723c */ /* 0x080fe6000000180c */
[----:B------:R-:W-:Y:S02]  /*e230*/  FADD.FTZ R4, R140, R0 ;  /* 0x000000008c047221 */ /* 0x000fe40000010000 */
[----:B------:R-:W-:Y:S02]  /*e240*/  FADD.FTZ R3, R215, R7 ;  /* 0x00000007d7037221 */ /* 0x000fe40000010000 */
        /* <DEDUP_REMOVED lines=13> */
[----:B------:R-:W-:Y:S01]  /*e320*/  FADD.FTZ R9, R209, R2 ;  /* 0x00000002d1097221 */ /* 0x000fe20000010000 */
[----:B------:R-:W1:Y:S01]  /*e330*/  LDSM.16.MT88.4 R4, [R226+0x3100] ;  /* 0x00310000e204783b */ /* 0x000e620000004200 */
        /* <DEDUP_REMOVED lines=9> */
[----:B------:R-:W-:Y:S02]  /*e3d0*/  FADD.FTZ R8, R154, R0 ;  /* 0x000000009a087221 */ /* 0x000fe40000010000 */
[-C--:B------:R-:W-:Y:S02]  /*e3e0*/  HMMA.16816.F32 R152, R180, R164.reuse, R36 ;  /* 0x000000a4b498723c */ /* 0x080fe40000001824 */
        /* <DEDUP_REMOVED lines=35> */
[----:B------:R-:W-:Y:S02]  /*e620*/  FADD.FTZ R0, R191, R9 ;  /* 0x00000009bf007221 */ /* 0x000fe40000010000 */
[----:B------:R-:W-:Y:S02]  /*e630*/  FADD.FTZ R10, R174, R3 ;  /* 0x00000003ae0a7221 */ /* 0x000fe40000010000 */
[----:B------:R-:W-:Y:S02]  /*e640*/  FADD.FTZ R9, R172, R2 ;  /* 0x00000002ac097221 */ /* 0x000fe40000010000 */
[----:B------:R-:W-:Y:S01]  /*e650*/  FADD.FTZ R11, R190, R8 ;  /* 0x00000008be0b7221 */ /* 0x000fe20000010000 */
[C---:B------:R-:W-:Y:S02]  /*e660*/  HMMA.16816.F32 R172, R176.reuse, R4, R56 ;  /* 0x00000004b0ac723c */ /* 0x040fe40000001838 */
        /* <DEDUP_REMOVED lines=8> */
[----:B------:R-:W-:Y:S01]  /*e6f0*/  HMMA.16816.F32 R180, R180, R6, R64 ;  /* 0x00000006b4b4723c */ /* 0x000fe20000001840 */
        /* <DEDUP_REMOVED lines=15> */
[----:B------:R-:W-:Y:S01]  /*e7f0*/  FADD.FTZ R0, R84, R0 ;  /* 0x0000000054007221 */ /* 0x000fe20000010000 */
[----:B------:R1:W-:Y:S01]  /*e800*/  STL [R1+0x2c], R3 ;  /* 0x00002c0301007387 */ /* 0x0003e20000100800 */
[----:B------:R-:W-:Y:S02]  /*e810*/  FADD.FTZ R2, R101, R2 ;  /* 0x0000000265027221 */ /* 0x000fe40000010000 */
[----:B------:R-:W-:Y:S02]  /*e820*/  FADD.FTZ R0, R102, R0 ;  /* 0x0000000066007221 */ /* 0x000fe40000010000 */
[----:B------:R-:W-:Y:S01]  /*e830*/  IMAD.MOV.U32 R118, RZ, RZ, R70 ;  /* 0x000000ffff767224 */ /* 0x000fe200078e0046 */
[----:B------:R2:W-:Y:S01]  /*e840*/  STL [R1+0x34], R2 ;  /* 0x0000340201007387 */ /* 0x0005e20000100800 */
[----:B------:R-:W-:Y:S03]  /*e850*/  IMAD.MOV.U32 R116, RZ, RZ, R72 ;  /* 0x000000ffff747224 */ /* 0x000fe600078e0048 */
[----:B------:R2:W-:Y:S01]  /*e860*/  STL [R1+0x30], R0 ;  /* 0x0000300001007387 */ /* 0x0005e20000100800 */
[----:B-1----:R-:W-:Y:S01]  /*e870*/  IMAD.MOV.U32 R3, RZ, RZ, R73 ;  /* 0x000000ffff037224 */ /* 0x002fe200078e0049 */
[----:B------:R-:W-:-:S05]  /*e880*/  @P0 BRA `(.L_x_662) ;  /* 0xffff9af000000947 */ /* 0x000fca000383ffff */
.L_x_659:
[----:B------:R-:W-:-:S13]  /*e890*/  ISETP.LE.AND P0, PT, RZ, UR6, PT ;  /* 0x00000006ff007c0c */ /* 0x000fda000bf03270 */
[----:B------:R-:W-:Y:S05]  /*e8a0*/  @!P0 BRA `(.L_x_663) ;  /* 0x0000587000008947 */ /* 0x000fea0003800000 */
[----:B-1----:R-:W-:Y:S01]  /*e8b0*/  IMAD.MOV.U32 R3, RZ, RZ, R72 ;  /* 0x000000ffff037224 */ /* 0x002fe200078e0048 */
[----:B------:R-:W-:Y:S01]  /*e8c0*/  MOV R117, R70 ;  /* 0x0000004600757202 */ /* 0x000fe20000000f00 */
[----:B--2---:R-:W-:Y:S01]  /*e8d0*/  IMAD.MOV.U32 R2, RZ, RZ, R73 ;  /* 0x000000ffff027224 */ /* 0x004fe200078e0049 */
[----:B------:R-:W-:Y:S01]  /*e8e0*/  MOV R116, R71 ;  /* 0x0000004700747202 */ /* 0x000fe20000000f00 */
[----:B------:R-:W-:Y:S05]  /*e8f0*/  BRA `(.L_x_664) ;  /* 0x0000044000007947 */ /* 0x000fea0003800000 */
.L_x_666:
[----:B------:R-:W2:Y:S01]  /*e900*/  LDL R5, [R1+0x18] ;  /* 0x0000180001057983 */ /* 0x000ea20000100800 */
        /* <DEDUP_REMOVED lines=17> */
[----:B------:R-:W-:Y:S01]  /*ea20*/  STL [R1+0x8], R8 ;  /* 0x0000080801007387 */ /* 0x000fe20000100800 */
[----:B------:R-:W-:Y:S03]  /*ea30*/  SHF.R.S32.HI R0, RZ, 0x1f, R8 ;  /* 0x0000001fff007819 */ /* 0x000fe60000011408 */
[----:B------:R-:W2:Y:S02]  /*ea40*/  @!P5 LDG.E R245, [R6.64] ;  /* 0x0000000e06f5d981 */ /* 0x000ea4000c1e1900 */
[----:B------:R-:W-:Y:S04]  /*ea50*/  IMAD R0, R0, c[0x0][0x1e0], RZ ;  /* 0x0000780000007a24 */ /* 0x000fe800078e02ff */
[----:B------:R-:W-:Y:S04]  /*ea60*/  IMAD R0, R8, c[0x0][0x1e4], R0 ;  /* 0x0000790008007a24 */ /* 0x000fe800078e0200 */
        /* <DEDUP_REMOVED lines=8> */
[----:B------:R-:W-:Y:S03]  /*eaf0*/  SHFL.IDX PT, R12, R4, 0x2, 0x181f ;  /* 0x00581f00040c7f89 */ /* 0x000fe600000e0000 */
[----:B------:R-:W-:Y:S01]  /*eb00*/  LEA.HI.X R0, R0, c[0x0][0x1cc], R5, 0x1, P0 ;  /* 0x0000730000007a11 */ /* 0x000fe200000f0c05 */
[----:B------:R-:W1:Y:S04]  /*eb10*/  SHFL.IDX PT, R6, R4, RZ, 0x181f ;  /* 0x00181fff04067589 */ /* 0x000e6800000e0000 */
[----:B------:R-:W-:Y:S04]  /*eb20*/  SHFL.IDX PT, R5, R4, 0x1, 0x181f ;  /* 0x00381f0004057f89 */ /* 0x000fe800000e0000 */
[----:B------:R-:W2:Y:S04]  /*eb30*/  SHFL.IDX PT, R7, R0, RZ, 0x181f ;  /* 0x00181fff00077589 */ /* 0x000ea800000e0000 */
[----:B------:R-:W4:Y:S04]  /*eb40*/  SHFL.IDX PT, R10, R4, 0x3, 0x181f ;  /* 0x00781f00040a7f89 */ /* 0x000f2800000e0000 */
[----:B------:R-:W-:Y:S04]  /*eb50*/  SHFL.IDX PT, R9, R4, 0x4, 0x181f ;  /* 0x00981f0004097f89 */ /* 0x000fe800000e0000 */
[----:B------:R-:W-:Y:S04]  /*eb60*/  SHFL.IDX PT, R14, R4, 0x5, 0x181f ;  /* 0x00b81f00040e7f89 */ /* 0x000fe800000e0000 */
[----:B------:R5:W-:Y:S01]  /*eb70*/  SHFL.IDX PT, R15, R4, 0x6, 0x181f ;  /* 0x00d81f00040f7f89 */ /* 0x000be200000e0000 */
[-C--:B-1----:R-:W-:Y:S03]  /*eb80*/  IADD3 R6, P1, R6, R242.reuse, RZ ;  /* 0x000000f206067210 */ /* 0x082fe60007f3e0ff */
[----:B------:R-:W1:Y:S04]  /*eb90*/  SHFL.IDX PT, R8, R0, 0x1, 0x181f ;  /* 0x00381f0000087f89 */ /* 0x000e6800000e0000 */
[----:B------:R-:W1:Y:S01]  /*eba0*/  SHFL.IDX PT, R11, R0, 0x2, 0x181f ;  /* 0x00581f00000b7f89 */ /* 0x000e6200000e0000 */
[--C-:B--2---:R-:W-:Y:S03]  /*ebb0*/  IMAD.X R7, R7, 0x1, R241.reuse, P1 ;  /* 0x0000000107077824 */ /* 0x104fe600008e06f1 */
[----:B------:R-:W2:Y:S01]  /*ebc0*/  SHFL.IDX PT, R18, R0, 0x3, 0x181f ;  /* 0x00781f0000127f89 */ /* 0x000ea200000e0000 */
[-C--:B----4-:R-:W-:Y:S03]  /*ebd0*/  IADD3 R10, P3, R10, R242.reuse, RZ ;  /* 0x000000f20a0a7210 */ /* 0x090fe60007f7e0ff */
[----:B---3--:R3:W-:Y:S04]  /*ebe0*/  LDGSTS.E.BYPASS.LTC128B.128 [R67+0x3900], [R6.64], !P4 ;  /* 0x0390000006437fae */ /* 0x0087e8000e101d4e */
[----:B------:R-:W4:Y:S01]  /*ebf0*/  SHFL.IDX PT, R17, R0, 0x4, 0x181f ;  /* 0x00981f0000117f89 */ /* 0x000f2200000e0000 */
[-C--:B-----5:R-:W-:Y:S03]  /*ec00*/  IADD3 R4, P0, R5, R242.reuse, RZ ;  /* 0x000000f205047210 */ /* 0x0a0fe60007f1e0ff */
[----:B------:R-:W5:Y:S04]  /*ec10*/  SHFL.IDX PT, R16, R0, 0x5, 0x181f ;  /* 0x00b81f0000107f89 */ /* 0x000f6800000e0000 */
[----:B------:R-:W5:Y:S01]  /*ec20*/  SHFL.IDX PT, R0, R0, 0x6, 0x181f ;  /* 0x00d81f0000007f89 */ /* 0x000f6200000e0000 */
[--C-:B-1----:R-:W-:Y:S01]  /*ec30*/  IMAD.X R5, R8, 0x1, R241.reuse, P0 ;  /* 0x0000000108057824 */ /* 0x102fe200000e06f1 */
[-C--:B------:R-:W-:Y:S02]  /*ec40*/  IADD3 R12, P0, R12, R242.reuse, RZ ;  /* 0x000000f20c0c7210 */ /* 0x080fe40007f1e0ff */
[-C--:B------:R-:W-:Y:S02]  /*ec50*/  IADD3 R8, P2, R9, R242.reuse, RZ ;  /* 0x000000f209087210 */ /* 0x080fe40007f5e0ff */
[----:B------:R1:W-:Y:S01]  /*ec60*/  LDGSTS.E.BYPASS.LTC128B.128 [R67+0x4100], [R4.64], !P4 ;  /* 0x0410000004437fae */ /* 0x0003e2000e101d4e */
[--C-:B------:R-:W-:Y:S02]  /*ec70*/  IMAD.X R13, R11, 0x1, R241.reuse, P0 ;  /* 0x000000010b0d7824 */ /* 0x100fe400000e06f1 */
[--C-:B--2---:R-:W-:Y:S03]  /*ec80*/  IMAD.X R11, R18, 0x1, R241.reuse, P3 ;  /* 0x00000001120b7824 */ /* 0x104fe600018e06f1 */
[----:B------:R2:W-:Y:S01]  /*ec90*/  LDGSTS.E.BYPASS.LTC128B.128 [R67+0x4900], [R12.64], !P4 ;  /* 0x049000000c437fae */ /* 0x0005e2000e101d4e */
[-C--:B---3--:R-:W-:Y:S03]  /*eca0*/  IADD3 R6, P1, R14, R242.reuse, RZ ;  /* 0x000000f20e067210 */ /* 0x088fe60007f3e0ff */
[----:B------:R2:W-:Y:S01]  /*ecb0*/  LDGSTS.E.BYPASS.LTC128B.128 [R67+0x5100], [R10.64], !P4 ;  /* 0x051000000a437fae */ /* 0x0005e2000e101d4e */
[--C-:B----4-:R-:W-:Y:S02]  /*ecc0*/  IMAD.X R9, R17, 0x1, R241.reuse, P2 ;  /* 0x0000000111097824 */ /* 0x110fe400010e06f1 */
[--C-:B-----5:R-:W-:Y:S03]  /*ecd0*/  IMAD.X R7, R16, 0x1, R241.reuse, P1 ;  /* 0x0000000110077824 */ /* 0x120fe600008e06f1 */
[----:B------:R2:W-:Y:S04]  /*ece0*/  LDGSTS.E.BYPASS.LTC128B.128 [R67+0x5900], [R8.64], !P4 ;  /* 0x0590000008437fae */ /* 0x0005e8000e101d4e */
[----:B------:R2:W-:Y:S01]  /*ecf0*/  LDGSTS.E.BYPASS.LTC128B.128 [R67+0x6100], [R6.64], !P4 ;  /* 0x0610000006437fae */ /* 0x0005e2000e101d4e */
[----:B-1----:R-:W-:Y:S05]  /*ed00*/  IADD3 R4, P0, R15, R242, RZ ;  /* 0x000000f20f047210 */ /* 0x002fea0007f1e0ff */
[----:B------:R-:W-:Y:S05]  /*ed10*/  IMAD.X R5, R0, 0x1, R241, P0 ;  /* 0x0000000100057824 */ /* 0x000fea00000e06f1 */
[----:B------:R2:W-:Y:S01]  /*ed20*/  LDGSTS.E.BYPASS.LTC128B.128 [R67+0x6900], [R4.64], !P4 ;  /* 0x0690000004437fae */ /* 0x0005e2000e101d4e */
[----:B------:R-:W-:-:S05]  /*ed30*/  BRA `(.L_x_665) ;  /* 0x00001b0000007947 */ /* 0x000fca0003800000 */
.L_x_664:
[----:B------:R-:W2:Y:S01]  /*ed40*/  LDL R56, [R1+0x8] ;  /* 0x0000080001387983 */ /* 0x000ea20000100800 */
[----:B------:R-:W-:Y:S04]  /*ed50*/  DEPBAR.LE SB0, 0x0 ;  /* 0x000080000000791a */ /* 0x000fe80000000000 */
[----:B------:R-:W3:Y:S01]  /*ed60*/  LDL R246, [R1+0x14] ;  /* 0x0000140001f67983 */ /* 0x000ee20000100800 */
[----:B------:R-:W-:Y:S03]  /*ed70*/  UISETP.GE.AND UP0, UPT, UR6, 0x1, UPT ;  /* 0x000000010600788c */ /* 0x000fe6000bf06270 */
[----:B------:R-:W-:Y:S08]  /*ed80*/  BAR.SYNC.DEFER_BLOCKING 0x0 ;  /* 0x0000000000007b1d */ /* 0x000ff00000010000 */
[----:B-----5:R-:W-:Y:S08]  /*ed90*/  LDSM.16.M88.4 R112, [R230+0x7100] ;  /* 0x00710000e670783b */ /* 0x020ff00000000200 */
[----:B------:R-:W1:Y:S08]  /*eda0*/  LDSM.16.M88.4 R16, [R119+0x3900] ;  /* 0x003900007710783b */ /* 0x000e700000000200 */
[----:B------:R-:W4:Y:S08]  /*edb0*/  LDSM.16.M88.4 R108, [R230+0x9100] ;  /* 0x00910000e66c783b */ /* 0x000f300000000200 */
[----:B------:R-:W1:Y:S08]  /*edc0*/  LDSM.16.M88.4 R32, [R119+0x4100] ;  /* 0x004100007720783b */ /* 0x000e700000000200 */
        /* <DEDUP_REMOVED lines=35> */
[----:B------:R-:W-:Y:S02]  /*f000*/  SHF.R.S32.HI R0, RZ, 0x1f, R245 ;  /* 0x0000001fff007819 */ /* 0x000fe400000114f5 */
[C---:B------:R-:W-:Y:S02]  /*f010*/  IMAD.WIDE.U32 R72, R245.reuse, c[0x0][0x218], R64 ;  /* 0x00008600f5487a25 */ /* 0x040fe400078e0040 */
        /* <DEDUP_REMOVED lines=12> */
[----:B------:R-:W4:Y:S01]  /*f0e0*/  SHFL.IDX PT, R92, R100, 0x1, 0x181f ;  /* 0x00381f00645c7f89 */ /* 0x000f2200000e0000 */
[C---:B------:R-:W-:Y:S04]  /*f0f0*/  HMMA.16816.F32 R80, R112.reuse, R82, RZ ;  /* 0x000000527050723c */ /* 0x040fe800000018ff */
[-C--:B-1----:R-:W-:Y:S03]  /*f100*/  IADD3 R94, P0, R94, R242.reuse, RZ ;  /* 0x000000f25e5e7210 */ /* 0x082fe60007f1e0ff */
[----:B------:R-:W1:Y:S01]  /*f110*/  SHFL.IDX PT, R93, R0, 0x1, 0x181f ;  /* 0x00381f00005d7f89 */ /* 0x000e6200000e0000 */
[-C--:B------:R-:W-:Y:S01]  /*f120*/  HMMA.16816.F32 R84, R112, R96.reuse, RZ ;  /* 0x000000607054723c */ /* 0x080fe200000018ff */
[-C--:B--2---:R-:W-:Y:S06]  /*f130*/  IADD3.X R95, R88, R241.reuse, RZ, P0, !PT ;  /* 0x000000f1585f7210 */ /* 0x084fec00007fe4ff */
[----:B------:R-:W2:Y:S01]  /*f140*/  SHFL.IDX PT, R102, R100, 0x2, 0x181f ;  /* 0x00581f0064667f89 */ /* 0x000ea200000e0000 */
[C---:B------:R-:W-:Y:S04]  /*f150*/  HMMA.16816.F32 R88, R108.reuse, R96, RZ ;  /* 0x000000606c58723c */ /* 0x040fe800000018ff */
[-C--:B----4-:R-:W-:Y:S03]  /*f160*/  IADD3 R92, P1, R92, R242.reuse, RZ ;  /* 0x000000f25c5c7210 */ /* 0x090fe60007f3e0ff */
[----:B---3--:R3:W-:Y:S01]  /*f170*/  LDGSTS.E.BYPASS.LTC128B.128 [R246], [R94.64], !P4 ;  /* 0x000000005ef67fae */ /* 0x0087e2000e101d4e */
        /* <DEDUP_REMOVED lines=21> */
[----:B------:R4:W3:Y:S01]  /*f2d0*/  SHFL.IDX PT, R244, R100, 0x6, 0x181f ;  /* 0x00d81f0064f47f89 */ /* 0x0008e200000e0000 */
[-C--:B-1----:R-:W-:Y:S07]  /*f2e0*/  IADD3.X R105, R243, R241.reuse, RZ, P0, !PT ;  /* 0x000000f1f3697210 */ /* 0x082fee00007fe4ff */
[----:B------:R-:W1:Y:S08]  /*f2f0*/  SHFL.IDX PT, R0, R0, 0x6, 0x181f ;  /* 0x00d81f0000007f89 */ /* 0x000e7000000e0000 */
[----:B------:R2:W-:Y:S01]  /*f300*/  LDGSTS.E.BYPASS.LTC128B.128 [R246+0x2800], [R104.64], !P4 ;  /* 0x0280000068f67fae */ /* 0x0005e2000e101d4e */
[-C--:B----4-:R-:W-:Y:S08]  /*f310*/  HMMA.16816.F32 R100, R112, R184.reuse, RZ ;  /* 0x000000b87064723c */ /* 0x090ff000000018ff */
[C---:B--2---:R-:W-:Y:S07]  /*f320*/  HMMA.16816.F32 R104, R108.reuse, R184, RZ ;  /* 0x000000b86c68723c */ /* 0x044fee00000018ff */
[----:B---3--:R-:W-:Y:S01]  /*f330*/  IADD3 R184, P0, R244, R242, RZ ;  /* 0x000000f2f4b87210 */ /* 0x008fe20007f1e0ff */
        /* <DEDUP_REMOVED lines=336> */
.L_x_665:
[----:B------:R-:W3:Y:S01]  /*10840*/  LDL.LU R108, [R1+0x10] ;  /* 0x00001000016c7983 */ /* 0x000ee20000300800 */
[----:B------:R-:W-:Y:S02]  /*10850*/  FMNMX.FTZ R0, R187, R2, !PT ;  /* 0x00000002bb007209 */ /* 0x000fe40007810000 */
[----:B--2---:R-:W-:Y:S01]  /*10860*/  FMNMX.FTZ R5, R188, R3, !PT ;  /* 0x00000003bc057209 */ /* 0x004fe20007810000 */
        /* <DEDUP_REMOVED lines=121> */
[----:B------:R-:W-:Y:S02]  /*11000*/  FMNMX.FTZ R6, R111, R6, !PT ;  /* 0x000000066f067209 */ /* 0x000fe40007810000 */
[----:B------:R-:W-:Y:S02]  /*11010*/  FMNMX.FTZ R4, R94, R4, !PT ;  /* 0x000000045e047209 */ /* 0x000fe40007810000 */
[----:B------:R-:W-:Y:S01]  /*11020*/  ISETP.LT.AND P0, PT, RZ, UR6, PT ;  /* 0x00000006ff007c0c */ /* 0x000fe2000bf01270 */
[----:B------:R-:W-:Y:S01]  /*11030*/  UIADD3 UR6, UR6, -0x1, URZ ;  /* 0xffffffff06067890 */ /* 0x000fe2000fffe03f */
[----:B------:R-:W-:Y:S04]  /*11040*/  FMNMX.FTZ R4, R43, R4, !PT ;  /* 0x000000042b047209 */ /* 0x000fe80007810000 */
[----:B------:R-:W-:Y:S04]  /*11050*/  FMNMX.FTZ R4, R60, R4, !PT ;  /* 0x000000043c047209 */ /* 0x000fe80007810000 */
[----:B------:R-:W-:Y:S04]  /*11060*/  FMNMX.FTZ R4, R57, R4, !PT ;  /* 0x0000000439047209 */ /* 0x000fe80007810000 */
[----:B---3--:R-:W-:Y:S02]  /*11070*/  FMNMX.FTZ R4, R108, R4, !PT ;  /* 0x000000046c047209 */ /* 0x008fe40007810000 */
[----:B-1----:R-:W-:Y:S02]  /*11080*/  FMNMX.FTZ R0, R0, R9, !PT ;  /* 0x0000000900007209 */ /* 0x002fe40007810000 */
[----:B--2---:R-:W-:Y:S02]  /*11090*/  FMNMX.FTZ R5, R5, R8, !PT ;  /* 0x0000000805057209 */ /* 0x004fe40007810000 */
[----:B------:R-:W-:Y:S01]  /*110a0*/  FMNMX.FTZ R4, R206, R4, !PT ;  /* 0x00000004ce047209 */ /* 0x000fe20007810000 */
[----:B------:R-:W1:Y:S03]  /*110b0*/  SHFL.BFLY PT, R73, R0, 0x1, 0x1f ;  /* 0x0c201f0000497f89 */ /* 0x000e6600000e0000 */
[----:B------:R-:W-:Y:S04]  /*110c0*/  FMNMX.FTZ R4, R205, R4, !PT ;  /* 0x00000004cd047209 */ /* 0x000fe80007810000 */
[----:B------:R-:W-:Y:S01]  /*110d0*/  FMNMX.FTZ R4, R204, R4, !PT ;  /* 0x00000004cc047209 */ /* 0x000fe20007810000 */
[----:B------:R-:W2:Y:S03]  /*110e0*/  SHFL.BFLY PT, R72, R5, 0x1, 0x1f ;  /* 0x0c201f0005487f89 */ /* 0x000ea600000e0000 */
[----:B------:R-:W-:Y:S05]  /*110f0*/  FMNMX.FTZ R4, R109, R4, !PT ;  /* 0x000000046d047209 */ /* 0x000fea0007810000 */
[----:B------:R-:W3:Y:S01]  /*11100*/  SHFL.BFLY PT, R7, R4, 0x2, 0x1f ;  /* 0x0c401f0004077f89 */ /* 0x000ee200000e0000 */
[----:B-1----:R-:W-:Y:S05]  /*11110*/  FMNMX.FTZ R73, R0, R73, !PT ;  /* 0x0000004900497209 */ /* 0x002fea0007810000 */
[C---:B------:R-:W-:Y:S02]  /*11120*/  FADD.FTZ R0, -R73.reuse, R2 ;  /* 0x0000000249007221 */ /* 0x040fe40000010100 */
[----:B------:R-:W-:Y:S01]  /*11130*/  FMUL.FTZ R105, R73, c[0x0][0x2d0] ;  /* 0x0000b40049697a20 */ /* 0x000fe20000410000 */
[----:B--2---:R-:W-:Y:S01]  /*11140*/  FMNMX.FTZ R72, R5, R72, !PT ;  /* 0x0000004805487209 */ /* 0x004fe20007810000 */
[----:B------:R-:W-:Y:S01]  /*11150*/  FMUL.FTZ R2, R0, c[0x0][0x2d0] ;  /* 0x0000b40000027a20 */ /* 0x000fe20000410000 */
[----:B------:R-:W-:Y:S01]  /*11160*/  FMNMX.FTZ R0, R207, R6, !PT ;  /* 0x00000006cf007209 */ /* 0x000fe20007810000 */
[--C-:B------:R-:W-:Y:S02]  /*11170*/  FFMA.FTZ R9, R20, c[0x0][0x2d0], -R105.reuse ;  /* 0x0000b40014097a23 */ /* 0x100fe40000010869 */
[----:B------:R1:W2:Y:S01]  /*11180*/  MUFU.EX2 R70, R2 ;  /* 0x0000000200467308 */ /* 0x0002a20000000800 */
[----:B------:R-:W-:Y:S01]  /*11190*/  FMNMX.FTZ R0, R75, R0, !PT ;  /* 0x000000004b007209 */ /* 0x000fe20007810000 */
[----:B------:R-:W-:Y:S01]  /*111a0*/  FMUL.FTZ R107, R72, c[0x0][0x2d0] ;  /* 0x0000b400486b7a20 */ /* 0x000fe20000410000 */
[----:B---3--:R-:W-:Y:S01]  /*111b0*/  FMNMX.FTZ R4, R4, R7, !PT ;  /* 0x0000000704047209 */ /* 0x008fe20007810000 */
[--C-:B------:R-:W-:Y:S01]  /*111c0*/  FFMA.FTZ R7, R32, c[0x0][0x2d0], -R105.reuse ;  /* 0x0000b40020077a23 */ /* 0x100fe20000010869 */
[----:B------:R-:W-:Y:S01]  /*111d0*/  FMNMX.FTZ R0, R74, R0, !PT ;  /* 0x000000004a007209 */ /* 0x000fe20007810000 */
[----:B------:R-:W-:Y:S02]  /*111e0*/  FFMA.FTZ R8, R21, c[0x0][0x2d0], -R105 ;  /* 0x0000b40015087a23 */ /* 0x000fe40000010869 */
[----:B------:R-:W3:Y:S01]  /*111f0*/  SHFL.BFLY PT, R71, R4, 0x1, 0x1f ;  /* 0x0c201f0004477f89 */ /* 0x000ee200000e0000 */
[----:B------:R-:W-:Y:S01]  /*11200*/  FFMA.FTZ R5, R22, c[0x0][0x2d0], -R107 ;  /* 0x0000b40016057a23 */ /* 0x000fe2000001086b */
[----:B------:R4:W-:Y:S01]  /*11210*/  MUFU.EX2 R228, R9 ;  /* 0x0000000900e47308 */ /* 0x0009e20000000800 */
[--C-:B------:R-:W-:Y:S02]  /*11220*/  FFMA.FTZ R16, R48, c[0x0][0x2d0], -R105.reuse ;  /* 0x0000b40030107a23 */ /* 0x100fe40000010869 */
[--C-:B------:R-:W-:Y:S02]  /*11230*/  FFMA.FTZ R6, R33, c[0x0][0x2d0], -R105.reuse ;  /* 0x0000b40021067a23 */ /* 0x100fe40000010869 */
[--C-:B------:R-:W-:Y:S02]  /*11240*/  FFMA.FTZ R100, R100, c[0x0][0x2d0], -R105.reuse ;  /* 0x0000b40064647a23 */ /* 0x100fe40000010869 */
[----:B------:R-:W-:Y:S02]  /*11250*/  FFMA.FTZ R101, R101, c[0x0][0x2d0], -R105 ;  /* 0x0000b40065657a23 */ /* 0x000fe40000010869 */
[--C-:B------:R-:W-:Y:S01]  /*11260*/  FFMA.FTZ R102, R102, c[0x0][0x2d0], -R107.reuse ;  /* 0x0000b40066667a23 */ /* 0x100fe2000001086b */
[----:B------:R-:W-:Y:S01]  /*11270*/  MUFU.EX2 R88, R8 ;  /* 0x0000000800587308 */ /* 0x000fe20000000800 */
[----:B------:R-:W-:Y:S02]  /*11280*/  FFMA.FTZ R103, R103, c[0x0][0x2d0], -R107 ;  /* 0x0000b40067677a23 */ /* 0x000fe4000001086b */
[----:B-1----:R-:W-:Y:S02]  /*11290*/  FADD.FTZ R2, -R72, R3 ;  /* 0x0000000348027221 */ /* 0x002fe40000010100 */
[----:B------:R-:W1:Y:S01]  /*112a0*/  SHFL.BFLY PT, R3, R0, 0x2, 0x1f ;  /* 0x0c401f0000037f89 */ /* 0x000e6200000e0000 */
[----:B--2---:R-:W-:Y:S02]  /*112b0*/  FMUL.FTZ R17, R70, R133 ;  /* 0x0000008546117220 */ /* 0x004fe40000410000 */
[----:B------:R-:W-:Y:S02]  /*112c0*/  FMUL.FTZ R2, R2, c[0x0][0x2d0] ;  /* 0x0000b40002027a20 */ /* 0x000fe40000410000 */
[----:B------:R2:W-:Y:S01]  /*112d0*/  MUFU.EX2 R119, R5 ;  /* 0x0000000500777308 */ /* 0x0005e20000000800 */
[----:B---3--:R-:W-:Y:S01]  /*112e0*/  FMNMX.FTZ R71, R4, R71, !PT ;  /* 0x0000004704477209 */ /* 0x008fe20007810000 */
[--C-:B------:R-:W-:Y:S02]  /*112f0*/  FFMA.FTZ R4, R187, c[0x0][0x2d0], -R105.reuse ;  /* 0x0000b400bb047a23 */ /* 0x100fe40000010869 */
[--C-:B----4-:R-:W-:Y:S02]  /*11300*/  FFMA.FTZ R9, R36, c[0x0][0x2d0], -R105.reuse ;  /* 0x0000b40024097a23 */ /* 0x110fe40000010869 */
[----:B------:R-:W-:Y:S04]  /*11310*/  FMUL.FTZ R96, R71, c[0x0][0x2d0] ;  /* 0x0000b40047607a20 */ /* 0x000fe80000410000 */
[----:B------:R3:W4:Y:S01]  /*11320*/  MUFU.EX2 R68, R2 ;  /* 0x0000000200447308 */ /* 0x0007220000000800 */
[--C-:B------:R-:W-:Y:S02]  /*11330*/  FFMA.FTZ R32, R40, c[0x0][0x2d0], -R96.reuse ;  /* 0x0000b40028207a23 */ /* 0x100fe40000010860 */
[----:B------:R-:W-:Y:S07]  /*11340*/  FFMA.FTZ R48, R203, c[0x0][0x2d0], -R96 ;  /* 0x0000b400cb307a23 */ /* 0x000fee0000010860 */
[----:B------:R-:W-:Y:S01]  /*11350*/  MUFU.EX2 R106, R4 ;  /* 0x00000004006a7308 */ /* 0x000fe20000000800 */
[----:B-1----:R-:W-:Y:S01]  /*11360*/  FMNMX.FTZ R0, R0, R3, !PT ;  /* 0x0000000300007209 */ /* 0x002fe20007810000 */
[----:B------:R-:W-:Y:S02]  /*11370*/  FFMA.FTZ R3, R118, c[0x0][0x2d0], -R105 ;  /* 0x0000b40076037a23 */ /* 0x000fe40000010869 */
[----:B--2---:R-:W-:Y:S06]  /*11380*/  FMUL.FTZ R5, R70, R121 ;  /* 0x0000007946057220 */ /* 0x004fec0000410000 */
[----:B------:R1:W-:Y:S01]  /*11390*/  MUFU.EX2 R11, R3 ;  /* 0x00000003000b7308 */ /* 0x0003e20000000800 */
[----:B---3--:R-:W-:Y:S02]  /*113a0*/  FADD.FTZ R2, -R71, R116 ;  /* 0x0000007447027221 */ /* 0x008fe40000010100 */
[----:B----4-:R-:W-:Y:S02]  /*113b0*/  FMUL.FTZ R18, R68, R134 ;  /* 0x0000008644127220 */ /* 0x010fe40000410000 */
[----:B------:R-:W-:Y:S05]  /*113c0*/  FMUL.FTZ R2, R2, c[0x0][0x2d0] ;  /* 0x0000b40002027a20 */ /* 0x000fea0000410000 */
[----:B------:R-:W-:Y:S10]  /*113d0*/  MUFU.EX2 R63, R9 ;  /* 0x00000009003f7308 */ /* 0x000ff40000000800 */
[----:B------:R2:W3:Y:S01]  /*113e0*/  MUFU.EX2 R69, R2 ;  /* 0x0000000200457308 */ /* 0x0004e20000000800 */
[----:B-1----:R-:W-:Y:S09]  /*113f0*/  FFMA.FTZ R3, R188, c[0x0][0x2d0], -R107 ;  /* 0x0000b400bc037a23 */ /* 0x002ff2000001086b */
[----:B------:R1:W-:Y:S10]  /*11400*/  MUFU.EX2 R104, R3 ;  /* 0x0000000300687308 */ /* 0x0003f40000000800 */
[----:B------:R-:W-:Y:S01]  /*11410*/  MUFU.EX2 R100, R100 ;  /* 0x0000006400647308 */ /* 0x000fe20000000800 */
[----:B--2---:R-:W-:Y:S02]  /*11420*/  FFMA.FTZ R2, R199, c[0x0][0x2d0], -R105 ;  /* 0x0000b400c7027a23 */ /* 0x004fe40000010869 */
[C---:B---3--:R-:W-:Y:S02]  /*11430*/  FMUL.FTZ R13, R69.reuse, R129 ;  /* 0x00000081450d7220 */ /* 0x048fe40000410000 */
[C---:B------:R-:W-:Y:S05]  /*11440*/  FMUL.FTZ R8, R69.reuse, R124 ;  /* 0x0000007c45087220 */ /* 0x040fea0000410000 */
[----:B------:R2:W3:Y:S01]  /*11450*/  MUFU.EX2 R116, R2 ;  /* 0x0000000200747308 */ /* 0x0004e20000000800 */
[----:B------:R-:W-:Y:S01]  /*11460*/  FMUL.FTZ R9, R69, R125 ;  /* 0x0000007d45097220 */ /* 0x000fe20000410000 */
[----:B------:R-:W-:Y:S01]  /*11470*/  MOV R125, R63 ;  /* 0x0000003f007d7202 */ /* 0x000fe20000000f00 */
[----:B-1----:R-:W-:Y:S01]  /*11480*/  FFMA.FTZ R3, R200, c[0x0][0x2d0], -R107 ;  /* 0x0000b400c8037a23 */ /* 0x002fe2000001086b */
[----:B------:R-:W-:Y:S06]  /*11490*/  MOV R200, R60 ;  /* 0x0000003c00c87202 */ /* 0x000fec0000000f00 */
[----:B------:R1:W4:Y:S10]  /*114a0*/  MUFU.EX2 R235, R3 ;  /* 0x0000000300eb7308 */ /* 0x0003340000000800 */
[----:B------:R-:W-:Y:S01]  /*114b0*/  MUFU.EX2 R101, R101 ;  /* 0x0000006500657308 */ /* 0x000fe20000000800 */
[----:B--2---:R-:W-:Y:S01]  /*114c0*/  FFMA.FTZ R2, R186, c[0x0][0x2d0], -R105 ;  /* 0x0000b400ba027a23 */ /* 0x004fe20000010869 */
[----:B---3--:R-:W-:Y:S08]  /*114d0*/  F2FP.PACK_AB R76, R116, R106 ;  /* 0x0000006a744c723e */ /* 0x008ff000000000ff */
[----:B------:R2:W-:Y:S01]  /*114e0*/  MUFU.EX2 R232, R2 ;  /* 0x0000000200e87308 */ /* 0x0005e20000000800 */
[--C-:B-1----:R-:W-:Y:S01]  /*114f0*/  FFMA.FTZ R3, R185, c[0x0][0x2d0], -R107.reuse ;  /* 0x0000b400b9037a23 */ /* 0x102fe2000001086b */
[----:B----4-:R-:W-:Y:S08]  /*11500*/  F2FP.PACK_AB R77, R235, R104 ;  /* 0x00000068eb4d723e */ /* 0x010ff000000000ff */
[----:B------:R1:W-:Y:S10]  /*11510*/  MUFU.EX2 R231, R3 ;  /* 0x0000000300e77308 */ /* 0x0003f40000000800 */
[----:B------:R-:W-:Y:S01]  /*11520*/  MUFU.EX2 R185, R7 ;  /* 0x0000000700b97308 */ /* 0x000fe20000000800 */
[----:B--2---:R-:W2:Y:S09]  /*11530*/  SHFL.BFLY PT, R2, R0, 0x1, 0x1f ;  /* 0x0c201f0000027f89 */ /* 0x004eb200000e0000 */
[----:B------:R3:W-:Y:S01]  /*11540*/  MUFU.EX2 R186, R6 ;  /* 0x0000000600ba7308 */ /* 0x0007e20000000800 */
[--C-:B-1----:R-:W-:Y:S01]  /*11550*/  FFMA.FTZ R3, R198, c[0x0][0x2d0], -R96.reuse ;  /* 0x0000b400c6037a23 */ /* 0x102fe20000010860 */
[----:B------:R-:W-:Y:S08]  /*11560*/  MOV R198, R81 ;  /* 0x0000005100c67202 */ /* 0x000ff00000000f00 */
[----:B------:R1:W-:Y:S01]  /*11570*/  MUFU.EX2 R110, R3 ;  /* 0x00000003006e7308 */ /* 0x0003e20000000800 */
[----:B--2---:R-:W-:Y:S01]  /*11580*/  FMNMX.FTZ R2, R2, R0, !PT ;  /* 0x0000000002027209 */ /* 0x004fe20007810000 */
[----:B------:R-:W-:Y:S08]  /*11590*/  FFMA.FTZ R0, R184, c[0x0][0x2d0], -R107 ;  /* 0x0000b400b8007a23 */ /* 0x000ff0000001086b */
[----:B------:R-:W-:Y:S01]  /*115a0*/  MUFU.EX2 R102, R102 ;  /* 0x0000006600667308 */ /* 0x000fe20000000800 */
[----:B---3--:R-:W-:Y:S09]  /*115b0*/  FMUL.FTZ R6, R68, R122 ;  /* 0x0000007a44067220 */ /* 0x008ff20000410000 */
[----:B------:R2:W3:Y:S01]  /*115c0*/  MUFU.EX2 R10, R0 ;  /* 0x00000000000a7308 */ /* 0x0004e20000000800 */
[--C-:B-1----:R-:W-:Y:S09]  /*115d0*/  FFMA.FTZ R3, R201, c[0x0][0x2d0], -R96.reuse ;  /* 0x0000b400c9037a23 */ /* 0x102ff20000010860 */
[----:B------:R1:W4:Y:S10]  /*115e0*/  MUFU.EX2 R234, R3 ;  /* 0x0000000300ea7308 */ /* 0x0003340000000800 */
[----:B------:R-:W-:Y:S01]  /*115f0*/  MUFU.EX2 R103, R103 ;  /* 0x0000006700677308 */ /* 0x000fe20000000800 */
[----:B--2---:R-:W-:Y:S01]  /*11600*/  FADD.FTZ R0, -R2, R117 ;  /* 0x0000007502007221 */ /* 0x004fe20000010100 */
[----:B------:R-:W-:Y:S02]  /*11610*/  MOV R117, R11 ;  /* 0x0000000b00757202 */ /* 0x000fe40000000f00 */
[----:B---3--:R-:W-:Y:S01]  /*11620*/  MOV R124, R10 ;  /* 0x0000000a007c7202 */ /* 0x008fe20000000f00 */
[----:B------:R-:W-:Y:S01]  /*11630*/  FMUL.FTZ R0, R0, c[0x0][0x2d0] ;  /* 0x0000b40000007a20 */ /* 0x000fe20000410000 */
[----:B------:R-:W-:Y:S02]  /*11640*/  F2FP.PACK_AB R78, R117, R232 ;  /* 0x000000e8754e723e */ /* 0x000fe400000000ff */
[----:B------:R-:W-:Y:S03]  /*11650*/  F2FP.PACK_AB R79, R124, R231 ;  /* 0x000000e77c4f723e */ /* 0x000fe600000000ff */
[----:B------:R-:W2:Y:S01]  /*11660*/  MUFU.EX2 R0, R0 ;  /* 0x0000000000007308 */ /* 0x000ea20000000800 */
[--C-:B-1----:R-:W-:Y:S01]  /*11670*/  FFMA.FTZ R3, R196, c[0x0][0x2d0], -R96.reuse ;  /* 0x0000b400c4037a23 */ /* 0x102fe20000010860 */
[----:B----4-:R-:W-:Y:S02]  /*11680*/  F2FP.PACK_AB R64, R234, R110 ;  /* 0x0000006eea40723e */ /* 0x010fe400000000ff */
[----:B------:R-:W-:Y:S06]  /*11690*/  MOV R196, R58 ;  /* 0x0000003a00c47202 */ /* 0x000fec0000000f00 */
[----:B------:R1:W-:Y:S01]  /*116a0*/  MUFU.EX2 R230, R3 ;  /* 0x0000000300e67308 */ /* 0x0003e20000000800 */
[C---:B--2---:R-:W-:Y:S09]  /*116b0*/  FMUL.FTZ R15, R0.reuse, R131 ;  /* 0x00000083000f7220 */ /* 0x044ff20000410000 */
[----:B------:R2:W-:Y:S01]  /*116c0*/  MUFU.EX2 R131, R16 ;  /* 0x0000001000837308 */ /* 0x0005e20000000800 */
[C---:B------:R-:W-:Y:S01]  /*116d0*/  FMUL.FTZ R10, R0.reuse, R126 ;  /* 0x0000007e000a7220 */ /* 0x040fe20000410000 */
[----:B------:R-:W-:Y:S01]  /*116e0*/  MOV R126, R88 ;  /* 0x00000058007e7202 */ /* 0x000fe20000000f00 */
[C---:B------:R-:W-:Y:S02]  /*116f0*/  FMUL.FTZ R14, R0.reuse, R130 ;  /* 0x00000082000e7220 */ /* 0x040fe40000410000 */
[C---:B------:R-:W-:Y:S02]  /*11700*/  FMUL.FTZ R58, R0.reuse, R174 ;  /* 0x000000ae003a7220 */ /* 0x040fe40000410000 */
[----:B------:R-:W-:Y:S02]  /*11710*/  FMUL.FTZ R63, R0, R179 ;  /* 0x000000b3003f7220 */ /* 0x000fe40000410000 */
[--C-:B-1----:R-:W-:Y:S01]  /*11720*/  FFMA.FTZ R3, R190, c[0x0][0x2d0], -R96.reuse ;  /* 0x0000b400be037a23 */ /* 0x102fe20000010860 */
[----:B------:R-:W-:Y:S01]  /*11730*/  MOV R190, R47 ;  /* 0x0000002f00be7202 */ /* 0x000fe20000000f00 */
[----:B------:R-:W-:Y:S02]  /*11740*/  FMUL.FTZ R47, R0, R163 ;  /* 0x000000a3002f7220 */ /* 0x000fe40000410000 */
[----:B------:R1:W3:Y:S01]  /*11750*/  MUFU.EX2 R11, R3 ;  /* 0x00000003000b7308 */ /* 0x0002e20000000800 */
[----:B--2---:R-:W-:Y:S02]  /*11760*/  FMUL.FTZ R16, R70, R132 ;  /* 0x0000008446107220 */ /* 0x004fe40000410000 */
[----:B-1----:R-:W-:Y:S04]  /*11770*/  FMUL.FTZ R3, R2, c[0x0][0x2d0] ;  /* 0x0000b40002037a20 */ /* 0x002fe80000410000 */
[--C-:B------:R-:W-:Y:S01]  /*11780*/  FFMA.FTZ R4, R189, c[0x0][0x2d0], -R3.reuse ;  /* 0x0000b400bd047a23 */ /* 0x100fe20000010803 */
[----:B------:R-:W-:Y:S01]  /*11790*/  MOV R189, R43 ;  /* 0x0000002b00bd7202 */ /* 0x000fe20000000f00 */
[--C-:B------:R-:W-:Y:S02]  /*117a0*/  FFMA.FTZ R7, R31, c[0x0][0x2d0], -R3.reuse ;  /* 0x0000b4001f077a23 */ /* 0x100fe40000010803 */
[----:B------:R1:W-:Y:S01]  /*117b0*/  MUFU.EX2 R201, R4 ;  /* 0x0000000400c97308 */ /* 0x0003e20000000800 */
[----:B------:R-:W-:Y:S02]  /*117c0*/  FMUL.FTZ R31, R0, R147 ;  /* 0x00000093001f7220 */ /* 0x000fe40000410000 */
[--C-:B------:R-:W-:Y:S02]  /*117d0*/  FFMA.FTZ R40, R42, c[0x0][0x2d0], -R3.reuse ;  /* 0x0000b4002a287a23 */ /* 0x100fe40000010803 */
[C---:B------:R-:W-:Y:S02]  /*117e0*/  FMUL.FTZ R42, R0.reuse, R158 ;  /* 0x0000009e002a7220 */ /* 0x040fe40000410000 */
[----:B------:R-:W-:Y:S02]  /*117f0*/  FMUL.FTZ R43, R0, R159 ;  /* 0x0000009f002b7220 */ /* 0x000fe40000410000 */
[--C-:B------:R-:W-:Y:S01]  /*11800*/  FFMA.FTZ R60, R217, c[0x0][0x2d0], -R3.reuse ;  /* 0x0000b400d93c7a23 */ /* 0x100fe20000010803 */
[----:B------:R2:W-:Y:S01]  /*11810*/  MUFU.EX2 R199, R7 ;  /* 0x0000000700c77308 */ /* 0x0005e20000000800 */
[--C-:B------:R-:W-:Y:S09]  /*11820*/  FFMA.FTZ R75, R75, c[0x0][0x2d0], -R3.reuse ;  /* 0x0000b4004b4b7a23 */ /* 0x100ff20000010803 */
[----:B------:R4:W-:Y:S01]  /*11830*/  MUFU.EX2 R217, R60 ;  /* 0x0000003c00d97308 */ /* 0x0009e20000000800 */
[--C-:B-1----:R-:W-:Y:S01]  /*11840*/  FFMA.FTZ R4, R202, c[0x0][0x2d0], -R3.reuse ;  /* 0x0000b400ca047a23 */ /* 0x102fe20000010803 */
[----:B------:R-:W-:Y:S01]  /*11850*/  MOV R202, R44 ;  /* 0x0000002c00ca7202 */ /* 0x000fe20000000f00 */
[--C-:B------:R-:W-:Y:S07]  /*11860*/  FFMA.FTZ R44, R208, c[0x0][0x2d0], -R3.reuse ;  /* 0x0000b400d02c7a23 */ /* 0x100fee0000010803 */
        /* <DEDUP_REMOVED lines=10> */
[--C-:B------:R-:W-:Y:S09]  /*11910*/  FFMA.FTZ R56, R210, c[0x0][0x2d0], -R3.reuse ;  /* 0x0000b400d2387a23 */ /* 0x100ff20000010803 */
[----:B------:R2:W-:Y:S01]  /*11920*/  MUFU.EX2 R133, R56 ;  /* 0x0000003800857308 */ /* 0x0005e20000000800 */
[----:B-1----:R-:W-:Y:S01]  /*11930*/  FFMA.FTZ R4, R191, c[0x0][0x2d0], -R3 ;  /* 0x0000b400bf047a23 */ /* 0x002fe20000010803 */
[----:B------:R-:W-:Y:S01]  /*11940*/  MOV R191, R61 ;  /* 0x0000003d00bf7202 */ /* 0x000fe20000000f00 */
[C---:B------:R-:W-:Y:S07]  /*11950*/  FMUL.FTZ R61, R69.reuse, R177 ;  /* 0x000000b1453d7220 */ /* 0x040fee0000410000 */
[----:B------:R1:W3:Y:S01]  /*11960*/  MUFU.EX2 R12, R4 ;  /* 0x00000004000c7308 */ /* 0x0002e20000000800 */
[----:B--2---:R-:W-:Y:S02]  /*11970*/  FMUL.FTZ R56, R69, R172 ;  /* 0x000000ac45387220 */ /* 0x004fe40000410000 */
[--C-:B-1----:R-:W-:Y:S01]  /*11980*/  FFMA.FTZ R4, R23, c[0x0][0x2d0], -R107.reuse ;  /* 0x0000b40017047a23 */ /* 0x102fe2000001086b */
[----:B---3--:R-:W-:Y:S01]  /*11990*/  MOV R122, R12 ;  /* 0x0000000c007a7202 */ /* 0x008fe20000000f00 */
[----:B------:R-:W1:Y:S01]  /*119a0*/  LDSM.16.MT88.4 R20, [R224+0x100] ;  /* 0x00010000e014783b */ /* 0x000e620000004200 */
[--C-:B------:R-:W-:Y:S04]  /*119b0*/  FFMA.FTZ R12, R19, c[0x0][0x2d0], -R107.reuse ;  /* 0x0000b400130c7a23 */ /* 0x100fe8000001086b */
[----:B------:R2:W-:Y:S01]  /*119c0*/  MUFU.EX2 R91, R4 ;  /* 0x00000004005b7308 */ /* 0x0005e20000000800 */
[----:B------:R-:W-:Y:S01]  /*119d0*/  F2FP.PACK_AB R67, R122, R229 ;  /* 0x000000e57a43723e */ /* 0x000fe200000000ff */
[----:B------:R-:W-:Y:S02]  /*119e0*/  FMUL.FTZ R19, R68, R135 ;  /* 0x0000008744137220 */ /* 0x000fe40000410000 */
[--C-:B--2---:R-:W-:Y:S06]  /*119f0*/  FFMA.FTZ R4, R34, c[0x0][0x2d0], -R107.reuse ;  /* 0x0000b40022047a23 */ /* 0x104fec000001086b */
[----:B------:R2:W3:Y:S02]  /*11a00*/  MUFU.EX2 R87, R4 ;  /* 0x0000000400577308 */ /* 0x0004e40000000800 */
[--C-:B--2---:R-:W-:Y:S01]  /*11a10*/  FFMA.FTZ R4, R35, c[0x0][0x2d0], -R107.reuse ;  /* 0x0000b40023047a23 */ /* 0x104fe2000001086b */
[----:B---3--:R-:W-:Y:S01]  /*11a20*/  MOV R127, R87 ;  /* 0x00000057007f7202 */ /* 0x008fe20000000f00 */
[----:B------:R-:W-:Y:S06]  /*11a30*/  FMUL.FTZ R35, R68, R151 ;  /* 0x0000009744237220 */ /* 0x000fec0000410000 */
        /* <DEDUP_REMOVED lines=8> */
[----:B--2---:R-:W-:Y:S01]  /*11ac0*/  FFMA.FTZ R4, R25, c[0x0][0x2d0], -R96 ;  /* 0x0000b40019047a23 */ /* 0x004fe20000010860 */
[----:B----4-:R-:W-:Y:S01]  /*11ad0*/  MOV R121, R89 ;  /* 0x0000005900797202 */ /* 0x010fe20000000f00 */
[C---:B------:R-:W-:Y:S07]  /*11ae0*/  FMUL.FTZ R25, R69.reuse, R141 ;  /* 0x0000008d45197220 */ /* 0x040fee0000410000 */
[----:B------:R2:W-:Y:S01]  /*11af0*/  MUFU.EX2 R118, R4 ;  /* 0x0000000400767308 */ /* 0x0005e20000000800 */
[----:B---3--:R-:W-:Y:S01]  /*11b00*/  FMUL.FTZ R24, R69, R140 ;  /* 0x0000008c45187220 */ /* 0x008fe20000410000 */
[----:B------:R-:W-:Y:S02]  /*11b10*/  MOV R140, R199 ;  /* 0x000000c7008c7202 */ /* 0x000fe40000000f00 */
[----:B------:R-:W-:Y:S01]  /*11b20*/  MOV R199, R80 ;  /* 0x0000005000c77202 */ /* 0x000fe20000000f00 */
[--C-:B--2---:R-:W-:Y:S02]  /*11b30*/  FFMA.FTZ R4, R26, c[0x0][0x2d0], -R3.reuse ;  /* 0x0000b4001a047a23 */ /* 0x104fe40000010803 */
[C---:B------:R-:W-:Y:S01]  /*11b40*/  FMUL.FTZ R26, R0.reuse, R142 ;  /* 0x0000008e001a7220 */ /* 0x040fe20000410000 */
[----:B------:R-:W-:Y:S02]  /*11b50*/  MOV R142, R187 ;  /* 0x000000bb008e7202 */ /* 0x000fe40000000f00 */
[----:B------:R2:W-:Y:S01]  /*11b60*/  MUFU.EX2 R90, R4 ;  /* 0x00000004005a7308 */ /* 0x0005e20000000800 */
[----:B------:R-:W-:Y:S02]  /*11b70*/  IMAD.MOV.U32 R187, RZ, RZ, R82 ;  /* 0x000000ffffbb7224 */ /* 0x000fe400078e0052 */
[----:B--2---:R-:W-:Y:S02]  /*11b80*/  FFMA.FTZ R4, R27, c[0x0][0x2d0], -R3 ;  /* 0x0000b4001b047a23 */ /* 0x004fe40000010803 */
[----:B------:R-:W-:Y:S01]  /*11b90*/  FMUL.FTZ R27, R0, R143 ;  /* 0x0000008f001b7220 */ /* 0x000fe20000410000 */
[----:B------:R-:W-:Y:S04]  /*11ba0*/  MOV R143, R186 ;  /* 0x000000ba008f7202 */ /* 0x000fe80000000f00 */
[----:B------:R2:W-:Y:S01]  /*11bb0*/  MUFU.EX2 R184, R4 ;  /* 0x0000000400b87308 */ /* 0x0005e20000000800 */
[----:B------:R-:W-:Y:S01]  /*11bc0*/  MOV R186, R84 ;  /* 0x0000005400ba7202 */ /* 0x000fe20000000f00 */
[--C-:B--2---:R-:W-:Y:S08]  /*11bd0*/  FFMA.FTZ R4, R28, c[0x0][0x2d0], -R96.reuse ;  /* 0x0000b4001c047a23 */ /* 0x104ff00000010860 */
[----:B------:R2:W3:Y:S10]  /*11be0*/  MUFU.EX2 R28, R12 ;  /* 0x0000000c001c7308 */ /* 0x0004f40000000800 */
[----:B------:R4:W1:Y:S01]  /*11bf0*/  MUFU.EX2 R86, R4 ;  /* 0x0000000400567308 */ /* 0x0008620000000800 */
[----:B--2---:R-:W-:Y:S01]  /*11c00*/  FMUL.FTZ R12, R69, R128 ;  /* 0x00000080450c7220 */ /* 0x004fe20000410000 */
[----:B---3--:R-:W-:Y:S01]  /*11c10*/  MOV R130, R28 ;  /* 0x0000001c00827202 */ /* 0x008fe20000000f00 */
[----:B------:R-:W-:Y:S02]  /*11c20*/  FFMA.FTZ R28, R51, c[0x0][0x2d0], -R107 ;  /* 0x0000b400331c7a23 */ /* 0x000fe4000001086b */
[----:B------:R-:W-:Y:S05]  /*11c30*/  FMUL.FTZ R51, R68, R167 ;  /* 0x000000a744337220 */ /* 0x000fea0000410000 */
[----:B------:R2:W-:Y:S01]  /*11c40*/  MUFU.EX2 R33, R28 ;  /* 0x0000001c00217308 */ /* 0x0005e20000000800 */
[----:B----4-:R-:W-:Y:S01]  /*11c50*/  FFMA.FTZ R4, R29, c[0x0][0x2d0], -R96 ;  /* 0x0000b4001d047a23 */ /* 0x010fe20000010860 */
[----:B-1----:R-:W-:Y:S01]  /*11c60*/  MOV R128, R86 ;  /* 0x0000005600807202 */ /* 0x002fe20000000f00 */
[C---:B------:R-:W-:Y:S07]  /*11c70*/  FMUL.FTZ R29, R69.reuse, R145 ;  /* 0x00000091451d7220 */ /* 0x040fee0000410000 */
[----:B------:R1:W3:Y:S01]  /*11c80*/  MUFU.EX2 R188, R4 ;  /* 0x0000000400bc7308 */ /* 0x0002e20000000800 */
[C---:B--2---:R-:W-:Y:S09]  /*11c90*/  FMUL.FTZ R28, R69.reuse, R144 ;  /* 0x00000090451c7220 */ /* 0x044ff20000410000 */
[----:B------:R2:W-:Y:S01]  /*11ca0*/  MUFU.EX2 R144, R40 ;  /* 0x0000002800907308 */ /* 0x0005e20000000800 */
[----:B-1----:R-:W-:Y:S02]  /*11cb0*/  FFMA.FTZ R4, R30, c[0x0][0x2d0], -R3 ;  /* 0x0000b4001e047a23 */ /* 0x002fe40000010803 */
[C---:B------:R-:W-:Y:S07]  /*11cc0*/  FMUL.FTZ R30, R0.reuse, R146 ;  /* 0x00000092001e7220 */ /* 0x040fee0000410000 */
[----:B------:R1:W4:Y:S01]  /*11cd0*/  MUFU.EX2 R85, R4 ;  /* 0x0000000400557308 */ /* 0x0003220000000800 */
[----:B---3--:R-:W-:Y:S01]  /*11ce0*/  IMAD.MOV.U32 R141, RZ, RZ, R188 ;  /* 0x000000ffff8d7224 */ /* 0x008fe200078e00bc */
[----:B------:R-:W-:Y:S01]  /*11cf0*/  MOV R188, R59 ;  /* 0x0000003b00bc7202 */ /* 0x000fe20000000f00 */
[----:B------:R-:W-:Y:S07]  /*11d00*/  FMUL.FTZ R59, R0, R175 ;  /* 0x000000af003b7220 */ /* 0x000fee0000410000 */
[----:B------:R3:W-:Y:S01]  /*11d10*/  MUFU.EX2 R146, R32 ;  /* 0x0000002000927308 */ /* 0x0007e20000000800 */
[----:B--2---:R-:W-:Y:S02]  /*11d20*/  FMUL.FTZ R40, R69, R156 ;  /* 0x0000009c45287220 */ /* 0x004fe40000410000 */
[----:B-1----:R-:W-:Y:S01]  /*11d30*/  FFMA.FTZ R4, R37, c[0x0][0x2d0], -R105 ;  /* 0x0000b40025047a23 */ /* 0x002fe20000010869 */
[----:B----4-:R-:W-:Y:S02]  /*11d40*/  MOV R129, R85 ;  /* 0x0000005500817202 */ /* 0x010fe40000000f00 */
[----:B------:R-:W-:Y:S04]  /*11d50*/  LDSM.16.MT88.4 R84, [R224+0x900] ;  /* 0x00090000e054783b */ /* 0x000fe80000004200 */
[----:B------:R1:W2:Y:S01]  /*11d60*/  MUFU.EX2 R46, R4 ;  /* 0x00000004002e7308 */ /* 0x0002a20000000800 */
[C---:B---3--:R-:W-:Y:S01]  /*11d70*/  FMUL.FTZ R32, R70.reuse, R148 ;  /* 0x0000009446207220 */ /* 0x048fe20000410000 */
[----:B------:R-:W-:Y:S01]  /*11d80*/  MOV R148, R33 ;  /* 0x0000002100947202 */ /* 0x000fe20000000f00 */
[----:B------:R-:W-:Y:S07]  /*11d90*/  FMUL.FTZ R33, R70, R149 ;  /* 0x0000009546217220 */ /* 0x000fee0000410000 */
[----:B------:R3:W-:Y:S01]  /*11da0*/  MUFU.EX2 R149, R44 ;  /* 0x0000002c00957308 */ /* 0x0007e20000000800 */
[----:B-1----:R-:W-:Y:S01]  /*11db0*/  FFMA.FTZ R4, R38, c[0x0][0x2d0], -R107 ;  /* 0x0000b40026047a23 */ /* 0x002fe2000001086b */
[----:B--2---:R-:W-:Y:S01]  /*11dc0*/  MOV R134, R46 ;  /* 0x0000002e00867202 */ /* 0x004fe20000000f00 */
[----:B------:R-:W1:Y:S01]  /*11dd0*/  LDSM.16.MT88.4 R36, [R227+0x100] ;  /* 0x00010000e324783b */ /* 0x000e620000004200 */
[----:B------:R-:W-:Y:S06]  /*11de0*/  FMUL.FTZ R46, R0, R162 ;  /* 0x000000a2002e7220 */ /* 0x000fec0000410000 */
[----:B------:R2:W4:Y:S01]  /*11df0*/  MUFU.EX2 R45, R4 ;  /* 0x00000004002d7308 */ /* 0x0005220000000800 */
[C---:B---3--:R-:W-:Y:S02]  /*11e00*/  FMUL.FTZ R44, R69.reuse, R160 ;  /* 0x000000a0452c7220 */ /* 0x048fe40000410000 */
[C---:B--2---:R-:W-:Y:S01]  /*11e10*/  FMUL.FTZ R4, R70.reuse, R120 ;  /* 0x0000007846047220 */ /* 0x044fe20000410000 */
[----:B------:R-:W-:Y:S02]  /*11e20*/  MOV R120, R90 ;  /* 0x0000005a00787202 */ /* 0x000fe40000000f00 */
[----:B----4-:R-:W-:Y:S01]  /*11e30*/  MOV R135, R45 ;  /* 0x0000002d00877202 */ /* 0x010fe20000000f00 */
[----:B------:R-:W-:Y:S03]  /*11e40*/  FMUL.FTZ R45, R69, R161 ;  /* 0x000000a1452d7220 */ /* 0x000fe60000410000 */
[-C--:B------:R-:W-:Y:S08]  /*11e50*/  HMMA.16816.F32 R4, R76, R20.reuse, R4 ;  /* 0x000000144c04723c */ /* 0x080ff00000001804 */
[C---:B------:R-:W-:Y:S07]  /*11e60*/  HMMA.16816.F32 R8, R64.reuse, R20, R8 ;  /* 0x000000144008723c */ /* 0x040fee0000001808 */
[--C-:B------:R-:W-:Y:S01]  /*11e70*/  FFMA.FTZ R20, R49, c[0x0][0x2d0], -R105.reuse ;  /* 0x0000b40031147a23 */ /* 0x100fe20000010869 */
[-C--:B------:R-:W-:Y:S03]  /*11e80*/  HMMA.16816.F32 R12, R64, R22.reuse, R12 ;  /* 0x00000016400c723c */ /* 0x080fe6000000180c */
[----:B------:R2:W3:Y:S01]  /*11e90*/  MUFU.EX2 R34, R20 ;  /* 0x0000001400227308 */ /* 0x0004e20000000800 */
[C---:B------:R-:W-:Y:S02]  /*11ea0*/  FMUL.FTZ R49, R70.reuse, R165 ;  /* 0x000000a546317220 */ /* 0x040fe40000410000 */
[----:B------:R-:W-:Y:S01]  /*11eb0*/  LDSM.16.MT88.4 R164, [R225+0x3100] ;  /* 0x00310000e1a4783b */ /* 0x000fe20000004200 */
[----:B------:R-:W-:Y:S01]  /*11ec0*/  FMUL.FTZ R21, R70, R137 ;  /* 0x0000008946157220 */ /* 0x000fe20000410000 */
[C---:B------:R-:W-:Y:S04]  /*11ed0*/  HMMA.16816.F32 R16, R76.reuse, R22, R16 ;  /* 0x000000164c10723c */ /* 0x040fe80000001810 */
[----:B------:R-:W-:Y:S02]  /*11ee0*/  MOV R137, R184 ;  /* 0x000000b800897202 */ /* 0x000fe40000000f00 */
[----:B------:R-:W-:Y:S01]  /*11ef0*/  MOV R184, R57 ;  /* 0x0000003900b87202 */ /* 0x000fe20000000f00 */
[C---:B------:R-:W-:Y:S01]  /*11f00*/  FMUL.FTZ R22, R68.reuse, R138 ;  /* 0x0000008a44167220 */ /* 0x040fe20000410000 */
[----:B------:R-:W-:Y:S01]  /*11f10*/  MOV R138, R118 ;  /* 0x00000076008a7202 */ /* 0x000fe20000000f00 */
[----:B------:R-:W-:Y:S03]  /*11f20*/  FMUL.FTZ R23, R68, R139 ;  /* 0x0000008b44177220 */ /* 0x000fe60000410000 */
[----:B------:R-:W-:Y:S01]  /*11f30*/  FMUL.FTZ R57, R69, R173 ;  /* 0x000000ad45397220 */ /* 0x000fe20000410000 */
[----:B------:R-:W-:Y:S01]  /*11f40*/  MOV R118, R62 ;  /* 0x0000003e00767202 */ /* 0x000fe20000000f00 */
[----:B------:R-:W-:Y:S01]  /*11f50*/  FMUL.FTZ R62, R0, R178 ;  /* 0x000000b2003e7220 */ /* 0x000fe20000410000 */
[----:B------:R-:W-:Y:S01]  /*11f60*/  MOV R139, R91 ;  /* 0x0000005b008b7202 */ /* 0x000fe20000000f00 */
[----:B--2---:R-:W-:Y:S01]  /*11f70*/  FMUL.FTZ R20, R70, R136 ;  /* 0x0000008846147220 */ /* 0x004fe20000410000 */
[----:B------:R-:W-:Y:S01]  /*11f80*/  MOV R136, R185 ;  /* 0x000000b900887202 */ /* 0x000fe20000000f00 */
[----:B---3--:R-:W-:Y:S01]  /*11f90*/  IMAD.MOV.U32 R147, RZ, RZ, R34 ;  /* 0x000000ffff937224 */ /* 0x008fe200078e0022 */
[----:B------:R-:W-:Y:S01]  /*11fa0*/  MOV R185, R83 ;  /* 0x0000005300b97202 */ /* 0x000fe20000000f00 */
[----:B------:R-:W-:Y:S01]  /*11fb0*/  FMUL.FTZ R34, R68, R150 ;  /* 0x0000009644227220 */ /* 0x000fe20000410000 */
[----:B------:R-:W2:Y:S02]  /*11fc0*/  LDSM.16.MT88.4 R80, [R226+0x100] ;  /* 0x00010000e250783b */ /* 0x000ea40000004200 */
[-C--:B-1----:R-:W-:Y:S08]  /*11fd0*/  HMMA.16816.F32 R20, R76, R36.reuse, R20 ;  /* 0x000000244c14723c */ /* 0x082ff00000001814 */
        /* <DEDUP_REMOVED lines=9> */
[C---:B-1----:R-:W-:Y:S07]  /*12070*/  FMUL.FTZ R36, R70.reuse, R152 ;  /* 0x0000009846247220 */ /* 0x042fee0000410000 */
[-C--:B------:R-:W-:Y:S08]  /*12080*/  HMMA.16816.F32 R36, R76, R52.reuse, R36 ;  /* 0x000000344c24723c */ /* 0x080ff00000001824 */
[C---:B------:R-:W-:Y:S07]  /*12090*/  HMMA.16816.F32 R40, R64.reuse, R52, R40 ;  /* 0x000000344028723c */ /* 0x040fee0000001828 */
[----:B------:R-:W-:Y:S01]  /*120a0*/  FFMA.FTZ R52, R209, c[0x0][0x2d0], -R96 ;  /* 0x0000b400d1347a23 */ /* 0x000fe20000010860 */
[-C--:B------:R-:W-:Y:S03]  /*120b0*/  HMMA.16816.F32 R44, R64, R54.reuse, R44 ;  /* 0x00000036402c723c */ /* 0x080fe6000000182c */
[----:B------:R1:W3:Y:S01]  /*120c0*/  MUFU.EX2 R88, R52 ;  /* 0x0000003400587308 */ /* 0x0002e20000000800 */
[----:B------:R-:W-:Y:S04]  /*120d0*/  FMUL.FTZ R53, R70, R169 ;  /* 0x000000a946357220 */ /* 0x000fe80000410000 */
[C---:B------:R-:W-:Y:S07]  /*120e0*/  HMMA.16816.F32 R48, R76.reuse, R54, R48 ;  /* 0x000000364c30723c */ /* 0x040fee0000001830 */
[C---:B------:R-:W-:Y:S02]  /*120f0*/  FMUL.FTZ R54, R68.reuse, R170 ;  /* 0x000000aa44367220 */ /* 0x040fe40000410000 */
[----:B------:R-:W-:Y:S03]  /*12100*/  FMUL.FTZ R55, R68, R171 ;  /* 0x000000ab44377220 */ /* 0x000fe60000410000 */
[C---:B-1----:R-:W-:Y:S07]  /*12110*/  FMUL.FTZ R52, R70.reuse, R168 ;  /* 0x000000a846347220 */ /* 0x042fee0000410000 */
[-C--:B--2---:R-:W-:Y:S08]  /*12120*/  HMMA.16816.F32 R52, R76, R80.reuse, R52 ;  /* 0x000000504c34723c */ /* 0x084ff00000001834 */
        /* <DEDUP_REMOVED lines=18> */
[----:B---3--:R-:W-:Y:S02]  /*12250*/  MOV R214, R88 ;  /* 0x0000005800d67202 */ /* 0x008fe40000000f00 */
        /* <DEDUP_REMOVED lines=9> */
[----:B------:R-:W-:Y:S02]  /*122f0*/  MOV R134, R131 ;  /* 0x0000008300867202 */ /* 0x000fe40000000f00 */
[----:B------:R-:W-:Y:S02]  /*12300*/  MOV R131, R130 ;  /* 0x0000008200837202 */ /* 0x000fe40000000f00 */
[----:B------:R-:W-:Y:S01]  /*12310*/  MOV R130, R125 ;  /* 0x0000007d00827202 */ /* 0x000fe20000000f00 */
[----:B------:R-:W-:Y:S01]  /*12320*/  IMAD.MOV.U32 R150, RZ, RZ, R134 ;  /* 0x000000ffff967224 */ /* 0x000fe200078e0086 */
[----:B------:R-:W-:Y:S02]  /*12330*/  MOV R125, R198 ;  /* 0x000000c6007d7202 */ /* 0x000fe40000000f00 */
[----:B------:R-:W-:Y:S01]  /*12340*/  MOV R198, R92 ;  /* 0x0000005c00c67202 */ /* 0x000fe20000000f00 */
[----:B------:R-:W-:Y:S01]  /*12350*/  FFMA.FTZ R92, R219, c[0x0][0x2d0], -R107 ;  /* 0x0000b400db5c7a23 */ /* 0x000fe2000001086b */
[----:B------:R-:W-:Y:S02]  /*12360*/  MOV R134, R131 ;  /* 0x0000008300867202 */ /* 0x000fe40000000f00 */
[----:B------:R-:W-:Y:S01]  /*12370*/  MOV R219, R148 ;  /* 0x0000009400db7202 */ /* 0x000fe20000000f00 */
[----:B------:R3:W-:Y:S01]  /*12380*/  MUFU.EX2 R210, R92 ;  /* 0x0000005c00d27308 */ /* 0x0007e20000000800 */
[----:B------:R-:W-:Y:S02]  /*12390*/  MOV R148, R147 ;  /* 0x0000009300947202 */ /* 0x000fe40000000f00 */
[----:B------:R-:W-:Y:S02]  /*123a0*/  MOV R147, R132 ;  /* 0x0000008400937202 */ /* 0x000fe40000000f00 */
[----:B------:R-:W-:Y:S02]  /*123b0*/  MOV R132, R125 ;  /* 0x0000007d00847202 */ /* 0x000fe40000000f00 */
[----:B------:R-:W-:Y:S02]  /*123c0*/  MOV R125, R189 ;  /* 0x000000bd007d7202 */ /* 0x000fe40000000f00 */
[----:B-1----:R-:W-:Y:S02]  /*123d0*/  F2FP.PACK_AB R80, R138, R121 ;  /* 0x000000798a50723e */ /* 0x002fe400000000ff */
[----:B------:R-:W-:Y:S02]  /*123e0*/  MOV R189, R93 ;  /* 0x0000005d00bd7202 */ /* 0x000fe40000000f00 */
[----:B------:R-:W-:Y:S02]  /*123f0*/  MOV R131, R191 ;  /* 0x000000bf00837202 */ /* 0x000fe40000000f00 */
[----:B------:R-:W-:Y:S01]  /*12400*/  MOV R191, R202 ;  /* 0x000000ca00bf7202 */ /* 0x000fe20000000f00 */
[C---:B------:R-:W-:Y:S04]  /*12410*/  HMMA.16816.F32 R8, R80.reuse, R84, R8 ;  /* 0x000000545008723c */ /* 0x040fe80000001808 */
[----:B------:R-:W-:Y:S03]  /*12420*/  MOV R202, R94 ;  /* 0x0000005e00ca7202 */ /* 0x000fe60000000f00 */
[--C-:B------:R-:W-:Y:S01]  /*12430*/  FFMA.FTZ R84, R212, c[0x0][0x2d0], -R105.reuse ;  /* 0x0000b400d4547a23 */ /* 0x100fe20000010869 */
[-C--:B------:R-:W-:Y:S03]  /*12440*/  HMMA.16816.F32 R12, R80, R86.reuse, R12 ;  /* 0x00000056500c723c */ /* 0x080fe6000000180c */
[----:B------:R1:W-:Y:S01]  /*12450*/  MUFU.EX2 R208, R84 ;  /* 0x0000005400d07308 */ /* 0x0003e20000000800 */
[----:B------:R-:W-:Y:S02]  /*12460*/  MOV R212, R133 ;  /* 0x0000008500d47202 */ /* 0x000fe40000000f00 */
[----:B------:R-:W-:Y:S02]  /*12470*/  MOV R133, R130 ;  /* 0x0000008200857202 */ /* 0x000fe40000000f00 */
[C---:B------:R-:W-:Y:S04]  /*12480*/  HMMA.16816.F32 R16, R76.reuse, R86, R16 ;  /* 0x000000564c10723c */ /* 0x040fe80000001810 */
[----:B------:R-:W-:Y:S02]  /*12490*/  MOV R130, R197 ;  /* 0x000000c500827202 */ /* 0x000fe40000000f00 */
[----:B------:R-:W-:Y:S02]  /*124a0*/  MOV R197, R95 ;  /* 0x0000005f00c57202 */ /* 0x000fe40000000f00 */
[-C--:B--2---:R-:W-:Y:S01]  /*124b0*/  HMMA.16816.F32 R20, R76, R88.reuse, R20 ;  /* 0x000000584c14723c */ /* 0x084fe20000001814 */
[----:B---3--:R-:W2:Y:S07]  /*124c0*/  LDSM.16.MT88.4 R92, [R225+0x900] ;  /* 0x00090000e15c783b */ /* 0x008eae0000004200 */
[C---:B------:R-:W-:Y:S04]  /*124d0*/  HMMA.16816.F32 R24, R80.reuse, R88, R24 ;  /* 0x000000585018723c */ /* 0x040fe80000001818 */
[----:B-1----:R-:W-:Y:S01]  /*124e0*/  FFMA.FTZ R84, R213, c[0x0][0x2d0], -R105 ;  /* 0x0000b400d5547a23 */ /* 0x002fe20000010869 */
[----:B------:R-:W-:Y:S02]  /*124f0*/  MOV R213, R151 ;  /* 0x0000009700d57202 */ /* 0x000fe40000000f00 */
[----:B------:R-:W-:Y:S01]  /*12500*/  FFMA.FTZ R88, R221, c[0x0][0x2d0], -R96 ;  /* 0x0000b400dd587a23 */ /* 0x000fe20000010860 */
[-C--:B------:R-:W-:Y:S01]  /*12510*/  HMMA.16816.F32 R28, R80, R90.reuse, R28 ;  /* 0x0000005a501c723c */ /* 0x080fe2000000181c */
[----:B------:R1:W-:Y:S03]  /*12520*/  MUFU.EX2 R209, R84 ;  /* 0x0000005400d17308 */ /* 0x0003e60000000800 */
[----:B------:R-:W-:Y:S04]  /*12530*/  MOV R221, R149 ;  /* 0x0000009500dd7202 */ /* 0x000fe80000000f00 */
[C---:B------:R-:W-:Y:S03]  /*12540*/  HMMA.16816.F32 R32, R76.reuse, R90, R32 ;  /* 0x0000005a4c20723c */ /* 0x040fe60000001820 */
[----:B------:R3:W-:Y:S05]  /*12550*/  MUFU.EX2 R153, R88 ;  /* 0x0000005800997308 */ /* 0x0007ea0000000800 */
[-C--:B--2---:R-:W-:Y:S04]  /*12560*/  HMMA.16816.F32 R36, R76, R92.reuse, R36 ;  /* 0x0000005c4c24723c */ /* 0x084fe80000001824 */
[----:B-1----:R-:W-:Y:S01]  /*12570*/  FFMA.FTZ R84, R215, c[0x0][0x2d0], -R107 ;  /* 0x0000b400d7547a23 */ /* 0x002fe2000001086b */
[----:B------:R-:W-:Y:S01]  /*12580*/  MOV R215, R147 ;  /* 0x0000009300d77202 */ /* 0x000fe20000000f00 */
[----:B------:R-:W-:Y:S01]  /*12590*/  IMAD.MOV.U32 R147, RZ, RZ, R134 ;  /* 0x000000ffff937224 */ /* 0x000fe200078e0086 */
[----:B------:R-:W-:Y:S01]  /*125a0*/  MOV R134, R133 ;  /* 0x0000008500867202 */ /* 0x000fe20000000f00 */
[C---:B------:R-:W-:Y:S04]  /*125b0*/  HMMA.16816.F32 R40, R80.reuse, R92, R40 ;  /* 0x0000005c5028723c */ /* 0x040fe80000001828 */
[----:B------:R-:W-:Y:S01]  /*125c0*/  MOV R133, R132 ;  /* 0x0000008400857202 */ /* 0x000fe20000000f00 */
[--C-:B---3--:R-:W-:Y:S01]  /*125d0*/  FFMA.FTZ R88, R220, c[0x0][0x2d0], -R96.reuse ;  /* 0x0000b400dc587a23 */ /* 0x108fe20000010860 */
[----:B------:R-:W-:Y:S01]  /*125e0*/  MOV R132, R131 ;  /* 0x0000008300847202 */ /* 0x000fe20000000f00 */
[--C-:B------:R-:W-:Y:S01]  /*125f0*/  FFMA.FTZ R92, R250, c[0x0][0x2d0], -R96.reuse ;  /* 0x0000b400fa5c7a23 */ /* 0x100fe20000010860 */
[-C--:B------:R-:W-:Y:S01]  /*12600*/  HMMA.16816.F32 R44, R80, R94.reuse, R44 ;  /* 0x0000005e502c723c */ /* 0x080fe2000000182c */
[----:B------:R1:W-:Y:S03]  /*12610*/  MUFU.EX2 R159, R88 ;  /* 0x00000058009f7308 */ /* 0x0003e60000000800 */
[----:B------:R-:W-:Y:S02]  /*12620*/  MOV R131, R130 ;  /* 0x0000008200837202 */ /* 0x000fe40000000f00 */
[----:B------:R-:W-:Y:S02]  /*12630*/  MOV R130, R125 ;  /* 0x0000007d00827202 */ /* 0x000fe40000000f00 */
[C---:B------:R-:W-:Y:S04]  /*12640*/  HMMA.16816.F32 R48, R76.reuse, R94, R48 ;  /* 0x0000005e4c30723c */ /* 0x040fe80000001830 */
[----:B------:R-:W-:Y:S02]  /*12650*/  MOV R125, R197 ;  /* 0x000000c5007d7202 */ /* 0x000fe40000000f00 */
[----:B------:R-:W-:Y:S02]  /*12660*/  MOV R197, R202 ;  /* 0x000000ca00c57202 */ /* 0x000fe40000000f00 */
[----:B------:R2:W-:Y:S01]  /*12670*/  MUFU.EX2 R202, R84 ;  /* 0x0000005400ca7308 */ /* 0x0005e20000000800 */
[----:B------:R-:W-:Y:S03]  /*12680*/  MOV R220, R148 ;  /* 0x0000009400dc7202 */ /* 0x000fe60000000f00 */
[----:B------:R-:W-:Y:S01]  /*12690*/  MOV R250, R128 ;  /* 0x0000008000fa7202 */ /* 0x000fe20000000f00 */
[----:B-1----:R-:W-:Y:S01]  /*126a0*/  FFMA.FTZ R88, R223, c[0x0][0x2d0], -R3 ;  /* 0x0000b400df587a23 */ /* 0x002fe20000010803 */
[----:B------:R-:W-:Y:S02]  /*126b0*/  MOV R223, R135 ;  /* 0x0000008700df7202 */ /* 0x000fe40000000f00 */
[----:B------:R-:W-:Y:S02]  /*126c0*/  MOV R135, R198 ;  /* 0x000000c600877202 */ /* 0x000fe40000000f00 */
[----:B------:R1:W-:Y:S01]  /*126d0*/  MUFU.EX2 R152, R88 ;  /* 0x0000005800987308 */ /* 0x0003e20000000800 */
[----:B--2---:R-:W-:Y:S01]  /*126e0*/  FFMA.FTZ R84, R216, c[0x0][0x2d0], -R107 ;  /* 0x0000b400d8547a23 */ /* 0x004fe2000001086b */
[----:B------:R-:W-:Y:S08]  /*126f0*/  MOV R216, R150 ;  /* 0x0000009600d87202 */ /* 0x000ff00000000f00 */
[----:B------:R2:W-:Y:S01]  /*12700*/  MUFU.EX2 R203, R84 ;  /* 0x0000005400cb7308 */ /* 0x0005e20000000800 */
[----:B-1----:R-:W-:Y:S01]  /*12710*/  FFMA.FTZ R88, R246, c[0x0][0x2d0], -R3 ;  /* 0x0000b400f6587a23 */ /* 0x002fe20000010803 */
[----:B------:R-:W-:Y:S02]  /*12720*/  MOV R246, R134 ;  /* 0x0000008600f67202 */ /* 0x000fe40000000f00 */
[----:B------:R-:W-:Y:S06]  /*12730*/  MOV R134, R133 ;  /* 0x0000008500867202 */ /* 0x000fec0000000f00 */
[----:B------:R1:W3:Y:S01]  /*12740*/  MUFU.EX2 R158, R88 ;  /* 0x00000058009e7308 */ /* 0x0002e20000000800 */
[----:B------:R-:W-:Y:S01]  /*12750*/  MOV R133, R132 ;  /* 0x0000008400857202 */ /* 0x000fe20000000f00 */
[----:B------:R-:W-:Y:S01]  /*12760*/  IMAD.MOV.U32 R132, RZ, RZ, R131 ;  /* 0x000000ffff847224 */ /* 0x000fe200078e0083 */
[----:B------:R-:W-:Y:S02]  /*12770*/  MOV R131, R130 ;  /* 0x0000008200837202 */ /* 0x000fe40000000f00 */
[----:B------:R-:W-:Y:S02]  /*12780*/  MOV R130, R125 ;  /* 0x0000007d00827202 */ /* 0x000fe40000000f00 */
[----:B------:R-:W-:Y:S02]  /*12790*/  MOV R125, R197 ;  /* 0x000000c5007d7202 */ /* 0x000fe40000000f00 */
[----:B------:R-:W-:Y:S01]  /*127a0*/  MOV R197, R189 ;  /* 0x000000bd00c57202 */ /* 0x000fe20000000f00 */
[----:B--2---:R-:W2:Y:S01]  /*127b0*/  LDSM.16.MT88.4 R84, [R226+0x900] ;  /* 0x00090000e254783b */ /* 0x004ea20000004200 */
[----:B------:R-:W-:Y:S02]  /*127c0*/  MOV R189, R200 ;  /* 0x000000c800bd7202 */ /* 0x000fe40000000f00 */
[----:B------:R4:W-:Y:S01]  /*127d0*/  MUFU.EX2 R200, R92 ;  /* 0x0000005c00c87308 */ /* 0x0009e20000000800 */
[----:B-1----:R-:W-:Y:S01]  /*127e0*/  FFMA.FTZ R88, R222, c[0x0][0x2d0], -R96 ;  /* 0x0000b400de587a23 */ /* 0x002fe20000010860 */
[----:B------:R-:W-:Y:S08]  /*127f0*/  MOV R222, R129 ;  /* 0x0000008100de7202 */ /* 0x000ff00000000f00 */
[----:B------:R1:W1:Y:S01]  /*12800*/  MUFU.EX2 R157, R88 ;  /* 0x00000058009d7308 */ /* 0x0002620000000800 */
[--C-:B----4-:R-:W-:Y:S01]  /*12810*/  FFMA.FTZ R92, R252, c[0x0][0x2d0], -R3.reuse ;  /* 0x0000b400fc5c7a23 */ /* 0x110fe20000010803 */
[----:B------:R-:W-:Y:S08]  /*12820*/  MOV R252, R127 ;  /* 0x0000007f00fc7202 */ /* 0x000ff00000000f00 */
[----:B------:R4:W-:Y:S01]  /*12830*/  MUFU.EX2 R156, R92 ;  /* 0x0000005c009c7308 */ /* 0x0009e20000000800 */
[-C--:B--2---:R-:W-:Y:S01]  /*12840*/  HMMA.16816.F32 R52, R76, R84.reuse, R52 ;  /* 0x000000544c34723c */ /* 0x084fe20000001834 */
[----:B-1----:R-:W1:Y:S07]  /*12850*/  LDSM.16.MT88.4 R88, [R224+0x1100] ;  /* 0x00110000e058783b */ /* 0x002e6e0000004200 */
[C---:B------:R-:W-:Y:S07]  /*12860*/  HMMA.16816.F32 R56, R80.reuse, R84, R56 ;  /* 0x000000545038723c */ /* 0x040fee0000001838 */
[----:B------:R-:W-:Y:S01]  /*12870*/  FFMA.FTZ R84, R134, c[0x0][0x2d0], -R3 ;  /* 0x0000b40086547a23 */ /* 0x000fe20000010803 */
[-C--:B------:R-:W-:Y:S03]  /*12880*/  HMMA.16816.F32 R60, R80, R86.reuse, R60 ;  /* 0x00000056503c723c */ /* 0x080fe6000000183c */
[----:B------:R2:W1:Y:S01]  /*12890*/  MUFU.EX2 R163, R84 ;  /* 0x0000005400a37308 */ /* 0x0004620000000800 */
[----:B------:R-:W-:Y:S02]  /*128a0*/  MOV R134, R133 ;  /* 0x0000008500867202 */ /* 0x000fe40000000f00 */
[----:B------:R-:W-:Y:S01]  /*128b0*/  MOV R133, R132 ;  /* 0x0000008400857202 */ /* 0x000fe20000000f00 */
[----:B------:R-:W-:Y:S01]  /*128c0*/  FFMA.FTZ R80, R243, c[0x0][0x2d0], -R105 ;  /* 0x0000b400f3507a23 */ /* 0x000fe20000010869 */
[----:B------:R-:W-:Y:S04]  /*128d0*/  HMMA.16816.F32 R64, R76, R86, R64 ;  /* 0x000000564c40723c */ /* 0x000fe80000001840 */
[----:B------:R-:W-:Y:S01]  /*128e0*/  MOV R132, R131 ;  /* 0x0000008300847202 */ /* 0x000fe20000000f00 */
[----:B------:R1:W-:Y:S01]  /*128f0*/  MUFU.EX2 R162, R80 ;  /* 0x0000005000a27308 */ /* 0x0003e20000000800 */
[----:B------:R-:W-:Y:S01]  /*12900*/  MOV R131, R130 ;  /* 0x0000008200837202 */ /* 0x000fe20000000f00 */
[----:B----4-:R-:W-:Y:S01]  /*12910*/  FFMA.FTZ R92, R134, c[0x0][0x2d0], -R107 ;  /* 0x0000b400865c7a23 */ /* 0x010fe2000001086b */
[----:B------:R-:W-:Y:S04]  /*12920*/  MOV R130, R125 ;  /* 0x0000007d00827202 */ /* 0x000fe80000000f00 */
[----:B------:R-:W-:Y:S01]  /*12930*/  MOV R125, R197 ;  /* 0x000000c5007d7202 */ /* 0x000fe20000000f00 */
[----:B------:R-:W-:Y:S01]  /*12940*/  IMAD.MOV.U32 R148, RZ, RZ, R130 ;  /* 0x000000ffff947224 */ /* 0x000fe200078e0082 */
[----:B------:R-:W-:Y:S01]  /*12950*/  MOV R197, R189 ;  /* 0x000000bd00c57202 */ /* 0x000fe20000000f00 */
[----:B------:R4:W-:Y:S01]  /*12960*/  MUFU.EX2 R161, R92 ;  /* 0x0000005c00a17308 */ /* 0x0009e20000000800 */
[----:B------:R-:W-:Y:S02]  /*12970*/  MOV R189, R188 ;  /* 0x000000bc00bd7202 */ /* 0x000fe40000000f00 */
[----:B------:R-:W-:Y:S01]  /*12980*/  MOV R188, R199 ;  /* 0x000000c700bc7202 */ /* 0x000fe20000000f00 */
[----:B--2---:R-:W2:Y:S01]  /*12990*/  LDSM.16.MT88.4 R84, [R227+0x1100] ;  /* 0x00110000e354783b */ /* 0x004ea20000004200 */
[----:B------:R-:W-:Y:S02]  /*129a0*/  F2FP.PACK_AB R76, R220, R246 ;  /* 0x000000f6dc4c723e */ /* 0x000fe400000000ff */
[----:B------:R-:W-:Y:S02]  /*129b0*/  F2FP.PACK_AB R77, R147, R223 ;  /* 0x000000df934d723e */ /* 0x000fe400000000ff */
[----:B------:R-:W-:Y:S02]  /*129c0*/  F2FP.PACK_AB R78, R219, R216 ;  /* 0x000000d8db4e723e */ /* 0x000fe400000000ff */
[----:B------:R-:W-:Y:S02]  /*129d0*/  F2FP.PACK_AB R79, R218, R215 ;  /* 0x000000d7da4f723e */ /* 0x000fe400000000ff */
[----:B------:R-:W-:Y:S01]  /*129e0*/  F2FP.PACK_AB R81, R221, R144 ;  /* 0x00000090dd51723e */ /* 0x000fe200000000ff */
[----:B-1----:R-:W-:Y:S01]  /*129f0*/  FFMA.FTZ R80, R249, c[0x0][0x2d0], -R105 ;  /* 0x0000b400f9507a23 */ /* 0x002fe20000010869 */
[----:B------:R-:W-:Y:S02]  /*12a00*/  F2FP.PACK_AB R82, R214, R213 ;  /* 0x000000d5d652723e */ /* 0x000fe400000000ff */
[----:B------:R-:W-:Y:S01]  /*12a10*/  F2FP.PACK_AB R83, R217, R212 ;  /* 0x000000d4d953723e */ /* 0x000fe200000000ff */
[-C--:B------:R-:W-:Y:S01]  /*12a20*/  HMMA.16816.F32 R4, R76, R88.reuse, R4 ;  /* 0x000000584c04723c */ /* 0x080fe20000001804 */
[----:B------:R1:W-:Y:S02]  /*12a30*/  MUFU.EX2 R199, R80 ;  /* 0x0000005000c77308 */ /* 0x0003e40000000800 */
[----:B------:R-:W-:Y:S02]  /*12a40*/  MOV R130, R197 ;  /* 0x000000c500827202 */ /* 0x000fe40000000f00 */
[----:B------:R-:W-:Y:S01]  /*12a50*/  MOV R134, R194 ;  /* 0x000000c200867202 */ /* 0x000fe20000000f00 */
[----:B----4-:R-:W4:Y:S01]  /*12a60*/  LDSM.16.MT88.4 R92, [R225+0x1100] ;  /* 0x00110000e15c783b */ /* 0x010f220000004200 */
[----:B------:R-:W-:Y:S02]  /*12a70*/  MOV R149, R131 ;  /* 0x0000008300957202 */ /* 0x000fe40000000f00 */
[----:B------:R-:W-:Y:S03]  /*12a80*/  MOV R131, R125 ;  /* 0x0000007d00837202 */ /* 0x000fe60000000f00 */
[----:B------:R-:W-:Y:S02]  /*12a90*/  MOV R125, R196 ;  /* 0x000000c4007d7202 */ /* 0x000fe40000000f00 */
[----:B------:R-:W-:Y:S02]  /*12aa0*/  MOV R243, R126 ;  /* 0x0000007e00f37202 */ /* 0x000fe40000000f00 */
[----:B-1----:R-:W-:Y:S07]  /*12ab0*/  F2FP.PACK_AB R80, R145, R146 ;  /* 0x000000929150723e */ /* 0x002fee00000000ff */
[C---:B------:R-:W-:Y:S07]  /*12ac0*/  HMMA.16816.F32 R8, R80.reuse, R88, R8 ;  /* 0x000000585008723c */ /* 0x040fee0000001808 */
[----:B------:R-:W-:Y:S01]  /*12ad0*/  FFMA.FTZ R88, R133, c[0x0][0x2d0], -R107 ;  /* 0x0000b40085587a23 */ /* 0x000fe2000001086b */
[-C--:B------:R-:W-:Y:S03]  /*12ae0*/  HMMA.16816.F32 R12, R80, R90.reuse, R12 ;  /* 0x0000005a500c723c */ /* 0x080fe6000000180c */
[----:B------:R1:W-:Y:S01]  /*12af0*/  MUFU.EX2 R198, R88 ;  /* 0x0000005800c67308 */ /* 0x0003e20000000800 */
[----:B------:R-:W-:Y:S02]  /*12b00*/  MOV R133, R187 ;  /* 0x000000bb00857202 */ /* 0x000fe40000000f00 */
[----:B------:R-:W-:Y:S02]  /*12b10*/  MOV R187, R195 ;  /* 0x000000c300bb7202 */ /* 0x000fe40000000f00 */
[C---:B------:R-:W-:Y:S08]  /*12b20*/  HMMA.16816.F32 R16, R76.reuse, R90, R16 ;  /* 0x0000005a4c10723c */ /* 0x040ff00000001810 */
[-C--:B--2---:R-:W-:Y:S08]  /*12b30*/  HMMA.16816.F32 R20, R76, R84.reuse, R20 ;  /* 0x000000544c14723c */ /* 0x084ff00000001814 */
[C---:B------:R-:W-:Y:S04]  /*12b40*/  HMMA.16816.F32 R24, R80.reuse, R84, R24 ;  /* 0x000000545018723c */ /* 0x040fe80000001818 */
[----:B-1----:R-:W-:Y:S03]  /*12b50*/  FFMA.FTZ R88, R247, c[0x0][0x2d0], -R105 ;  /* 0x0000b400f7587a23 */ /* 0x002fe60000010869 */
[----:B------:R-:W-:Y:S01]  /*12b60*/  FFMA.FTZ R84, R251, c[0x0][0x2d0], -R107 ;  /* 0x0000b400fb547a23 */ /* 0x000fe2000001086b */
[-C--:B------:R-:W-:Y:S01]  /*12b70*/  HMMA.16816.F32 R28, R80, R86.reuse, R28 ;  /* 0x00000056501c723c */ /* 0x080fe2000000181c */
[----:B------:R1:W-:Y:S07]  /*12b80*/  MUFU.EX2 R197, R88 ;  /* 0x0000005800c57308 */ /* 0x0003ee0000000800 */
[C---:B------:R-:W-:Y:S03]  /*12b90*/  HMMA.16816.F32 R32, R76.reuse, R86, R32 ;  /* 0x000000564c20723c */ /* 0x040fe60000001820 */
[----:B------:R2:W-:Y:S05]  /*12ba0*/  MUFU.EX2 R194, R84 ;  /* 0x0000005400c27308 */ /* 0x0005ea0000000800 */
[-C--:B----4-:R-:W-:Y:S08]  /*12bb0*/  HMMA.16816.F32 R36, R76, R92.reuse, R36 ;  /* 0x0000005c4c24723c */ /* 0x090ff00000001824 */
[C---:B------:R-:W-:Y:S04]  /*12bc0*/  HMMA.16816.F32 R40, R80.reuse, R92, R40 ;  /* 0x0000005c5028723c */ /* 0x040fe80000001828 */
[----:B-1----:R-:W-:Y:S03]  /*12bd0*/  FFMA.FTZ R88, R244, c[0x0][0x2d0], -R105 ;  /* 0x0000b400f4587a23 */ /* 0x002fe60000010869 */
[--C-:B------:R-:W-:Y:S01]  /*12be0*/  FFMA.FTZ R92, R190, c[0x0][0x2d0], -R96.reuse ;  /* 0x0000b400be5c7a23 */ /* 0x100fe20000010860 */
[-C--:B------:R-:W-:Y:S01]  /*12bf0*/  HMMA.16816.F32 R44, R80, R94.reuse, R44 ;  /* 0x0000005e502c723c */ /* 0x080fe2000000182c */
[----:B------:R1:W-:Y:S03]  /*12c00*/  MUFU.EX2 R196, R88 ;  /* 0x0000005800c47308 */ /* 0x0003e60000000800 */
[--C-:B--2---:R-:W-:Y:S01]  /*12c10*/  FFMA.FTZ R84, R149, c[0x0][0x2d0], -R96.reuse ;  /* 0x0000b40095547a23 */ /* 0x104fe20000010860 */
        /* <DEDUP_REMOVED lines=8> */
[----:B------:R-:W-:Y:S08]  /*12ca0*/  MOV R134, R193 ;  /* 0x000000c100867202 */ /* 0x000ff00000000f00 */
[----:B------:R2:W-:Y:S01]  /*12cb0*/  MUFU.EX2 R193, R84 ;  /* 0x0000005400c17308 */ /* 0x0005e20000000800 */
[--C-:B----4-:R-:W-:Y:S02]  /*12cc0*/  FFMA.FTZ R92, R148, c[0x0][0x2d0], -R96.reuse ;  /* 0x0000b400945c7a23 */ /* 0x110fe40000010860 */
[----:B------:R-:W4:Y:S07]  /*12cd0*/  LDL.LU R148, [R1+0x28] ;  /* 0x0000280001947983 */ /* 0x000f2e0000300800 */
[----:B------:R3:W-:Y:S01]  /*12ce0*/  MUFU.EX2 R171, R92 ;  /* 0x0000005c00ab7308 */ /* 0x0007e20000000800 */
[----:B-1----:R-:W1:Y:S09]  /*12cf0*/  LDSM.16.MT88.4 R88, [R226+0x1100] ;  /* 0x00110000e258783b */ /* 0x002e720000004200 */
[----:B------:R-:W-:Y:S01]  /*12d00*/  MUFU.EX2 R106, R106 ;  /* 0x0000006a006a7308 */ /* 0x000fe20000000800 */
[----:B--2---:R-:W-:Y:S01]  /*12d10*/  FFMA.FTZ R84, R133, c[0x0][0x2d0], -R3 ;  /* 0x0000b40085547a23 */ /* 0x004fe20000010803 */
[----:B------:R-:W-:Y:S08]  /*12d20*/  MOV R133, R192 ;  /* 0x000000c000857202 */ /* 0x000ff00000000f00 */
[----:B------:R2:W-:Y:S01]  /*12d30*/  MUFU.EX2 R192, R84 ;  /* 0x0000005400c07308 */ /* 0x0005e20000000800 */
[----:B---3--:R-:W-:Y:S01]  /*12d40*/  FFMA.FTZ R92, R131, c[0x0][0x2d0], -R105 ;  /* 0x0000b400835c7a23 */ /* 0x008fe20000010869 */
        /* <DEDUP_REMOVED lines=17> */
[----:B------:R-:W-:Y:S03]  /*12e60*/  FFMA.FTZ R112, R204, c[0x0][0x2d0], -R96 ;  /* 0x0000b400cc707a23 */ /* 0x000fe60000010860 */
        /* <DEDUP_REMOVED lines=8> */
[----:B------:R1:W-:Y:S01]  /*12ef0*/  MUFU.EX2 R189, R92 ;  /* 0x0000005c00bd7308 */ /* 0x0003e20000000800 */
[----:B---3--:R-:W-:Y:S01]  /*12f00*/  FFMA.FTZ R80, R133, c[0x0][0x2d0], -R105 ;  /* 0x0000b40085507a23 */ /* 0x008fe20000010869 */
[----:B------:R-:W-:Y:S02]  /*12f10*/  MOV R133, R130 ;  /* 0x0000008200857202 */ /* 0x000fe40000000f00 */
[----:B------:R-:W-:Y:S06]  /*12f20*/  MOV R130, R185 ;  /* 0x000000b900827202 */ /* 0x000fec0000000f00 */
[----:B------:R3:W-:Y:S01]  /*12f30*/  MUFU.EX2 R168, R80 ;  /* 0x0000005000a87308 */ /* 0x0007e20000000800 */
[----:B------:R-:W-:Y:S01]  /*12f40*/  IMAD.MOV.U32 R151, RZ, RZ, R130 ;  /* 0x000000ffff977224 */ /* 0x000fe200078e0082 */
[----:B------:R-:W-:Y:S08]  /*12f50*/  MOV R130, R116 ;  /* 0x0000007400827202 */ /* 0x000ff00000000f00 */
[----:B------:R-:W-:Y:S01]  /*12f60*/  MUFU.EX2 R112, R112 ;  /* 0x0000007000707308 */ /* 0x000fe20000000800 */
[-C--:B-1----:R-:W-:Y:S01]  /*12f70*/  HMMA.16816.F32 R4, R76, R84.reuse, R4 ;  /* 0x000000544c04723c */ /* 0x082fe20000001804 */
[----:B------:R-:W1:Y:S02]  /*12f80*/  LDSM.16.MT88.4 R92, [R225+0x1900] ;  /* 0x00190000e15c783b */ /* 0x000e640000004200 */
[----:B---3--:R-:W-:Y:S07]  /*12f90*/  F2FP.PACK_AB R80, R159, R153 ;  /* 0x000000999f50723e */ /* 0x008fee00000000ff */
[C---:B------:R-:W-:Y:S07]  /*12fa0*/  HMMA.16816.F32 R8, R80.reuse, R84, R8 ;  /* 0x000000545008723c */ /* 0x040fee0000001808 */
[--C-:B------:R-:W-:Y:S01]  /*12fb0*/  FFMA.FTZ R84, R188, c[0x0][0x2d0], -R107.reuse ;  /* 0x0000b400bc547a23 */ /* 0x100fe2000001086b */
[-C--:B------:R-:W-:Y:S03]  /*12fc0*/  HMMA.16816.F32 R12, R80, R86.reuse, R12 ;  /* 0x00000056500c723c */ /* 0x080fe6000000180c */
[----:B------:R3:W-:Y:S05]  /*12fd0*/  MUFU.EX2 R188, R84 ;  /* 0x0000005400bc7308 */ /* 0x0007ea0000000800 */
[C---:B------:R-:W-:Y:S08]  /*12fe0*/  HMMA.16816.F32 R16, R76.reuse, R86, R16 ;  /* 0x000000564c10723c */ /* 0x040ff00000001810 */
[-C--:B--2---:R-:W-:Y:S08]  /*12ff0*/  HMMA.16816.F32 R20, R76, R88.reuse, R20 ;  /* 0x000000584c14723c */ /* 0x084ff00000001814 */
[C---:B------:R-:W-:Y:S04]  /*13000*/  HMMA.16816.F32 R24, R80.reuse, R88, R24 ;  /* 0x000000585018723c */ /* 0x040fe80000001818 */
[--C-:B---3--:R-:W-:Y:S01]  /*13010*/  FFMA.FTZ R84, R125, c[0x0][0x2d0], -R107.reuse ;  /* 0x0000b4007d547a23 */ /* 0x108fe2000001086b */
        /* <DEDUP_REMOVED lines=14> */
[--C-:B---3--:R-:W-:Y:S02]  /*13100*/  FFMA.FTZ R88, R99, c[0x0][0x2d0], -R107.reuse ;  /* 0x0000b40063587a23 */ /* 0x108fe4000001086b */
        /* <DEDUP_REMOVED lines=13> */
[----:B---3--:R-:W-:Y:S09]  /*131e0*/  LDSM.16.MT88.4 R92, [R227+0x2100] ;  /* 0x00210000e35c783b */ /* 0x008ff20000004200 */
[----:B------:R-:W3:Y:S01]  /*131f0*/  MUFU.EX2 R105, R105 ;  /* 0x0000006900697308 */ /* 0x000ee20000000800 */
[----:B-1----:R-:W1:Y:S09]  /*13200*/  LDSM.16.MT88.4 R84, [R226+0x1900] ;  /* 0x00190000e254783b */ /* 0x002e720000004200 */
[----:B------:R-:W4:Y:S01]  /*13210*/  MUFU.EX2 R107, R107 ;  /* 0x0000006b006b7308 */ /* 0x000f220000000800 */
[--C-:B------:R-:W-:Y:S01]  /*13220*/  FFMA.FTZ R88, R133, c[0x0][0x2d0], -R96.reuse ;  /* 0x0000b40085587a23 */ /* 0x100fe20000010860 */
[----:B------:R-:W-:Y:S01]  /*13230*/  MOV R133, R110 ;  /* 0x0000006e00857202 */ /* 0x000fe20000000f00 */
[--C-:B------:R-:W-:Y:S07]  /*13240*/  FFMA.FTZ R110, R205, c[0x0][0x2d0], -R96.reuse ;  /* 0x0000b400cd6e7a23 */ /* 0x100fee0000010860 */
[----:B------:R1:W-:Y:S01]  /*13250*/  MUFU.EX2 R173, R88 ;  /* 0x0000005800ad7308 */ /* 0x0003e20000000800 */
[----:B---3--:R-:W-:Y:S09]  /*13260*/  F2FP.PACK_AB R182, R105, R104 ;  /* 0x0000006869b6723e */ /* 0x008ff200000000ff */
[----:B------:R-:W3:Y:S01]  /*13270*/  MUFU.EX2 R113, R113 ;  /* 0x0000007100717308 */ /* 0x000ee20000000800 */
[----:B----4-:R-:W-:Y:S09]  /*13280*/  F2FP.PACK_AB R183, R107, R106 ;  /* 0x0000006a6bb7723e */ /* 0x010ff200000000ff */
[----:B------:R-:W-:Y:S01]  /*13290*/  MUFU.EX2 R111, R111 ;  /* 0x0000006f006f7308 */ /* 0x000fe20000000800 */
[-C--:B-1----:R-:W-:Y:S03]  /*132a0*/  HMMA.16816.F32 R52, R76, R84.reuse, R52 ;  /* 0x000000544c34723c */ /* 0x082fe60000001834 */
[--C-:B------:R-:W-:Y:S02]  /*132b0*/  FFMA.FTZ R88, R132, c[0x0][0x2d0], -R3.reuse ;  /* 0x0000b40084587a23 */ /* 0x100fe40000010803 */
[----:B------:R-:W4:Y:S04]  /*132c0*/  LDL.LU R132, [R1+0x34] ;  /* 0x0000340001847983 */ /* 0x000f280000300800 */
[----:B------:R-:W-:Y:S01]  /*132d0*/  MUFU.EX2 R110, R110 ;  /* 0x0000006e006e7308 */ /* 0x000fe20000000800 */
[C---:B------:R-:W-:Y:S01]  /*132e0*/  HMMA.16816.F32 R56, R80.reuse, R84, R56 ;  /* 0x000000545038723c */ /* 0x040fe20000001838 */
[----:B------:R-:W4:Y:S03]  /*132f0*/  LDL.LU R131, [R1+0x30] ;  /* 0x0000300001837983 */ /* 0x000f260000300800 */
[----:B---3--:R-:W-:Y:S03]  /*13300*/  F2FP.PACK_AB R178, R113, R112 ;  /* 0x0000007071b2723e */ /* 0x008fe600000000ff */
        /* <DEDUP_REMOVED lines=9> */
[----:B------:R-:W-:Y:S02]  /*133a0*/  F2FP.PACK_AB R82, R171, R190 ;  /* 0x000000beab52723e */ /* 0x000fe400000000ff */
        /* <DEDUP_REMOVED lines=10> */
[----:B------:R-:W-:Y:S01]  /*13450*/  LDSM.16.MT88.4 R148, [R227+0x3100] ;  /* 0x00310000e394783b */ /* 0x000fe20000004200 */
[----:B---3--:R-:W-:Y:S08]  /*13460*/  F2FP.PACK_AB R80, R193, R160 ;  /* 0x000000a0c150723e */ /* 0x008ff000000000ff */
[----:B------:R3:W-:Y:S01]  /*13470*/  MUFU.EX2 R116, R84 ;  /* 0x0000005400747308 */ /* 0x0007e20000000800 */
[----:B------:R-:W-:Y:S09]  /*13480*/  F2FP.PACK_AB R81, R191, R192 ;  /* 0x000000c0bf51723e */ /* 0x000ff200000000ff */
[----:B------:R-:W3:Y:S01]  /*13490*/  MUFU.EX2 R108, R108 ;  /* 0x0000006c006c7308 */ /* 0x000ee20000000800 */
[----:B-1----:R-:W1:Y:S09]  /*134a0*/  LDSM.16.MT88.4 R88, [R224+0x2100] ;  /* 0x00210000e058783b */ /* 0x002e720000004200 */
[----:B------:R-:W1:Y:S01]  /*134b0*/  MUFU.EX2 R109, R109 ;  /* 0x0000006d006d7308 */ /* 0x000e620000000800 */
[----:B---3--:R-:W3:Y:S01]  /*134c0*/  LDSM.16.MT88.4 R84, [R226+0x2100] ;  /* 0x00210000e254783b */ /* 0x008ee20000004200 */
        /* <DEDUP_REMOVED lines=17> */
[-C--:B---3--:R-:W-:Y:S08]  /*135e0*/  HMMA.16816.F32 R52, R76, R84.reuse, R52 ;  /* 0x000000544c34723c */ /* 0x088ff00000001834 */
[C---:B------:R-:W-:Y:S08]  /*135f0*/  HMMA.16816.F32 R56, R80.reuse, R84, R56 ;  /* 0x000000545038723c */ /* 0x040ff00000001838 */
[-C--:B------:R-:W-:Y:S07]  /*13600*/  HMMA.16816.F32 R60, R80, R86.reuse, R60 ;  /* 0x00000056503c723c */ /* 0x080fee000000183c */
[----:B------:R-:W-:Y:S01]  /*13610*/  F2FP.PACK_AB R80, R173, R174 ;  /* 0x000000aead50723e */ /* 0x000fe200000000ff */
[----:B------:R-:W-:Y:S01]  /*13620*/  HMMA.16816.F32 R64, R76, R86, R64 ;  /* 0x000000564c40723c */ /* 0x000fe20000001840 */
[----:B------:R-:W3:Y:S03]  /*13630*/  LDSM.16.MT88.4 R84, [R226+0x2900] ;  /* 0x00290000e254783b */ /* 0x000ee60000004200 */
[----:B------:R-:W-:Y:S02]  /*13640*/  F2FP.PACK_AB R81, R118, R172 ;  /* 0x000000ac7651723e */ /* 0x000fe400000000ff */
[----:B------:R-:W-:Y:S02]  /*13650*/  F2FP.PACK_AB R82, R116, R117 ;  /* 0x000000757452723e */ /* 0x000fe400000000ff */
[----:B------:R-:W-:Y:S04]  /*13660*/  F2FP.PACK_AB R76, R189, R168 ;  /* 0x000000a8bd4c723e */ /* 0x000fe800000000ff */
[----:B------:R-:W-:Y:S01]  /*13670*/  F2FP.PACK_AB R77, R175, R188 ;  /* 0x000000bcaf4d723e */ /* 0x000fe200000000ff */
[----:B--2---:R-:W-:Y:S01]  /*13680*/  FFMA.FTZ R68, R68, R134, R135 ;  /* 0x0000008644447223 */ /* 0x004fe20000010087 */
[----:B------:R-:W-:Y:S02]  /*13690*/  F2FP.PACK_AB R78, R186, R187 ;  /* 0x000000bbba4e723e */ /* 0x000fe400000000ff */
[----:B------:R-:W-:Y:S01]  /*136a0*/  F2FP.PACK_AB R79, R184, R185 ;  /* 0x000000b9b84f723e */ /* 0x000fe200000000ff */
[----:B------:R-:W-:Y:S01]  /*136b0*/  FADD.FTZ R68, R235, R68 ;  /* 0x00000044eb447221 */ /* 0x000fe20000010000 */
[----:B------:R-:W-:Y:S01]  /*136c0*/  F2FP.PACK_AB R83, R114, R115 ;  /* 0x000000737253723e */ /* 0x000fe200000000ff */
[----:B------:R2:W5:Y:S04]  /*136d0*/  LDL.LU R235, [R1+0x58] ;  /* 0x0000580001eb7983 */ /* 0x0005680000300800 */
[-C--:B-1----:R-:W-:Y:S08]  /*136e0*/  HMMA.16816.F32 R4, R76, R88.reuse, R4 ;  /* 0x000000584c04723c */ /* 0x082ff00000001804 */
[C---:B------:R-:W-:Y:S01]  /*136f0*/  HMMA.16816.F32 R8, R80.reuse, R88, R8 ;  /* 0x000000585008723c */ /* 0x040fe20000001808 */
[----:B------:R-:W-:Y:S07]  /*13700*/  MUFU.EX2 R88, R75 ;  /* 0x0000004b00587308 */ /* 0x000fee0000000800 */
[-C--:B------:R-:W-:Y:S03]  /*13710*/  HMMA.16816.F32 R12, R80, R90.reuse, R12 ;  /* 0x0000005a500c723c */ /* 0x080fe6000000180c */
[----:B------:R-:W1:Y:S05]  /*13720*/  MUFU.EX2 R75, R3 ;  /* 0x00000003004b7308 */ /* 0x000e6a0000000800 */
[C---:B------:R-:W-:Y:S08]  /*13730*/  HMMA.16816.F32 R16, R76.reuse, R90, R16 ;  /* 0x0000005a4c10723c */ /* 0x040ff00000001810 */
[-C--:B------:R-:W-:Y:S08]  /*13740*/  HMMA.16816.F32 R20, R76, R92.reuse, R20 ;  /* 0x0000005c4c14723c */ /* 0x080ff00000001814 */
[C---:B------:R-:W-:Y:S04]  /*13750*/  HMMA.16816.F32 R24, R80.reuse, R92, R24 ;  /* 0x0000005c5018723c */ /* 0x040fe80000001818 */
[----:B-1----:R-:W-:Y:S04]  /*13760*/  F2FP.PACK_AB R179, R75, R88 ;  /* 0x000000584bb3723e */ /* 0x002fe800000000ff */
[-C--:B------:R-:W-:Y:S04]  /*13770*/  HMMA.16816.F32 R28, R80, R94.reuse, R28 ;  /* 0x0000005e501c723c */ /* 0x080fe8000000181c */
[----:B----4-:R-:W-:Y:S02]  /*13780*/  FFMA.FTZ R70, R69, R132, R133 ;  /* 0x0000008445467223 */ /* 0x010fe40000010085 */
[----:B------:R-:W-:Y:S01]  /*13790*/  FADD.FTZ R69, R130, R74 ;  /* 0x0000004a82457221 */ /* 0x000fe20000010000 */
[----:B------:R-:W1:Y:S01]  /*137a0*/  LDSM.16.MT88.4 R132, [R224+0x3100] ;  /* 0x00310000e084783b */ /* 0x000e620000004200 */
[----:B------:R-:W-:Y:S01]  /*137b0*/  FFMA.FTZ R0, R0, R131, R201 ;  /* 0x0000008300007223 */ /* 0x000fe200000100c9 */
[C---:B------:R-:W-:Y:S04]  /*137c0*/  HMMA.16816.F32 R32, R76.reuse, R94, R32 ;  /* 0x0000005e4c20723c */ /* 0x040fe80000001820 */
        /* <DEDUP_REMOVED lines=27> */
[-C--:B---3--:R-:W-:Y:S03]  /*13980*/  HMMA.16816.F32 R52, R76, R84.reuse, R52 ;  /* 0x000000544c34723c */ /* 0x088fe60000001834 */
[----:B------:R-:W-:Y:S04]  /*13990*/  FADD.FTZ R3, R138, R69 ;  /* 0x000000458a037221 */ /* 0x000fe80000010000 */
[----:B------:R-:W-:Y:S01]  /*139a0*/  FADD.FTZ R3, R250, R3 ;  /* 0x00000003fa037221 */ /* 0x000fe20000010000 */
[C---:B------:R-:W-:Y:S08]  /*139b0*/  HMMA.16816.F32 R56, R80.reuse, R84, R56 ;  /* 0x000000545038723c */ /* 0x040ff00000001838 */
[-C--:B------:R-:W-:Y:S08]  /*139c0*/  HMMA.16816.F32 R60, R80, R86.reuse, R60 ;  /* 0x00000056503c723c */ /* 0x080ff0000000183c */
[----:B------:R-:W-:Y:S08]  /*139d0*/  HMMA.16816.F32 R64, R76, R86, R64 ;  /* 0x000000564c40723c */ /* 0x000ff00000001840 */
[-C--:B-1----:R-:W-:Y:S07]  /*139e0*/  HMMA.16816.F32 R120, R180, R132.reuse, R4 ;  /* 0x00000084b478723c */ /* 0x082fee0000001804 */
[----:B------:R-:W-:Y:S01]  /*139f0*/  FADD.FTZ R4, R139, R70 ;  /* 0x000000468b047221 */ /* 0x000fe20000010000 */
[C---:B------:R-:W-:Y:S04]  /*13a00*/  HMMA.16816.F32 R124, R176.reuse, R132, R8 ;  /* 0x00000084b07c723c */ /* 0x040fe80000001808 */
[----:B------:R-:W-:Y:S01]  /*13a10*/  FADD.FTZ R6, R137, R68 ;  /* 0x0000004489067221 */ /* 0x000fe20000010000 */
[-C--:B------:R-:W-:Y:S01]  /*13a20*/  MOV R70, R2.reuse ;  /* 0x0000000200467202 */ /* 0x080fe20000000f00 */
        /* <DEDUP_REMOVED lines=26> */
[----:B------:R-:W1:Y:S03]  /*13bd0*/  LDSM.16.MT88.4 R4, [R226+0x3100] ;  /* 0x00310000e204783b */ /* 0x000e660000004200 */
        /* <DEDUP_REMOVED lines=50> */
[----:B------:R-:W-:Y:S01]  /*13f00*/  FADD.FTZ R0, R117, R9 ;  /* 0x0000000975007221 */ /* 0x000fe20000010000 */
[----:B------:R-:W-:Y:S01]  /*13f10*/  MOV R117, R2 ;  /* 0x0000000200757202 */ /* 0x000fe20000000f00 */
[----:B------:R-:W-:Y:S01]  /*13f20*/  FADD.FTZ R4, R187, R11 ;  /* 0x0000000bbb047221 */ /* 0x000fe20000010000 */
[-C--:B------:R-:W-:Y:S03]  /*13f30*/  HMMA.16816.F32 R176, R176, R6.reuse, R60 ;  /* 0x00000006b0b0723c */ /* 0x080fe6000000183c */
[----:B------:R-:W-:Y:S01]  /*13f40*/  FADD.FTZ R9, R186, R4 ;  /* 0x00000004ba097221 */ /* 0x000fe20000010000 */
[----:B------:R-:W-:Y:S01]  /*13f50*/  MOV R2, R73 ;  /* 0x0000004900027202 */ /* 0x000fe20000000f00 */
        /* <DEDUP_REMOVED lines=26> */
[----:B-1----:R-:W-:Y:S01]  /*14100*/  MOV R3, R72 ;  /* 0x0000004800037202 */ /* 0x002fe20000000f00 */
[----:B--2--5:R-:W-:-:S05]  /*14110*/  @P0 BRA `(.L_x_664) ;  /* 0xffffac2000000947 */ /* 0x024fca000383ffff */
.L_x_663:
        /* <DEDUP_REMOVED lines=26> */
[----:B------:R-:W-:Y:S01]  /*142c0*/  FSETP.NE.FTZ.AND P2, PT, R5, RZ, PT ;  /* 0x000000ff0500720b */ /* 0x000fe20003f55000 */
[----:B------:R-:W-:Y:S01]  /*142d0*/  CS2R R2, SRZ ;  /* 0x0000000000027805 */ /* 0x000fe2000001ff00 */
[----:B----4-:R-:W-:Y:S02]  /*142e0*/  FADD.FTZ R7, R8, R7 ;  /* 0x0000000708077221 */ /* 0x010fe40000010000 */
[----:B------:R-:W-:-:S03]  /*142f0*/  FSETP.NE.FTZ.AND P1, PT, R6, RZ, PT ;  /* 0x000000ff0600720b */ /* 0x000fc60003f35000 */
[----:B------:R-:W-:-:S04]  /*14300*/  FSETP.NE.FTZ.AND P0, PT, R7, RZ, PT ;  /* 0x000000ff0700720b */ /* 0x000fc80003f15000 */
        /* <DEDUP_REMOVED lines=89> */
.L_x_643:
        /* <DEDUP_REMOVED lines=135> */
.L_x_668:
        /* <DEDUP_REMOVED lines=48> */
[--C-:B------:R-:W-:Y:S01]  /*15410*/  IMAD.MOV.U32 R2, RZ, RZ, R3.reuse ;  /* 0x000000ffff027224 */ /* 0x100fe200078e0003 */
        /* <DEDUP_REMOVED lines=145> */
.L_x_667:
        /* <DEDUP_REMOVED lines=31> */
.L_x_669:
        /* <DEDUP_REMOVED lines=13> */
[----:B------:R-:W-:Y:S01]  /*15ff0*/  ULDC.64 UR4, c[0x0][0x490] ;  /* 0x0001240000047ab9 */ /* 0x000fe20000000a00 */
[----:B------:R-:W-:Y:S01]  /*16000*/  IMAD.MOV.U32 R2, RZ, RZ, R3 ;  /* 0x000000ffff027224 */ /* 0x000fe200078e0003 */
[----:B------:R-:W-:Y:S02]  /*16010*/  UIMAD UR7, UR8, UR4, URZ ;  /* 0x00000004080772a4 */ /* 0x000fe4000f8e023f */
[----:B------:R-:W-:Y:S01]  /*16020*/  ISETP.NE.AND P0, PT, R0, 0x1, PT ;  /* 0x000000010000780c */ /* 0x000fe20003f05270 */
[----:B------:R-:W-:Y:S02]  /*16030*/  UMOV UR16, UR10 ;  /* 0x0000000a00107c82 */ /* 0x000fe40008000000 */
        /* <DEDUP_REMOVED lines=19> */
[----:B------:R-:W-:-:S05]  /*16170*/  IMAD R4, R0, c[0x0][0x48c], R4 ;  /* 0x0001230000047a24 */ /* 0x000fca00078e0204 */
[----:B------:R-:W-:Y:S02]  /*16180*/  IADD3 R0, R3, R4, RZ ;  /* 0x0000000403007210 */ /* 0x000fe40007ffe0ff */
[----:B------:R-:W-:-:S04]  /*16190*/  LEA R4, P0, R2, c[0x0][0x450], 0x2 ;  /* 0x0001140002047a11 */ /* 0x000fc800078010ff */
[----:B------:R-:W-:Y:S01]  /*161a0*/  LEA.HI.X R5, R2, c[0x0][0x454], R0, 0x2, P0 ;  /* 0x0001150002057a11 */ /* 0x000fe200000f1400 */
[----:B------:R-:W-:-:S05]  /*161b0*/  IMAD.MOV.U32 R0, RZ, RZ, -0x800000 ;  /* 0xff800000ff007424 */ /* 0x000fca00078e00ff */
[----:B------:R1:W-:Y:S03]  /*161c0*/  STG.E [R4.64], R0 ;  /* 0x0000000004007986 */ /* 0x0003e6000c10190e */
.L_x_671:
[----:B------:R-:W-:Y:S05]  /*161d0*/  BSYNC B0 ;  /* 0x0000000000007941 */ /* 0x000fea0003800000 */
.L_x_670:
        /* <DEDUP_REMOVED lines=107> */
.L_x_672:
        /* <DEDUP_REMOVED lines=15> */
.L_x_807:


//--------------------- .text._ZN7cutlass13device_kernelIN5flash19enable_sm80_to_sm89INS1_16FlashAttnFwdSm80INS1_25CollectiveMainloopFwdSm80ILi4ELi1ELb0EN4cute5tupleIJNS5_1CILi128EEENS7_ILi112EEENS7_ILi64EEEEEELi64ENS_6half_tEfNS_4arch4Sm80ELb1ELb0ELb1ELb1ELb1ELb1ELb1ELb0EEENS1_21CollectiveEpilogueFwdINS6_IJS8_SA_S9_EEENS6_IJNS7_ILi1EEESI_SI_EEESC_SE_Li128ELb1ELb1ELb0ELb0EEENS1_19SingleTileSchedulerILb1ELb0ELb1ELi128EEEEEEEEEvNT_6ParamsE --------------------------
	.section	.text._ZN7cutlass13device_kernelIN5flash19enable_sm80_to_sm89INS1_16FlashAttnFwdSm80INS1_25CollectiveMainloopFwdSm80ILi4ELi1ELb0EN4cute5tupleIJNS5_1CILi128EEENS7_ILi112EEENS7_ILi64EEEEEELi64ENS_6half_tEfNS_4arch4Sm80ELb1ELb0ELb1ELb1ELb1ELb1ELb1ELb0EEENS1_21CollectiveEpilogueFwdINS6_IJS8_SA_S9_EEENS6_IJNS7_ILi1EEESI_SI_EEESC_SE_Li128ELb1ELb1ELb0ELb0EEENS1_19SingleTileSchedulerILb1ELb0ELb1ELi128EEEEEEEEEvNT_6ParamsE,"ax",@progbits
	.sectioninfo	@"SHI_REGISTERS=255"
	.align	128
.text._ZN7cutlass13device_kernelIN5flash19enable_sm80_to_sm89INS1_16FlashAttnFwdSm80INS1_25CollectiveMainloopFwdSm80ILi4ELi1ELb0EN4cute5tupleIJNS5_1CILi128EEENS7_ILi112EEENS7_ILi64EEEEEELi64ENS_6half_tEfNS_4arch4Sm80ELb1ELb0ELb1ELb1ELb1ELb1ELb1ELb0EEENS1_21CollectiveEpilogueFwdINS6_IJS8_SA_S9_EEENS6_IJNS7_ILi1EEESI_SI_EEESC_SE_Li128ELb1ELb1ELb0ELb0EEENS1_19SingleTileSchedulerILb1ELb0ELb1ELi128EEEEEEEEEvNT_6ParamsE:
        .type           _ZN7cutlass13device_kernelIN5flash19enable_sm80_to_sm89INS1_16FlashAttnFwdSm80INS1_25CollectiveMainloopFwdSm80ILi4ELi1ELb0EN4cute5tupleIJNS5_1CILi128EEENS7_ILi112EEENS7_ILi64EEEEEELi64ENS_6half_tEfNS_4arch4Sm80ELb1ELb0ELb1ELb1ELb1ELb1ELb1ELb0EEENS1_21CollectiveEpilogueFwdINS6_IJS8_SA_S9_EEENS6_IJNS7_ILi1EEESI_SI_EEESC_SE_Li128ELb1ELb1ELb0ELb0EEENS1_19SingleTileSchedulerILb1ELb0ELb1ELi128EEEEEEEEEvNT_6ParamsE,@function
        .size           _ZN7cutlass13device_kernelIN5flash19enable_sm80_to_sm89INS1_16FlashAttnFwdSm80INS1_25CollectiveMainloopFwdSm80ILi4ELi1ELb0EN4cute5tupleIJNS5_1CILi128EEENS7_ILi112EEENS7_ILi64EEEEEELi64ENS_6half_tEfNS_4arch4Sm80ELb1ELb0ELb1ELb1ELb1ELb1ELb1ELb0EEENS1_21CollectiveEpilogueFwdINS6_IJS8_SA_S9_EEENS6_IJNS7_ILi1EEESI_SI_EEESC_SE_Li128ELb1ELb1ELb0ELb0EEENS1_19SingleTileSchedulerILb1ELb0ELb1ELi128EEEEEEEEEvNT_6ParamsE,(.L_x_808 - _ZN7cutlass13device_kernelIN5flash19enable_sm80_to_sm89INS1_16FlashAttnFwdSm80INS1_25CollectiveMainloopFwdSm80ILi4ELi1ELb0EN4cute5tupleIJNS5_1CILi128EEENS7_ILi112EEENS7_ILi64EEEEEELi64ENS_6half_tEfNS_4arch4Sm80ELb1ELb0ELb1ELb1ELb1ELb1ELb1ELb0EEENS1_21CollectiveEpilogueFwdINS6_IJS8_SA_S9_EEENS6_IJNS7_ILi1EEESI_SI_EEESC_SE_Li128ELb1ELb1ELb0ELb0EEENS1_19SingleTileSchedulerILb1ELb0ELb1ELi128EEEEEEEEEvNT_6ParamsE)
        .other          _ZN7cutlass13device_kernelIN5flash19enable_sm80_to_sm89INS1_16FlashAttnFwdSm80INS1_25CollectiveMainloopFwdSm80ILi4ELi1ELb0EN4cute5tupleIJNS5_1CILi128EEENS7_ILi112EEENS7_ILi64EEEEEELi64ENS_6half_tEfNS_4arch4Sm80ELb1ELb0ELb1ELb1ELb1ELb1ELb1ELb0EEENS1_21CollectiveEpilogueFwdINS6_IJS8_SA_S9_EEENS6_IJNS7_ILi1EEESI_SI_EEESC_SE_Li128ELb1ELb1ELb0ELb0EEENS1_19SingleTileSchedulerILb1ELb0ELb1ELi128EEEEEEEEEvNT_6ParamsE,@"STO_CUDA_ENTRY STV_DEFAULT"
_ZN7cutlass13device_kernelIN5flash19enable_sm80_to_sm89INS1_16FlashAttnFwdSm80INS1_25CollectiveMainloopFwdSm80ILi4ELi1ELb0EN4cute5tupleIJNS5_1CILi128EEENS7_ILi112EEENS7_ILi64EEEEEELi64ENS_6half_tEfNS_4arch4Sm80ELb1ELb0ELb1ELb1ELb1ELb1ELb1ELb0EEENS1_21CollectiveEpilogueFwdINS6_IJS8_SA_S9_EEENS6_IJNS7_ILi1EEESI_SI_EEESC_SE_Li128ELb1ELb1ELb0ELb0EEENS1_19SingleTileSchedulerILb1ELb0ELb1ELi128EEEEEEEEEvNT_6ParamsE:
        /* <DEDUP_REMOVED lines=21> */
.L_x_674:
        /* <DEDUP_REMOVED lines=13> */
.L_x_676:
[----:B------:R-:W-:Y:S02]  /*0220*/  ULDC UR6, c[0x0][0x54c] ;  /* 0x0001530000067ab9 */ /* 0x000fe40000000800 */
.L_x_675:
[----:B------:R-:W-:Y:S02]  /*0230*/  ULDC UR4, c[0x0][0x548] ;  /* 0x0001520000047ab9 */ /* 0x000fe40000000800 */
[----:B------:R-:W-:-:S02]  /*0240*/  USHF.L.U32 UR17, UR17, 0x7, URZ ;  /* 0x0000000711117899 */ /* 0x000fc4000800063f */
[----:B------:R-:W-:-:S04]  /*0250*/  UIMAD UR4, UR6, UR4, URZ ;  /* 0x00000004060472a4 */ /* 0x000fc8000f8e023f */
[----:B------:R-:W-:-:S04]  /*0260*/  UISETP.GE.AND UP0, UPT, UR17, UR4, UPT ;  /* 0x000000041100728c */ /* 0x000fc8000bf06270 */
[----:B------:R-:W-:Y:S01]  /*0270*/  USEL UR21, UR21, 0xffffffff, !UP0 ;  /* 0xffffffff15157887 */ /* 0x000fe2000c000000 */
[----:B------:R-:W-:Y:S05]  /*0280*/  BRA `(.L_x_677) ;  /* 0x000001b000007947 */ /* 0x000fea0003800000 */
.L_x_673:
        /* <DEDUP_REMOVED lines=8> */
.L_x_678:
        /* <DEDUP_REMOVED lines=13> */
.L_x_680:
[----:B------:R-:W-:Y:S02]  /*03e0*/  ULDC UR6, c[0x0][0x54c] ;  /* 0x0001530000067ab9 */ /* 0x000fe40000000800 */
.L_x_679:
[----:B------:R-:W-:Y:S02]  /*03f0*/  ULDC UR4, c[0x0][0x548] ;  /* 0x0001520000047ab9 */ /* 0x000fe40000000800 */
[----:B------:R-:W-:-:S02]  /*0400*/  USHF.L.U32 UR17, UR17, 0x7, URZ ;  /* 0x0000000711117899 */ /* 0x000fc4000800063f */
[----:B------:R-:W-:-:S04]  /*0410*/  UIMAD UR4, UR6, UR4, URZ ;  /* 0x00000004060472a4 */ /* 0x000fc8000f8e023f */
[----:B------:R-:W-:-:S04]  /*0420*/  UISETP.GE.AND UP0, UPT, UR17, UR4, UPT ;  /* 0x000000041100728c */ /* 0x000fc8000bf06270 */
[----:B------:R-:W-:-:S06]  /*0430*/  USEL UR21, UR21, 0xffffffff, !UP0 ;  /* 0xffffffff15157887 */ /* 0x000fcc000c000000 */
.L_x_677:
        /* <DEDUP_REMOVED lines=16> */
[----:B------:R-:W-:Y:S01]  /*0540*/  UIMAD.WIDE UR8, UR21, UR5, UR8 ;  /* 0x00000005150872a5 */ /* 0x000fe2000f8e0208 */
[----:B------:R-:W-:Y:S02]  /*0550*/  ISETP.NE.U32.AND P4, PT, RZ, c[0x0][0x350], PT ;  /* 0x0000d400ff007a0c */ /* 0x000fe40003f85070 */
[----:B------:R-:W-:Y:S01]  /*0560*/  @UP1 UIMAD.WIDE UR10, UR21, UR5, UR10 ;  /* 0x00000005150a12a5 */ /* 0x000fe2000f8e020a */
[----:B------:R-:W-:Y:S01]  /*0570*/  IMAD.U32 R2, RZ, RZ, UR6 ;  /* 0x00000006ff027e24 */ /* 0x000fe2000f8e00ff */
[----:B------:R-:W-:Y:S01]  /*0580*/  MOV R3, UR7 ;  /* 0x0000000700037c02 */ /* 0x000fe20008000f00 */
[----:B------:R-:W-:Y:S01]  /*0590*/  ULDC.64 UR6, c[0x0][0x358] ;  /* 0x0000d60000067ab9 */ /* 0x000fe20000000a00 */
[----:B------:R-:W-:Y:S01]  /*05a0*/  IMAD.U32 R8, RZ, RZ, UR8 ;  /* 0x00000008ff087e24 */ /* 0x000fe2000f8e00ff */
[----:B------:R-:W-:Y:S01]  /*05b0*/  UISETP.NE.U32.AND UP3, UPT, URZ, UR6, UPT ;  /* 0x000000063f00728c */ /* 0x000fe2000bf65070 */
[----:B------:R-:W-:Y:S01]  /*05c0*/  IMAD.U32 R9, RZ, RZ, UR9 ;  /* 0x00000009ff097e24 */ /* 0x000fe2000f8e00ff */
[----:B------:R-:W-:Y:S01]  /*05d0*/  ISETP.NE.AND.EX P4, PT, RZ, c[0x0][0x354], PT, P4 ;  /* 0x0000d500ff007a0c */ /* 0x000fe20003f85340 */
[----:B------:R-:W-:Y:S01]  /*05e0*/  IMAD.U32 R4, RZ, RZ, UR10 ;  /* 0x0000000aff047e24 */ /* 0x000fe2000f8e00ff */
[----:B------:R-:W-:Y:S01]  /*05f0*/  UISETP.NE.AND.EX UP3, UPT, URZ, UR7, UPT, UP3 ;  /* 0x000000073f00728c */ /* 0x000fe2000bf65330 */
[----:B------:R-:W-:Y:S01]  /*0600*/  IMAD.U32 R5, RZ, RZ, UR11 ;  /* 0x0000000bff057e24 */ /* 0x000fe2000f8e00ff */
[----:B------:R-:W-:Y:S01]  /*0610*/  ULDC.64 UR8, c[0x0][0x350] ;  /* 0x0000d40000087ab9 */ /* 0x000fe20000000a00 */
[----:B------:R1:W2:Y:S01]  /*0620*/  @P1 LDG.E R0, [R2.64] ;  /* 0x0000001602001981 */ /* 0x0002a2000c1e1900 */
[----:B------:R-:W-:-:S02]  /*0630*/  ULDC.64 UR6, c[0x0][0x358] ;  /* 0x0000d60000067ab9 */ /* 0x000fc40000000a00 */
[----:B------:R-:W-:Y:S01]  /*0640*/  PLOP3.LUT P0, PT, PT, PT, UP3, 0x80, 0x0 ;  /* 0x000000000000781c */ /* 0x000fe20003f0f038 */
[----:B------:R-:W-:Y:S01]  /*0650*/  UIMAD.WIDE UR8, UR21, UR5, UR8 ;  /* 0x00000005150872a5 */ /* 0x000fe2000f8e0208 */
[----:B------:R3:W4:Y:S01]  /*0660*/  @P2 LDG.E R7, [R4.64] ;  /* 0x0000001604072981 */ /* 0x000722000c1e1900 */
[----:B------:R-:W-:Y:S01]  /*0670*/  UIMAD.WIDE UR6, UR21, UR5, UR6 ;  /* 0x00000005150672a5 */ /* 0x000fe2000f8e0206 */
[----:B------:R-:W-:Y:S01]  /*0680*/  MOV R23, RZ ;  /* 0x000000ff00177202 */ /* 0x000fe20000000f00 */
[----:B------:R-:W-:Y:S01]  /*0690*/  IMAD.MOV.U32 R10, RZ, RZ, RZ ;  /* 0x000000ffff0a7224 */ /* 0x000fe200078e00ff */
[----:B------:R-:W4:Y:S03]  /*06a0*/  @P3 LDG.E R6, [R8.64] ;  /* 0x0000001608063981 */ /* 0x000f26000c1e1900 */
[----:B-1----:R-:W-:Y:S01]  /*06b0*/  IMAD.U32 R2, RZ, RZ, UR6 ;  /* 0x00000006ff027e24 */ /* 0x002fe2000f8e00ff */
[----:B------:R-:W-:Y:S01]  /*06c0*/  MOV R3, UR7 ;  /* 0x0000000700037c02 */ /* 0x000fe20008000f00 */
[----:B---3--:R-:W-:Y:S01]  /*06d0*/  IMAD.U32 R4, RZ, RZ, UR8 ;  /* 0x00000008ff047e24 */ /* 0x008fe2000f8e00ff */
[----:B------:R-:W-:-:S03]  /*06e0*/  MOV R5, UR9 ;  /* 0x0000000900057c02 */ /* 0x000fc60008000f00 */
        /* <DEDUP_REMOVED lines=21> */
.L_x_681:
        /* <DEDUP_REMOVED lines=10> */
.L_x_682:
[----:B------:R-:W-:Y:S05]  /*08e0*/  @!P4 BRA `(.L_x_683) ;  /* 0x000000500000c947 */ /* 0x000fea0003800000 */
[----:B-1--4-:R1:W4:Y:S04]  /*08f0*/  LDG.E R0, [R4.64] ;  /* 0x0000001604007981 */ /* 0x012328000c1e1900 */
[----:B-1-3--:R-:W3:Y:S01]  /*0900*/  LDG.E R4, [R4.64+0x4] ;  /* 0x0000041604047981 */ /* 0x00aee2000c1e1900 */
[----:B----4-:R-:W1:Y:S08]  /*0910*/  R2UR UR24, R0 ;  /* 0x00000000001873c2 */ /* 0x010e7000000e0000 */
[----:B---3--:R-:W1:Y:S02]  /*0920*/  R2UR UR6, R4 ;  /* 0x00000000040673c2 */ /* 0x008e6400000e0000 */
[----:B-1----:R-:W-:-:S06]  /*0930*/  UIADD3 UR24, -UR24, UR6, URZ ;  /* 0x0000000618187290 */ /* 0x002fcc000fffe13f */
.L_x_683:
        /* <DEDUP_REMOVED lines=12> */
[----:B------:R-:W-:Y:S02]  /*0a00*/  ULDC UR10, c[0x0][0x2c4] ;  /* 0x0000b100000a7ab9 */ /* 0x000fe40000000800 */
[----:B------:R-:W-:Y:S02]  /*0a10*/  UISETP.NE.AND UP2, UPT, UR10, 0x1, UPT ;  /* 0x000000010a00788c */ /* 0x000fe4000bf45270 */
[----:B------:R-:W-:-:S09]  /*0a20*/  UIADD3 UR10, -UR18, UR24, URZ ;  /* 0x00000018120a7290 */ /* 0x000fd2000fffe13f */
[----:B------:R-:W-:Y:S01]  /*0a30*/  @UP2 UIADD3 UR26, UR17, 0x7f, URZ ;  /* 0x0000007f111a2890 */ /* 0x000fe2000fffe03f */
[----:B----4-:R-:W4:Y:S08]  /*0a40*/  @P0 R2UR UR6, R0 ;  /* 0x00000000000603c2 */ /* 0x010f3000000e0000 */
[----:B---3--:R-:W4:Y:S02]  /*0a50*/  @P0 R2UR UR7, R2 ;  /* 0x00000000020703c2 */ /* 0x008f2400000e0000 */
[----:B----4-:R-:W-:-:S03]  /*0a60*/  @UP3 UIADD3 UR4, -UR6, UR7, URZ ;  /* 0x0000000706043290 */ /* 0x010fc6000fffe13f */
[----:B------:R-:W-:Y:S02]  /*0a70*/  ULDC.64 UR6, c[0x0][0x2c8] ;  /* 0x0000b20000067ab9 */ /* 0x000fe40000000a00 */
[----:B------:R-:W-:Y:S02]  /*0a80*/  UIMAD.WIDE.U32 UR26, UR26, UR6, URZ ;  /* 0x000000061a1a72a5 */ /* 0x000fe4000f8e003f */
[----:B------:R-:W-:Y:S02]  /*0a90*/  UIADD3 UR14, UR10, UR4, URZ ;  /* 0x000000040a0e7290 */ /* 0x000fe4000fffe03f */
[----:B------:R-:W-:Y:S02]  /*0aa0*/  UIADD3 UR6, UR17, 0x7f, URZ ;  /* 0x0000007f11067890 */ /* 0x000fe4000fffe03f */
[----:B--2---:R-:W-:Y:S02]  /*0ab0*/  UIADD3 UR12, UR14, 0x70, -UR20 ;  /* 0x000000700e0c7890 */ /* 0x004fe4000fffe814 */
[----:B------:R-:W-:-:S02]  /*0ac0*/  @UP2 UMOV UR11, UR27 ;  /* 0x0000001b000b2c82 */ /* 0x000fc40008000000 */
[----:B------:R-:W-:Y:S02]  /*0ad0*/  @UP2 USHF.R.U32.HI UR6, URZ, UR7, UR11 ;  /* 0x000000073f062299 */ /* 0x000fe4000801160b */
[----:B------:R-:W-:Y:S02]  /*0ae0*/  UIADD3 UR27, UR14, 0x6f, URZ ;  /* 0x0000006f0e1b7890 */ /* 0x000fe4000fffe03f */
[----:B------:R-:W-:Y:S02]  /*0af0*/  UIADD3 UR7, UR12, UR6, URZ ;  /* 0x000000060c077290 */ /* 0x000fe4000fffe03f */
[----:B------:R-:W-:Y:S02]  /*0b00*/  UMOV UR26, URZ ;  /* 0x0000003f001a7c82 */ /* 0x000fe40008000000 */
[----:B------:R-:W-:Y:S02]  /*0b10*/  UMOV UR6, URZ ;  /* 0x0000003f00067c82 */ /* 0x000fe40008000000 */
[----:B------:R-:W-:-:S02]  /*0b20*/  UIMAD.WIDE UR26, UR27, -0x6db6db6d, UR26 ;  /* 0x924924931b1a78a5 */ /* 0x000fc4000f8e021a */
[----:B------:R-:W-:Y:S02]  /*0b30*/  UIMAD.WIDE UR6, UR7, -0x6db6db6d, UR6 ;  /* 0x92492493070678a5 */ /* 0x000fe4000f8e0206 */
[----:B------:R-:W-:-:S03]  /*0b40*/  UIADD3 UR6, -UR10, URZ, URZ ;  /* 0x0000003f0a067290 */ /* 0x000fc6000fffe13f */
[----:B------:R-:W-:Y:S02]  /*0b50*/  UMOV UR25, UR27 ;  /* 0x0000001b00197c82 */ /* 0x000fe40008000000 */
[----:B------:R-:W-:Y:S02]  /*0b60*/  UMOV UR11, UR7 ;  /* 0x00000007000b7c82 */ /* 0x000fe40008000000 */
[----:B------:R-:W-:Y:S02]  /*0b70*/  USHF.R.U32.HI UR13, URZ, 0x1f, UR25 ;  /* 0x0000001f3f0d7899 */ /* 0x000fe40008011619 */
[----:B------:R-:W-:Y:S02]  /*0b80*/  USHF.R.U32.HI UR7, URZ, 0x1f, UR11 ;  /* 0x0000001f3f077899 */ /* 0x000fe4000801160b */
[----:B------:R-:W-:Y:S02]  /*0b90*/  UISETP.LT.AND UP0, UPT, URZ, UR6, UPT ;  /* 0x000000063f00728c */ /* 0x000fe4000bf01270 */
[----:B------:R-:W-:-:S02]  /*0ba0*/  ULEA.HI.SX32 UR13, UR25, UR13, 0x1a ;  /* 0x0000000d190d7291 */ /* 0x000fc4000f8fd23f */
[----:B------:R-:W-:Y:S02]  /*0bb0*/  ULEA.HI.SX32 UR11, UR11, UR7, 0x1a ;  /* 0x000000070b0b7291 */ /* 0x000fe4000f8fd23f */
[----:B------:R-:W-:Y:S02]  /*0bc0*/  USEL UR7, URZ, UR6, !UP0 ;  /* 0x000000063f077287 */ /* 0x000fe4000c000000 */
[----:B------:R-:W-:Y:S02]  /*0bd0*/  UISETP.LT.AND UP1, UPT, UR13, UR11, UPT ;  /* 0x0000000b0d00728c */ /* 0x000fe4000bf21270 */
[----:B------:R-:W-:Y:S02]  /*0be0*/  USHF.R.U32.HI UR6, URZ, 0x4, UR7 ;  /* 0x000000043f067899 */ /* 0x000fe40008011607 */
[----:B------:R-:W-:-:S04]  /*0bf0*/  USEL UR11, UR13, UR11, UP1 ;  /* 0x0000000b0d0b7287 */ /* 0x000fc80008800000 */
[----:B------:R-:W-:Y:S01]  /*0c00*/  UIMAD UR11, UR11, 0x70, -UR10 ;  /* 0x000000700b0b78a4 */ /* 0x000fe2000f8e0a0a */
[----:B------:R-:W-:-:S03]  /*0c10*/  MOV R0, UR6 ;  /* 0x0000000600007c02 */ /* 0x000fc60008000f00 */
[----:B------:R-:W-:Y:S02]  /*0c20*/  UISETP.LT.AND UP0, UPT, UR11, UR4, UPT ;  /* 0x000000040b00728c */ /* 0x000fe4000bf01270 */
[----:B------:R-:W-:Y:S02]  /*0c30*/  IMAD.WIDE.U32 R2, R0, 0x24924925, RZ ;  /* 0x2492492500027825 */ /* 0x000fe400078e00ff */
[----:B------:R-:W-:Y:S02]  /*0c40*/  USEL UR6, UR11, UR4, UP0 ;  /* 0x000000040b067287 */ /* 0x000fe40008000000 */
[----:B------:R-:W2:Y:S02]  /*0c50*/  R2UR UR27, R3 ;  /* 0x00000000031b73c2 */ /* 0x000ea400000e0000 */
[----:B------:R-:W-:-:S06]  /*0c60*/  UISETP.GT.AND UP0, UPT, UR6, UR7, UPT ;  /* 0x000000070600728c */ /* 0x000fcc000bf04270 */
[----:B------:R1:W3:Y:S05]  /*0c70*/  R2UR UR26, R2 ;  /* 0x00000000021a73c2 */ /* 0x0002ea00000e0000 */
[----:B------:R-:W-:-:S03]  /*0c80*/  @UP0 UIADD3 UR7, UR6, 0x6f, URZ ;  /* 0x0000006f06070890 */ /* 0x000fc6000fffe03f */
[----:B------:R-:W-:Y:S02]  /*0c90*/  @UP0 UMOV UR6, URZ ;  /* 0x0000003f00060c82 */ /* 0x000fe40008000000 */
[----:B------:R-:W-:-:S04]  /*0ca0*/  @UP0 UIMAD.WIDE UR8, UR7, -0x6db6db6d, UR6 ;  /* 0x92492493070808a5 */ /* 0x000fc8000f8e0206 */
[----:B------:R-:W-:Y:S02]  /*0cb0*/  @UP0 USHF.R.U32.HI UR6, URZ, 0x1f, UR9 ;  /* 0x0000001f3f060899 */ /* 0x000fe40008011609 */
[----:B--2---:R-:W-:Y:S02]  /*0cc0*/  UMOV UR11, UR27 ;  /* 0x0000001b000b7c82 */ /* 0x004fe40008000000 */
[----:B------:R-:W-:Y:S02]  /*0cd0*/  @UP0 ULEA.HI.SX32 UR11, UR9, UR6, 0x1a ;  /* 0x00000006090b0291 */ /* 0x000fe4000f8fd23f */
[----:B------:R-:W-:Y:S02]  /*0ce0*/  UMOV UR7, UR27 ;  /* 0x0000001b00077c82 */ /* 0x000fe40008000000 */
[----:B------:R-:W-:-:S06]  /*0cf0*/  UISETP.GT.AND UP0, UPT, UR11, UR27, UPT ;  /* 0x0000001b0b00728c */ /* 0x000fcc000bf04270 */
[----:B------:R-:W-:-:S13]  /*0d00*/  PLOP3.LUT P0, PT, PT, PT, UP0, 0x80, 0x0 ;  /* 0x000000000000781c */ /* 0x000fda0003f0f008 */
[----:B-1-3--:R-:W-:Y:S05]  /*0d10*/  @!P0 BRA `(.L_x_684) ;  /* 0x0000762000008947 */ /* 0x00afea0003800000 */
        /* <DEDUP_REMOVED lines=9> */
[----:B------:R-:W-:-:S03]  /*0db0*/  ULDC.64 UR8, c[0x0][0x240] ;  /* 0x0000900000087ab9 */ /* 0x000fc60000000a00 */
[----:B------:R-:W-:Y:S01]  /*0dc0*/  LEA.HI R0, R28, R246, RZ, 0x3 ;  /* 0x000000f61c007211 */ /* 0x000fe200078f18ff */
[----:B------:R1:W2:Y:S01]  /*0dd0*/  @P5 LDG.E R17, [R2.64] ;  /* 0x0000001602115981 */ /* 0x0002a2000c1e1900 */
[----:B------:R-:W-:Y:S01]  /*0de0*/  UIADD3 UR6, UR11, -0x1, URZ ;  /* 0xffffffff0b067890 */ /* 0x000fe2000fffe03f */
[----:B------:R-:W-:Y:S01]  /*0df0*/  IMAD.MOV.U32 R148, RZ, RZ, c[0x0][0x238] ;  /* 0x00008e00ff947624 */ /* 0x000fe200078e00ff */
[----:B------:R-:W-:Y:S01]  /*0e00*/  SHF.R.S32.HI R8, RZ, 0x3, R0 ;  /* 0x00000003ff087819 */ /* 0x000fe20000011400 */
[----:B------:R-:W-:Y:S01]  /*0e10*/  UMOV UR5, 0x70 ;  /* 0x0000007000057882 */ /* 0x000fe20000000000 */
[----:B------:R-:W-:Y:S01]  /*0e20*/  LOP3.LUT R0, R0, 0x1ffffff8, RZ, 0xc0, !PT ;  /* 0x1ffffff800007812 */ /* 0x000fe200078ec0ff */
[----:B------:R-:W-:Y:S01]  /*0e30*/  ULDC.64 UR10, c[0x0][0x238] ;  /* 0x00008e00000a7ab9 */ /* 0x000fe20000000a00 */
        /* <DEDUP_REMOVED lines=9> */
[----:B------:R-:W-:Y:S01]  /*0ed0*/  IMAD.WIDE.U32 R12, R148, 0x20, RZ ;  /* 0x00000020940c7825 */ /* 0x000fe200078e00ff */
[----:B------:R-:W-:Y:S01]  /*0ee0*/  USEL UR28, UR21, URZ, !UP3 ;  /* 0x0000003f151c7287 */ /* 0x000fe2000d800000 */
[----:B------:R-:W-:Y:S01]  /*0ef0*/  LEA.HI R90, R28, R246, RZ, 0x6 ;  /* 0x000000f61c5a7211 */ /* 0x000fe200078f30ff */
[----:B------:R-:W-:Y:S01]  /*0f00*/  USEL UR25, UR10, URZ, !UP3 ;  /* 0x0000003f0a197287 */ /* 0x000fe2000d800000 */
[----:B------:R-:W-:Y:S01]  /*0f10*/  SHF.R.S32.HI R5, RZ, 0x1f, R4 ;  /* 0x0000001fff057819 */ /* 0x000fe20000011404 */
[----:B------:R-:W-:Y:S01]  /*0f20*/  ULDC.64 UR8, c[0x0][0x248] ;  /* 0x0000920000087ab9 */ /* 0x000fe20000000a00 */
[----:B------:R-:W-:Y:S01]  /*0f30*/  IMAD.U32 R6, RZ, RZ, UR26 ;  /* 0x0000001aff067e24 */ /* 0x000fe2000f8e00ff */
[----:B------:R-:W-:Y:S01]  /*0f40*/  UIMAD UR8, UR25, UR8, URZ ;  /* 0x00000008190872a4 */ /* 0x000fe2000f8e023f */
[----:B------:R-:W-:Y:S01]  /*0f50*/  IMAD.U32 R96, RZ, RZ, UR28 ;  /* 0x0000001cff607e24 */ /* 0x000fe2000f8e00ff */
[----:B-1----:R-:W-:Y:S01]  /*0f60*/  SHF.R.S32.HI R2, RZ, 0x1f, R10 ;  /* 0x0000001fff027819 */ /* 0x002fe2000001140a */
[----:B------:R-:W-:Y:S01]  /*0f70*/  UIMAD UR11, UR5, UR11, URZ ;  /* 0x0000000b050b72a4 */ /* 0x000fe2000f8e023f */
[----:B------:R-:W-:Y:S01]  /*0f80*/  IMAD.MOV.U32 R145, RZ, RZ, R6 ;  /* 0x000000ffff917224 */ /* 0x000fe200078e0006 */
[----:B------:R-:W-:Y:S01]  /*0f90*/  UIMAD UR8, UR28, UR9, UR8 ;  /* 0x000000091c0872a4 */ /* 0x000fe2000f8e0208 */
[----:B------:R-:W-:Y:S01]  /*0fa0*/  LEA.HI.X.SX32 R129, R8, R2, 0x1, P0 ;  /* 0x0000000208817211 */ /* 0x000fe200000f0eff */
[----:B------:R-:W-:Y:S01]  /*0fb0*/  IMAD.WIDE.U32 R2, R128, c[0x0][0x238], R4 ;  /* 0x00008e0080027a25 */ /* 0x000fe200078e0004 */
[----:B------:R-:W-:Y:S01]  /*0fc0*/  UIADD3 UR11, UR27, UR11, URZ ;  /* 0x0000000b1b0b7290 */ /* 0x000fe2000fffe03f */
[----:B------:R-:W-:-:S02]  /*0fd0*/  ISETP.GE.AND P6, PT, R4, c[0x0][0x1d4], PT ;  /* 0x0000750004007a0c */ /* 0x000fc40003fc6270 */
[----:B------:R-:W-:Y:S01]  /*0fe0*/  IMAD R0, R129, c[0x0][0x238], RZ ;  /* 0x00008e0081007a24 */ /* 0x000fe200078e02ff */
[----:B------:R-:W-:Y:S01]  /*0ff0*/  UIMAD UR9, UR11, UR6, URZ ;  /* 0x000000060b0972a4 */ /* 0x000fe2000f8e023f */
[----:B------:R-:W-:Y:S01]  /*1000*/  IMAD.U32 R7, RZ, RZ, UR27 ;  /* 0x0000001bff077e24 */ /* 0x000fe2000f8e00ff */
[----:B------:R-:W-:Y:S01]  /*1010*/  LEA.HI R22, R28, R246, RZ, 0x2 ;  /* 0x000000f61c167211 */ /* 0x000fe200078f10ff */
[----:B------:R-:W-:Y:S01]  /*1020*/  IMAD R0, R128, c[0x0][0x23c], R0 ;  /* 0x00008f0080007a24 */ /* 0x000fe200078e0200 */
[----:B------:R-:W-:Y:S01]  /*1030*/  IADD3 R146, R23, UR24, RZ ;  /* 0x0000001817927c10 */ /* 0x000fe2000fffe0ff */
[----:B------:R-:W-:Y:S01]  /*1040*/  IMAD.SHL.U32 R11, R29, 0x20, RZ ;  /* 0x000000201d0b7824 */ /* 0x000fe200078e00ff */
[----:B------:R-:W-:Y:S01]  /*1050*/  SHF.R.S32.HI R38, RZ, 0x2, R22 ;  /* 0x00000002ff267819 */ /* 0x000fe20000011416 */
[----:B------:R-:W-:Y:S01]  /*1060*/  IMAD.IADD R3, R3, 0x1, R0 ;  /* 0x0000000103037824 */ /* 0x000fe200078e0200 */
[----:B------:R-:W-:Y:S01]  /*1070*/  ULDC UR24, c[0x0][0x294] ;  /* 0x0000a50000187ab9 */ /* 0x000fe20000000800 */
[----:B------:R-:W-:Y:S01]  /*1080*/  IMAD.U32 R0, RZ, RZ, UR16 ;  /* 0x00000010ff007e24 */ /* 0x000fe2000f8e00ff */
[----:B------:R-:W-:Y:S01]  /*1090*/  IADD3 R157, R38, 0x40, RZ ;  /* 0x00000040269d7810 */ /* 0x000fe20007ffe0ff */
[----:B------:R-:W-:Y:S01]  /*10a0*/  IMAD.SHL.U32 R90, R90, 0x8, RZ ;  /* 0x000000085a5a7824 */ /* 0x000fe200078e00ff */
[----:B------:R-:W-:Y:S01]  /*10b0*/  IADD3 R158, R38, 0x20, RZ ;  /* 0x00000020269e7810 */ /* 0x000fe20007ffe0ff */
[----:B------:R-:W-:Y:S01]  /*10c0*/  IMAD.WIDE.U32 R2, R0, c[0x0][0x240], R2 ;  /* 0x0000900000027a25 */ /* 0x000fe200078e0002 */
[----:B------:R-:W-:Y:S01]  /*10d0*/  IADD3 R156, R38, 0x60, RZ ;  /* 0x00000060269c7810 */ /* 0x000fe20007ffe0ff */
[----:B------:R-:W-:Y:S01]  /*10e0*/  UIMAD UR24, UR5, UR24, URZ ;  /* 0x00000018051872a4 */ /* 0x000fe2000f8e023f */
[----:B------:R-:W-:Y:S01]  /*10f0*/  P2R R121, PR, RZ, 0x40 ;  /* 0x00000040ff797803 */ /* 0x000fe20000000000 */
[----:B------:R-:W-:Y:S01]  /*1100*/  IMAD.U32 R0, RZ, RZ, UR6 ;  /* 0x00000006ff007e24 */ /* 0x000fe2000f8e00ff */
[----:B------:R-:W-:Y:S01]  /*1110*/  IADD3 R3, R3, UR29, RZ ;  /* 0x0000001d03037c10 */ /* 0x000fe2000fffe0ff */
[----:B------:R-:W-:Y:S01]  /*1120*/  USHF.R.S32.HI UR29, URZ, 0x1f, UR6 ;  /* 0x0000001f3f1d7899 */ /* 0x000fe20008011406 */
[----:B------:R-:W-:-:S02]  /*1130*/  IMAD.MOV.U32 R153, RZ, RZ, 0x6 ;  /* 0x00000006ff997424 */ /* 0x000fc400078e00ff */
        /* <DEDUP_REMOVED lines=8> */
[----:B------:R-:W-:Y:S01]  /*11c0*/  IMAD.MOV.U32 R155, RZ, RZ, 0x5 ;  /* 0x00000005ff9b7424 */ /* 0x000fe200078e00ff */
[----:B------:R-:W-:Y:S01]  /*11d0*/  LOP3.LUT R0, R0, 0x1c0, RZ, 0xc0, !PT ;  /* 0x000001c000007812 */ /* 0x000fe200078ec0ff */
[----:B------:R-:W-:Y:S01]  /*11e0*/  IMAD.SHL.U32 R150, R148, 0x20, RZ ;  /* 0x0000002094967824 */ /* 0x000fe200078e00ff */
        /* <DEDUP_REMOVED lines=14> */
[----:B------:R-:W-:Y:S01]  /*12d0*/  IMAD.MOV.U32 R174, RZ, RZ, c[0x0][0x27c] ;  /* 0x00009f00ffae7624 */ /* 0x000fe200078e00ff */
[----:B------:R-:W-:Y:S01]  /*12e0*/  @P0 LEA R6, P2, R0, c[0x0][0x220], 0x1 ;  /* 0x0000880000060a11 */ /* 0x000fe200078408ff */
[----:B------:R-:W-:Y:S01]  /*12f0*/  IMAD.MOV.U32 R151, RZ, RZ, c[0x0][0x27c] ;  /* 0x00009f00ff977624 */ /* 0x000fe200078e00ff */
[----:B------:R-:W-:Y:S01]  /*1300*/  @P4 IADD3.X R11, R3, R13, R11, P3, !PT ;  /* 0x0000000d030b4210 */ /* 0x000fe20001ffe40b */
[----:B------:R-:W-:Y:S01]  /*1310*/  IMAD.WIDE.U32 R12, R12, c[0x0][0x260], R4 ;  /* 0x000098000c0c7a25 */ /* 0x000fe200078e0004 */
[----:B------:R-:W-:-:S02]  /*1320*/  LOP3.LUT R90, R9, 0xfffffe00, R90, 0xf8, !PT ;  /* 0xfffffe00095a7812 */ /* 0x000fc400078ef85a */
[----:B------:R-:W-:Y:S01]  /*1330*/  @P1 LEA R4, P3, R2, c[0x0][0x220], 0x1 ;  /* 0x0000880002041a11 */ /* 0x000fe200078608ff */
[----:B------:R-:W-:Y:S01]  /*1340*/  IMAD.SHL.U32 R151, R151, 0x2, RZ ;  /* 0x0000000297977824 */ /* 0x000fe200078e00ff */
[----:B------:R-:W-:Y:S01]  /*1350*/  @P0 LEA.HI.X R7, R0, c[0x0][0x224], R7, 0x1, P2 ;  /* 0x0000890000070a11 */ /* 0x000fe200010f0c07 */
[----:B------:R-:W-:Y:S01]  /*1360*/  IMAD.SHL.U32 R90, R90, 0x2, RZ ;  /* 0x000000025a5a7824 */ /* 0x000fe200078e00ff */
[----:B------:R-:W-:Y:S02]  /*1370*/  LOP3.LUT R0, R22, 0xfffffffc, RZ, 0xc0, !PT ;  /* 0xfffffffc16007812 */ /* 0x000fe400078ec0ff */
[----:B------:R-:W-:Y:S02]  /*1380*/  @P1 LEA.HI.X R5, R2, c[0x0][0x224], R3, 0x1, P3 ;  /* 0x0000890002051a11 */ /* 0x000fe400018f0c03 */
        /* <DEDUP_REMOVED lines=44> */
[C---:B---3--:R-:W-:Y:S01]  /*1650*/  IMAD.WIDE.U32 R6, R38.reuse, c[0x0][0x290], R36 ;  /* 0x0000a40026067a25 */ /* 0x048fe200078e0024 */
        /* <DEDUP_REMOVED lines=30> */
[----:B--2---:R1:W2:Y:S02]  /*1840*/  @P5 R2UR UR30, R17 ;  /* 0x00000000111e53c2 */ /* 0x0042a400000e0000 */
[----:B-1----:R-:W-:Y:S01]  /*1850*/  IMAD.IADD R17, R16, 0x1, R7 ;  /* 0x0000000110117824 */ /* 0x002fe200078e0207 */
[----:B--2---:R-:W-:Y:S01]  /*1860*/  @UP0 USHF.R.S32.HI UR39, URZ, 0x1f, UR30 ;  /* 0x0000001f3f270899 */ /* 0x004fe2000801141e */
[----:B------:R-:W-:Y:S01]  /*1870*/  IMAD.IADD R7, R20, 0x1, R8 ;  /* 0x0000000114077824 */ /* 0x000fe200078e0208 */
[----:B------:R-:W-:Y:S01]  /*1880*/  @UP0 UMOV UR38, UR30 ;  /* 0x0000001e00260c82 */ /* 0x000fe20008000000 */
[----:B------:R-:W-:Y:S01]  /*1890*/  IMAD.MOV.U32 R16, RZ, RZ, R6 ;  /* 0x000000ffff107224 */ /* 0x000fe200078e0006 */
[C---:B------:R-:W-:Y:S01]  /*18a0*/  @P3 LEA R6, P4, R148.reuse, R2, 0x6 ;  /* 0x0000000294063211 */ /* 0x040fe200078830ff */
[----:B------:R-:W-:Y:S01]  /*18b0*/  @!UP0 UMOV UR38, UR21 ;  /* 0x0000001500268c82 */ /* 0x000fe20008000000 */
[----:B----4-:R-:W-:Y:S01]  /*18c0*/  SHF.R.S32.HI R14, RZ, 0x1f, R7 ;  /* 0x0000001fff0e7819 */ /* 0x010fe20000011407 */
        /* <DEDUP_REMOVED lines=116> */
.L_x_731:
        /* <DEDUP_REMOVED lines=77> */
.L_x_689:
[----:B------:R-:W-:Y:S05]  /*24e0*/  BSYNC B0 ;  /* 0x0000000000007941 */ /* 0x000fea0003800000 */
.L_x_688:
        /* <DEDUP_REMOVED lines=39> */
.L_x_691:
[----:B------:R-:W-:Y:S05]  /*2760*/  BSYNC B0 ;  /* 0x0000000000007941 */ /* 0x000fea0003800000 */
.L_x_690:
        /* <DEDUP_REMOVED lines=40> */
.L_x_693:
[----:B------:R-:W-:Y:S05]  /*29f0*/  BSYNC B0 ;  /* 0x0000000000007941 */ /* 0x000fea0003800000 */
.L_x_692:
        /* <DEDUP_REMOVED lines=38> */
.L_x_695:
[----:B------:R-:W-:Y:S05]  /*2c60*/  BSYNC B0 ;  /* 0x0000000000007941 */ /* 0x000fea0003800000 */
.L_x_694:
        /* <DEDUP_REMOVED lines=74> */
.L_x_699:
[----:B------:R-:W-:Y:S05]  /*3110*/  BSYNC B0 ;  /* 0x0000000000007941 */ /* 0x000fea0003800000 */
.L_x_698:
        /* <DEDUP_REMOVED lines=57> */
.L_x_697:
[----:B------:R-:W-:Y:S05]  /*34b0*/  BSYNC B1 ;  /* 0x0000000000017941 */ /* 0x000fea0003800000 */
.L_x_696:
        /* <DEDUP_REMOVED lines=62> */
.L_x_703:
[----:B------:R-:W-:Y:S05]  /*38a0*/  BSYNC B0 ;  /* 0x0000000000007941 */ /* 0x000fea0003800000 */
.L_x_702:
        /* <DEDUP_REMOVED lines=57> */
.L_x_701:
[----:B------:R-:W-:Y:S05]  /*3c40*/  BSYNC B1 ;  /* 0x0000000000017941 */ /* 0x000fea0003800000 */
.L_x_700:
        /* <DEDUP_REMOVED lines=62> */
.L_x_707:
[----:B------:R-:W-:Y:S05]  /*4030*/  BSYNC B0 ;  /* 0x0000000000007941 */ /* 0x000fea0003800000 */
.L_x_706:
        /* <DEDUP_REMOVED lines=57> */
.L_x_705:
[----:B------:R-:W-:Y:S05]  /*43d0*/  BSYNC B1 ;  /* 0x0000000000017941 */ /* 0x000fea0003800000 */
.L_x_704:
        /* <DEDUP_REMOVED lines=61> */
.L_x_710:
[----:B------:R-:W-:Y:S05]  /*47b0*/  BSYNC B0 ;  /* 0x0000000000007941 */ /* 0x000fea0003800000 */
.L_x_709:
        /* <DEDUP_REMOVED lines=58> */
.L_x_687:
        /* <DEDUP_REMOVED lines=232> */
.L_x_712:
[----:B------:R-:W-:Y:S05]  /*59e0*/  BSYNC B0 ;  /* 0x0000000000007941 */ /* 0x000fea0003800000 */
.L_x_711:
        /* <DEDUP_REMOVED lines=118> */
.L_x_714:
[----:B------:R-:W-:Y:S05]  /*6150*/  BSYNC B0 ;  /* 0x0000000000007941 */ /* 0x000fea0003800000 */
.L_x_713:
        /* <DEDUP_REMOVED lines=118> */
.L_x_716:
[----:B------:R-:W-:Y:S05]  /*68c0*/  BSYNC B0 ;  /* 0x0000000000007941 */ /* 0x000fea0003800000 */
.L_x_715:
        /* <DEDUP_REMOVED lines=120> */
.L_x_686:
        /* <DEDUP_REMOVED lines=22> */
.L_x_718:
[----:B-123--:R-:W-:Y:S05]  /*71b0*/  BSYNC B0 ;  /* 0x0000000000007941 */ /* 0x00efea0003800000 */
.L_x_717:
        /* <DEDUP_REMOVED lines=17> */
.L_x_720:
[----:B------:R-:W-:Y:S05]  /*72d0*/  BSYNC B0 ;  /* 0x0000000000007941 */ /* 0x000fea0003800000 */
.L_x_719:
[----:B--2---:R2:W4:Y:S01]  /*72e0*/  SHFL.IDX PT, R5, R88, 0x2, 0x1c1f ;  /* 0x005c1f0058057f89 */ /* 0x00452200000e0000 */
[----:B------:R-:W-:Y:S01]  /*72f0*/  ISETP.GE.AND P0, PT, R12, 0x41, PT ;  /* 0x000000410c00780c */ /* 0x000fe20003f06270 */
[----:B------:R-:W-:Y:S02]  /*7300*/  BSSY B0, `(.L_x_721) ;  /* 0x000000f000007945 */ /* 0x000fe40003800000 */
[----:B------:R2:W1:Y:S10]  /*7310*/  SHFL.IDX PT, R4, R89, 0x2, 0x1c1f ;  /* 0x005c1f0059047f89 */ /* 0x00047400000e0000 */
[----:B------:R-:W-:-:S05]  /*7320*/  @!P0 BRA `(.L_x_722) ;  /* 0x000000c000008947 */ /* 0x000fca0003800000 */
[C---:B------:R-:W-:Y:S11]  /*7330*/  ISETP.GE.AND P1, PT, R20.reuse, c[0x0][0x1d4], PT ;  /* 0x0000750014007a0c */ /* 0x040ff60003f26270 */
[----:B------:R-:W-:Y:S02]  /*7340*/  @!UPT UIADD3 URZ, URZ, URZ, URZ ;  /* 0x0000003f3f3ff290 */ /* 0x000fe4000fffe03f */
[----:B------:R-:W5:Y:S01]  /*7350*/  @!P1 LDS.128 R8, [R91+0x5800] ;  /* 0x005800005b089984 */ /* 0x000f620000000c00 */
[CC--:B-1-3--:R-:W-:Y:S04]  /*7360*/  @!P1 LEA R2, P0, R20.reuse, R4.reuse, 0x1 ;  /* 0x0000000414029211 */ /* 0x0cafe800078008ff */
        /* <DEDUP_REMOVED lines=8> */
.L_x_722:
[----:B------:R-:W-:Y:S05]  /*73f0*/  BSYNC B0 ;  /* 0x0000000000007941 */ /* 0x000fea0003800000 */
.L_x_721:
[----:B-1--4-:R1:W4:Y:S01]  /*7400*/  SHFL.IDX PT, R5, R88, 0x3, 0x1c1f ;  /* 0x007c1f0058057f89 */ /* 0x01232200000e0000 */
[----:B------:R-:W-:Y:S03]  /*7410*/  ISETP.GE.AND P0, PT, R12, 0x61, PT ;  /* 0x000000610c00780c */ /* 0x000fe60003f06270 */
[----:B------:R1:W2:Y:S10]  /*7420*/  SHFL.IDX PT, R4, R89, 0x3, 0x1c1f ;  /* 0x007c1f0059047f89 */ /* 0x0002b400000e0000 */
[----:B------:R-:W-:-:S05]  /*7430*/  @!P0 BRA `(.L_x_708) ;  /* 0x000000c000008947 */ /* 0x000fca0003800000 */
[C---:B------:R-:W-:Y:S11]  /*7440*/  ISETP.GE.AND P1, PT, R20.reuse, c[0x0][0x1d4], PT ;  /* 0x0000750014007a0c */ /* 0x040ff60003f26270 */
[----:B------:R-:W-:Y:S02]  /*7450*/  @!UPT UIADD3 URZ, URZ, URZ, URZ ;  /* 0x0000003f3f3ff290 */ /* 0x000fe4000fffe03f */
[----:B------:R-:W5:Y:S01]  /*7460*/  @!P1 LDS.128 R8, [R91+0x6800] ;  /* 0x006800005b089984 */ /* 0x000f620000000c00 */
[CC--:B--23--:R-:W-:Y:S04]  /*7470*/  @!P1 LEA R2, P0, R20.reuse, R4.reuse, 0x1 ;  /* 0x0000000414029211 */ /* 0x0ccfe800078008ff */
[-C--:B----4-:R-:W-:Y:S02]  /*7480*/  @!P1 LEA.HI.X R3, R20, R5.reuse, R21, 0x1, P0 ;  /* 0x0000000514039211 */ /* 0x090fe400000f0c15 */
[----:B------:R-:W-:Y:S11]  /*7490*/  ISETP.GE.AND P0, PT, R94, c[0x0][0x1d4], PT ;  /* 0x000075005e007a0c */ /* 0x000ff60003f06270 */
[----:B------:R-:W-:Y:S02]  /*74a0*/  @!UPT UIADD3 URZ, URZ, URZ, URZ ;  /* 0x0000003f3f3ff290 */ /* 0x000fe4000fffe03f */
[C---:B------:R-:W-:Y:S04]  /*74b0*/  @!P0 LEA R4, P2, R83.reuse, R4, 0x1 ;  /* 0x0000000453048211 */ /* 0x040fe800078408ff */
[----:B------:R-:W-:Y:S01]  /*74c0*/  @!P0 LEA.HI.X R5, R83, R5, R93, 0x1, P2 ;  /* 0x0000000553058211 */ /* 0x000fe200010f0c5d */
[----:B-----5:R-:W-:Y:S04]  /*74d0*/  @!P1 ST.E.128 [R2.64], R8 ;  /* 0x0000000802009985 */ /* 0x020fe8000c101d16 */
[----:B------:R-:W2:Y:S04]  /*74e0*/  @!P0 LDS.128 R8, [R92+0x6800] ;  /* 0x006800005c088984 */ /* 0x000ea80000000c00 */
[----:B--2---:R2:W-:Y:S02]  /*74f0*/  @!P0 ST.E.128 [R4.64], R8 ;  /* 0x0000000804008985 */ /* 0x0045e4000c101d16 */
.L_x_708:
[----:B------:R-:W-:Y:S05]  /*7500*/  BSYNC B2 ;  /* 0x0000000000027941 */ /* 0x000fea0003800000 */
.L_x_685:
[----:B---3--:R-:W-:Y:S01]  /*7510*/  IMAD.U32 R2, RZ, RZ, UR6 ;  /* 0x00000006ff027e24 */ /* 0x008fe2000f8e00ff */
[----:B------:R-:W-:Y:S01]  /*7520*/  UIMAD UR5, UR6, -0x70, URZ ;  /* 0xffffff90060578a4 */ /* 0x000fe2000f8e023f */
[----:B------:R-:W-:Y:S02]  /*7530*/  BSSY B0, `(.L_x_723) ;  /* 0x0000085000007945 */ /* 0x000fe40003800000 */
[----:B------:R-:W-:Y:S03]  /*7540*/  IMAD.WIDE R2, R2, 0x70, R128 ;  /* 0x0000007002027825 */ /* 0x000fe600078e0280 */
[----:B--2-4-:R-:W-:Y:S01]  /*7550*/  IADD3 R4, R125, UR5, RZ ;  /* 0x000000057d047c10 */ /* 0x014fe2000fffe0ff */
        /* <DEDUP_REMOVED lines=8> */
[----:B------:R-:W-:Y:S03]  /*75e0*/  P2R R8, PR, RZ, 0x20 ;  /* 0x00000020ff087803 */ /* 0x000fe60000000000 */
        /* <DEDUP_REMOVED lines=89> */
[----:B------:R4:W-:Y:S08]  /*7b80*/  @P1 LDGSTS.E.BYPASS.LTC128B.128 [R90+0x2900], [R4.64], !P6 ;  /* 0x02900000045a1fae */ /* 0x0009f0000f101d56 */
[----:B------:R5:W-:Y:S08]  /*7b90*/  @P0 LDGSTS.E.BYPASS.LTC128B.128 [R90+0x3100], [R6.64], !P6 ;  /* 0x03100000065a0fae */ /* 0x000bf0000f101d56 */
[----:B------:R-:W0:Y:S01]  /*7ba0*/  LDGDEPBAR ;  /* 0x00000000000079af */ /* 0x000e220000000000 */
[C---:B----4-:R-:W-:Y:S02]  /*7bb0*/  IMAD R4, R100.reuse, c[0x0][0x20c], R2 ;  /* 0x0000830064047a24 */ /* 0x050fe400078e0202 */
[----:B------:R-:W-:Y:S04]  /*7bc0*/  IMAD.WIDE.U32 R2, R100, c[0x0][0x208], RZ ;  /* 0x0000820064027a25 */ /* 0x000fe800078e00ff */
[----:B------:R-:W-:Y:S02]  /*7bd0*/  IMAD.IADD R3, R3, 0x1, R4 ;  /* 0x0000000103037824 */ /* 0x000fe400078e0204 */
[----:B------:R-:W-:Y:S01]  /*7be0*/  IMAD R4, R118, c[0x0][0x218], RZ ;  /* 0x0000860076047a24 */ /* 0x000fe200078e02ff */
[----:B-----5:R-:W-:Y:S01]  /*7bf0*/  IADD3 R6, -R38, UR5, RZ ;  /* 0x0000000526067c10 */ /* 0x020fe2000fffe1ff */
[C---:B------:R-:W-:Y:S01]  /*7c00*/  IMAD.WIDE.U32 R2, R99.reuse, c[0x0][0x218], R2 ;  /* 0x0000860063027a25 */ /* 0x040fe200078e0002 */
[----:B------:R-:W-:Y:S04]  /*7c10*/  DEPBAR.LE SB0, 0x0 ;  /* 0x000080000000791a */ /* 0x000fe80000000000 */
[----:B------:R-:W-:Y:S01]  /*7c20*/  BAR.SYNC.DEFER_BLOCKING 0x0 ;  /* 0x0000000000007b1d */ /* 0x000fe20000010000 */
[----:B------:R-:W-:Y:S01]  /*7c30*/  IMAD R4, R99, c[0x0][0x21c], R4 ;  /* 0x0000870063047a24 */ /* 0x000fe200078e0204 */
[----:B------:R-:W-:Y:S04]  /*7c40*/  IADD3 R2, P0, R2, UR32, RZ ;  /* 0x0000002002027c10 */ /* 0x000fe8000ff1e0ff */
[----:B------:R-:W-:Y:S02]  /*7c50*/  IADD3.X R3, R3, UR29, R4, P0, !PT ;  /* 0x0000001d03037c10 */ /* 0x000fe400087fe404 */
[C---:B---3--:R-:W-:Y:S04]  /*7c60*/  LEA R12, P0, R2.reuse, c[0x0][0x1f8], 0x1 ;  /* 0x00007e00020c7a11 */ /* 0x048fe800078008ff */
[----:B------:R-:W-:Y:S01]  /*7c70*/  LEA.HI.X R7, R2, c[0x0][0x1fc], R3, 0x1, P0 ;  /* 0x00007f0002077a11 */ /* 0x000fe200000f0c03 */
[----:B------:R2:W3:Y:S01]  /*7c80*/  SHFL.IDX PT, R4, R12, RZ, 0x1c1f ;  /* 0x001c1fff0c047589 */ /* 0x0004e200000e0000 */
[----:B------:R-:W-:Y:S07]  /*7c90*/  ISETP.GE.AND P0, PT, R6, 0x1, PT ;  /* 0x000000010600780c */ /* 0x000fee0003f06270 */
[----:B------:R2:W4:Y:S06]  /*7ca0*/  SHFL.IDX PT, R5, R7, RZ, 0x1c1f ;  /* 0x001c1fff07057589 */ /* 0x00052c00000e0000 */
[----:B------:R-:W-:-:S05]  /*7cb0*/  @!P0 BRA `(.L_x_724) ;  /* 0x000000c000008947 */ /* 0x000fca0003800000 */
[C---:B------:R-:W-:Y:S11]  /*7cc0*/  ISETP.GE.AND P1, PT, R20.reuse, c[0x0][0x1d4], PT ;  /* 0x0000750014007a0c */ /* 0x040ff60003f26270 */
[----:B------:R-:W-:Y:S02]  /*7cd0*/  @!UPT UIADD3 URZ, URZ, URZ, URZ ;  /* 0x0000003f3f3ff290 */ /* 0x000fe4000fffe03f */
[----:B--2---:R-:W2:Y:S01]  /*7ce0*/  @!P1 LDS.128 R8, [R91] ;  /* 0x000000005b089984 */ /* 0x004ea20000000c00 */
[CC--:B---3--:R-:W-:Y:S04]  /*7cf0*/  @!P1 LEA R2, P0, R20.reuse, R4.reuse, 0x1 ;  /* 0x0000000414029211 */ /* 0x0c8fe800078008ff */
[-C--:B----4-:R-:W-:Y:S02]  /*7d00*/  @!P1 LEA.HI.X R3, R20, R5.reuse, R21, 0x1, P0 ;  /* 0x0000000514039211 */ /* 0x090fe400000f0c15 */
[----:B------:R-:W-:Y:S11]  /*7d10*/  ISETP.GE.AND P0, PT, R94, c[0x0][0x1d4], PT ;  /* 0x000075005e007a0c */ /* 0x000ff60003f06270 */
[----:B------:R-:W-:Y:S02]  /*7d20*/  @!UPT UIADD3 URZ, URZ, URZ, URZ ;  /* 0x0000003f3f3ff290 */ /* 0x000fe4000fffe03f */
[C---:B------:R-:W-:Y:S04]  /*7d30*/  @!P0 LEA R4, P2, R83.reuse, R4, 0x1 ;  /* 0x0000000453048211 */ /* 0x040fe800078408ff */
[----:B------:R-:W-:Y:S01]  /*7d40*/  @!P0 LEA.HI.X R5, R83, R5, R93, 0x1, P2 ;  /* 0x0000000553058211 */ /* 0x000fe200010f0c5d */
[----:B--2---:R-:W-:Y:S04]  /*7d50*/  @!P1 ST.E.128 [R2.64], R8 ;  /* 0x0000000802009985 */ /* 0x004fe8000c101d16 */
[----:B------:R-:W2:Y:S04]  /*7d60*/  @!P0 LDS.128 R8, [R92] ;  /* 0x000000005c088984 */ /* 0x000ea80000000c00 */
[----:B--2---:R2:W-:Y:S02]  /*7d70*/  @!P0 ST.E.128 [R4.64], R8 ;  /* 0x0000000804008985 */ /* 0x0045e4000c101d16 */
.L_x_724:
[----:B------:R-:W-:Y:S05]  /*7d80*/  BSYNC B0 ;  /* 0x0000000000007941 */ /* 0x000fea0003800000 */
.L_x_723:
[----:B--2-4-:R2:W4:Y:S01]  /*7d90*/  SHFL.IDX PT, R5, R7, 0x1, 0x1c1f ;  /* 0x003c1f0007057f89 */ /* 0x01452200000e0000 */
        /* <DEDUP_REMOVED lines=16> */
.L_x_726:
[----:B------:R-:W-:Y:S05]  /*7ea0*/  BSYNC B0 ;  /* 0x0000000000007941 */ /* 0x000fea0003800000 */
.L_x_725:
[----:B---34-:R3:W4:Y:S01]  /*7eb0*/  SHFL.IDX PT, R5, R7, 0x2, 0x1c1f ;  /* 0x005c1f0007057f89 */ /* 0x01872200000e0000 */
[----:B------:R-:W-:Y:S01]  /*7ec0*/  ISETP.GE.AND P0, PT, R6, 0x41, PT ;  /* 0x000000410600780c */ /* 0x000fe20003f06270 */
[----:B------:R-:W-:Y:S02]  /*7ed0*/  BSSY B0, `(.L_x_727) ;  /* 0x000000f000007945 */ /* 0x000fe40003800000 */
        /* <DEDUP_REMOVED lines=14> */
.L_x_728:
[----:B------:R-:W-:Y:S05]  /*7fc0*/  BSYNC B0 ;  /* 0x0000000000007941 */ /* 0x000fea0003800000 */
.L_x_727:
[----:B------:R2:W3:Y:S01]  /*7fd0*/  SHFL.IDX PT, R3, R7, 0x3, 0x1c1f ;  /* 0x007c1f0007037f89 */ /* 0x0004e200000e0000 */
[----:B------:R-:W-:Y:S01]  /*7fe0*/  ISETP.GE.AND P0, PT, R6, 0x61, PT ;  /* 0x000000610600780c */ /* 0x000fe20003f06270 */
[----:B------:R-:W-:Y:S02]  /*7ff0*/  BSSY B0, `(.L_x_729) ;  /* 0x000000f000007945 */ /* 0x000fe40003800000 */
[----:B------:R2:W4:Y:S10]  /*8000*/  SHFL.IDX PT, R2, R12, 0x3, 0x1c1f ;  /* 0x007c1f000c027f89 */ /* 0x00053400000e0000 */
[----:B------:R-:W-:-:S05]  /*8010*/  @!P0 BRA `(.L_x_730) ;  /* 0x000000c000008947 */ /* 0x000fca0003800000 */
[C---:B------:R-:W-:Y:S11]  /*8020*/  ISETP.GE.AND P1, PT, R20.reuse, c[0x0][0x1d4], PT ;  /* 0x0000750014007a0c */ /* 0x040ff60003f26270 */
[----:B------:R-:W-:Y:S02]  /*8030*/  @!UPT UIADD3 URZ, URZ, URZ, URZ ;  /* 0x0000003f3f3ff290 */ /* 0x000fe4000fffe03f */
[----:B-1----:R-:W1:Y:S01]  /*8040*/  @!P1 LDS.128 R8, [R91+0x3000] ;  /* 0x003000005b089984 */ /* 0x002e620000000c00 */
[CC--:B----4-:R-:W-:Y:S04]  /*8050*/  @!P1 LEA R4, P0, R20.reuse, R2.reuse, 0x1 ;  /* 0x0000000214049211 */ /* 0x0d0fe800078008ff */
[-C--:B---3--:R-:W-:Y:S02]  /*8060*/  @!P1 LEA.HI.X R5, R20, R3.reuse, R21, 0x1, P0 ;  /* 0x0000000314059211 */ /* 0x088fe400000f0c15 */
[----:B------:R-:W-:Y:S11]  /*8070*/  ISETP.GE.AND P0, PT, R94, c[0x0][0x1d4], PT ;  /* 0x000075005e007a0c */ /* 0x000ff60003f06270 */
[----:B------:R-:W-:Y:S02]  /*8080*/  @!UPT UIADD3 URZ, URZ, URZ, URZ ;  /* 0x0000003f3f3ff290 */ /* 0x000fe4000fffe03f */
[C---:B------:R-:W-:Y:S04]  /*8090*/  @!P0 LEA R2, P2, R83.reuse, R2, 0x1 ;  /* 0x0000000253028211 */ /* 0x040fe800078408ff */
[----:B------:R-:W-:Y:S01]  /*80a0*/  @!P0 LEA.HI.X R3, R83, R3, R93, 0x1, P2 ;  /* 0x0000000353038211 */ /* 0x000fe200010f0c5d */
[----:B-1----:R-:W-:Y:S04]  /*80b0*/  @!P1 ST.E.128 [R4.64], R8 ;  /* 0x0000000804009985 */ /* 0x002fe8000c101d16 */
[----:B--2---:R-:W1:Y:S04]  /*80c0*/  @!P0 LDS.128 R4, [R92+0x3000] ;  /* 0x003000005c048984 */ /* 0x004e680000000c00 */
[----:B-1----:R1:W-:Y:S02]  /*80d0*/  @!P0 ST.E.128 [R2.64], R4 ;  /* 0x0000000402008985 */ /* 0x0023e4000c101d16 */
.L_x_730:
[----:B------:R-:W-:Y:S05]  /*80e0*/  BSYNC B0 ;  /* 0x0000000000007941 */ /* 0x000fea0003800000 */
.L_x_729:
[----:B------:R-:W-:Y:S02]  /*80f0*/  UISETP.GT.AND UP0, UPT, UR6, UR7, UPT ;  /* 0x000000070600728c */ /* 0x000fe4000bf04270 */
[----:B------:R-:W-:Y:S04]  /*8100*/  UIADD3 UR6, UR6, -0x1, URZ ;  /* 0xffffffff06067890 */ /* 0x000fe8000fffe03f */
[----:B------:R-:W-:Y:S05]  /*8110*/  PLOP3.LUT P0, PT, PT, PT, UP0, 0x80, 0x0 ;  /* 0x000000000000781c */ /* 0x000fea0003f0f008 */
[----:B------:R-:W-:Y:S02]  /*8120*/  @UP0 USHF.R.S32.HI UR9, URZ, 0x1f, UR6 ;  /* 0x0000001f3f090899 */ /* 0x000fe40008011406 */
[----:B------:R-:W-:Y:S04]  /*8130*/  @UP0 UIMAD UR5, UR11, UR6, URZ ;  /* 0x000000060b0502a4 */ /* 0x000fe8000f8e023f */
[----:B------:R-:W-:Y:S02]  /*8140*/  @UP0 UIMAD UR5, UR9, UR26, UR5 ;  /* 0x0000001a090502a4 */ /* 0x000fe4000f8e0205 */
[----:B-1--4-:R-:W-:Y:S02]  /*8150*/  @P0 IMAD.MOV.U32 R2, RZ, RZ, R130 ;  /* 0x000000ffff020224 */ /* 0x012fe400078e0082 */
[----:B---3--:R-:W-:Y:S04]  /*8160*/  @P0 IMAD.MOV.U32 R3, RZ, RZ, R127 ;  /* 0x000000ffff030224 */ /* 0x008fe800078e007f */
[----:B------:R-:W-:Y:S05]  /*8170*/  @P0 IMAD.WIDE.U32 R2, R145, UR6, R2 ;  /* 0x0000000691020c25 */ /* 0x000fea000f8e0002 */
[C---:B--2---:R-:W-:Y:S02]  /*8180*/  @P0 LEA R12, P1, R2.reuse, c[0x0][0x220], 0x1 ;  /* 0x00008800020c0a11 */ /* 0x044fe400078208ff */
[----:B------:R-:W-:Y:S04]  /*8190*/  @P0 IADD3 R3, R3, UR5, RZ ;  /* 0x0000000503030c10 */ /* 0x000fe8000fffe0ff */
[----:B------:R-:W-:Y:S02]  /*81a0*/  @P0 LEA.HI.X R13, R2, c[0x0][0x224], R3, 0x1, P1 ;  /* 0x00008900020d0a11 */ /* 0x000fe400008f0c03 */
        /* <DEDUP_REMOVED lines=25> */
.L_x_684:
[----:B------:R-:W-:Y:S01]  /*8340*/  UIADD3 UR6, UR17, 0x7f, URZ ;  /* 0x0000007f11067890 */ /* 0x000fe2000fffe03f */
[----:B------:R-:W-:Y:S01]  /*8350*/  PLOP3.LUT P4, PT, PT, PT, PT, 0x80, 0x0 ;  /* 0x000000000000781c */ /* 0x000fe20003f8f070 */
[----:B------:R-:W-:Y:S01]  /*8360*/  ULDC.64 UR4, c[0x0][0x2c8] ;  /* 0x0000b20000047ab9 */ /* 0x000fe20000000a00 */
[----:B------:R-:W-:Y:S01]  /*8370*/  CS2R R178, SRZ ;  /* 0x0000000000b27805 */ /* 0x000fe2000001ff00 */
[----:B------:R-:W-:Y:S01]  /*8380*/  UIMAD.WIDE.U32 UR8, UR6, UR4, URZ ;  /* 0x00000004060872a5 */ /* 0x000fe2000f8e003f */
[----:B------:R-:W-:Y:S01]  /*8390*/  CS2R R176, SRZ ;  /* 0x0000000000b07805 */ /* 0x000fe2000001ff00 */
[----:B------:R-:W-:Y:S01]  /*83a0*/  CS2R R182, SRZ ;  /* 0x0000000000b67805 */ /* 0x000fe2000001ff00 */
[----:B------:R-:W-:Y:S01]  /*83b0*/  UMOV UR4, URZ ;  /* 0x0000003f00047c82 */ /* 0x000fe20008000000 */
[----:B------:R-:W-:Y:S01]  /*83c0*/  CS2R R180, SRZ ;  /* 0x0000000000b47805 */ /* 0x000fe2000001ff00 */
[----:B------:R-:W-:Y:S01]  /*83d0*/  @UP2 USHF.R.U32.HI UR6, URZ, UR5, UR9 ;  /* 0x000000053f062299 */ /* 0x000fe20008011609 */
[----:B-1----:R-:W-:Y:S01]  /*83e0*/  IMAD.MOV.U32 R15, RZ, RZ, RZ ;  /* 0x000000ffff0f7224 */ /* 0x002fe200078e00ff */
[----:B------:R-:W-:Y:S01]  /*83f0*/  MOV R11, RZ ;  /* 0x000000ff000b7202 */ /* 0x000fe20000000f00 */
[----:B------:R-:W-:Y:S01]  /*8400*/  IMAD.MOV.U32 R174, RZ, RZ, RZ ;  /* 0x000000ffffae7224 */ /* 0x000fe200078e00ff */
[----:B------:R-:W-:Y:S01]  /*8410*/  UIADD3 UR5, UR12, UR6, URZ ;  /* 0x000000060c057290 */ /* 0x000fe2000fffe03f */
[----:B------:R-:W-:Y:S01]  /*8420*/  IMAD.MOV.U32 R172, RZ, RZ, RZ ;  /* 0x000000ffffac7224 */ /* 0x000fe200078e00ff */
[----:B------:R-:W-:Y:S01]  /*8430*/  CS2R R16, SRZ ;  /* 0x0000000000107805 */ /* 0x000fe2000001ff00 */
[----:B------:R-:W-:Y:S01]  /*8440*/  MOV R170, RZ ;  /* 0x000000ff00aa7202 */ /* 0x000fe20000000f00 */
[----:B------:R-:W-:Y:S01]  /*8450*/  UIMAD.WIDE UR4, UR5, -0x6db6db6d, UR4 ;  /* 0x92492493050478a5 */ /* 0x000fe2000f8e0204 */
[----:B------:R-:W-:Y:S01]  /*8460*/  IMAD.MOV.U32 R168, RZ, RZ, RZ ;  /* 0x000000ffffa87224 */ /* 0x000fe200078e00ff */
[----:B------:R-:W-:Y:S01]  /*8470*/  CS2R R18, SRZ ;  /* 0x0000000000127805 */ /* 0x000fe2000001ff00 */
[----:B------:R-:W-:Y:S01]  /*8480*/  MOV R162, RZ ;  /* 0x000000ff00a27202 */ /* 0x000fe20000000f00 */
[----:B------:R-:W-:Y:S01]  /*8490*/  USHF.R.U32.HI UR4, URZ, 0x1f, UR5 ;  /* 0x0000001f3f047899 */ /* 0x000fe20008011605 */
[----:B------:R-:W-:Y:S01]  /*84a0*/  CS2R R12, SRZ ;  /* 0x00000000000c7805 */ /* 0x000fe2000001ff00 */
[----:B------:R-:W-:Y:S01]  /*84b0*/  IMAD.MOV.U32 R160, RZ, RZ, RZ ;  /* 0x000000ffffa07224 */ /* 0x000fe200078e00ff */
[----:B------:R-:W-:Y:S01]  /*84c0*/  MOV R166, RZ ;  /* 0x000000ff00a67202 */ /* 0x000fe20000000f00 */
[----:B------:R-:W-:Y:S01]  /*84d0*/  ULEA.HI.SX32 UR4, UR5, UR4, 0x1a ;  /* 0x0000000405047291 */ /* 0x000fe2000f8fd23f */
[----:B------:R-:W-:Y:S01]  /*84e0*/  IMAD.MOV.U32 R164, RZ, RZ, RZ ;  /* 0x000000ffffa47224 */ /* 0x000fe200078e00ff */
[----:B------:R-:W-:Y:S01]  /*84f0*/  CS2R R158, SRZ ;  /* 0x00000000009e7805 */ /* 0x000fe2000001ff00 */
[----:B-----5:R-:W-:Y:S01]  /*8500*/  CS2R R22, SRZ ;  /* 0x0000000000167805 */ /* 0x020fe2000001ff00 */
[----:B------:R-:W-:Y:S01]  /*8510*/  UISETP.LT.AND UP0, UPT, UR13, UR4, UPT ;  /* 0x000000040d00728c */ /* 0x000fe2000bf01270 */
[----:B------:R-:W-:Y:S01]  /*8520*/  MOV R156, RZ ;  /* 0x000000ff009c7202 */ /* 0x000fe20000000f00 */
[----:B------:R-:W-:Y:S01]  /*8530*/  IMAD.MOV.U32 R154, RZ, RZ, RZ ;  /* 0x000000ffff9a7224 */ /* 0x000fe200078e00ff */
[----:B------:R-:W-:Y:S01]  /*8540*/  CS2R R24, SRZ ;  /* 0x0000000000187805 */ /* 0x000fe2000001ff00 */
[----:B------:R-:W-:Y:S01]  /*8550*/  USEL UR13, UR13, UR4, UP0 ;  /* 0x000000040d0d7287 */ /* 0x000fe20008000000 */
[----:B------:R-:W-:Y:S01]  /*8560*/  MOV R152, RZ ;  /* 0x000000ff00987202 */ /* 0x000fe20000000f00 */
[----:B------:R-:W-:Y:S01]  /*8570*/  CS2R R146, SRZ ;  /* 0x0000000000927805 */ /* 0x000fe2000001ff00 */
[----:B------:R-:W-:Y:S01]  /*8580*/  IMAD.MOV.U32 R144, RZ, RZ, RZ ;  /* 0x000000ffff907224 */ /* 0x000fe200078e00ff */
[----:B------:R-:W-:Y:S01]  /*8590*/  UISETP.GE.AND UP0, UPT, UR13, 0x1, UPT ;  /* 0x000000010d00788c */ /* 0x000fe2000bf06270 */
[----:B------:R-:W-:Y:S01]  /*85a0*/  CS2R R20, SRZ ;  /* 0x0000000000147805 */ /* 0x000fe2000001ff00 */
[----:B------:R-:W-:Y:S01]  /*85b0*/  MOV R150, RZ ;  /* 0x000000ff00967202 */ /* 0x000fe20000000f00 */
[----:B------:R-:W-:Y:S01]  /*85c0*/  IMAD.MOV.U32 R148, RZ, RZ, RZ ;  /* 0x000000ffff947224 */ /* 0x000fe200078e00ff */
[----:B------:R-:W-:Y:S01]  /*85d0*/  CS2R R142, SRZ ;  /* 0x00000000008e7805 */ /* 0x000fe2000001ff00 */
[----:B------:R-:W-:Y:S01]  /*85e0*/  CS2R R28, SRZ ;  /* 0x00000000001c7805 */ /* 0x000fe2000001ff00 */
[----:B------:R-:W-:Y:S01]  /*85f0*/  PLOP3.LUT P0, PT, PT, PT, UP0, 0x80, 0x0 ;  /* 0x000000000000781c */ /* 0x000fe20003f0f008 */
[----:B------:R-:W-:Y:S01]  /*8600*/  IMAD.MOV.U32 R138, RZ, RZ, RZ ;  /* 0x000000ffff8a7224 */ /* 0x000fe200078e00ff */
[----:B------:R-:W-:Y:S01]  /*8610*/  MOV R140, RZ ;  /* 0x000000ff008c7202 */ /* 0x000fe20000000f00 */
        /* <DEDUP_REMOVED lines=24> */
[----:B------:R-:W-:Y:S01]  /*87a0*/  USHF.R.S32.HI UR6, URZ, 0x1f, UR19 ;  /* 0x0000001f3f067899 */ /* 0x000fe20008011413 */
[----:B------:R-:W-:Y:S01]  /*87b0*/  SHF.R.S32.HI R244, RZ, 0x1f, R246 ;  /* 0x0000001ffff47819 */ /* 0x000fe200000114f6 */
[----:B------:R-:W-:Y:S02]  /*87c0*/  ULDC.64 UR4, c[0x0][0x178] ;  /* 0x00005e0000047ab9 */ /* 0x000fe40000000a00 */
        /* <DEDUP_REMOVED lines=9> */
[----:B------:R-:W-:Y:S02]  /*8860*/  UISETP.NE.U32.AND UP0, UPT, URZ, UR6, UPT ;  /* 0x000000063f00728c */ /* 0x000fe4000bf05070 */
[----:B------:R-:W-:Y:S02]  /*8870*/  ULDC.64 UR4, c[0x0][0x1b8] ;  /* 0x00006e0000047ab9 */ /* 0x000fe40000000a00 */
[----:B------:R-:W-:Y:S02]  /*8880*/  UISETP.NE.AND.EX UP0, UPT, URZ, UR7, UPT, UP0 ;  /* 0x000000073f00728c */ /* 0x000fe4000bf05300 */
[----:B------:R-:W-:Y:S02]  /*8890*/  USHF.R.S32.HI UR7, URZ, 0x1f, UR21 ;  /* 0x0000001f3f077899 */ /* 0x000fe40008011415 */
[----:B------:R-:W-:Y:S02]  /*88a0*/  UIADD3 UR9, UR9, UR19, URZ ;  /* 0x0000001309097290 */ /* 0x000fe4000fffe03f */
[----:B------:R-:W-:-:S02]  /*88b0*/  UIMAD UR6, UR15, UR4, URZ ;  /* 0x000000040f0672a4 */ /* 0x000fc4000f8e023f */
[----:B------:R-:W-:Y:S02]  /*88c0*/  USEL UR7, UR7, URZ, !UP0 ;  /* 0x0000003f07077287 */ /* 0x000fe4000c000000 */
[----:B------:R-:W-:Y:S01]  /*88d0*/  UIMAD UR6, UR16, UR5, UR6 ;  /* 0x00000005100672a4 */ /* 0x000fe2000f8e0206 */
[----:B-1----:R-:W-:Y:S01]  /*88e0*/  LEA.HI R2, R244, R246, RZ, 0x3 ;  /* 0x000000f6f4027211 */ /* 0x002fe200078f18ff */
[----:B------:R-:W-:Y:S02]  /*88f0*/  UIMAD.WIDE.U32 UR10, UR16, UR4, UR8 ;  /* 0x00000004100a72a5 */ /* 0x000fe4000f8e0008 */
[----:B------:R-:W-:Y:S01]  /*8900*/  USEL UR8, UR21, URZ, !UP0 ;  /* 0x0000003f15087287 */ /* 0x000fe2000c000000 */
[----:B------:R-:W-:Y:S01]  /*8910*/  LOP3.LUT R0, R2, 0xfffffff8, RZ, 0xc0, !PT ;  /* 0xfffffff802007812 */ /* 0x000fe200078ec0ff */
[----:B------:R-:W-:Y:S01]  /*8920*/  ULDC.64 UR4, c[0x0][0x1c0] ;  /* 0x0000700000047ab9 */ /* 0x000fe20000000a00 */
[----:B------:R-:W-:Y:S01]  /*8930*/  SHF.R.S32.HI R77, RZ, 0x3, R2 ;  /* 0x00000003ff4d7819 */ /* 0x000fe20000011402 */
[----:B------:R-:W-:-:S02]  /*8940*/  UIMAD UR7, UR7, UR4, URZ ;  /* 0x00000004070772a4 */ /* 0x000fc4000f8e023f */
[----:B------:R-:W-:Y:S01]  /*8950*/  IMAD.IADD R6, R246, 0x1, -R0 ;  /* 0x00000001f6067824 */ /* 0x000fe200078e0a00 */
[----:B------:R-:W-:Y:S02]  /*8960*/  UIADD3 UR11, UR11, UR6, URZ ;  /* 0x000000060b0b7290 */ /* 0x000fe4000fffe03f */
[----:B------:R-:W-:Y:S01]  /*8970*/  UIMAD UR5, UR8, UR5, UR7 ;  /* 0x00000005080572a4 */ /* 0x000fe2000f8e0207 */
[C---:B------:R-:W-:Y:S01]  /*8980*/  IMAD R247, R6.reuse, 0x10, R77 ;  /* 0x0000001006f77824 */ /* 0x040fe200078e024d */
[----:B------:R-:W-:Y:S01]  /*8990*/  UIMAD.WIDE.U32 UR8, UR8, UR4, UR10 ;  /* 0x00000004080872a5 */ /* 0x000fe2000f8e000a */
[----:B------:R-:W-:Y:S02]  /*89a0*/  IMAD.SHL.U32 R6, R6, 0x8, RZ ;  /* 0x0000000806067824 */ /* 0x000fe400078e00ff */
[----:B------:R-:W-:Y:S01]  /*89b0*/  ULDC UR10, c[0x0][0x2c4] ;  /* 0x0000b100000a7ab9 */ /* 0x000fe20000000800 */
[----:B------:R-:W-:Y:S01]  /*89c0*/  IADD3 R4, R247, UR17, RZ ;  /* 0x00000011f7047c10 */ /* 0x000fe2000fffe0ff */
[----:B------:R-:W-:Y:S01]  /*89d0*/  UIADD3 UR5, UR9, UR5, URZ ;  /* 0x0000000509057290 */ /* 0x000fe2000fffe03f */
[----:B------:R-:W-:Y:S01]  /*89e0*/  IMAD.U32 R3, RZ, RZ, UR9 ;  /* 0x00000009ff037e24 */ /* 0x000fe2000f8e00ff */
[----:B------:R-:W-:Y:S01]  /*89f0*/  UIMAD UR10, UR20, UR10, URZ ;  /* 0x0000000a140a72a4 */ /* 0x000fe2000f8e023f */
[----:B------:R1:W-:Y:S01]  /*8a00*/  STL [R1+0x3c], R247 ;  /* 0x00003cf701007387 */ /* 0x0003e20000100800 */
[----:B------:R-:W-:Y:S01]  /*8a10*/  @P1 IMAD.HI.U32 R2, R4, c[0x0][0x2c8], RZ ;  /* 0x0000b20004021a27 */ /* 0x000fe200078e00ff */
[----:B------:R-:W-:-:S03]  /*8a20*/  ISETP.GE.AND P4, PT, R6, c[0x0][0x198], PT ;  /* 0x0000660006007a0c */ /* 0x000fc60003f86270 */
[----:B------:R-:W-:Y:S01]  /*8a30*/  IMAD.MOV.U32 R0, RZ, RZ, R4 ;  /* 0x000000ffff007224 */ /* 0x000fe200078e0004 */
[----:B------:R-:W-:Y:S01]  /*8a40*/  @P0 SHF.R.U32.HI R0, RZ, c[0x0][0x2cc], R2 ;  /* 0x0000b300ff000a19 */ /* 0x000fe20000011602 */
[----:B------:R-:W-:Y:S02]  /*8a50*/  IMAD.U32 R2, RZ, RZ, UR8 ;  /* 0x00000008ff027e24 */ /* 0x000fe4000f8e00ff */
[----:B------:R-:W-:Y:S01]  /*8a60*/  IMAD.U32 R3, RZ, RZ, UR5 ;  /* 0x00000005ff037e24 */ /* 0x000fe2000f8e00ff */
        /* <DEDUP_REMOVED lines=25> */
[----:B------:R-:W-:Y:S02]  /*8c00*/  LEA.HI R83, R2, R0, RZ, 0x3 ;  /* 0x0000000002537211 */ /* 0x000fe400078f18ff */
[----:B------:R-:W-:Y:S02]  /*8c10*/  IADD3 R5, R77, UR17, RZ ;  /* 0x000000114d057c10 */ /* 0x000fe4000fffe0ff */
[----:B------:R-:W-:Y:S02]  /*8c20*/  LOP3.LUT R2, R3, 0xfffffff8, RZ, 0xc0, !PT ;  /* 0xfffffff803027812 */ /* 0x000fe400078ec0ff */
[----:B------:R-:W-:-:S02]  /*8c30*/  LOP3.LUT R3, R83, 0xfffffff8, RZ, 0xc0, !PT ;  /* 0xfffffff853037812 */ /* 0x000fc400078ec0ff */
[----:B------:R-:W-:Y:S01]  /*8c40*/  ISETP.GE.AND P0, PT, R5, UR10, PT ;  /* 0x0000000a05007c0c */ /* 0x000fe2000bf06270 */
[----:B------:R-:W-:Y:S02]  /*8c50*/  IMAD.IADD R70, R246, 0x1, -R2 ;  /* 0x00000001f6467824 */ /* 0x000fe400078e0a02 */
[----:B------:R-:W-:Y:S02]  /*8c60*/  IMAD.IADD R82, R0, 0x1, -R3 ;  /* 0x0000000100527824 */ /* 0x000fe400078e0a03 */
[----:B------:R-:W-:Y:S02]  /*8c70*/  IMAD.SHL.U32 R71, R70, 0x8, RZ ;  /* 0x0000000846477824 */ /* 0x000fe400078e00ff */
[----:B------:R-:W-:Y:S02]  /*8c80*/  IMAD.MOV.U32 R2, RZ, RZ, 0x10 ;  /* 0x00000010ff027424 */ /* 0x000fe400078e00ff */
[----:B------:R-:W-:Y:S01]  /*8c90*/  IMAD.MOV.U32 R3, RZ, RZ, 0x20 ;  /* 0x00000020ff037424 */ /* 0x000fe200078e00ff */
        /* <DEDUP_REMOVED lines=15> */
.L_x_734:
[----:B-1-34-:R-:W-:Y:S05]  /*8d90*/  BSYNC B0 ;  /* 0x0000000000007941 */ /* 0x01afea0003800000 */
.L_x_733:
        /* <DEDUP_REMOVED lines=11> */
.L_x_736:
[----:B------:R-:W-:Y:S05]  /*8e50*/  BSYNC B0 ;  /* 0x0000000000007941 */ /* 0x000fea0003800000 */
.L_x_735:
        /* <DEDUP_REMOVED lines=11> */
.L_x_738:
[----:B------:R-:W-:Y:S05]  /*8f10*/  BSYNC B0 ;  /* 0x0000000000007941 */ /* 0x000fea0003800000 */
.L_x_737:
        /* <DEDUP_REMOVED lines=11> */
.L_x_740:
[----:B------:R-:W-:Y:S05]  /*8fd0*/  BSYNC B0 ;  /* 0x0000000000007941 */ /* 0x000fea0003800000 */
.L_x_739:
        /* <DEDUP_REMOVED lines=11> */
.L_x_742:
[----:B------:R-:W-:Y:S05]  /*9090*/  BSYNC B0 ;  /* 0x0000000000007941 */ /* 0x000fea0003800000 */
.L_x_741:
        /* <DEDUP_REMOVED lines=11> */
.L_x_744:
[----:B------:R-:W-:Y:S05]  /*9150*/  BSYNC B0 ;  /* 0x0000000000007941 */ /* 0x000fea0003800000 */
.L_x_743:
        /* <DEDUP_REMOVED lines=11> */
.L_x_746:
[----:B------:R-:W-:Y:S05]  /*9210*/  BSYNC B0 ;  /* 0x0000000000007941 */ /* 0x000fea0003800000 */
.L_x_745:
[----:B-123--:R-:W1:Y:S01]  /*9220*/  SHFL.IDX PT, R8, R8, 0x7, 0x181f ;  /* 0x00f81f0008087f89 */ /* 0x00ee6200000e0000 */
[----:B----4-:R-:W-:Y:S01]  /*9230*/  IADD3 R3, R5, 0x70, RZ ;  /* 0x0000007005037810 */ /* 0x010fe20007ffe0ff */
[----:B------:R-:W-:Y:S01]  /*9240*/  UMOV UR6, 0x70 ;  /* 0x0000007000067882 */ /* 0x000fe20000000000 */
[----:B------:R-:W-:Y:S01]  /*9250*/  IMAD.MOV.U32 R248, RZ, RZ, c[0x0][0x2b8] ;  /* 0x0000ae00fff87624 */ /* 0x000fe200078e00ff */
[----:B------:R-:W2:Y:S01]  /*9260*/  SHFL.IDX PT, R9, R9, 0x7, 0x181f ;  /* 0x00f81f0009097f89 */ /* 0x000ea200000e0000 */
[----:B------:R-:W-:Y:S01]  /*9270*/  ISETP.GE.AND P1, PT, R3, UR10, PT ;  /* 0x0000000a03007c0c */ /* 0x000fe2000bf26270 */
[----:B------:R-:W-:Y:S01]  /*9280*/  UIMAD UR6, UR13, UR6, -0x70 ;  /* 0xffffff900d0674a4 */ /* 0x000fe2000f8e0206 */
[----:B------:R-:W-:Y:S01]  /*9290*/  IMAD.MOV.U32 R98, RZ, RZ, RZ ;  /* 0x000000ffff627224 */ /* 0x000fe200078e00ff */
[----:B------:R-:W-:Y:S01]  /*92a0*/  ISETP.NE.AND P2, PT, R248, 0x1, PT ;  /* 0x00000001f800780c */ /* 0x000fe20003f45270 */
[----:B------:R-:W-:Y:S02]  /*92b0*/  USHF.R.S32.HI UR7, URZ, 0x1f, UR11 ;  /* 0x0000001f3f077899 */ /* 0x000fe4000801140b */
[----:B------:R-:W-:Y:S01]  /*92c0*/  ULDC.64 UR4, c[0x0][0x2b0] ;  /* 0x0000ac0000047ab9 */ /* 0x000fe20000000a00 */
[----:B------:R-:W-:Y:S01]  /*92d0*/  IADD3 R0, R247, UR6, RZ ;  /* 0x00000006f7007c10 */ /* 0x000fe2000fffe0ff */
[----:B------:R-:W-:-:S02]  /*92e0*/  UIMAD UR7, UR7, UR4, URZ ;  /* 0x00000004070772a4 */ /* 0x000fc4000f8e023f */
[----:B------:R-:W-:Y:S01]  /*92f0*/  UIMAD.WIDE.U32 UR8, UR11, UR4, URZ ;  /* 0x000000040b0872a5 */ /* 0x000fe2000f8e003f */
[C---:B------:R-:W-:Y:S01]  /*9300*/  ISETP.GE.AND P0, PT, R0.reuse, UR14, PT ;  /* 0x0000000e00007c0c */ /* 0x040fe2000bf06270 */
[----:B------:R-:W-:Y:S01]  /*9310*/  UIMAD UR7, UR11, UR5, UR7 ;  /* 0x000000050b0772a4 */ /* 0x000fe2000f8e0207 */
[----:B------:R-:W-:Y:S01]  /*9320*/  @!P1 IMAD.SHL.U32 R10, R69, 0x2, RZ ;  /* 0x00000002450a9824 */ /* 0x000fe200078e00ff */
[----:B------:R-:W-:Y:S01]  /*9330*/  IADD3 R5, R0, UR18, RZ ;  /* 0x0000001200057c10 */ /* 0x000fe2000fffe0ff */
[----:B------:R-:W-:Y:S01]  /*9340*/  ULDC.64 UR4, c[0x0][0x1e8] ;  /* 0x00007a0000047ab9 */ /* 0x000fe20000000a00 */
[----:B------:R-:W-:Y:S01]  /*9350*/  ISETP.GT.OR P0, PT, R247, 0x6f, P0 ;  /* 0x0000006ff700780c */ /* 0x000fe20000704670 */
[----:B------:R-:W-:Y:S01]  /*9360*/  UIADD3 UR7, UR9, UR7, URZ ;  /* 0x0000000709077290 */ /* 0x000fe2000fffe03f */
[----:B-1----:R-:W-:Y:S01]  /*9370*/  @!P1 LEA R8, P3, R71, R8, 0x1 ;  /* 0x0000000847089211 */ /* 0x002fe200078608ff */
[----:B------:R-:W-:-:S03]  /*9380*/  @P2 IMAD.HI.U32 R3, R5, c[0x0][0x2bc], RZ ;  /* 0x0000af0005032a27 */ /* 0x000fc600078e00ff */
[----:B--2---:R-:W-:Y:S01]  /*9390*/  @!P1 LEA.HI.X R9, R71, R9, R241, 0x1, P3 ;  /* 0x0000000947099211 */ /* 0x004fe200018f0cf1 */
[----:B------:R-:W-:Y:S01]  /*93a0*/  IMAD.MOV.U32 R0, RZ, RZ, R5 ;  /* 0x000000ffff007224 */ /* 0x000fe200078e0005 */
[----:B------:R-:W-:-:S03]  /*93b0*/  @P2 SHF.R.U32.HI R0, RZ, c[0x0][0x2c0], R3 ;  /* 0x0000b000ff002a19 */ /* 0x000fc60000011603 */
[----:B------:R-:W-:Y:S01]  /*93c0*/  @!PT LDS RZ, [RZ] ;  /* 0x00000000fffff984 */ /* 0x000fe20000000800 */
[----:B------:R1:W-:Y:S02]  /*93d0*/  @!P1 LDGSTS.E.BYPASS.LTC128B.128 [R10+0xa900], [R8.64], !P4 ;  /* 0x0a900000080a9fae */ /* 0x0003e4000e101d56 */
[C---:B------:R-:W-:Y:S02]  /*93e0*/  @!P0 IADD3 R3, P2, R0.reuse, UR8, RZ ;  /* 0x0000000800038c10 */ /* 0x040fe4000ff5e0ff */
[----:B------:R-:W0:Y:S02]  /*93f0*/  LDGDEPBAR ;  /* 0x00000000000079af */ /* 0x000e240000000000 */
[----:B------:R-:W-:Y:S02]  /*9400*/  @!P0 LEA.HI.X.SX32 R7, R0, UR7, 0x1, P2 ;  /* 0x0000000700078c11 */ /* 0x000fe400090f0eff */
[----:B------:R-:W-:-:S04]  /*9410*/  @!P0 LEA R6, P2, R3, c[0x0][0x2a0], 0x2 ;  /* 0x0000a80003068a11 */ /* 0x000fc800078410ff */
[----:B------:R-:W-:Y:S01]  /*9420*/  @!P0 LEA.HI.X R7, R3, c[0x0][0x2a4], R7, 0x2, P2 ;  /* 0x0000a90003078a11 */ /* 0x000fe200010f1407 */
[----:B------:R-:W-:Y:S06]  /*9430*/  BAR.SYNC.DEFER_BLOCKING 0x0 ;  /* 0x0000000000007b1d */ /* 0x000fec0000010000 */
[----:B------:R2:W3:Y:S01]  /*9440*/  @!P0 LDG.E R98, [R6.64] ;  /* 0x0000001606628981 */ /* 0x0004e2000c1e1900 */
[----:B------:R-:W-:Y:S01]  /*9450*/  IMAD.MOV R0, RZ, RZ, -R0 ;  /* 0x000000ffff007224 */ /* 0x000fe200078e0a00 */
[----:B------:R-:W-:Y:S01]  /*9460*/  UIMAD UR11, UR15, UR4, URZ ;  /* 0x000000040f0b72a4 */ /* 0x000fe2000f8e023f */
[----:B------:R-:W-:Y:S01]  /*9470*/  ISETP.GE.AND P5, PT, R71, c[0x0][0x1d4], PT ;  /* 0x0000750047007a0c */ /* 0x000fe20003fa6270 */
[----:B------:R-:W-:Y:S01]  /*9480*/  UIMAD.WIDE.U32 UR24, UR16, UR4, URZ ;  /* 0x00000004101872a5 */ /* 0x000fe2000f8e003f */
[----:B------:R-:W-:Y:S01]  /*9490*/  IMAD R99, R0, c[0x0][0x2b8], R5 ;  /* 0x0000ae0000637a24 */ /* 0x000fe200078e0205 */
[----:B------:R-:W-:Y:S01]  /*94a0*/  UIMAD UR11, UR16, UR5, UR11 ;  /* 0x00000005100b72a4 */ /* 0x000fe2000f8e020b */
[----:B-1----:R-:W-:Y:S01]  /*94b0*/  IMAD.U32 R10, RZ, RZ, UR16 ;  /* 0x00000010ff0a7e24 */ /* 0x002fe2000f8e00ff */
[----:B------:R-:W-:Y:S01]  /*94c0*/  UIADD3 UR12, UR13, -0x1, URZ ;  /* 0xffffffff0d0c7890 */ /* 0x000fe2000fffe03f */
[----:B------:R-:W-:Y:S01]  /*94d0*/  IMAD R8, R99, c[0x0][0x1e0], RZ ;  /* 0x0000780063087a24 */ /* 0x000fe200078e02ff */
[----:B------:R-:W-:Y:S01]  /*94e0*/  SHF.R.S32.HI R96, RZ, 0x1f, R99 ;  /* 0x0000001fff607819 */ /* 0x000fe20000011463 */
[----:B------:R-:W-:Y:S01]  /*94f0*/  UIADD3 UR11, UR25, UR11, URZ ;  /* 0x0000000b190b7290 */ /* 0x000fe2000fffe03f */
[----:B------:R-:W-:Y:S01]  /*9500*/  STL [R1+0x1c], R99 ;  /* 0x00001c6301007387 */ /* 0x000fe20000100800 */
[----:B------:R-:W-:Y:S01]  /*9510*/  UIMAD UR12, UR12, -0x70, UR14 ;  /* 0xffffff900c0c78a4 */ /* 0x000fe2000f8e020e */
[----:B------:R-:W-:Y:S01]  /*9520*/  LEA.HI R243, R244, R246, RZ, 0x5 ;  /* 0x000000f6f4f37211 */ /* 0x000fe200078f28ff */
[----:B------:R-:W-:Y:S01]  /*9530*/  IMAD R0, R96, c[0x0][0x1e0], RZ ;  /* 0x0000780060007a24 */ /* 0x000fe200078e02ff */
[----:B------:R-:W-:Y:S01]  /*9540*/  ULDC.64 UR4, c[0x0][0x210] ;  /* 0x0000840000047ab9 */ /* 0x000fe20000000a00 */
[----:B------:R-:W-:Y:S01]  /*9550*/  ISETP.GT.AND P6, PT, R247, 0x6f, PT ;  /* 0x0000006ff700780c */ /* 0x000fe20003fc4270 */
[----:B------:R-:W-:Y:S01]  /*9560*/  UIMAD UR15, UR15, UR4, URZ ;  /* 0x000000040f0f72a4 */ /* 0x000fe2000f8e023f */
[----:B------:R-:W-:Y:S01]  /*9570*/  IMAD R0, R99, c[0x0][0x1e4], R0 ;  /* 0x0000790063007a24 */ /* 0x000fe200078e0200 */
[----:B------:R-:W-:Y:S01]  /*9580*/  IADD3 R68, -R77, UR12, RZ ;  /* 0x0000000c4d447c10 */ /* 0x000fe2000fffe1ff */
[----:B------:R-:W-:Y:S01]  /*9590*/  UIMAD.WIDE.U32 UR26, UR16, UR4, URZ ;  /* 0x00000004101a72a5 */ /* 0x000fe2000f8e003f */
[----:B------:R-:W-:Y:S01]  /*95a0*/  SHF.R.S32.HI R245, RZ, 0x5, R243 ;  /* 0x00000005fff57819 */ /* 0x000fe200000114f3 */
[----:B------:R-:W-:Y:S01]  /*95b0*/  UIMAD UR15, UR16, UR5, UR15 ;  /* 0x00000005100f72a4 */ /* 0x000fe2000f8e020f */
[C---:B------:R-:W-:Y:S01]  /*95c0*/  ISETP.GE.AND P1, PT, R68.reuse, 0x1, PT ;  /* 0x000000014400780c */ /* 0x040fe20003f26270 */
[----:B--2---:R-:W-:Y:S01]  /*95d0*/  IMAD.WIDE.U32 R6, R99, c[0x0][0x1e0], RZ ;  /* 0x0000780063067a25 */ /* 0x004fe200078e00ff */
[C---:B------:R-:W-:Y:S01]  /*95e0*/  ISETP.GE.AND P3, PT, R68.reuse, 0x21, PT ;  /* 0x000000214400780c */ /* 0x040fe20003f66270 */
[----:B------:R-:W-:Y:S01]  /*95f0*/  UIADD3 UR15, UR27, UR15, URZ ;  /* 0x0000000f1b0f7290 */ /* 0x000fe2000fffe03f */
[----:B------:R-:W-:Y:S01]  /*9600*/  ISETP.GE.AND P4, PT, R68, 0x31, PT ;  /* 0x000000314400780c */ /* 0x000fe20003f86270 */
[----:B------:R-:W-:Y:S01]  /*9610*/  IMAD.IADD R7, R7, 0x1, R0 ;  /* 0x0000000107077824 */ /* 0x000fe200078e0200 */
[----:B---3--:R-:W-:-:S03]  /*9620*/  SHF.R.S32.HI R97, RZ, 0x1f, R98 ;  /* 0x0000001fff617819 */ /* 0x008fc60000011462 */
[----:B------:R-:W-:Y:S01]  /*9630*/  IMAD.WIDE.U32 R6, R98, c[0x0][0x1f0], R6 ;  /* 0x00007c0062067a25 */ /* 0x000fe200078e0006 */
[----:B------:R-:W-:Y:S03]  /*9640*/  STL [R1+0x18], R98 ;  /* 0x0000186201007387 */ /* 0x000fe60000100800 */
[----:B------:R-:W-:Y:S01]  /*9650*/  IMAD R3, R97, c[0x0][0x1f0], RZ ;  /* 0x00007c0061037a24 */ /* 0x000fe200078e02ff */
[----:B------:R-:W-:Y:S01]  /*9660*/  IADD3 R0, P0, R6, UR24, RZ ;  /* 0x0000001806007c10 */ /* 0x000fe2000ff1e0ff */
[C---:B------:R-:W-:Y:S02]  /*9670*/  IMAD R8, R98.reuse, c[0x0][0x1f0], R8 ;  /* 0x00007c0062087a24 */ /* 0x040fe400078e0208 */
[----:B------:R-:W-:Y:S02]  /*9680*/  IMAD R3, R98, c[0x0][0x1f4], R3 ;  /* 0x00007d0062037a24 */ /* 0x000fe400078e0203 */
[----:B------:R-:W-:-:S03]  /*9690*/  IMAD R8, R10, c[0x0][0x1e8], R8 ;  /* 0x00007a000a087a24 */ /* 0x000fc600078e0208 */
[----:B------:R-:W-:Y:S02]  /*96a0*/  IADD3.X R6, R7, UR11, R3, P0, !PT ;  /* 0x0000000b07067c10 */ /* 0x000fe400087fe403 */
[----:B------:R-:W-:-:S04]  /*96b0*/  LEA R3, P0, R0, c[0x0][0x1c8], 0x1 ;  /* 0x0000720000037a11 */ /* 0x000fc800078008ff */
[----:B------:R-:W-:Y:S01]  /*96c0*/  LEA.HI.X R0, R0, c[0x0][0x1cc], R6, 0x1, P0 ;  /* 0x0000730000007a11 */ /* 0x000fe200000f0c06 */
[----:B------:R-:W-:Y:S01]  /*96d0*/  SHFL.IDX PT, R9, R3, 0x1, 0x181f ;  /* 0x00381f0003097f89 */ /* 0x000fe200000e0000 */
[----:B------:R-:W-:-:S03]  /*96e0*/  ISETP.GE.AND P0, PT, R68, 0x11, PT ;  /* 0x000000114400780c */ /* 0x000fc60003f06270 */
[----:B------:R-:W1:Y:S04]  /*96f0*/  SHFL.IDX PT, R6, R3, RZ, 0x181f ;  /* 0x00181fff03067589 */ /* 0x000e6800000e0000 */
[----:B------:R-:W2:Y:S04]  /*9700*/  SHFL.IDX PT, R5, R0, RZ, 0x181f ;  /* 0x00181fff00057589 */ /* 0x000ea800000e0000 */
[----:B------:R-:W3:Y:S02]  /*9710*/  SHFL.IDX PT, R14, R3, 0x2, 0x181f ;  /* 0x00581f00030e7f89 */ /* 0x000ee400000e0000 */
[----:B------:R-:W-:-:S02]  /*9720*/  @P0 IMAD.SHL.U32 R10, R69, 0x2, RZ ;  /* 0x00000002450a0824 */ /* 0x000fc400078e00ff */
[----:B------:R-:W4:Y:S04]  /*9730*/  SHFL.IDX PT, R17, R0, 0x1, 0x181f ;  /* 0x00381f0000117f89 */ /* 0x000f2800000e0000 */
[----:B------:R-:W5:Y:S04]  /*9740*/  SHFL.IDX PT, R16, R0, 0x2, 0x181f ;  /* 0x00581f0000107f89 */ /* 0x000f6800000e0000 */
[----:B------:R-:W3:Y:S01]  /*9750*/  SHFL.IDX PT, R13, R3, 0x3, 0x181f ;  /* 0x00781f00030d7f89 */ /* 0x000ee200000e0000 */
[----:B-1----:R-:W-:-:S03]  /*9760*/  @P1 LEA R6, P2, R71, R6, 0x1 ;  /* 0x0000000647061211 */ /* 0x002fc600078408ff */
[----:B------:R-:W1:Y:S01]  /*9770*/  SHFL.IDX PT, R11, R0, 0x3, 0x181f ;  /* 0x00781f00000b7f89 */ /* 0x000e6200000e0000 */
[----:B--2---:R-:W-:Y:S01]  /*9780*/  @P1 LEA.HI.X R7, R71, R5, R241, 0x1, P2 ;  /* 0x0000000547071211 */ /* 0x004fe200010f0cf1 */
[C---:B------:R-:W-:Y:S02]  /*9790*/  @P1 IMAD.SHL.U32 R5, R69.reuse, 0x2, RZ ;  /* 0x0000000245051824 */ /* 0x040fe400078e00ff */
[----:B------:R-:W2:Y:S04]  /*97a0*/  SHFL.IDX PT, R12, R3, 0x4, 0x181f ;  /* 0x00981f00030c7f89 */ /* 0x000ea800000e0000 */
[----:B------:R1:W-:Y:S04]  /*97b0*/  @P1 LDGSTS.E.BYPASS.LTC128B.128 [R5+0x3900], [R6.64], !P5 ;  /* 0x0390000006051fae */ /* 0x0003e8000e901d56 */
[----:B------:R-:W2:Y:S04]  /*97c0*/  SHFL.IDX PT, R3, R3, 0x5, 0x181f ;  /* 0x00b81f0003037f89 */ /* 0x000ea800000e0000 */
[----:B------:R-:W2:Y:S01]  /*97d0*/  SHFL.IDX PT, R15, R0, 0x4, 0x181f ;  /* 0x00981f00000f7f89 */ /* 0x000ea200000e0000 */
[----:B-1----:R-:W-:Y:S01]  /*97e0*/  LEA R7, R8, c[0x0][0x1c8], 0x1 ;  /* 0x0000720008077a11 */ /* 0x002fe200078e08ff */
[----:B------:R-:W-:Y:S01]  /*97f0*/  @P3 IMAD.SHL.U32 R5, R69, 0x2, RZ ;  /* 0x0000000245053824 */ /* 0x000fe200078e00ff */
[----:B------:R-:W-:-:S02]  /*9800*/  @P0 LEA R8, P2, R71, R9, 0x1 ;  /* 0x0000000947080211 */ /* 0x000fc400078408ff */
[C---:B---3--:R-:W-:Y:S02]  /*9810*/  @P3 LEA R6, P1, R71.reuse, R14, 0x1 ;  /* 0x0000000e47063211 */ /* 0x048fe400078208ff */
[----:B------:R5:W-:Y:S01]  /*9820*/  SHFL.IDX PT, R14, R7, 0x6, 0x181f ;  /* 0x00d81f00070e7f89 */ /* 0x000be200000e0000 */
[----:B----4-:R-:W-:Y:S02]  /*9830*/  @P0 LEA.HI.X R9, R71, R17, R241, 0x1, P2 ;  /* 0x0000001147090211 */ /* 0x010fe400010f0cf1 */
[C---:B------:R-:W-:Y:S01]  /*9840*/  ISETP.GE.AND P2, PT, R68.reuse, 0x41, PT ;  /* 0x000000414400780c */ /* 0x040fe20003f46270 */
[----:B------:R-:W1:Y:S04]  /*9850*/  SHFL.IDX PT, R17, R0, 0x5, 0x181f ;  /* 0x00b81f0000117f89 */ /* 0x000e6800000e0000 */
[----:B------:R2:W-:Y:S01]  /*9860*/  @P0 LDGSTS.E.BYPASS.LTC128B.128 [R10+0x4100], [R8.64], !P5 ;  /* 0x04100000080a0fae */ /* 0x0005e2000e901d56 */
[----:B------:R-:W-:-:S02]  /*9870*/  ISETP.GE.AND P0, PT, R68, 0x61, PT ;  /* 0x000000614400780c */ /* 0x000fc40003f06270 */
[----:B-----5:R-:W-:Y:S02]  /*9880*/  @P3 LEA.HI.X R7, R71, R16, R241, 0x1, P1 ;  /* 0x0000001047073211 */ /* 0x020fe400008f0cf1 */
[----:B------:R3:W4:Y:S01]  /*9890*/  SHFL.IDX PT, R16, R0, 0x6, 0x181f ;  /* 0x00d81f0000107f89 */ /* 0x00072200000e0000 */
[----:B------:R-:W-:-:S03]  /*98a0*/  ISETP.GE.AND P1, PT, R68, 0x51, PT ;  /* 0x000000514400780c */ /* 0x000fc60003f26270 */
[----:B------:R5:W-:Y:S01]  /*98b0*/  @P3 LDGSTS.E.BYPASS.LTC128B.128 [R5+0x4900], [R6.64], !P5 ;  /* 0x0490000006053fae */ /* 0x000be2000e901d56 */
[----:B---3--:R-:W-:Y:S01]  /*98c0*/  @P4 IMAD.SHL.U32 R0, R69, 0x2, RZ ;  /* 0x0000000245004824 */ /* 0x008fe200078e00ff */
[----:B-----5:R-:W-:Y:S01]  /*98d0*/  @P4 LEA R6, P3, R71, R13, 0x1 ;  /* 0x0000000d47064211 */ /* 0x020fe200078608ff */
[----:B------:R-:W-:-:S03]  /*98e0*/  @P2 IMAD.SHL.U32 R5, R69, 0x2, RZ ;  /* 0x0000000245052824 */ /* 0x000fc600078e00ff */
[C---:B------:R-:W-:Y:S02]  /*98f0*/  @P4 LEA.HI.X R7, R71.reuse, R11, R241, 0x1, P3 ;  /* 0x0000000b47074211 */ /* 0x040fe400018f0cf1 */
[----:B--2---:R-:W-:-:S03]  /*9900*/  @P2 LEA R10, P3, R71, R12, 0x1 ;  /* 0x0000000c470a2211 */ /* 0x004fc600078608ff */
[----:B------:R2:W-:Y:S01]  /*9910*/  @P4 LDGSTS.E.BYPASS.LTC128B.128 [R0+0x5100], [R6.64], !P5 ;  /* 0x0510000006004fae */ /* 0x0005e2000e901d56 */
[----:B------:R-:W-:Y:S01]  /*9920*/  @P1 LEA R8, P4, R71, R3, 0x1 ;  /* 0x0000000347081211 */ /* 0x000fe200078808ff */
[----:B------:R-:W-:Y:S01]  /*9930*/  @P1 IMAD.SHL.U32 R3, R69, 0x2, RZ ;  /* 0x0000000245031824 */ /* 0x000fe200078e00ff */
[C-C-:B------:R-:W-:Y:S02]  /*9940*/  @P2 LEA.HI.X R11, R71.reuse, R15, R241.reuse, 0x1, P3 ;  /* 0x0000000f470b2211 */ /* 0x140fe400018f0cf1 */
[----:B-1----:R-:W-:-:S03]  /*9950*/  @P1 LEA.HI.X R9, R71, R17, R241, 0x1, P4 ;  /* 0x0000001147091211 */ /* 0x002fc600020f0cf1 */
[----:B------:R1:W-:Y:S04]  /*9960*/  @P2 LDGSTS.E.BYPASS.LTC128B.128 [R5+0x5900], [R10.64], !P5 ;  /* 0x059000000a052fae */ /* 0x0003e8000e901d56 */
[----:B------:R1:W-:Y:S01]  /*9970*/  @P1 LDGSTS.E.BYPASS.LTC128B.128 [R3+0x6100], [R8.64], !P5 ;  /* 0x0610000008031fae */ /* 0x0003e2000e901d56 */
[----:B--2---:R-:W-:Y:S01]  /*9980*/  @P0 LEA R6, P3, R71, R14, 0x1 ;  /* 0x0000000e47060211 */ /* 0x004fe200078608ff */
[----:B------:R-:W-:-:S03]  /*9990*/  @P0 IMAD.SHL.U32 R0, R69, 0x2, RZ ;  /* 0x0000000245000824 */ /* 0x000fc600078e00ff */
[----:B----4-:R-:W-:-:S05]  /*99a0*/  @P0 LEA.HI.X R7, R71, R16, R241, 0x1, P3 ;  /* 0x0000001047070211 */ /* 0x010fca00018f0cf1 */
[----:B------:R1:W-:Y:S01]  /*99b0*/  @P0 LDGSTS.E.BYPASS.LTC128B.128 [R0+0x6900], [R6.64], !P5 ;  /* 0x0690000006000fae */ /* 0x0003e2000e901d56 */
[----:B------:R-:W-:-:S03]  /*99c0*/  ISETP.LT.AND P0, PT, RZ, c[0x0][0x27c], PT ;  /* 0x00009f00ff007a0c */ /* 0x000fc60003f01270 */
[----:B------:R-:W0:Y:S10]  /*99d0*/  LDGDEPBAR ;  /* 0x00000000000079af */ /* 0x000e340000000000 */
[----:B------:R-:W-:Y:S05]  /*99e0*/  @P0 BRA `(.L_x_747) ;  /* 0x0000002000000947 */ /* 0x000fea0003800000 */
[----:B------:R-:W-:-:S04]  /*99f0*/  DEPBAR.LE SB0, 0x1 ;  /* 0x000080400000791a */ /* 0x000fc80000000000 */
[----:B------:R-:W-:Y:S05]  /*9a00*/  BRA `(.L_x_748) ;  /* 0x00004b8000007947 */ /* 0x000fea0003800000 */
.L_x_747:
[----:B------:R-:W-:Y:S01]  /*9a10*/  ULDC.U8 UR4, c[0x0][0x298] ;  /* 0x0000a60000047ab9 */ /* 0x000fe20000000000 */
[----:B-1----:R-:W-:Y:S01]  /*9a20*/  SHF.R.S32.HI R0, RZ, 0x1f, R149 ;  /* 0x0000001fff007819 */ /* 0x002fe20000011495 */
        /* <DEDUP_REMOVED lines=18> */
[----:B------:R-:W-:Y:S01]  /*9b50*/  PLOP3.LUT P1, PT, PT, PT, UP2, 0x80, 0x0 ;  /* 0x000000000000781c */ /* 0x000fe20003f2f028 */
[----:B------:R-:W-:Y:S01]  /*9b60*/  IMAD.MOV.U32 R8, RZ, RZ, R12 ;  /* 0x000000ffff087224 */ /* 0x000fe200078e000c */
[----:B------:R-:W-:Y:S01]  /*9b70*/  PLOP3.LUT P0, PT, PT, PT, UP2, 0x80, 0x0 ;  /* 0x000000000000781c */ /* 0x000fe20003f0f028 */
[----:B------:R-:W-:Y:S01]  /*9b80*/  BSSY B0, `(.L_x_750) ;  /* 0x000002f000007945 */ /* 0x000fe20003800000 */
[----:B------:R-:W-:Y:S01]  /*9b90*/  MOV R6, R10 ;  /* 0x0000000a00067202 */ /* 0x000fe20000000f00 */
[----:B------:R-:W-:Y:S01]  /*9ba0*/  IMAD.SHL.U32 R16, R14, 0x4, RZ ;  /* 0x000000040e107824 */ /* 0x000fe200078e00ff */
[----:B------:R-:W-:Y:S01]  /*9bb0*/  CS2R R36, SRZ ;  /* 0x0000000000247805 */ /* 0x000fe2000001ff00 */
[----:B------:R-:W-:Y:S01]  /*9bc0*/  CS2R R26, SRZ ;  /* 0x00000000001a7805 */ /* 0x000fe2000001ff00 */
[----:B------:R-:W-:Y:S01]  /*9bd0*/  CS2R R14, SRZ ;  /* 0x00000000000e7805 */ /* 0x000fe2000001ff00 */
[----:B------:R-:W-:Y:S01]  /*9be0*/  CS2R R28, SRZ ;  /* 0x00000000001c7805 */ /* 0x000fe2000001ff00 */
[----:B------:R-:W-:-:S03]  /*9bf0*/  CS2R R18, SRZ ;  /* 0x0000000000127805 */ /* 0x000fc6000001ff00 */
        /* <DEDUP_REMOVED lines=39> */
.L_x_751:
[----:B------:R-:W-:Y:S05]  /*9e70*/  BSYNC B0 ;  /* 0x0000000000007941 */ /* 0x000fea0003800000 */
.L_x_750:
        /* <DEDUP_REMOVED lines=45> */
.L_x_753:
[----:B----4-:R-:W-:Y:S05]  /*a150*/  BSYNC B0 ;  /* 0x0000000000007941 */ /* 0x010fea0003800000 */
.L_x_752:
        /* <DEDUP_REMOVED lines=47> */
.L_x_755:
[----:B--2---:R-:W-:Y:S05]  /*a450*/  BSYNC B0 ;  /* 0x0000000000007941 */ /* 0x004fea0003800000 */
.L_x_754:
        /* <DEDUP_REMOVED lines=45> */
.L_x_757:
[----:B----4-:R-:W-:Y:S05]  /*a730*/  BSYNC B0 ;  /* 0x0000000000007941 */ /* 0x010fea0003800000 */
.L_x_756:
        /* <DEDUP_REMOVED lines=32> */
[----:B------:R-:W-:Y:S02]  /*a940*/  @P1 IADD3 R3, R0, -0x20, RZ ;  /* 0xffffffe000031810 */ /* 0x000fe40007ffe0ff */
        /* <DEDUP_REMOVED lines=49> */
.L_x_761:
[----:B------:R-:W-:Y:S05]  /*ac60*/  BSYNC B0 ;  /* 0x0000000000007941 */ /* 0x000fea0003800000 */
.L_x_760:
        /* <DEDUP_REMOVED lines=45> */
.L_x_759:
[----:B------:R-:W-:Y:S05]  /*af40*/  BSYNC B1 ;  /* 0x0000000000017941 */ /* 0x000fea0003800000 */
.L_x_758:
        /* <DEDUP_REMOVED lines=49> */
.L_x_765:
[----:B------:R-:W-:Y:S05]  /*b260*/  BSYNC B0 ;  /* 0x0000000000007941 */ /* 0x000fea0003800000 */
.L_x_764:
        /* <DEDUP_REMOVED lines=45> */
.L_x_763:
[----:B------:R-:W-:Y:S05]  /*b540*/  BSYNC B1 ;  /* 0x0000000000017941 */ /* 0x000fea0003800000 */
.L_x_762:
        /* <DEDUP_REMOVED lines=49> */
.L_x_769:
[----:B------:R-:W-:Y:S05]  /*b860*/  BSYNC B0 ;  /* 0x0000000000007941 */ /* 0x000fea0003800000 */
.L_x_768:
        /* <DEDUP_REMOVED lines=45> */
.L_x_767:
[----:B------:R-:W-:Y:S05]  /*bb40*/  BSYNC B1 ;  /* 0x0000000000017941 */ /* 0x000fea0003800000 */
.L_x_766:
        /* <DEDUP_REMOVED lines=48> */
.L_x_772:
[----:B------:R-:W-:Y:S05]  /*be50*/  BSYNC B0 ;  /* 0x0000000000007941 */ /* 0x000fea0003800000 */
.L_x_771:
        /* <DEDUP_REMOVED lines=46> */
.L_x_749:
[----:B------:R-:W-:Y:S01]  /*c140*/  PLOP3.LUT P1, PT, PT, PT, UP2, 0x80, 0x0 ;  /* 0x000000000000781c */ /* 0x000fe20003f2f028 */
[----:B------:R-:W-:Y:S01]  /*c150*/  IMAD.MOV.U32 R8, RZ, RZ, R12 ;  /* 0x000000ffff087224 */ /* 0x000fe200078e000c */
[----:B------:R-:W-:Y:S01]  /*c160*/  PLOP3.LUT P0, PT, PT, PT, UP2, 0x80, 0x0 ;  /* 0x000000000000781c */ /* 0x000fe20003f0f028 */
[----:B------:R-:W-:Y:S01]  /*c170*/  IMAD.MOV.U32 R6, RZ, RZ, R10 ;  /* 0x000000ffff067224 */ /* 0x000fe200078e000a */
[----:B------:R-:W-:Y:S01]  /*c180*/  SHF.R.S32.HI R26, RZ, 0x1f, R25 ;  /* 0x0000001fff1a7819 */ /* 0x000fe20000011419 */
[----:B------:R-:W-:Y:S01]  /*c190*/  CS2R R22, SRZ ;  /* 0x0000000000167805 */ /* 0x000fe2000001ff00 */
[----:B------:R-:W-:-:S07]  /*c1a0*/  CS2R R20, SRZ ;  /* 0x0000000000147805 */ /* 0x000fce000001ff00 */
[----:B------:R-:W-:Y:S01]  /*c1b0*/  @P1 IMAD.HI.U32 R3, R0, c[0x0][0x2c8], RZ ;  /* 0x0000b20000031a27 */ /* 0x000fe200078e00ff */
[----:B------:R-:W-:-:S04]  /*c1c0*/  ISETP.GE.AND P1, PT, R25, c[0x0][0x27c], PT ;  /* 0x00009f0019007a0c */ /* 0x000fc80003f26270 */
        /* <DEDUP_REMOVED lines=69> */
.L_x_774:
[----:B-1-3--:R-:W-:Y:S05]  /*c620*/  BSYNC B0 ;  /* 0x0000000000007941 */ /* 0x00afea0003800000 */
.L_x_773:
        /* <DEDUP_REMOVED lines=73> */
.L_x_776:
[----:B-1-3--:R-:W-:Y:S05]  /*cac0*/  BSYNC B0 ;  /* 0x0000000000007941 */ /* 0x00afea0003800000 */
.L_x_775:
        /* <DEDUP_REMOVED lines=83> */
[----:B------:R-:W-:Y:S01]  /*d000*/  HADD2.F32 R0, -RZ, R59.H0_H0 ;  /* 0x2000003bff007230 */ /* 0x000fe20000004100 */
        /* <DEDUP_REMOVED lines=35> */
.L_x_778:
[----:B------:R-:W-:Y:S05]  /*d240*/  BSYNC B0 ;  /* 0x0000000000007941 */ /* 0x000fea0003800000 */
.L_x_777:
        /* <DEDUP_REMOVED lines=102> */
.L_x_780:
[----:B------:R-:W-:Y:S05]  /*d8b0*/  BSYNC B0 ;  /* 0x0000000000007941 */ /* 0x000fea0003800000 */
.L_x_779:
        /* <DEDUP_REMOVED lines=102> */
.L_x_782:
[----:B------:R-:W-:Y:S05]  /*df20*/  BSYNC B0 ;  /* 0x0000000000007941 */ /* 0x000fea0003800000 */
.L_x_781:
        /* <DEDUP_REMOVED lines=39> */
[--C-:B------:R-:W-:Y:S01]  /*e1a0*/  HADD2.F32 R8, -RZ, R13.reuse.H0_H0 ;  /* 0x2000000dff087230 */ /* 0x100fe20000004100 */
        /* <DEDUP_REMOVED lines=61> */
.L_x_770:
[----:B------:R-:W-:Y:S05]  /*e580*/  BSYNC B2 ;  /* 0x0000000000027941 */ /* 0x000fea0003800000 */
.L_x_748:
[----:B-1----:R-:W-:Y:S01]  /*e590*/  SHF.R.S32.HI R7, RZ, 0x4, R84 ;  /* 0x00000004ff077819 */ /* 0x002fe20000011454 */
[----:B------:R-:W-:Y:S01]  /*e5a0*/  IMAD.SHL.U32 R6, R70, 0x40, RZ ;  /* 0x0000004046067824 */ /* 0x000fe200078e00ff */
[----:B------:R-:W-:-:S04]  /*e5b0*/  DEPBAR.LE SB0, 0x0 ;  /* 0x000080000000791a */ /* 0x000fc80000000000 */
[----:B------:R-:W-:Y:S01]  /*e5c0*/  LEA.HI R0, R84, R7, RZ, 0x1 ;  /* 0x0000000754007211 */ /* 0x000fe200078f08ff */
[----:B------:R-:W-:Y:S01]  /*e5d0*/  IMAD.SHL.U32 R3, R82, 0x40, RZ ;  /* 0x0000004052037824 */ /* 0x000fe200078e00ff */
[----:B------:R-:W-:Y:S01]  /*e5e0*/  LOP3.LUT P0, RZ, R70, 0x2, RZ, 0xc0, !PT ;  /* 0x0000000246ff7812 */ /* 0x000fe2000780c0ff */
[----:B------:R-:W-:Y:S01]  /*e5f0*/  IMAD.SHL.U32 R5, R83, 0x40, RZ ;  /* 0x0000004053057824 */ /* 0x000fe200078e00ff */
[----:B------:R-:W-:Y:S01]  /*e600*/  LOP3.LUT R0, R0, 0xfffffffe, RZ, 0xc0, !PT ;  /* 0xfffffffe00007812 */ /* 0x000fe200078ec0ff */
[----:B------:R-:W-:Y:S01]  /*e610*/  IMAD.SHL.U32 R8, R77, 0x8, RZ ;  /* 0x000000084d087824 */ /* 0x000fe200078e00ff */
        /* <DEDUP_REMOVED lines=9> */
[----:B------:R-:W-:Y:S01]  /*e6b0*/  UISETP.GE.AND UP0, UPT, UR13, 0x2, UPT ;  /* 0x000000020d00788c */ /* 0x000fe2000bf06270 */
[----:B------:R-:W-:Y:S01]  /*e6c0*/  SHF.R.U32.HI R0, RZ, 0x3, R0 ;  /* 0x00000003ff007819 */ /* 0x000fe20000011600 */
[----:B------:R-:W-:Y:S01]  /*e6d0*/  STL [R1+0x8], R118 ;  /* 0x0000087601007387 */ /* 0x000fe20000100800 */
[----:B------:R-:W-:-:S02]  /*e6e0*/  LOP3.LUT R8, R3, 0x8, R6, 0xf8, !PT ;  /* 0x0000000803087812 */ /* 0x000fc400078ef806 */
[----:B------:R-:W-:Y:S01]  /*e6f0*/  SHF.R.U32.HI R6, RZ, 0x3, R3 ;  /* 0x00000003ff067819 */ /* 0x000fe20000011603 */
[----:B------:R-:W-:Y:S01]  /*e700*/  IMAD R3, R245, 0x400, R117 ;  /* 0x00000400f5037824 */ /* 0x000fe200078e0275 */
[----:B------:R-:W-:Y:S02]  /*e710*/  LOP3.LUT R0, R5, R0, RZ, 0x3c, !PT ;  /* 0x0000000005007212 */ /* 0x000fe400078e3cff */
[----:B------:R-:W-:-:S03]  /*e720*/  LOP3.LUT R116, R8, R6, RZ, 0x3c, !PT ;  /* 0x0000000608747212 */ /* 0x000fc600078e3cff */
[----:B------:R-:W-:Y:S02]  /*e730*/  IMAD R0, R7, 0x200, R0 ;  /* 0x0000020007007824 */ /* 0x000fe400078e0200 */
[----:B------:R-:W-:Y:S02]  /*e740*/  IMAD.IADD R3, R116, 0x1, R3 ;  /* 0x0000000174037824 */ /* 0x000fe400078e0203 */
[----:B------:R-:W-:Y:S01]  /*e750*/  IMAD.SHL.U32 R119, R0, 0x2, RZ ;  /* 0x0000000200777824 */ /* 0x000fe200078e00ff */
[----:B------:R-:W-:Y:S01]  /*e760*/  BAR.SYNC.DEFER_BLOCKING 0x0 ;  /* 0x0000000000007b1d */ /* 0x000fe20000010000 */
[----:B------:R-:W-:Y:S02]  /*e770*/  IMAD.SHL.U32 R230, R3, 0x2, RZ ;  /* 0x0000000203e67824 */ /* 0x000fe400078e00ff */
[----:B------:R-:W-:Y:S01]  /*e780*/  IMAD.WIDE.U32 R6, R99, c[0x0][0x208], RZ ;  /* 0x0000820063067a25 */ /* 0x000fe200078e00ff */
[C---:B------:R-:W-:Y:S02]  /*e790*/  IADD3 R0, R119.reuse, 0x3900, RZ ;  /* 0x0000390077007810 */ /* 0x040fe40007ffe0ff */
[----:B------:R-:W-:Y:S01]  /*e7a0*/  IADD3 R234, R119, 0x3920, RZ ;  /* 0x0000392077ea7810 */ /* 0x000fe20007ffe0ff */
[----:B------:R-:W-:Y:S01]  /*e7b0*/  IMAD R3, R97, c[0x0][0x218], RZ ;  /* 0x0000860061037a24 */ /* 0x000fe200078e02ff */
[----:B------:R-:W-:Y:S01]  /*e7c0*/  @P0 IADD3 R234, R0, -0x20, RZ ;  /* 0xffffffe000ea0810 */ /* 0x000fe20007ffe0ff */
[----:B------:R-:W-:-:S02]  /*e7d0*/  IMAD R0, R96, c[0x0][0x208], RZ ;  /* 0x0000820060007a24 */ /* 0x000fc400078e02ff */
[----:B------:R-:W-:Y:S01]  /*e7e0*/  IMAD R3, R98, c[0x0][0x21c], R3 ;  /* 0x0000870062037a24 */ /* 0x000fe200078e0203 */
[C---:B------:R-:W-:Y:S01]  /*e7f0*/  IADD3 R240, R234.reuse, 0x800, RZ ;  /* 0x00000800eaf07810 */ /* 0x040fe20007ffe0ff */
[----:B------:R-:W-:Y:S01]  /*e800*/  IMAD R0, R99, c[0x0][0x20c], R0 ;  /* 0x0000830063007a24 */ /* 0x000fe200078e0200 */
[----:B------:R-:W-:Y:S01]  /*e810*/  IADD3 R235, R234, 0x3000, RZ ;  /* 0x00003000eaeb7810 */ /* 0x000fe20007ffe0ff */
[----:B------:R-:W-:Y:S02]  /*e820*/  IMAD R233, R2, 0x2, R230 ;  /* 0x0000000202e97824 */ /* 0x000fe400078e02e6 */
[----:B------:R-:W-:Y:S02]  /*e830*/  IMAD.IADD R7, R7, 0x1, R0 ;  /* 0x0000000107077824 */ /* 0x000fe400078e0200 */
[----:B------:R-:W-:Y:S02]  /*e840*/  IMAD R231, R4, 0x2, R230 ;  /* 0x0000000204e77824 */ /* 0x000fe400078e02e6 */
[----:B------:R-:W-:Y:S01]  /*e850*/  IMAD.WIDE.U32 R6, R98, c[0x0][0x218], R6 ;  /* 0x0000860062067a25 */ /* 0x000fe200078e0006 */
[----:B------:R-:W-:Y:S03]  /*e860*/  LDSM.16.M88.4 R24, [R119+0x3900] ;  /* 0x003900007718783b */ /* 0x000fe60000000200 */
[----:B------:R-:W-:Y:S01]  /*e870*/  IMAD R232, R2, 0x2, R231 ;  /* 0x0000000202e87824 */ /* 0x000fe200078e02e7 */
[----:B------:R-:W-:Y:S01]  /*e880*/  IADD3 R0, P0, R6, UR26, RZ ;  /* 0x0000001a06007c10 */ /* 0x000fe2000ff1e0ff */
[----:B------:R-:W1:Y:S03]  /*e890*/  LDSM.16.M88.4 R8, [R230+0x9100] ;  /* 0x00910000e608783b */ /* 0x000e660000000200 */
[----:B------:R-:W-:Y:S01]  /*e8a0*/  IADD3.X R6, R7, UR15, R3, P0, !PT ;  /* 0x0000000f07067c10 */ /* 0x000fe200087fe403 */
[----:B------:R-:W2:Y:S01]  /*e8b0*/  LDSM.16.M88.4 R20, [R119+0x4100] ;  /* 0x004100007714783b */ /* 0x000ea20000000200 */
[----:B------:R-:W-:-:S03]  /*e8c0*/  LEA R3, P0, R0, c[0x0][0x1f8], 0x1 ;  /* 0x00007e0000037a11 */ /* 0x000fc600078008ff */
[----:B------:R-:W3:Y:S01]  /*e8d0*/  LDSM.16.M88.4 R16, [R119+0x4900] ;  /* 0x004900007710783b */ /* 0x000ee20000000200 */
[----:B------:R-:W-:Y:S02]  /*e8e0*/  LEA.HI.X R0, R0, c[0x0][0x1fc], R6, 0x1, P0 ;  /* 0x00007f0000007a11 */ /* 0x000fe400000f0c06 */
[----:B------:R-:W-:Y:S01]  /*e8f0*/  ISETP.GE.AND P0, PT, R71, c[0x0][0x1d4], PT ;  /* 0x0000750047007a0c */ /* 0x000fe20003f06270 */
[----:B------:R-:W-:Y:S03]  /*e900*/  LDSM.16.M88.4 R28, [R119+0x5100] ;  /* 0x00510000771c783b */ /* 0x000fe60000000200 */
[C---:B------:R-:W-:Y:S01]  /*e910*/  ISETP.LT.OR P4, PT, R68.reuse, 0x1, P0 ;  /* 0x000000014400780c */ /* 0x040fe20000781670 */
[----:B------:R-:W-:Y:S01]  /*e920*/  LDSM.16.M88.4 R32, [R119+0x5900] ;  /* 0x005900007720783b */ /* 0x000fe20000000200 */
[----:B------:R-:W-:-:S03]  /*e930*/  ISETP.LT.OR P3, PT, R68, 0x21, P0 ;  /* 0x000000214400780c */ /* 0x000fc60000761670 */
[----:B------:R-:W-:Y:S04]  /*e940*/  LDSM.16.M88.4 R36, [R119+0x6100] ;  /* 0x006100007724783b */ /* 0x000fe80000000200 */
[----:B------:R-:W-:Y:S04]  /*e950*/  LDSM.16.M88.4 R40, [R119+0x6900] ;  /* 0x006900007728783b */ /* 0x000fe80000000200 */
[----:B------:R-:W-:Y:S04]  /*e960*/  LDSM.16.M88.4 R12, [R230+0x7100] ;  /* 0x00710000e60c783b */ /* 0x000fe80000000200 */
[----:B------:R-:W-:Y:S04]  /*e970*/  SHFL.IDX PT, R5, R3, RZ, 0x181f ;  /* 0x00181fff03057589 */ /* 0x000fe800000e0000 */
[----:B------:R-:W4:Y:S01]  /*e980*/  SHFL.IDX PT, R6, R3, 0x1, 0x181f ;  /* 0x00381f0003067f89 */ /* 0x000f2200000e0000 */
[C---:B-1----:R-:W-:Y:S03]  /*e990*/  HMMA.16816.F32 R52, R8.reuse, R24, RZ ;  /* 0x000000180834723c */ /* 0x042fe600000018ff */
[----:B------:R-:W1:Y:S04]  /*e9a0*/  SHFL.IDX PT, R7, R0, 0x1, 0x181f ;  /* 0x00381f0000077f89 */ /* 0x000e6800000e0000 */
[----:B------:R-:W-:Y:S01]  /*e9b0*/  LDSM.16.M88.4 R80, [R234] ;  /* 0x00000000ea50783b */ /* 0x000fe20000000200 */
[C---:B--2---:R-:W-:Y:S03]  /*e9c0*/  HMMA.16816.F32 R56, R8.reuse, R20, RZ ;  /* 0x000000140838723c */ /* 0x044fe600000018ff */
[----:B------:R-:W-:Y:S04]  /*e9d0*/  LDSM.16.M88.4 R76, [R234+0x800] ;  /* 0x00080000ea4c783b */ /* 0x000fe80000000200 */
[----:B------:R-:W-:Y:S01]  /*e9e0*/  LDSM.16.M88.4 R48, [R234+0x1000] ;  /* 0x00100000ea30783b */ /* 0x000fe20000000200 */
[----:B---3--:R-:W-:Y:S03]  /*e9f0*/  HMMA.16816.F32 R60, R8, R16, RZ ;  /* 0x00000010083c723c */ /* 0x008fe600000018ff */
[----:B------:R-:W-:Y:S01]  /*ea00*/  LDSM.16.M88.4 R44, [R234+0x1800] ;  /* 0x00180000ea2c783b */ /* 0x000fe20000000200 */
[----:B----4-:R-:W-:-:S04]  /*ea10*/  IADD3 R6, P1, R6, R242, RZ ;  /* 0x000000f206067210 */ /* 0x010fc80007f3e0ff */
[----:B------:R-:W-:Y:S01]  /*ea20*/  HMMA.16816.F32 R64, R8, R28, RZ ;  /* 0x0000001c0840723c */ /* 0x000fe200000018ff */
[----:B-1----:R-:W-:-:S07]  /*ea30*/  IMAD.X R7, R7, 0x1, R241, P1 ;  /* 0x0000000107077824 */ /* 0x002fce00008e06f1 */
        /* <DEDUP_REMOVED lines=10> */
[----:B------:R-:W-:Y:S04]  /*eae0*/  SHFL.IDX PT, R9, R0, RZ, 0x181f ;  /* 0x00181fff00097589 */ /* 0x000fe800000e0000 */
[----:B------:R-:W1:Y:S03]  /*eaf0*/  SHFL.IDX PT, R8, R3, 0x2, 0x181f ;  /* 0x00581f0003087f89 */ /* 0x000e6600000e0000 */
[C---:B------:R-:W-:Y:S01]  /*eb00*/  HMMA.16816.F32 R188, R12.reuse, R24, RZ ;  /* 0x000000180cbc723c */ /* 0x040fe200000018ff */
[----:B------:R-:W2:Y:S07]  /*eb10*/  SHFL.IDX PT, R10, R0, 0x2, 0x181f ;  /* 0x00581f00000a7f89 */ /* 0x000eae00000e0000 */
[C---:B------:R-:W-:Y:S01]  /*eb20*/  HMMA.16816.F32 R176, R12.reuse, R26, RZ ;  /* 0x0000001a0cb0723c */ /* 0x040fe200000018ff */
[----:B------:R-:W-:Y:S07]  /*eb30*/  LDSM.16.M88.4 R24, [R234+0x3000] ;  /* 0x00300000ea18783b */ /* 0x000fee0000000200 */
[C---:B------:R-:W-:Y:S07]  /*eb40*/  HMMA.16816.F32 R192, R12.reuse, R20, RZ ;  /* 0x000000140cc0723c */ /* 0x040fee00000018ff */
[-C--:B-1----:R-:W-:Y:S01]  /*eb50*/  IADD3 R20, P1, R8, R242.reuse, RZ ;  /* 0x000000f208147210 */ /* 0x082fe20007f3e0ff */
[C---:B------:R-:W-:Y:S01]  /*eb60*/  HMMA.16816.F32 R172, R12.reuse, R22, RZ ;  /* 0x000000160cac723c */ /* 0x040fe200000018ff */
[----:B------:R-:W-:Y:S03]  /*eb70*/  SHFL.IDX PT, R22, R3, 0x5, 0x181f ;  /* 0x00b81f0003167f89 */ /* 0x000fe600000e0000 */
[--C-:B--2---:R-:W-:Y:S01]  /*eb80*/  IMAD.X R21, R10, 0x1, R241.reuse, P1 ;  /* 0x000000010a157824 */ /* 0x104fe200008e06f1 */
[----:B------:R-:W-:Y:S03]  /*eb90*/  SHFL.IDX PT, R23, R0, 0x5, 0x181f ;  /* 0x00b81f0000177f89 */ /* 0x000fe600000e0000 */
[C---:B------:R-:W-:Y:S08]  /*eba0*/  HMMA.16816.F32 R148, R12.reuse, R16, RZ ;  /* 0x000000100c94723c */ /* 0x040ff000000018ff */
        /* <DEDUP_REMOVED lines=8> */
[C---:B------:R-:W-:Y:S01]  /*ec30*/  HMMA.16816.F32 R136, R12.reuse, R36, RZ ;  /* 0x000000240c88723c */ /* 0x040fe200000018ff */
[----:B------:R-:W-:Y:S04]  /*ec40*/  SHFL.IDX PT, R36, R3, 0x4, 0x181f ;  /* 0x00981f0003247f89 */ /* 0x000fe800000e0000 */
[----:B------:R-:W-:Y:S03]  /*ec50*/  SHFL.IDX PT, R37, R0, 0x4, 0x181f ;  /* 0x00981f0000257f89 */ /* 0x000fe600000e0000 */
[C---:B------:R-:W-:Y:S08]  /*ec60*/  HMMA.16816.F32 R184, R12.reuse, R38, RZ ;  /* 0x000000260cb8723c */ /* 0x040ff000000018ff */
[C---:B------:R-:W-:Y:S08]  /*ec70*/  HMMA.16816.F32 R120, R12.reuse, R40, RZ ;  /* 0x000000280c78723c */ /* 0x040ff000000018ff */
[----:B------:R-:W-:Y:S01]  /*ec80*/  HMMA.16816.F32 R112, R12, R42, RZ ;  /* 0x0000002a0c70723c */ /* 0x000fe200000018ff */
[----:B------:R-:W2:Y:S04]  /*ec90*/  SHFL.IDX PT, R14, R3, 0x3, 0x181f ;  /* 0x00781f00030e7f89 */ /* 0x000ea800000e0000 */
[----:B------:R-:W3:Y:S02]  /*eca0*/  SHFL.IDX PT, R15, R0, 0x3, 0x181f ;  /* 0x00781f00000f7f89 */ /* 0x000ee400000e0000 */
[----:B------:R-:W-:Y:S01]  /*ecb0*/  IADD3 R12, P2, R5, R242, RZ ;  /* 0x000000f2050c7210 */ /* 0x000fe20007f5e0ff */
[C---:B-1----:R-:W-:Y:S01]  /*ecc0*/  HMMA.16816.F32 R40, R16.reuse, R24, R72 ;  /* 0x000000181028723c */ /* 0x042fe20000001848 */
[----:B------:R-:W1:Y:S03]  /*ecd0*/  SHFL.IDX PT, R3, R3, 0x6, 0x181f ;  /* 0x00d81f0003037f89 */ /* 0x000e6600000e0000 */
[----:B------:R-:W-:Y:S01]  /*ece0*/  IMAD.X R13, R9, 0x1, R241, P2 ;  /* 0x00000001090d7824 */ /* 0x000fe200010e06f1 */
[C---:B------:R-:W-:Y:S01]  /*ecf0*/  ISETP.LT.OR P2, PT, R68.reuse, 0x11, P0 ;  /* 0x000000114400780c */ /* 0x040fe20000741670 */
[----:B------:R-:W-:Y:S02]  /*ed00*/  LDSM.16.M88.4 R8, [R233+0x7100] ;  /* 0x00710000e908783b */ /* 0x000fe40000000200 */
[----:B------:R-:W-:Y:S02]  /*ed10*/  HMMA.16816.F32 R108, R16, R80, R52 ;  /* 0x00000050106c723c */ /* 0x000fe40000001834 */
[----:B------:R-:W-:Y:S01]  /*ed20*/  @!PT LDS RZ, [RZ] ;  /* 0x00000000fffff984 */ /* 0x000fe20000000800 */
[----:B------:R-:W-:Y:S01]  /*ed30*/  @!PT LDS RZ, [RZ] ;  /* 0x00000000fffff984 */ /* 0x000fe20000000800 */
[----:B------:R-:W-:Y:S01]  /*ed40*/  @!PT LDS RZ, [RZ] ;  /* 0x00000000fffff984 */ /* 0x000fe20000000800 */
[----:B------:R4:W-:Y:S01]  /*ed50*/  LDGSTS.E.BYPASS.LTC128B.128 [R118+0x100], [R12.64], !P4 ;  /* 0x001000000c767fae */ /* 0x0009e2000e101d56 */
[----:B------:R-:W-:-:S03]  /*ed60*/  ISETP.LT.OR P4, PT, R68, 0x41, P0 ;  /* 0x000000414400780c */ /* 0x000fc60000781670 */
[----:B------:R5:W1:Y:S02]  /*ed70*/  SHFL.IDX PT, R5, R0, 0x6, 0x181f ;  /* 0x00d81f0000057f89 */ /* 0x000a6400000e0000 */
[----:B------:R-:W-:Y:S01]  /*ed80*/  HMMA.16816.F32 R104, R16, R76, R56 ;  /* 0x0000004c1068723c */ /* 0x000fe20000001838 */
[----:B--2---:R-:W-:Y:S01]  /*ed90*/  IADD3 R14, P1, R14, R242, RZ ;  /* 0x000000f20e0e7210 */ /* 0x004fe20007f3e0ff */
[----:B------:R2:W-:Y:S01]  /*eda0*/  LDGSTS.E.BYPASS.LTC128B.128 [R118+0x900], [R6.64], !P2 ;  /* 0x0090000006767fae */ /* 0x0005e2000d101d56 */
[----:B------:R-:W-:-:S03]  /*edb0*/  ISETP.LT.OR P2, PT, R68, 0x31, P0 ;  /* 0x000000314400780c */ /* 0x000fc60000741670 */
[----:B---3--:R-:W-:Y:S01]  /*edc0*/  IMAD.X R15, R15, 0x1, R241, P1 ;  /* 0x000000010f0f7824 */ /* 0x008fe200008e06f1 */
[----:B------:R3:W-:Y:S01]  /*edd0*/  LDGSTS.E.BYPASS.LTC128B.128 [R118+0x1100], [R20.64], !P3 ;  /* 0x0110000014767fae */ /* 0x0007e2000d901d56 */
[----:B------:R-:W-:Y:S01]  /*ede0*/  ISETP.LT.OR P3, PT, R68, 0x51, P0 ;  /* 0x000000514400780c */ /* 0x000fe20000761670 */
[C---:B------:R-:W-:Y:S07]  /*edf0*/  HMMA.16816.F32 R100, R16.reuse, R48, R60 ;  /* 0x000000301064723c */ /* 0x040fee000000183c */
[----:B------:R1:W-:Y:S01]  /*ee00*/  LDGSTS.E.BYPASS.LTC128B.128 [R118+0x1900], [R14.64], !P2 ;  /* 0x019000000e767fae */ /* 0x0003e2000d101d56 */
[----:B------:R-:W-:Y:S01]  /*ee10*/  LOP3.LUT P2, RZ, R70, 0x4, RZ, 0xc0, !PT ;  /* 0x0000000446ff7812 */ /* 0x000fe2000784c0ff */
[----:B------:R-:W-:Y:S01]  /*ee20*/  HMMA.16816.F32 R96, R16, R44, R64 ;  /* 0x0000002c1060723c */ /* 0x000fe20000001840 */
[----:B-----5:R-:W-:-:S05]  /*ee30*/  IMAD.MOV.U32 R0, RZ, RZ, 0x40 ;  /* 0x00000040ff007424 */ /* 0x020fca00078e00ff */
[----:B------:R-:W-:Y:S02]  /*ee40*/  SEL R0, R0, 0xffffffc0, !P2 ;  /* 0xffffffc000007807 */ /* 0x000fe40005000000 */
[C---:B------:R-:W-:Y:S01]  /*ee50*/  HMMA.16816.F32 R224, R16.reuse, R78, R124 ;  /* 0x0000004e10e0723c */ /* 0x040fe2000000187c */
[-C--:B--2---:R-:W-:Y:S02]  /*ee60*/  IADD3 R6, P1, R36, R242.reuse, RZ ;  /* 0x000000f224067210 */ /* 0x084fe40007f3e0ff */
[----:B------:R-:W-:Y:S02]  /*ee70*/  IMAD.IADD R229, R119, 0x1, R0 ;  /* 0x0000000177e57824 */ /* 0x000fe400078e0200 */
[----:B------:R-:W-:Y:S01]  /*ee80*/  IMAD.IADD R228, R0, 0x1, R234 ;  /* 0x0000000100e47824 */ /* 0x000fe200078e02ea */
[----:B------:R-:W-:Y:S01]  /*ee90*/  LOP3.LUT R0, R116, R117, RZ, 0xfc, !PT ;  /* 0x0000007574007212 */ /* 0x000fe200078efcff */
[--C-:B------:R-:W-:Y:S01]  /*eea0*/  IMAD.X R7, R37, 0x1, R241.reuse, P1 ;  /* 0x0000000125077824 */ /* 0x100fe200008e06f1 */
[----:B----4-:R-:W-:Y:S01]  /*eeb0*/  IADD3 R12, P1, R22, R242, RZ ;  /* 0x000000f2160c7210 */ /* 0x010fe20007f3e0ff */
[----:B------:R-:W-:Y:S03]  /*eec0*/  HMMA.16816.F32 R36, R16, R82, R84 ;  /* 0x000000521024723c */ /* 0x000fe60000001854 */
[----:B------:R1:W-:Y:S01]  /*eed0*/  LDGSTS.E.BYPASS.LTC128B.128 [R118+0x2100], [R6.64], !P4 ;  /* 0x0210000006767fae */ /* 0x0003e2000e101d56 */
[----:B------:R-:W-:Y:S01]  /*eee0*/  IMAD.X R13, R23, 0x1, R241, P1 ;  /* 0x00000001170d7824 */ /* 0x000fe200008e06f1 */
[----:B------:R-:W-:-:S03]  /*eef0*/  ISETP.LT.OR P1, PT, R68, 0x61, P0 ;  /* 0x000000614400780c */ /* 0x000fc60000721670 */
[C---:B------:R-:W-:Y:S01]  /*ef00*/  HMMA.16816.F32 R88, R16.reuse, R32, R88 ;  /* 0x000000201058723c */ /* 0x040fe20000001858 */
[----:B------:R2:W-:Y:S07]  /*ef10*/  LDGSTS.E.BYPASS.LTC128B.128 [R118+0x2900], [R12.64], !P3 ;  /* 0x029000000c767fae */ /* 0x0005ee000d901d56 */
[C---:B------:R-:W-:Y:S08]  /*ef20*/  HMMA.16816.F32 R92, R16.reuse, R28, R92 ;  /* 0x0000001c105c723c */ /* 0x040ff0000000185c */
[----:B------:R-:W-:Y:S01]  /*ef30*/  HMMA.16816.F32 R124, R16, R50, R128 ;  /* 0x00000032107c723c */ /* 0x000fe20000001880 */
[----:B-1----:R-:W-:-:S07]  /*ef40*/  IADD3 R6, P0, R3, R242, RZ ;  /* 0x000000f203067210 */ /* 0x002fce0007f1e0ff */
[----:B------:R-:W-:Y:S01]  /*ef50*/  HMMA.16816.F32 R208, R16, R46, R132 ;  /* 0x0000002e10d0723c */ /* 0x000fe20000001884 */
[----:B------:R-:W-:Y:S01]  /*ef60*/  IMAD.X R7, R5, 0x1, R241, P0 ;  /* 0x0000000105077824 */ /* 0x000fe200000e06f1 */
[----:B------:R-:W-:-:S04]  /*ef70*/  PLOP3.LUT P0, PT, PT, PT, UP0, 0x80, 0x0 ;  /* 0x000000000000781c */ /* 0x000fc80003f0f008 */
[----:B------:R1:W-:Y:S02]  /*ef80*/  LDGSTS.E.BYPASS.LTC128B.128 [R118+0x3100], [R6.64], !P1 ;  /* 0x0310000006767fae */ /* 0x0003e4000c901d56 */
[C---:B------:R-:W-:Y:S02]  /*ef90*/  HMMA.16816.F32 R204, R16.reuse, R34, R152 ;  /* 0x0000002210cc723c */ /* 0x040fe40000001898 */
[----:B---3--:R-:W-:Y:S04]  /*efa0*/  LDSM.16.M88.4 R20, [R231+0x9100] ;  /* 0x00910000e714783b */ /* 0x008fe80000000200 */
[----:B------:R-:W-:Y:S02]  /*efb0*/  LDSM.16.M88.4 R72, [R229+0x3900] ;  /* 0x00390000e548783b */ /* 0x000fe40000000200 */
[C---:B------:R-:W-:Y:S02]  /*efc0*/  HMMA.16816.F32 R200, R16.reuse, R30, R156 ;  /* 0x0000001e10c8723c */ /* 0x040fe4000000189c */
[----:B------:R-:W3:Y:S04]  /*efd0*/  LDSM.16.M88.4 R84, [R229+0x6900] ;  /* 0x00690000e554783b */ /* 0x000ee80000000200 */
[----:B------:R-:W4:Y:S02]  /*efe0*/  LDSM.16.M88.4 R64, [R229+0x4900] ;  /* 0x00490000e540783b */ /* 0x000f240000000200 */
[----:B------:R-:W-:Y:S02]  /*eff0*/  HMMA.16816.F32 R180, R16, R26, R180 ;  /* 0x0000001a10b4723c */ /* 0x000fe400000018b4 */
[----:B------:R-:W5:Y:S04]  /*f000*/  LDSM.16.M88.4 R60, [R229+0x5100] ;  /* 0x00510000e53c783b */ /* 0x000f680000000200 */
[----:B------:R-:W1:Y:S02]  /*f010*/  LDSM.16.M88.4 R56, [R229+0x5900] ;  /* 0x00590000e538783b */ /* 0x000e640000000200 */
[C---:B------:R-:W-:Y:S02]  /*f020*/  HMMA.16816.F32 R188, R8.reuse, R80, R188 ;  /* 0x0000005008bc723c */ /* 0x040fe400000018bc */
[----:B------:R-:W1:Y:S04]  /*f030*/  LDSM.16.M88.4 R52, [R229+0x6100] ;  /* 0x00610000e534783b */ /* 0x000e680000000200 */
[----:B------:R-:W1:Y:S02]  /*f040*/  LDSM.16.M88.4 R68, [R229+0x4100] ;  /* 0x00410000e544783b */ /* 0x000e640000000200 */
[C---:B------:R-:W-:Y:S02]  /*f050*/  HMMA.16816.F32 R192, R8.reuse, R76, R192 ;  /* 0x0000004c08c0723c */ /* 0x040fe400000018c0 */
[----:B------:R-:W1:Y:S04]  /*f060*/  LDSM.16.M88.4 R16, [R231+0x7100] ;  /* 0x00710000e710783b */ /* 0x000e680000000200 */
[----:B--2---:R-:W-:Y:S02]  /*f070*/  LDSM.16.M88.4 R12, [R232+0x7100] ;  /* 0x00710000e80c783b */ /* 0x004fe40000000200 */
[C---:B------:R-:W-:Y:S02]  /*f080*/  HMMA.16816.F32 R196, R8.reuse, R48, R148 ;  /* 0x0000003008c4723c */ /* 0x040fe40000001894 */
[----:B------:R-:W0:Y:S06]  /*f090*/  LDGDEPBAR ;  /* 0x00000000000079af */ /* 0x000e2c0000000000 */
[C---:B------:R-:W-:Y:S08]  /*f0a0*/  HMMA.16816.F32 R80, R8.reuse, R82, R176 ;  /* 0x000000520850723c */ /* 0x040ff000000018b0 */
[C---:B------:R-:W-:Y:S08]  /*f0b0*/  HMMA.16816.F32 R76, R8.reuse, R78, R172 ;  /* 0x0000004e084c723c */ /* 0x040ff000000018ac */
[C---:B------:R-:W-:Y:S08]  /*f0c0*/  HMMA.16816.F32 R212, R8.reuse, R44, R144 ;  /* 0x0000002c08d4723c */ /* 0x040ff00000001890 */
[C---:B------:R-:W-:Y:S01]  /*f0d0*/  HMMA.16816.F32 R148, R8.reuse, R50, R164 ;  /* 0x000000320894723c */ /* 0x040fe200000018a4 */
[----:B------:R-:W-:Y:S07]  /*f0e0*/  LDSM.16.M88.4 R48, [R228] ;  /* 0x00000000e430783b */ /* 0x000fee0000000200 */
[C---:B------:R-:W-:Y:S01]  /*f0f0*/  HMMA.16816.F32 R156, R8.reuse, R46, R160 ;  /* 0x0000002e089c723c */ /* 0x040fe200000018a0 */
[----:B------:R-:W-:Y:S07]  /*f100*/  LDSM.16.M88.4 R44, [R228+0x800] ;  /* 0x00080000e42c783b */ /* 0x000fee0000000200 */
        /* <DEDUP_REMOVED lines=9> */
[----:B------:R-:W2:Y:S03]  /*f1a0*/  LDSM.16.M88.4 R24, [R228+0x3000] ;  /* 0x00300000e418783b */ /* 0x000ea60000000200 */
[C---:B---3--:R-:W-:Y:S01]  /*f1b0*/  HMMA.16816.F32 R136, R20.reuse, R84, R40 ;  /* 0x000000541488723c */ /* 0x048fe20000001828 */
[----:B------:R-:W3:Y:S07]  /*f1c0*/  LDSM.16.M88.4 R40, [R228+0x1000] ;  /* 0x00100000e428783b */ /* 0x000eee0000000200 */
[----:B------:R-:W-:Y:S01]  /*f1d0*/  HMMA.16816.F32 R132, R20, R74, R36 ;  /* 0x0000004a1484723c */ /* 0x000fe20000001824 */
[----:B------:R-:W2:Y:S01]  /*f1e0*/  LDSM.16.M88.4 R36, [R228+0x1800] ;  /* 0x00180000e424783b */ /* 0x000ea20000000200 */
[----:B------:R-:W-:-:S06]  /*f1f0*/  DEPBAR.LE SB0, 0x0 ;  /* 0x000080000000791a */ /* 0x000fcc0000000000 */
[C---:B----4-:R-:W-:Y:S08]  /*f200*/  HMMA.16816.F32 R160, R20.reuse, R64, R100 ;  /* 0x0000004014a0723c */ /* 0x050ff00000001864 */
[C---:B-----5:R-:W-:Y:S08]  /*f210*/  HMMA.16816.F32 R152, R20.reuse, R60, R96 ;  /* 0x0000003c1498723c */ /* 0x060ff00000001860 */
[C---:B-1----:R-:W-:Y:S08]  /*f220*/  HMMA.16816.F32 R144, R20.reuse, R56, R88 ;  /* 0x000000381490723c */ /* 0x042ff00000001858 */
        /* <DEDUP_REMOVED lines=21> */
[C---:B------:R-:W-:Y:S07]  /*f380*/  HMMA.16816.F32 R20, R16.reuse, R84, R236 ;  /* 0x000000541014723c */ /* 0x040fee00000018ec */
[C---:B------:R-:W-:Y:S01]  /*f390*/  IADD3 R239, R234.reuse, 0x1000, RZ ;  /* 0x00001000eaef7810 */ /* 0x040fe20007ffe0ff */
[----:B------:R-:W-:Y:S01]  /*f3a0*/  HMMA.16816.F32 R16, R16, R86, R176 ;  /* 0x000000561010723c */ /* 0x000fe200000018b0 */
[----:B------:R-:W-:-:S02]  /*f3b0*/  IADD3 R238, R234, 0x1800, RZ ;  /* 0x00001800eaee7810 */ /* 0x000fc40007ffe0ff */
[C---:B------:R-:W-:Y:S02]  /*f3c0*/  IADD3 R237, R234.reuse, 0x2000, RZ ;  /* 0x00002000eaed7810 */ /* 0x040fe40007ffe0ff */
[----:B------:R-:W-:-:S03]  /*f3d0*/  IADD3 R236, R234, 0x2800, RZ ;  /* 0x00002800eaec7810 */ /* 0x000fc60007ffe0ff */
[C---:B--2---:R-:W-:Y:S08]  /*f3e0*/  HMMA.16816.F32 R136, R8.reuse, R24, R136 ;  /* 0x000000180888723c */ /* 0x044ff00000001888 */
[----:B------:R-:W-:Y:S08]  /*f3f0*/  HMMA.16816.F32 R104, R8, R26, R104 ;  /* 0x0000001a0868723c */ /* 0x000ff00000001868 */
[----:B------:R-:W-:Y:S08]  /*f400*/  HMMA.16816.F32 R20, R12, R24, R20 ;  /* 0x000000180c14723c */ /* 0x000ff00000001814 */
[C---:B------:R-:W-:Y:S08]  /*f410*/  HMMA.16816.F32 R172, R8.reuse, R48, R172 ;  /* 0x0000003008ac723c */ /* 0x040ff000000018ac */
[C---:B------:R-:W-:Y:S08]  /*f420*/  HMMA.16816.F32 R132, R8.reuse, R50, R132 ;  /* 0x000000320884723c */ /* 0x040ff00000001884 */
[C---:B------:R-:W-:Y:S08]  /*f430*/  HMMA.16816.F32 R164, R8.reuse, R44, R164 ;  /* 0x0000002c08a4723c */ /* 0x040ff000000018a4 */
[C---:B------:R-:W-:Y:S08]  /*f440*/  HMMA.16816.F32 R128, R8.reuse, R46, R128 ;  /* 0x0000002e0880723c */ /* 0x040ff00000001880 */
[C---:B---3--:R-:W-:Y:S08]  /*f450*/  HMMA.16816.F32 R160, R8.reuse, R40, R160 ;  /* 0x0000002808a0723c */ /* 0x048ff000000018a0 */
        /* <DEDUP_REMOVED lines=87> */
.L_x_783:
        /* <DEDUP_REMOVED lines=8> */
[----:B------:R-:W-:Y:S01]  /*fa50*/  STL [R1+0x40], R119 ;  /* 0x0000407701007387 */ /* 0x000fe20000100800 */
[----:B------:R-:W-:Y:S01]  /*fa60*/  LOP3.LUT R6, R6, 0xfffffffc, RZ, 0xc0, !PT ;  /* 0xfffffffc06067812 */ /* 0x000fe200078ec0ff */
[----:B------:R-:W-:Y:S01]  /*fa70*/  FMUL.FTZ R39, R55, c[0x0][0x320] ;  /* 0x0000c80037277a20 */ /* 0x000fe20000410000 */
[----:B------:R-:W-:Y:S01]  /*fa80*/  PLOP3.LUT P0, PT, PT, PT, UP2, 0x80, 0x0 ;  /* 0x000000000000781c */ /* 0x000fe20003f0f028 */
[----:B------:R-:W-:Y:S01]  /*fa90*/  FMUL.FTZ R10, R175, c[0x0][0x320] ;  /* 0x0000c800af0a7a20 */ /* 0x000fe20000410000 */
[----:B------:R-:W-:Y:S01]  /*faa0*/  ULDC.64 UR4, c[0x0][0x2c8] ;  /* 0x0000b20000047ab9 */ /* 0x000fe20000000a00 */
[----:B------:R-:W-:Y:S01]  /*fab0*/  FMUL.FTZ R37, R54, c[0x0][0x320] ;  /* 0x0000c80036257a20 */ /* 0x000fe20000410000 */
[----:B------:R-:W0:Y:S01]  /*fac0*/  LDGDEPBAR ;  /* 0x00000000000079af */ /* 0x000e220000000000 */
[----:B------:R-:W-:-:S02]  /*fad0*/  FMUL.FTZ R38, R22, c[0x0][0x320] ;  /* 0x0000c80016267a20 */ /* 0x000fc40000410000 */
[----:B------:R-:W-:Y:S02]  /*fae0*/  FMUL.FTZ R42, R23, c[0x0][0x320] ;  /* 0x0000c800172a7a20 */ /* 0x000fe40000410000 */
[----:B-1----:R-:W-:Y:S02]  /*faf0*/  FMUL.FTZ R3, R92, c[0x0][0x320] ;  /* 0x0000c8005c037a20 */ /* 0x002fe40000410000 */
[----:B------:R-:W-:Y:S02]  /*fb00*/  FMUL.FTZ R23, R71, c[0x0][0x320] ;  /* 0x0000c80047177a20 */ /* 0x000fe40000410000 */
[----:B------:R1:W-:Y:S01]  /*fb10*/  MUFU.TANH R182, R3 ;  /* 0x0000000300b67308 */ /* 0x0003e20000002400 */
[----:B------:R-:W-:Y:S02]  /*fb20*/  FMUL.FTZ R36, R59, c[0x0][0x320] ;  /* 0x0000c8003b247a20 */ /* 0x000fe40000410000 */
[----:B------:R-:W-:Y:S02]  /*fb30*/  FMUL.FTZ R26, R26, c[0x0][0x320] ;  /* 0x0000c8001a1a7a20 */ /* 0x000fe40000410000 */
[----:B------:R-:W-:-:S02]  /*fb40*/  FMUL.FTZ R27, R27, c[0x0][0x320] ;  /* 0x0000c8001b1b7a20 */ /* 0x000fc40000410000 */
[----:B------:R-:W-:-:S04]  /*fb50*/  IMAD.SHL.U32 R224, R0, 0x2, RZ ;  /* 0x0000000200e07824 */ /* 0x000fc800078e00ff */
[--C-:B------:R-:W-:Y:S02]  /*fb60*/  IMAD R225, R4, 0x2, R224.reuse ;  /* 0x0000000204e17824 */ /* 0x100fe400078e02e0 */
[C---:B------:R-:W-:Y:S02]  /*fb70*/  IMAD R227, R2.reuse, 0x2, R224 ;  /* 0x0000000202e37824 */ /* 0x040fe400078e02e0 */
[----:B------:R-:W-:Y:S02]  /*fb80*/  IMAD R226, R2, 0x2, R225 ;  /* 0x0000000202e27824 */ /* 0x000fe400078e02e1 */
[----:B-1----:R-:W-:-:S04]  /*fb90*/  FMUL.FTZ R3, R93, c[0x0][0x320] ;  /* 0x0000c8005d037a20 */ /* 0x002fc80000410000 */
        /* <DEDUP_REMOVED lines=40> */
[----:B------:R1:W-:Y:S08]  /*fe20*/  MUFU.TANH R24, R10 ;  /* 0x0000000a00187308 */ /* 0x0003f00000002400 */
[----:B------:R2:W-:Y:S01]  /*fe30*/  MUFU.TANH R85, R3 ;  /* 0x0000000300557308 */ /* 0x0005e20000002400 */
[----:B-1----:R-:W-:-:S07]  /*fe40*/  FMUL.FTZ R10, R90, c[0x0][0x320] ;  /* 0x0000c8005a0a7a20 */ /* 0x002fce0000410000 */
[----:B------:R1:W-:Y:S01]  /*fe50*/  MUFU.TANH R19, R10 ;  /* 0x0000000a00137308 */ /* 0x0003e20000002400 */
[----:B--2---:R-:W-:-:S07]  /*fe60*/  FMUL.FTZ R3, R25, c[0x0][0x320] ;  /* 0x0000c80019037a20 */ /* 0x004fce0000410000 */
[----:B------:R2:W-:Y:S01]  /*fe70*/  MUFU.TANH R84, R3 ;  /* 0x0000000300547308 */ /* 0x0005e20000002400 */
[----:B-1----:R-:W-:-:S07]  /*fe80*/  FMUL.FTZ R10, R129, c[0x0][0x320] ;  /* 0x0000c800810a7a20 */ /* 0x002fce0000410000 */
[----:B------:R-:W-:Y:S01]  /*fe90*/  MUFU.TANH R10, R10 ;  /* 0x0000000a000a7308 */ /* 0x000fe20000002400 */
[----:B--2---:R-:W-:-:S07]  /*fea0*/  FMUL.FTZ R3, R100, c[0x0][0x320] ;  /* 0x0000c80064037a20 */ /* 0x004fce0000410000 */
[----:B------:R1:W2:Y:S02]  /*feb0*/  MUFU.TANH R20, R3 ;  /* 0x0000000300147308 */ /* 0x0002a40000002400 */
[----:B-1----:R-:W-:-:S06]  /*fec0*/  FMUL.FTZ R3, R101, c[0x0][0x320] ;  /* 0x0000c80065037a20 */ /* 0x002fcc0000410000 */
[----:B------:R1:W3:Y:S02]  /*fed0*/  MUFU.TANH R29, R3 ;  /* 0x00000003001d7308 */ /* 0x0002e40000002400 */
[----:B-1----:R-:W-:-:S06]  /*fee0*/  FMUL.FTZ R3, R96, c[0x0][0x320] ;  /* 0x0000c80060037a20 */ /* 0x002fcc0000410000 */
[----:B------:R1:W4:Y:S02]  /*fef0*/  MUFU.TANH R30, R3 ;  /* 0x00000003001e7308 */ /* 0x0003240000002400 */
[----:B-1----:R-:W-:-:S06]  /*ff00*/  FMUL.FTZ R3, R68, c[0x0][0x320] ;  /* 0x0000c80044037a20 */ /* 0x002fcc0000410000 */
[----:B------:R1:W1:Y:S02]  /*ff10*/  MUFU.TANH R32, R3 ;  /* 0x0000000300207308 */ /* 0x0002640000002400 */
        /* <DEDUP_REMOVED lines=99> */
[----:B------:R-:W-:Y:S08]  /*10550*/  MUFU.TANH R58, R9 ;  /* 0x00000009003a7308 */ /* 0x000ff00000002400 */
        /* <DEDUP_REMOVED lines=33> */
[----:B------:R-:W-:Y:S01]  /*10770*/  LOP3.LUT R8, R3, 0xffffffc, RZ, 0xc0, !PT ;  /* 0x0ffffffc03087812 */ /* 0x000fe200078ec0ff */
[----:B------:R-:W-:Y:S01]  /*10780*/  IMAD.IADD R3, R246, 0x1, -R6 ;  /* 0x00000001f6037824 */ /* 0x000fe200078e0a06 */
[----:B------:R-:W-:-:S03]  /*10790*/  LEA.HI R7, R7, R5, RZ, 0x2 ;  /* 0x0000000507077211 */ /* 0x000fc600078f10ff */
[----:B------:R-:W-:Y:S01]  /*107a0*/  IMAD.IADD R9, R245, 0x1, -R8 ;  /* 0x00000001f5097824 */ /* 0x000fe200078e0a08 */
[----:B------:R-:W-:Y:S02]  /*107b0*/  LEA.HI.SX32 R8, R7, UR17, 0x1e ;  /* 0x0000001107087c11 */ /* 0x000fe4000f8ff2ff */
[----:B------:R-:W-:-:S03]  /*107c0*/  LEA.HI R6, R3, R3, RZ, 0x1 ;  /* 0x0000000303067211 */ /* 0x000fc600078f08ff */
[----:B------:R-:W-:Y:S01]  /*107d0*/  IMAD R11, R9, 0x10, R8 ;  /* 0x00000010090b7824 */ /* 0x000fe200078e0208 */
[C---:B------:R-:W-:Y:S01]  /*107e0*/  LOP3.LUT R9, R6.reuse, 0x1ffffffe, RZ, 0xc0, !PT ;  /* 0x1ffffffe06097812 */ /* 0x040fe200078ec0ff */
[----:B------:R-:W-:-:S05]  /*107f0*/  IMAD.SHL.U32 R8, R6, 0x20, RZ ;  /* 0x0000002006087824 */ /* 0x000fca00078e00ff */
[----:B------:R-:W-:Y:S02]  /*10800*/  LOP3.LUT R6, R8, 0xffffffc0, RZ, 0xc0, !PT ;  /* 0xffffffc008067812 */ /* 0x000fe400078ec0ff */
[----:B------:R-:W-:Y:S01]  /*10810*/  IADD3 R8, R3, -R9, RZ ;  /* 0x8000000903087210 */ /* 0x000fe20007ffe0ff */
[----:B------:R-:W-:Y:S02]  /*10820*/  FMUL.FTZ R9, R130, c[0x0][0x320] ;  /* 0x0000c80082097a20 */ /* 0x000fe40000410000 */
[----:B------:R-:W-:Y:S02]  /*10830*/  IMAD.IADD R3, R6, 0x1, R11 ;  /* 0x0000000106037824 */ /* 0x000fe400078e020b */
[----:B------:R-:W-:Y:S02]  /*10840*/  FMUL.FTZ R6, R105, c[0x0][0x320] ;  /* 0x0000c80069067a20 */ /* 0x000fe40000410000 */
[----:B------:R-:W-:Y:S01]  /*10850*/  IMAD R12, R8, 0x8, R3 ;  /* 0x00000008080c7824 */ /* 0x000fe200078e0203 */
[----:B------:R-:W-:Y:S01]  /*10860*/  MUFU.TANH R9, R9 ;  /* 0x0000000900097308 */ /* 0x000fe20000002400 */
[----:B------:R-:W-:-:S02]  /*10870*/  FMUL.FTZ R3, R104, c[0x0][0x320] ;  /* 0x0000c80068037a20 */ /* 0x000fc40000410000 */
[----:B------:R-:W-:Y:S01]  /*10880*/  @P1 IMAD.HI.U32 R8, R12, c[0x0][0x2c8], RZ ;  /* 0x0000b2000c081a27 */ /* 0x000fe200078e00ff */
[----:B------:R-:W-:Y:S03]  /*10890*/  STL [R1+0x24], R12 ;  /* 0x0000240c01007387 */ /* 0x000fe60000100800 */
[----:B------:R-:W-:Y:S01]  /*108a0*/  FMUL.FTZ R11, R128, c[0x0][0x320] ;  /* 0x0000c800800b7a20 */ /* 0x000fe20000410000 */
[----:B------:R1:W-:Y:S08]  /*108b0*/  MUFU.TANH R18, R3 ;  /* 0x0000000300127308 */ /* 0x0003f00000002400 */
[----:B------:R2:W-:Y:S01]  /*108c0*/  MUFU.TANH R17, R6 ;  /* 0x0000000600117308 */ /* 0x0005e20000002400 */
[----:B-1----:R-:W-:Y:S01]  /*108d0*/  IMAD.MOV.U32 R3, RZ, RZ, R12 ;  /* 0x000000ffff037224 */ /* 0x002fe200078e000c */
[----:B------:R-:W-:-:S06]  /*108e0*/  @P0 SHF.R.U32.HI R3, RZ, c[0x0][0x2cc], R8 ;  /* 0x0000b300ff030a19 */ /* 0x000fcc0000011608 */
[----:B------:R-:W-:Y:S01]  /*108f0*/  MUFU.TANH R11, R11 ;  /* 0x0000000b000b7308 */ /* 0x000fe20000002400 */
[----:B------:R-:W1:Y:S01]  /*10900*/  SHFL.IDX PT, R12, R3, RZ, 0x1c1f ;  /* 0x001c1fff030c7589 */ /* 0x000e6200000e0000 */
[----:B--2---:R-:W-:-:S03]  /*10910*/  FMUL.FTZ R6, R106, c[0x0][0x320] ;  /* 0x0000c8006a067a20 */ /* 0x004fc60000410000 */
[----:B------:R-:W2:Y:S03]  /*10920*/  SHFL.IDX PT, R13, R3, 0x1, 0x1c1f ;  /* 0x003c1f00030d7f89 */ /* 0x000ea600000e0000 */
[----:B------:R1:W-:Y:S01]  /*10930*/  MUFU.TANH R55, R6 ;  /* 0x0000000600377308 */ /* 0x0003e20000002400 */
[----:B------:R-:W1:Y:S04]  /*10940*/  SHFL.IDX PT, R15, R3, 0x2, 0x1c1f ;  /* 0x005c1f00030f7f89 */ /* 0x000e6800000e0000 */
[----:B------:R1:W2:Y:S02]  /*10950*/  SHFL.IDX PT, R14, R3, 0x3, 0x1c1f ;  /* 0x007c1f00030e7f89 */ /* 0x0002a400000e0000 */
[----:B-1----:R-:W-:-:S05]  /*10960*/  LOP3.LUT R3, R7, 0x7ffffffc, RZ, 0xc0, !PT ;  /* 0x7ffffffc07037812 */ /* 0x002fca00078ec0ff */
[----:B------:R-:W-:Y:S01]  /*10970*/  IMAD.IADD R6, R5, 0x1, -R3 ;  /* 0x0000000105067824 */ /* 0x000fe200078e0a03 */
[----:B------:R-:W-:Y:S01]  /*10980*/  MOV R3, UR12 ;  /* 0x0000000c00037c02 */ /* 0x000fe20008000f00 */
[----:B------:R-:W-:Y:S02]  /*10990*/  FMUL.FTZ R5, R107, c[0x0][0x320] ;  /* 0x0000c8006b057a20 */ /* 0x000fe40000410000 */
[----:B------:R-:W-:Y:S02]  /*109a0*/  IMAD.SHL.U32 R74, R6, 0x2, RZ ;  /* 0x00000002064a7824 */ /* 0x000fe400078e00ff */
[----:B------:R1:W-:Y:S03]  /*109b0*/  MUFU.TANH R54, R5 ;  /* 0x0000000500367308 */ /* 0x0003e60000002400 */
[C---:B------:R-:W-:Y:S01]  /*109c0*/  IADD3 R3, -R74.reuse, 0x1, R3 ;  /* 0x000000014a037810 */ /* 0x040fe20007ffe103 */
[----:B------:R4:W-:Y:S01]  /*109d0*/  STL [R1+0x28], R74 ;  /* 0x0000284a01007387 */ /* 0x0009e20000100800 */
[----:B------:R-:W-:-:S02]  /*109e0*/  IADD3 R8, -R74, UR12, RZ ;  /* 0x0000000c4a087c10 */ /* 0x000fc4000fffe1ff */
[----:B------:R-:W-:-:S05]  /*109f0*/  IADD3 R3, R3, -UR20, RZ ;  /* 0x8000001403037c10 */ /* 0x000fca000fffe0ff */
[C---:B------:R-:W-:Y:S02]  /*10a00*/  IMAD.IADD R6, R3.reuse, 0x1, R12 ;  /* 0x0000000103067824 */ /* 0x040fe400078e020c */
[----:B--2---:R-:W-:Y:S01]  /*10a10*/  IMAD.IADD R7, R3, 0x1, R13 ;  /* 0x0000000103077824 */ /* 0x004fe200078e020d */
[----:B------:R-:W-:Y:S01]  /*10a20*/  MUFU.TANH R12, R39 ;  /* 0x00000027000c7308 */ /* 0x000fe20000002400 */
[----:B-1----:R-:W-:Y:S01]  /*10a30*/  FMUL.FTZ R5, R91, c[0x0][0x320] ;  /* 0x0000c8005b057a20 */ /* 0x002fe20000410000 */
[C---:B------:R-:W-:Y:S02]  /*10a40*/  IMNMX R6, R8.reuse, R6, PT ;  /* 0x0000000608067217 */ /* 0x040fe40003800200 */
[----:B------:R-:W-:Y:S02]  /*10a50*/  IMNMX R7, R8, R7, PT ;  /* 0x0000000708077217 */ /* 0x000fe40003800200 */
[C---:B------:R-:W-:Y:S02]  /*10a60*/  ISETP.GT.AND P0, PT, R6.reuse, RZ, PT ;  /* 0x000000ff0600720c */ /* 0x040fe40003f04270 */
[----:B------:R-:W-:Y:S01]  /*10a70*/  ISETP.GT.AND P1, PT, R6, 0x1, PT ;  /* 0x000000010600780c */ /* 0x000fe20003f24270 */
[----:B------:R1:W2:Y:S01]  /*10a80*/  MUFU.TANH R16, R5 ;  /* 0x0000000500107308 */ /* 0x0002a20000002400 */
[----:B------:R-:W-:-:S02]  /*10a90*/  FSEL R20, R20, -INF , P0 ;  /* 0xff80000014147808 */ /* 0x000fc40000000000 */
[----:B---3--:R-:W-:Y:S02]  /*10aa0*/  FSEL R29, R29, -INF , P1 ;  /* 0xff8000001d1d7808 */ /* 0x008fe40000800000 */
[C---:B------:R-:W-:Y:S02]  /*10ab0*/  ISETP.GT.AND P2, PT, R6.reuse, 0x8, PT ;  /* 0x000000080600780c */ /* 0x040fe40003f44270 */
[C---:B------:R-:W-:Y:S01]  /*10ac0*/  ISETP.GT.AND P3, PT, R6.reuse, 0x9, PT ;  /* 0x000000090600780c */ /* 0x040fe20003f64270 */
[----:B------:R-:W-:Y:S01]  /*10ad0*/  MUFU.TANH R13, R37 ;  /* 0x00000025000d7308 */ /* 0x000fe20000002400 */
[C---:B------:R-:W-:Y:S02]  /*10ae0*/  ISETP.GT.AND P0, PT, R6.reuse, 0x10, PT ;  /* 0x000000100600780c */ /* 0x040fe40003f04270 */
[----:B------:R-:W-:Y:S02]  /*10af0*/  ISETP.GT.AND P1, PT, R6, 0x11, PT ;  /* 0x000000110600780c */ /* 0x000fe40003f24270 */
[----:B----4-:R-:W-:-:S02]  /*10b00*/  FSEL R30, R30, -INF , P2 ;  /* 0xff8000001e1e7808 */ /* 0x010fc40001000000 */
[----:B------:R-:W-:Y:S01]  /*10b10*/  FSEL R31, R31, -INF , P3 ;  /* 0xff8000001f1f7808 */ /* 0x000fe20001800000 */
[----:B-1----:R-:W-:Y:S01]  /*10b20*/  IMAD.IADD R5, R3, 0x1, R15 ;  /* 0x0000000103057824 */ /* 0x002fe200078e020f */
[----:B------:R-:W-:Y:S02]  /*10b30*/  FSEL R93, R182, -INF , P0 ;  /* 0xff800000b65d7808 */ /* 0x000fe40000000000 */
[----:B------:R-:W-:Y:S02]  /*10b40*/  FSEL R94, R181, -INF , P1 ;  /* 0xff800000b55e7808 */ /* 0x000fe40000800000 */
[C---:B------:R-:W-:Y:S02]  /*10b50*/  ISETP.GT.AND P2, PT, R6.reuse, 0x18, PT ;  /* 0x000000180600780c */ /* 0x040fe40003f44270 */
[C---:B------:R-:W-:Y:S02]  /*10b60*/  ISETP.GT.AND P3, PT, R6.reuse, 0x19, PT ;  /* 0x000000190600780c */ /* 0x040fe40003f64270 */
[----:B------:R-:W-:-:S02]  /*10b70*/  ISETP.GT.AND P0, PT, R6, 0x20, PT ;  /* 0x000000200600780c */ /* 0x000fc40003f04270 */
[----:B------:R-:W-:Y:S02]  /*10b80*/  ISETP.GT.AND P1, PT, R6, 0x21, PT ;  /* 0x000000210600780c */ /* 0x000fe40003f24270 */
[----:B------:R-:W-:Y:S02]  /*10b90*/  FSEL R95, R180, -INF , P2 ;  /* 0xff800000b45f7808 */ /* 0x000fe40001000000 */
[----:B------:R-:W-:Y:S02]  /*10ba0*/  FSEL R96, R171, -INF , P3 ;  /* 0xff800000ab607808 */ /* 0x000fe40001800000 */
[----:B------:R-:W-:Y:S02]  /*10bb0*/  FSEL R131, R158, -INF , P0 ;  /* 0xff8000009e837808 */ /* 0x000fe40000000000 */
[----:B------:R-:W-:Y:S02]  /*10bc0*/  FSEL R139, R157, -INF , P1 ;  /* 0xff8000009d8b7808 */ /* 0x000fe40000800000 */
[----:B------:R-:W-:-:S02]  /*10bd0*/  ISETP.GT.AND P2, PT, R6, 0x28, PT ;  /* 0x000000280600780c */ /* 0x000fc40003f44270 */
[C---:B------:R-:W-:Y:S02]  /*10be0*/  ISETP.GT.AND P3, PT, R6.reuse, 0x29, PT ;  /* 0x000000290600780c */ /* 0x040fe40003f64270 */
[C---:B------:R-:W-:Y:S02]  /*10bf0*/  ISETP.GT.AND P0, PT, R6.reuse, 0x30, PT ;  /* 0x000000300600780c */ /* 0x040fe40003f04270 */
[----:B------:R-:W-:Y:S02]  /*10c00*/  ISETP.GT.AND P1, PT, R6, 0x31, PT ;  /* 0x000000310600780c */ /* 0x000fe40003f24270 */
[----:B------:R-:W-:Y:S02]  /*10c10*/  FSEL R140, R149, -INF , P2 ;  /* 0xff800000958c7808 */ /* 0x000fe40001000000 */
[----:B------:R-:W-:Y:S02]  /*10c20*/  FSEL R146, R148, -INF , P3 ;  /* 0xff80000094927808 */ /* 0x000fe40001800000 */
[----:B------:R-:W-:-:S02]  /*10c30*/  FSEL R151, R151, -INF , P0 ;  /* 0xff80000097977808 */ /* 0x000fc40000000000 */
[----:B------:R-:W-:Y:S02]  /*10c40*/  FSEL R153, R118, -INF , P1 ;  /* 0xff80000076997808 */ /* 0x000fe40000800000 */
[C---:B------:R-:W-:Y:S02]  /*10c50*/  ISETP.GT.AND P2, PT, R6.reuse, 0x38, PT ;  /* 0x000000380600780c */ /* 0x040fe40003f44270 */
[C---:B------:R-:W-:Y:S02]  /*10c60*/  ISETP.GT.AND P3, PT, R6.reuse, 0x39, PT ;  /* 0x000000390600780c */ /* 0x040fe40003f64270 */
[C---:B------:R-:W-:Y:S02]  /*10c70*/  ISETP.GT.AND P0, PT, R6.reuse, 0x40, PT ;  /* 0x000000400600780c */ /* 0x040fe40003f04270 */
[----:B------:R-:W-:Y:S02]  /*10c80*/  ISETP.GT.AND P1, PT, R6, 0x41, PT ;  /* 0x000000410600780c */ /* 0x000fe40003f24270 */
[----:B------:R-:W-:-:S02]  /*10c90*/  FSEL R155, R32, -INF , P2 ;  /* 0xff800000209b7808 */ /* 0x000fc40001000000 */
[----:B------:R-:W-:Y:S02]  /*10ca0*/  FSEL R159, R159, -INF , P3 ;  /* 0xff8000009f9f7808 */ /* 0x000fe40001800000 */
        /* <DEDUP_REMOVED lines=19> */
[----:B------:R-:W-:Y:S02]  /*10de0*/  ISETP.GT.AND P3, PT, R6, 0x69, PT ;  /* 0x000000690600780c */ /* 0x000fe40003f64270 */
[C---:B------:R-:W-:Y:S02]  /*10df0*/  ISETP.GT.AND P0, PT, R7.reuse, RZ, PT ;  /* 0x000000ff0700720c */ /* 0x040fe40003f04270 */
        /* <DEDUP_REMOVED lines=17> */
[----:B------:R-:W-:Y:S02]  /*10f10*/  IMNMX R5, R8, R5, PT ;  /* 0x0000000508057217 */ /* 0x000fe40003800200 */
[----:B------:R-:W-:Y:S02]  /*10f20*/  FSEL R118, R19, -INF , P2 ;  /* 0xff80000013767808 */ /* 0x000fe40001000000 */
[----:B--2---:R-:W-:-:S02]  /*10f30*/  FSEL R129, R16, -INF , P3 ;  /* 0xff80000010817808 */ /* 0x004fc40001800000 */
[----:B------:R-:W-:Y:S02]  /*10f40*/  FSEL R150, R150, -INF , P0 ;  /* 0xff80000096967808 */ /* 0x000fe40000000000 */
[----:B------:R-:W-:Y:S02]  /*10f50*/  FSEL R152, R80, -INF , P1 ;  /* 0xff80000050987808 */ /* 0x000fe40000800000 */
[C---:B------:R-:W-:Y:S02]  /*10f60*/  ISETP.GT.AND P2, PT, R5.reuse, RZ, PT ;  /* 0x000000ff0500720c */ /* 0x040fe40003f44270 */
[C---:B------:R-:W-:Y:S02]  /*10f70*/  ISETP.GT.AND P3, PT, R5.reuse, 0x1, PT ;  /* 0x000000010500780c */ /* 0x040fe40003f64270 */
[C---:B------:R-:W-:Y:S02]  /*10f80*/  ISETP.GT.AND P0, PT, R5.reuse, 0x8, PT ;  /* 0x000000080500780c */ /* 0x040fe40003f04270 */
[----:B------:R-:W-:-:S02]  /*10f90*/  ISETP.GT.AND P1, PT, R5, 0x9, PT ;  /* 0x000000090500780c */ /* 0x000fc40003f24270 */
[----:B------:R-:W-:Y:S02]  /*10fa0*/  FSEL R16, R53, -INF , P2 ;  /* 0xff80000035107808 */ /* 0x000fe40001000000 */
        /* <DEDUP_REMOVED lines=10> */
[----:B------:R-:W-:Y:S01]  /*11050*/  FSEL R80, R10, -INF , P1 ;  /* 0xff8000000a507808 */ /* 0x000fe20000800000 */
[----:B------:R-:W-:Y:S01]  /*11060*/  MUFU.TANH R11, R38 ;  /* 0x00000026000b7308 */ /* 0x000fe20000002400 */
        /* <DEDUP_REMOVED lines=36> */
[----:B------:R-:W-:-:S02]  /*112b0*/  FMNMX.FTZ R5, R20, R29, !PT ;  /* 0x0000001d14057209 */ /* 0x000fc40007810000 */
[----:B------:R-:W-:Y:S02]  /*112c0*/  FMNMX.FTZ R6, R16, R19, !PT ;  /* 0x0000001310067209 */ /* 0x000fe40007810000 */
[----:B------:R-:W-:Y:S02]  /*112d0*/  FMNMX.FTZ R5, R30, R5, !PT ;  /* 0x000000051e057209 */ /* 0x000fe40007810000 */
[----:B------:R-:W-:Y:S02]  /*112e0*/  IADD3 R3, R3, R14, RZ ;  /* 0x0000000e03037210 */ /* 0x000fe40007ffe0ff */
[----:B------:R-:W-:Y:S02]  /*112f0*/  FMNMX.FTZ R5, R31, R5, !PT ;  /* 0x000000051f057209 */ /* 0x000fe40007810000 */
[----:B------:R-:W-:Y:S02]  /*11300*/  FMNMX.FTZ R6, R21, R6, !PT ;  /* 0x0000000615067209 */ /* 0x000fe40007810000 */
[----:B------:R-:W-:-:S02]  /*11310*/  FMNMX.FTZ R5, R93, R5, !PT ;  /* 0x000000055d057209 */ /* 0x000fc40007810000 */
[----:B------:R-:W-:Y:S02]  /*11320*/  IMNMX R3, R8, R3, PT ;  /* 0x0000000308037217 */ /* 0x000fe40003800200 */
[----:B------:R-:W-:Y:S02]  /*11330*/  FMNMX.FTZ R5, R94, R5, !PT ;  /* 0x000000055e057209 */ /* 0x000fe40007810000 */
[----:B------:R-:W-:Y:S02]  /*11340*/  FMNMX.FTZ R6, R22, R6, !PT ;  /* 0x0000000616067209 */ /* 0x000fe40007810000 */
[----:B------:R-:W-:Y:S02]  /*11350*/  FMNMX.FTZ R5, R95, R5, !PT ;  /* 0x000000055f057209 */ /* 0x000fe40007810000 */
[----:B------:R-:W-:Y:S02]  /*11360*/  FSEL R187, R28, -INF , P2 ;  /* 0xff8000001cbb7808 */ /* 0x000fe40001000000 */
[----:B------:R-:W-:-:S02]  /*11370*/  FMNMX.FTZ R5, R96, R5, !PT ;  /* 0x0000000560057209 */ /* 0x000fc40007810000 */
[----:B------:R-:W-:Y:S02]  /*11380*/  FSEL R104, R25, -INF , P3 ;  /* 0xff80000019687808 */ /* 0x000fe40001800000 */
[----:B------:R-:W-:Y:S02]  /*11390*/  FMNMX.FTZ R5, R131, R5, !PT ;  /* 0x0000000583057209 */ /* 0x000fe40007810000 */
[----:B------:R-:W-:Y:S02]  /*113a0*/  ISETP.GT.AND P2, PT, R3, RZ, PT ;  /* 0x000000ff0300720c */ /* 0x000fe40003f44270 */
[----:B------:R-:W-:Y:S02]  /*113b0*/  FMNMX.FTZ R5, R139, R5, !PT ;  /* 0x000000058b057209 */ /* 0x000fe40007810000 */
[----:B------:R-:W-:Y:S02]  /*113c0*/  ISETP.GT.AND P3, PT, R3, 0x1, PT ;  /* 0x000000010300780c */ /* 0x000fe40003f64270 */
[----:B------:R-:W-:-:S02]  /*113d0*/  FMNMX.FTZ R5, R140, R5, !PT ;  /* 0x000000058c057209 */ /* 0x000fc40007810000 */
[----:B------:R-:W-:Y:S02]  /*113e0*/  FMNMX.FTZ R6, R40, R6, !PT ;  /* 0x0000000628067209 */ /* 0x000fe40007810000 */
[----:B------:R-:W-:Y:S02]  /*113f0*/  FMNMX.FTZ R5, R146, R5, !PT ;  /* 0x0000000592057209 */ /* 0x000fe40007810000 */
[----:B------:R-:W-:Y:S02]  /*11400*/  FSEL R186, R18, -INF , P0 ;  /* 0xff80000012ba7808 */ /* 0x000fe40000000000 */
[----:B------:R-:W-:Y:S02]  /*11410*/  FMNMX.FTZ R5, R151, R5, !PT ;  /* 0x0000000597057209 */ /* 0x000fe40007810000 */
[----:B------:R-:W-:Y:S02]  /*11420*/  ISETP.GT.AND P0, PT, R3, 0x8, PT ;  /* 0x000000080300780c */ /* 0x000fe40003f04270 */
[----:B------:R-:W-:-:S02]  /*11430*/  FSEL R14, R45, -INF , P2 ;  /* 0xff8000002d0e7808 */ /* 0x000fc40001000000 */
[----:B------:R-:W-:Y:S02]  /*11440*/  FSEL R15, R24, -INF , P3 ;  /* 0xff800000180f7808 */ /* 0x000fe40001800000 */
[----:B------:R-:W-:Y:S02]  /*11450*/  FMNMX.FTZ R5, R153, R5, !PT ;  /* 0x0000000599057209 */ /* 0x000fe40007810000 */
[----:B------:R-:W-:Y:S02]  /*11460*/  FMNMX.FTZ R6, R41, R6, !PT ;  /* 0x0000000629067209 */ /* 0x000fe40007810000 */
[----:B------:R-:W-:Y:S02]  /*11470*/  FSEL R119, R17, -INF , P1 ;  /* 0xff80000011777808 */ /* 0x000fe40000800000 */
        /* <DEDUP_REMOVED lines=70> */
[----:B------:R-:W-:Y:S01]  /*118e0*/  ISETP.GT.AND P4, PT, R3, 0x41, PT ;  /* 0x000000410300780c */ /* 0x000fe20003f84270 */
[----:B------:R-:W1:Y:S01]  /*118f0*/  SHFL.BFLY PT, R10, R5, 0x2, 0x1f ;  /* 0x0c401f00050a7f89 */ /* 0x000e6200000e0000 */
[----:B------:R-:W-:Y:S02]  /*11900*/  FSEL R162, R162, -INF , P3 ;  /* 0xff800000a2a27808 */ /* 0x000fe40001800000 */
[----:B------:R-:W-:Y:S02]  /*11910*/  FMNMX.FTZ R8, R145, R8, !PT ;  /* 0x0000000891087209 */ /* 0x000fe40007810000 */
[----:B------:R-:W-:-:S02]  /*11920*/  FMNMX.FTZ R6, R207, R6, !PT ;  /* 0x00000006cf067209 */ /* 0x000fc40007810000 */
[----:B------:R-:W-:Y:S02]  /*11930*/  ISETP.GT.AND P1, PT, R3, 0x48, PT ;  /* 0x000000480300780c */ /* 0x000fe40003f24270 */
[----:B------:R-:W-:Y:S02]  /*11940*/  FSEL R163, R163, -INF , P4 ;  /* 0xff800000a3a37808 */ /* 0x000fe40002000000 */
        /* <DEDUP_REMOVED lines=16> */
[----:B------:R-:W-:Y:S02]  /*11a50*/  ISETP.GT.AND P0, PT, R3, 0x59, PT ;  /* 0x000000590300780c */ /* 0x000fe40003f04270 */
[----:B------:R-:W-:Y:S02]  /*11a60*/  FMNMX.FTZ R9, R35, R9, !PT ;  /* 0x0000000923097209 */ /* 0x000fe40007810000 */
[----:B------:R-:W-:Y:S02]  /*11a70*/  FSEL R178, R178, -INF , P4 ;  /* 0xff800000b2b27808 */ /* 0x000fe40002000000 */
[----:B------:R-:W-:Y:S02]  /*11a80*/  FMNMX.FTZ R8, R176, R8, !PT ;  /* 0x00000008b0087209 */ /* 0x000fe40007810000 */
[----:B------:R-:W-:Y:S02]  /*11a90*/  FMNMX.FTZ R6, R104, R6, !PT ;  /* 0x0000000668067209 */ /* 0x000fe40007810000 */
[----:B------:R-:W-:-:S02]  /*11aa0*/  FSEL R179, R179, -INF , P0 ;  /* 0xff800000b3b37808 */ /* 0x000fc40000000000 */
[----:B------:R-:W-:Y:S02]  /*11ab0*/  FMNMX.FTZ R9, R97, R9, !PT ;  /* 0x0000000961097209 */ /* 0x000fe40007810000 */
[C---:B------:R-:W-:Y:S02]  /*11ac0*/  ISETP.GT.AND P2, PT, R3.reuse, 0x58, PT ;  /* 0x000000580300780c */ /* 0x040fe40003f44270 */
[C---:B------:R-:W-:Y:S02]  /*11ad0*/  ISETP.GT.AND P1, PT, R3.reuse, 0x60, PT ;  /* 0x000000600300780c */ /* 0x040fe40003f24270 */
[C---:B------:R-:W-:Y:S02]  /*11ae0*/  ISETP.GT.AND P4, PT, R3.reuse, 0x61, PT ;  /* 0x000000610300780c */ /* 0x040fe40003f84270 */
[C---:B------:R-:W-:Y:S02]  /*11af0*/  ISETP.GT.AND P3, PT, R3.reuse, 0x68, PT ;  /* 0x000000680300780c */ /* 0x040fe40003f64270 */
[----:B------:R-:W-:-:S02]  /*11b00*/  ISETP.GT.AND P0, PT, R3, 0x69, PT ;  /* 0x000000690300780c */ /* 0x000fc40003f04270 */
[----:B------:R-:W-:Y:S02]  /*11b10*/  FMNMX.FTZ R3, R178, R8, !PT ;  /* 0x00000008b2037209 */ /* 0x000fe40007810000 */
[----:B------:R-:W-:Y:S02]  /*11b20*/  FMNMX.FTZ R6, R186, R6, !PT ;  /* 0x00000006ba067209 */ /* 0x000fe40007810000 */
[----:B-1----:R-:W-:Y:S02]  /*11b30*/  FMNMX.FTZ R8, R10, R5, !PT ;  /* 0x000000050a087209 */ /* 0x002fe40007810000 */
[----:B------:R-:W-:Y:S01]  /*11b40*/  FMNMX.FTZ R5, R116, R9, !PT ;  /* 0x0000000974057209 */ /* 0x000fe20007810000 */
[----:B------:R1:W-:Y:S01]  /*11b50*/  MUFU.TANH R10, R36 ;  /* 0x00000024000a7308 */ /* 0x0003e20000002400 */
[----:B------:R-:W-:Y:S01]  /*11b60*/  FMNMX.FTZ R6, R119, R6, !PT ;  /* 0x0000000677067209 */ /* 0x000fe20007810000 */
[----:B------:R-:W-:Y:S01]  /*11b70*/  SHFL.BFLY PT, R73, R8, 0x1, 0x1f ;  /* 0x0c201f0008497f89 */ /* 0x000fe200000e0000 */
[----:B------:R-:W-:-:S02]  /*11b80*/  FSEL R177, R177, -INF , P2 ;  /* 0xff800000b1b17808 */ /* 0x000fc40001000000 */
[----:B------:R-:W-:Y:S01]  /*11b90*/  FMNMX.FTZ R5, R118, R5, !PT ;  /* 0x0000000576057209 */ /* 0x000fe20007810000 */
[----:B------:R-:W2:Y:S01]  /*11ba0*/  SHFL.BFLY PT, R71, R6, 0x2, 0x1f ;  /* 0x0c401f0006477f89 */ /* 0x000ea200000e0000 */
[----:B------:R-:W-:Y:S01]  /*11bb0*/  FMNMX.FTZ R3, R177, R3, !PT ;  /* 0x00000003b1037209 */ /* 0x000fe20007810000 */
[----:B------:R-:W3:Y:S01]  /*11bc0*/  MUFU.TANH R9, R23 ;  /* 0x0000001700097308 */ /* 0x000ee20000002400 */
[----:B------:R-:W-:Y:S02]  /*11bd0*/  FMNMX.FTZ R5, R129, R5, !PT ;  /* 0x0000000581057209 */ /* 0x000fe40007810000 */
[----:B------:R-:W-:Y:S02]  /*11be0*/  FSEL R250, R62, -INF , P1 ;  /* 0xff8000003efa7808 */ /* 0x000fe40000800000 */
[----:B------:R-:W-:Y:S02]  /*11bf0*/  FMNMX.FTZ R3, R179, R3, !PT ;  /* 0x00000003b3037209 */ /* 0x000fe40007810000 */
[----:B------:R-:W-:Y:S01]  /*11c00*/  ISETP.GT.AND P1, PT, R7, 0x28, PT ;  /* 0x000000280700780c */ /* 0x000fe20003f24270 */
[----:B-1----:R-:W-:Y:S01]  /*11c10*/  LDSM.16.MT88.4 R36, [R226+0x100] ;  /* 0x00010000e224783b */ /* 0x002fe20000004200 */
[----:B------:R-:W-:-:S02]  /*11c20*/  FMNMX.FTZ R5, R150, R5, !PT ;  /* 0x0000000596057209 */ /* 0x000fc40007810000 */
[----:B------:R-:W-:Y:S02]  /*11c30*/  FSEL R248, R58, -INF , P4 ;  /* 0xff8000003af87808 */ /* 0x000fe40002000000 */
[----:B------:R-:W-:Y:S02]  /*11c40*/  FMNMX.FTZ R3, R250, R3, !PT ;  /* 0x00000003fa037209 */ /* 0x000fe40007810000 */
[----:B------:R-:W-:Y:S02]  /*11c50*/  ISETP.GT.AND P2, PT, R7, 0x29, PT ;  /* 0x000000290700780c */ /* 0x000fe40003f44270 */
[----:B------:R-:W-:Y:S02]  /*11c60*/  FSEL R117, R184, -INF , P1 ;  /* 0xff800000b8757808 */ /* 0x000fe40000800000 */
[----:B------:R-:W-:Y:S02]  /*11c70*/  FMNMX.FTZ R5, R152, R5, !PT ;  /* 0x0000000598057209 */ /* 0x000fe40007810000 */
[----:B------:R-:W-:-:S02]  /*11c80*/  FSEL R197, R54, -INF , P0 ;  /* 0xff80000036c57808 */ /* 0x000fc40000000000 */
[----:B------:R-:W-:Y:S02]  /*11c90*/  FSEL R189, R55, -INF , P3 ;  /* 0xff80000037bd7808 */ /* 0x000fe40001800000 */
[----:B------:R-:W-:Y:S02]  /*11ca0*/  FMNMX.FTZ R3, R248, R3, !PT ;  /* 0x00000003f8037209 */ /* 0x000fe40007810000 */
[----:B------:R-:W-:Y:S02]  /*11cb0*/  ISETP.GT.AND P0, PT, R7, 0x30, PT ;  /* 0x000000300700780c */ /* 0x000fe40003f04270 */
        /* <DEDUP_REMOVED lines=10> */
[----:B--2---:R-:W-:Y:S02]  /*11d60*/  FMNMX.FTZ R71, R6, R71, !PT ;  /* 0x0000004706477209 */ /* 0x004fe40007810000 */
[C---:B------:R-:W-:Y:S01]  /*11d70*/  ISETP.GT.AND P1, PT, R7.reuse, 0x39, PT ;  /* 0x000000390700780c */ /* 0x040fe20003f24270 */
[----:B------:R-:W1:Y:S01]  /*11d80*/  SHFL.BFLY PT, R6, R3, 0x2, 0x1f ;  /* 0x0c401f0003067f89 */ /* 0x000e6200000e0000 */
[----:B------:R-:W-:Y:S02]  /*11d90*/  FSEL R148, R124, -INF , P0 ;  /* 0xff8000007c947808 */ /* 0x000fe40000000000 */
[----:B------:R-:W-:Y:S02]  /*11da0*/  FMNMX.FTZ R5, R144, R5, !PT ;  /* 0x0000000590057209 */ /* 0x000fe40007810000 */
[----:B------:R-:W-:-:S02]  /*11db0*/  ISETP.GT.AND P0, PT, R7, 0x40, PT ;  /* 0x000000400700780c */ /* 0x000fc40003f04270 */
[----:B---3--:R-:W-:Y:S02]  /*11dc0*/  FSEL R149, R9, -INF , P1 ;  /* 0xff80000009957808 */ /* 0x008fe40000800000 */
[----:B------:R-:W-:Y:S01]  /*11dd0*/  FMNMX.FTZ R5, R148, R5, !PT ;  /* 0x0000000594057209 */ /* 0x000fe20007810000 */
[----:B------:R-:W2:Y:S01]  /*11de0*/  SHFL.BFLY PT, R9, R71, 0x1, 0x1f ;  /* 0x0c201f0047097f89 */ /* 0x000ea200000e0000 */
[----:B------:R-:W-:Y:S02]  /*11df0*/  ISETP.GT.AND P1, PT, R7, 0x41, PT ;  /* 0x000000410700780c */ /* 0x000fe40003f24270 */
[----:B------:R-:W-:Y:S02]  /*11e00*/  FSEL R160, R160, -INF , P0 ;  /* 0xff800000a0a07808 */ /* 0x000fe40000000000 */
[----:B------:R-:W-:Y:S02]  /*11e10*/  FMNMX.FTZ R5, R149, R5, !PT ;  /* 0x0000000595057209 */ /* 0x000fe40007810000 */
[----:B------:R-:W-:-:S02]  /*11e20*/  ISETP.GT.AND P0, PT, R7, 0x48, PT ;  /* 0x000000480700780c */ /* 0x000fc40003f04270 */
[----:B------:R-:W-:Y:S02]  /*11e30*/  FSEL R161, R161, -INF , P1 ;  /* 0xff800000a1a17808 */ /* 0x000fe40000800000 */
[----:B------:R-:W-:Y:S02]  /*11e40*/  FMNMX.FTZ R5, R160, R5, !PT ;  /* 0x00000005a0057209 */ /* 0x000fe40007810000 */
        /* <DEDUP_REMOVED lines=9> */
[----:B-1----:R-:W-:-:S02]  /*11ee0*/  FMNMX.FTZ R3, R3, R6, !PT ;  /* 0x0000000603037209 */ /* 0x002fc40007810000 */
[----:B------:R-:W1:Y:S01]  /*11ef0*/  MUFU.TANH R6, R42 ;  /* 0x0000002a00067308 */ /* 0x000e620000002400 */
[C---:B------:R-:W-:Y:S02]  /*11f00*/  ISETP.GT.AND P0, PT, R7.reuse, 0x58, PT ;  /* 0x000000580700780c */ /* 0x040fe40003f04270 */
[----:B------:R-:W-:Y:S01]  /*11f10*/  FSEL R181, R10, -INF , P1 ;  /* 0xff8000000ab57808 */ /* 0x000fe20000800000 */
[----:B------:R-:W3:Y:S01]  /*11f20*/  SHFL.BFLY PT, R70, R3, 0x1, 0x1f ;  /* 0x0c201f0003467f89 */ /* 0x000ee200000e0000 */
[----:B------:R-:W-:Y:S02]  /*11f30*/  FMNMX.FTZ R5, R180, R5, !PT ;  /* 0x00000005b4057209 */ /* 0x000fe40007810000 */
[----:B------:R-:W-:Y:S01]  /*11f40*/  ISETP.GT.AND P2, PT, R7, 0x59, PT ;  /* 0x000000590700780c */ /* 0x000fe20003f44270 */
[----:B------:R-:W4:Y:S01]  /*11f50*/  MUFU.TANH R10, R26 ;  /* 0x0000001a000a7308 */ /* 0x000f220000002400 */
[----:B------:R-:W-:Y:S02]  /*11f60*/  FSEL R182, R13, -INF , P0 ;  /* 0xff8000000db67808 */ /* 0x000fe40000000000 */
[----:B------:R-:W-:-:S02]  /*11f70*/  FMNMX.FTZ R5, R181, R5, !PT ;  /* 0x00000005b5057209 */ /* 0x000fc40007810000 */
[----:B------:R-:W-:Y:S02]  /*11f80*/  FMNMX.FTZ R73, R8, R73, !PT ;  /* 0x0000004908497209 */ /* 0x000fe40007810000 */
[C---:B------:R-:W-:Y:S01]  /*11f90*/  ISETP.GT.AND P1, PT, R7.reuse, 0x60, PT ;  /* 0x000000600700780c */ /* 0x040fe20003f24270 */
[----:B------:R2:W2:Y:S01]  /*11fa0*/  MUFU.TANH R8, R27 ;  /* 0x0000001b00087308 */ /* 0x0004a20000002400 */
[----:B------:R-:W-:Y:S02]  /*11fb0*/  FSEL R183, R12, -INF , P2 ;  /* 0xff8000000cb77808 */ /* 0x000fe40001000000 */
[----:B------:R-:W-:Y:S02]  /*11fc0*/  FMNMX.FTZ R5, R182, R5, !PT ;  /* 0x00000005b6057209 */ /* 0x000fe40007810000 */
[----:B------:R-:W-:Y:S02]  /*11fd0*/  ISETP.GT.AND P0, PT, R7, 0x61, PT ;  /* 0x000000610700780c */ /* 0x000fe40003f04270 */
[----:B------:R-:W-:-:S02]  /*11fe0*/  FSEL R210, R11, -INF , P1 ;  /* 0xff8000000bd27808 */ /* 0x000fc40000800000 */
[----:B------:R-:W-:Y:S02]  /*11ff0*/  FMNMX.FTZ R5, R183, R5, !PT ;  /* 0x00000005b7057209 */ /* 0x000fe40007810000 */
[----:B-1----:R-:W-:Y:S01]  /*12000*/  FSEL R251, R6, -INF , P0 ;  /* 0xff80000006fb7808 */ /* 0x002fe20000000000 */
[----:B------:R-:W-:Y:S01]  /*12010*/  FMUL.FTZ R6, R73, c[0x0][0x2d0] ;  /* 0x0000b40049067a20 */ /* 0x000fe20000410000 */
[----:B------:R-:W-:Y:S02]  /*12020*/  ISETP.GT.AND P2, PT, R7, 0x68, PT ;  /* 0x000000680700780c */ /* 0x000fe40003f44270 */
[----:B------:R-:W-:Y:S01]  /*12030*/  FMNMX.FTZ R5, R210, R5, !PT ;  /* 0x00000005d2057209 */ /* 0x000fe20007810000 */
[----:B--2---:R-:W-:Y:S01]  /*12040*/  LDSM.16.MT88.4 R24, [R225+0x100] ;  /* 0x00010000e118783b */ /* 0x004fe20000004200 */
[----:B------:R-:W-:Y:S02]  /*12050*/  FSETP.NEU.FTZ.AND P0, PT, R73, -INF , PT ;  /* 0xff8000004900780b */ /* 0x000fe40003f1d000 */
[----:B------:R-:W-:-:S02]  /*12060*/  ISETP.GT.AND P1, PT, R7, 0x69, PT ;  /* 0x000000690700780c */ /* 0x000fc40003f24270 */
[----:B----4-:R-:W-:Y:S02]  /*12070*/  FSEL R249, R10, -INF , P2 ;  /* 0xff8000000af97808 */ /* 0x010fe40001000000 */
[----:B------:R-:W-:Y:S02]  /*12080*/  FMNMX.FTZ R7, R251, R5, !PT ;  /* 0x00000005fb077209 */ /* 0x000fe40007810000 */
[----:B------:R-:W-:Y:S02]  /*12090*/  FSEL R6, R6, RZ, P0 ;  /* 0x000000ff06067208 */ /* 0x000fe40000000000 */
[----:B------:R-:W-:Y:S02]  /*120a0*/  FSEL R243, R8, -INF , P1 ;  /* 0xff80000008f37808 */ /* 0x000fe40000800000 */
[----:B------:R-:W-:Y:S01]  /*120b0*/  FMNMX.FTZ R8, R249, R7, !PT ;  /* 0x00000007f9087209 */ /* 0x000fe20007810000 */
[----:B------:R-:W-:Y:S01]  /*120c0*/  FFMA.FTZ R7, R20, c[0x0][0x2d0], -R6 ;  /* 0x0000b40014077a23 */ /* 0x000fe20000010806 */
[----:B------:R-:W-:-:S02]  /*120d0*/  FMNMX.FTZ R71, R71, R9, !PT ;  /* 0x0000000947477209 */ /* 0x000fc40007810000 */
[----:B---3--:R-:W-:Y:S01]  /*120e0*/  FMNMX.FTZ R70, R70, R3, !PT ;  /* 0x0000000346467209 */ /* 0x008fe20007810000 */
[----:B------:R1:W-:Y:S01]  /*120f0*/  MUFU.EX2 R221, R7 ;  /* 0x0000000700dd7308 */ /* 0x0003e20000000800 */
[C---:B------:R-:W-:Y:S01]  /*12100*/  FSETP.NEU.FTZ.AND P0, PT, R71.reuse, -INF , PT ;  /* 0xff8000004700780b */ /* 0x040fe20003f1d000 */
[----:B------:R-:W-:-:S05]  /*12110*/  FMUL.FTZ R5, R71, c[0x0][0x2d0] ;  /* 0x0000b40047057a20 */ /* 0x000fca0000410000 */
[----:B------:R-:W-:Y:S02]  /*12120*/  FSEL R5, R5, RZ, P0 ;  /* 0x000000ff05057208 */ /* 0x000fe40000000000 */
[----:B------:R-:W-:-:S03]  /*12130*/  FSETP.NEU.FTZ.AND P0, PT, R70, -INF , PT ;  /* 0xff8000004600780b */ /* 0x000fc60003f1d000 */
[--C-:B------:R-:W-:Y:S01]  /*12140*/  FFMA.FTZ R3, R19, c[0x0][0x2d0], -R5.reuse ;  /* 0x0000b40013037a23 */ /* 0x100fe20000010805 */
[----:B-1----:R-:W-:Y:S01]  /*12150*/  FMNMX.FTZ R7, R243, R8, !PT ;  /* 0x00000008f3077209 */ /* 0x002fe20007810000 */
[----:B------:R-:W-:Y:S02]  /*12160*/  FFMA.FTZ R8, R16, c[0x0][0x2d0], -R5 ;  /* 0x0000b40010087a23 */ /* 0x000fe40000010805 */
[----:B------:R1:W-:Y:S02]  /*12170*/  MUFU.EX2 R202, R3 ;  /* 0x0000000300ca7308 */ /* 0x0003e40000000800 */
[----:B------:R-:W2:Y:S06]  /*12180*/  SHFL.BFLY PT, R9, R7, 0x2, 0x1f ;  /* 0x0c401f0007097f89 */ /* 0x000eac00000e0000 */
[----:B------:R3:W-:Y:S01]  /*12190*/  MUFU.EX2 R201, R8 ;  /* 0x0000000800c97308 */ /* 0x0007e20000000800 */
[----:B-1----:R-:W-:-:S05]  /*121a0*/  FMUL.FTZ R3, R70, c[0x0][0x2d0] ;  /* 0x0000b40046037a20 */ /* 0x002fca0000410000 */
[----:B------:R-:W-:Y:S01]  /*121b0*/  FSEL R3, R3, RZ, P0 ;  /* 0x000000ff03037208 */ /* 0x000fe20000000000 */
[----:B---3--:R-:W-:-:S04]  /*121c0*/  FFMA.FTZ R8, R21, c[0x0][0x2d0], -R5 ;  /* 0x0000b40015087a23 */ /* 0x008fc80000010805 */
[----:B------:R-:W-:Y:S01]  /*121d0*/  FFMA.FTZ R0, R15, c[0x0][0x2d0], -R3 ;  /* 0x0000b4000f007a23 */ /* 0x000fe20000010803 */
[----:B--2---:R-:W-:Y:S01]  /*121e0*/  FMNMX.FTZ R7, R7, R9, !PT ;  /* 0x0000000907077209 */ /* 0x004fe20007810000 */
[----:B------:R1:W-:Y:S08]  /*121f0*/  MUFU.EX2 R59, R8 ;  /* 0x00000008003b7308 */ /* 0x0003f00000000800 */
[----:B------:R2:W-:Y:S01]  /*12200*/  MUFU.EX2 R208, R0 ;  /* 0x0000000000d07308 */ /* 0x0005e20000000800 */
[----:B-1----:R-:W-:-:S02]  /*12210*/  FFMA.FTZ R8, R22, c[0x0][0x2d0], -R5 ;  /* 0x0000b40016087a23 */ /* 0x002fc40000010805 */
[----:B------:R-:W-:Y:S05]  /*12220*/  LDSM.16.MT88.4 R20, [R224+0x100] ;  /* 0x00010000e014783b */ /* 0x000fea0000004200 */
[----:B------:R1:W-:Y:S01]  /*12230*/  MUFU.EX2 R198, R8 ;  /* 0x0000000800c67308 */ /* 0x0003e20000000800 */
[--C-:B--2---:R-:W-:Y:S02]  /*12240*/  FFMA.FTZ R0, R17, c[0x0][0x2d0], -R3.reuse ;  /* 0x0000b40011007a23 */ /* 0x104fe40000010803 */
[----:B------:R-:W-:Y:S05]  /*12250*/  LDSM.16.MT88.4 R16, [R227+0x100] ;  /* 0x00010000e310783b */ /* 0x000fea0000004200 */
[----:B------:R2:W-:Y:S01]  /*12260*/  MUFU.EX2 R212, R0 ;  /* 0x0000000000d47308 */ /* 0x0005e20000000800 */
[----:B-1----:R-:W-:-:S07]  /*12270*/  FFMA.FTZ R8, R14, c[0x0][0x2d0], -R3 ;  /* 0x0000b4000e087a23 */ /* 0x002fce0000010803 */
[----:B------:R1:W3:Y:S01]  /*12280*/  MUFU.EX2 R205, R8 ;  /* 0x0000000800cd7308 */ /* 0x0002e20000000800 */
[----:B--2---:R-:W-:-:S07]  /*12290*/  FFMA.FTZ R0, R28, c[0x0][0x2d0], -R3 ;  /* 0x0000b4001c007a23 */ /* 0x004fce0000010803 */
[----:B------:R2:W4:Y:S01]  /*122a0*/  MUFU.EX2 R195, R0 ;  /* 0x0000000000c37308 */ /* 0x0005220000000800 */
[----:B-1----:R-:W1:Y:S01]  /*122b0*/  SHFL.BFLY PT, R8, R7, 0x1, 0x1f ;  /* 0x0c201f0007087f89 */ /* 0x002e6200000e0000 */
[----:B---3--:R-:W-:Y:S01]  /*122c0*/  F2FP.PACK_AB R9, R208, R205 ;  /* 0x000000cdd009723e */ /* 0x008fe200000000ff */
[----:B--2---:R-:W-:Y:S01]  /*122d0*/  FFMA.FTZ R0, R29, c[0x0][0x2d0], -R6 ;  /* 0x0000b4001d007a23 */ /* 0x004fe20000010806 */
[----:B----4-:R-:W-:-:S04]  /*122e0*/  F2FP.PACK_AB R11, R195, R212 ;  /* 0x000000d4c30b723e */ /* 0x010fc800000000ff */
[----:B------:R2:W3:Y:S01]  /*122f0*/  MUFU.EX2 R211, R0 ;  /* 0x0000000000d37308 */ /* 0x0004e20000000800 */
[----:B-1----:R-:W-:Y:S02]  /*12300*/  FMNMX.FTZ R72, R7, R8, !PT ;  /* 0x0000000807487209 */ /* 0x002fe40007810000 */
[----:B------:R-:W-:Y:S01]  /*12310*/  MOV R7, R59 ;  /* 0x0000003b00077202 */ /* 0x000fe20000000f00 */
[----:B--2---:R-:W-:Y:S01]  /*12320*/  FFMA.FTZ R0, R30, c[0x0][0x2d0], -R6 ;  /* 0x0000b4001e007a23 */ /* 0x004fe20000010806 */
[C---:B------:R-:W-:Y:S01]  /*12330*/  FSETP.NEU.FTZ.AND P0, PT, R72.reuse, -INF , PT ;  /* 0xff8000004800780b */ /* 0x040fe20003f1d000 */
[----:B------:R-:W-:Y:S01]  /*12340*/  FMUL.FTZ R2, R72, c[0x0][0x2d0] ;  /* 0x0000b40048027a20 */ /* 0x000fe20000410000 */
[----:B------:R-:W-:Y:S01]  /*12350*/  F2FP.PACK_AB R8, R202, R201 ;  /* 0x000000c9ca08723e */ /* 0x000fe200000000ff */
[----:B------:R1:W-:Y:S01]  /*12360*/  MUFU.EX2 R4, R0 ;  /* 0x0000000000047308 */ /* 0x0003e20000000800 */
[----:B------:R-:W-:Y:S02]  /*12370*/  F2FP.PACK_AB R10, R198, R7 ;  /* 0x00000007c60a723e */ /* 0x000fe400000000ff */
[----:B---3--:R-:W-:-:S05]  /*12380*/  F2FP.PACK_AB R12, R211, R221 ;  /* 0x000000ddd30c723e */ /* 0x008fca00000000ff */
        /* <DEDUP_REMOVED lines=13> */
[----:B-1----:R-:W-:-:S07]  /*12460*/  FFMA.FTZ R2, R33, c[0x0][0x2d0], -R0 ;  /* 0x0000b40021027a23 */ /* 0x002fce0000010800 */
[----:B------:R-:W-:Y:S01]  /*12470*/  HMMA.16816.F32 R48, R8, R26, RZ ;  /* 0x0000001a0830723c */ /* 0x000fe200000018ff */
        /* <DEDUP_REMOVED lines=14> */
[----:B------:R1:W3:Y:S02]  /*12560*/  MUFU.EX2 R204, R2 ;  /* 0x0000000200cc7308 */ /* 0x0002e40000000800 */
[C---:B------:R-:W-:Y:S08]  /*12570*/  HMMA.16816.F32 R84, R12.reuse, R16, RZ ;  /* 0x000000100c54723c */ /* 0x040ff000000018ff */
[----:B------:R-:W-:Y:S01]  /*12580*/  HMMA.16816.F32 R108, R12, R18, RZ ;  /* 0x000000120c6c723c */ /* 0x000fe200000018ff */
[----:B------:R-:W4:Y:S01]  /*12590*/  LDSM.16.MT88.4 R16, [R225+0x900] ;  /* 0x00090000e110783b */ /* 0x000f220000004200 */
[----:B-1----:R-:W-:-:S06]  /*125a0*/  FFMA.FTZ R2, R75, c[0x0][0x2d0], -R5 ;  /* 0x0000b4004b027a23 */ /* 0x002fcc0000010805 */
[----:B------:R-:W-:Y:S01]  /*125b0*/  HMMA.16816.F32 R40, R8, R38, RZ ;  /* 0x000000260828723c */ /* 0x000fe200000018ff */
[----:B------:R1:W-:Y:S06]  /*125c0*/  MUFU.EX2 R184, R2 ;  /* 0x0000000200b87308 */ /* 0x0003ec0000000800 */
[----:B---3--:R-:W-:Y:S01]  /*125d0*/  F2FP.PACK_AB R8, R204, R194 ;  /* 0x000000c2cc08723e */ /* 0x008fe200000000ff */
[----:B------:R-:W-:Y:S01]  /*125e0*/  HMMA.16816.F32 R120, R12, R26, RZ ;  /* 0x0000001a0c78723c */ /* 0x000fe200000018ff */
[----:B-1----:R-:W-:-:S07]  /*125f0*/  FFMA.FTZ R2, R80, c[0x0][0x2d0], -R5 ;  /* 0x0000b40050027a23 */ /* 0x002fce0000010805 */
[C---:B------:R-:W-:Y:S01]  /*12600*/  HMMA.16816.F32 R80, R12.reuse, R24, RZ ;  /* 0x000000180c50723c */ /* 0x040fe200000018ff */
[----:B------:R1:W3:Y:S07]  /*12610*/  MUFU.EX2 R75, R2 ;  /* 0x00000002004b7308 */ /* 0x0002ee0000000800 */
[----:B------:R-:W-:Y:S07]  /*12620*/  HMMA.16816.F32 R24, R12, R36, RZ ;  /* 0x000000240c18723c */ /* 0x000fee00000018ff */
[----:B------:R-:W-:Y:S01]  /*12630*/  MOV R37, R208 ;  /* 0x000000d000257202 */ /* 0x000fe20000000f00 */
[----:B-1----:R-:W-:Y:S01]  /*12640*/  FFMA.FTZ R2, R68, c[0x0][0x2d0], -R3 ;  /* 0x0000b40044027a23 */ /* 0x002fe20000010803 */
[----:B---3--:R-:W-:-:S03]  /*12650*/  F2FP.PACK_AB R10, R75, R184 ;  /* 0x000000b84b0a723e */ /* 0x008fc600000000ff */
[----:B------:R1:W-:Y:S02]  /*12660*/  MUFU.EX2 R185, R2 ;  /* 0x0000000200b97308 */ /* 0x0003e40000000800 */
[----:B-1----:R-:W-:-:S06]  /*12670*/  FFMA.FTZ R2, R69, c[0x0][0x2d0], -R3 ;  /* 0x0000b40045027a23 */ /* 0x002fcc0000010803 */
[----:B------:R1:W3:Y:S02]  /*12680*/  MUFU.EX2 R69, R2 ;  /* 0x0000000200457308 */ /* 0x0002e40000000800 */
[----:B-1----:R-:W-:Y:S01]  /*12690*/  FFMA.FTZ R2, R74, c[0x0][0x2d0], -R3 ;  /* 0x0000b4004a027a23 */ /* 0x002fe20000010803 */
[----:B---3--:R-:W-:Y:S01]  /*126a0*/  F2FP.PACK_AB R9, R69, R185 ;  /* 0x000000b94509723e */ /* 0x008fe200000000ff */
[----:B------:R-:W-:-:S04]  /*126b0*/  IMAD.MOV.U32 R74, RZ, RZ, R104 ;  /* 0x000000ffff4a7224 */ /* 0x000fc800078e0068 */
[----:B------:R1:W-:Y:S01]  /*126c0*/  MUFU.EX2 R206, R2 ;  /* 0x0000000200ce7308 */ /* 0x0003e20000000800 */
[----:B------:R-:W-:Y:S01]  /*126d0*/  HMMA.16816.F32 R104, R12, R38, RZ ;  /* 0x000000260c68723c */ /* 0x000fe200000018ff */
[----:B------:R-:W3:Y:S01]  /*126e0*/  LDSM.16.MT88.4 R12, [R224+0x1100] ;  /* 0x00110000e00c783b */ /* 0x000ee20000004200 */
[----:B-1----:R-:W-:-:S05]  /*126f0*/  FFMA.FTZ R2, R92, c[0x0][0x2d0], -R3 ;  /* 0x0000b4005c027a23 */ /* 0x002fca0000010803 */
[----:B------:R1:W1:Y:S02]  /*12700*/  MUFU.EX2 R68, R2 ;  /* 0x0000000200447308 */ /* 0x0002640000000800 */
[----:B-1----:R-:W-:Y:S01]  /*12710*/  FFMA.FTZ R2, R93, c[0x0][0x2d0], -R6 ;  /* 0x0000b4005d027a23 */ /* 0x002fe20000010806 */
[----:B------:R-:W-:-:S05]  /*12720*/  F2FP.PACK_AB R11, R68, R206 ;  /* 0x000000ce440b723e */ /* 0x000fca00000000ff */
[----:B------:R1:W-:Y:S02]  /*12730*/  MUFU.EX2 R247, R2 ;  /* 0x0000000200f77308 */ /* 0x0003e40000000800 */
[C---:B--2---:R-:W-:Y:S08]  /*12740*/  HMMA.16816.F32 R124, R8.reuse, R20, R76 ;  /* 0x00000014087c723c */ /* 0x044ff0000000184c */
[----:B------:R-:W-:Y:S01]  /*12750*/  HMMA.16816.F32 R76, R8, R22, R64 ;  /* 0x00000016084c723c */ /* 0x000fe20000001840 */
[----:B-1----:R-:W-:-:S04]  /*12760*/  FFMA.FTZ R2, R94, c[0x0][0x2d0], -R6 ;  /* 0x0000b4005e027a23 */ /* 0x002fc80000010806 */
[----:B------:R1:W2:Y:S03]  /*12770*/  MUFU.EX2 R246, R2 ;  /* 0x0000000200f67308 */ /* 0x0002a60000000800 */
[C---:B------:R-:W-:Y:S07]  /*12780*/  HMMA.16816.F32 R64, R8.reuse, R34, R56 ;  /* 0x000000220840723c */ /* 0x040fee0000001838 */
[----:B------:R-:W-:Y:S01]  /*12790*/  IMAD.MOV.U32 R59, RZ, RZ, R210 ;  /* 0x000000ffff3b7224 */ /* 0x000fe200078e00d2 */
        /* <DEDUP_REMOVED lines=11> */
[----:B--2---:R-:W-:-:S02]  /*12850*/  F2FP.PACK_AB R8, R246, R247 ;  /* 0x000000f7f608723e */ /* 0x004fc400000000ff */
[----:B----4-:R-:W-:Y:S01]  /*12860*/  F2FP.PACK_AB R10, R245, R223 ;  /* 0x000000dff50a723e */ /* 0x010fe200000000ff */
[----:B-1----:R-:W-:Y:S02]  /*12870*/  FFMA.FTZ R2, R116, c[0x0][0x2d0], -R0 ;  /* 0x0000b40074027a23 */ /* 0x002fe40000010800 */
[----:B------:R-:W-:Y:S02]  /*12880*/  IMAD.MOV.U32 R116, RZ, RZ, R214 ;  /* 0x000000ffff747224 */ /* 0x000fe400078e00d6 */
[----:B------:R1:W2:Y:S02]  /*12890*/  MUFU.EX2 R218, R2 ;  /* 0x0000000200da7308 */ /* 0x0002a40000000800 */
[----:B-1----:R-:W-:Y:S01]  /*128a0*/  FFMA.FTZ R2, R118, c[0x0][0x2d0], -R0 ;  /* 0x0000b40076027a23 */ /* 0x002fe20000010800 */
[----:B--2---:R-:W-:Y:S01]  /*128b0*/  F2FP.PACK_AB R9, R218, R215 ;  /* 0x000000d7da09723e */ /* 0x004fe200000000ff */
[----:B------:R-:W-:-:S04]  /*128c0*/  IMAD.MOV.U32 R118, RZ, RZ, R212 ;  /* 0x000000ffff767224 */ /* 0x000fc800078e00d4 */
        /* <DEDUP_REMOVED lines=8> */
[----:B-1----:R-:W-:-:S06]  /*12950*/  FFMA.FTZ R2, R130, c[0x0][0x2d0], -R5 ;  /* 0x0000b40082027a23 */ /* 0x002fcc0000010805 */
[----:B------:R-:W-:Y:S01]  /*12960*/  IMAD.MOV.U32 R104, RZ, RZ, R201 ;  /* 0x000000ffff687224 */ /* 0x000fe200078e00c9 */
[----:B------:R1:W-:Y:S01]  /*12970*/  MUFU.EX2 R212, R2 ;  /* 0x0000000200d47308 */ /* 0x0003e20000000800 */
[----:B------:R-:W-:Y:S01]  /*12980*/  HMMA.16816.F32 R40, R8, R22, R100 ;  /* 0x000000160828723c */ /* 0x000fe20000001864 */
[----:B------:R-:W2:Y:S01]  /*12990*/  LDSM.16.MT88.4 R20, [R227+0x1100] ;  /* 0x00110000e314783b */ /* 0x000ea20000004200 */
[----:B------:R-:W-:Y:S01]  /*129a0*/  IMAD.MOV.U32 R107, RZ, RZ, R190 ;  /* 0x000000ffff6b7224 */ /* 0x000fe200078e00be */
[----:B------:R-:W-:Y:S01]  /*129b0*/  MOV R105, R188 ;  /* 0x000000bc00697202 */ /* 0x000fe20000000f00 */
[----:B------:R-:W-:-:S04]  /*129c0*/  IMAD.MOV.U32 R106, RZ, RZ, R189 ;  /* 0x000000ffff6a7224 */ /* 0x000fc800078e00bd */
[----:B------:R-:W-:Y:S01]  /*129d0*/  HMMA.16816.F32 R52, R8, R32, R84 ;  /* 0x000000200834723c */ /* 0x000fe20000001854 */
[----:B-1----:R-:W-:-:S07]  /*129e0*/  FFMA.FTZ R2, R136, c[0x0][0x2d0], -R5 ;  /* 0x0000b40088027a23 */ /* 0x002fce0000010805 */
[----:B------:R-:W-:Y:S01]  /*129f0*/  HMMA.16816.F32 R80, R8, R16, R80 ;  /* 0x000000100850723c */ /* 0x000fe20000001850 */
[----:B------:R-:W-:Y:S01]  /*12a00*/  IMAD.MOV.U32 R136, RZ, RZ, R206 ;  /* 0x000000ffff887224 */ /* 0x000fe200078e00ce */
[----:B------:R1:W4:Y:S02]  /*12a10*/  MUFU.EX2 R214, R2 ;  /* 0x0000000200d67308 */ /* 0x0003240000000800 */
[----:B-1----:R-:W-:Y:S02]  /*12a20*/  FFMA.FTZ R2, R137, c[0x0][0x2d0], -R5 ;  /* 0x0000b40089027a23 */ /* 0x002fe40000010805 */
[----:B------:R-:W-:-:S04]  /*12a30*/  IMAD.MOV.U32 R137, RZ, RZ, R205 ;  /* 0x000000ffff897224 */ /* 0x000fc800078e00cd */
[----:B------:R1:W-:Y:S02]  /*12a40*/  MUFU.EX2 R210, R2 ;  /* 0x0000000200d27308 */ /* 0x0003e40000000800 */
[----:B-1----:R-:W-:Y:S02]  /*12a50*/  FFMA.FTZ R2, R138, c[0x0][0x2d0], -R5 ;  /* 0x0000b4008a027a23 */ /* 0x002fe40000010805 */
[----:B------:R-:W-:-:S04]  /*12a60*/  IMAD.MOV.U32 R138, RZ, RZ, R116 ;  /* 0x000000ffff8a7224 */ /* 0x000fc800078e0074 */
[----:B------:R1:W-:Y:S02]  /*12a70*/  MUFU.EX2 R208, R2 ;  /* 0x0000000200d07308 */ /* 0x0003e40000000800 */
[--C-:B-1----:R-:W-:Y:S02]  /*12a80*/  FFMA.FTZ R2, R128, c[0x0][0x2d0], -R3.reuse ;  /* 0x0000b40080027a23 */ /* 0x102fe40000010803 */
[----:B------:R-:W-:Y:S01]  /*12a90*/  HMMA.16816.F32 R128, R8, R28, R24 ;  /* 0x0000001c0880723c */ /* 0x000fe20000001818 */
[----:B------:R-:W1:Y:S03]  /*12aa0*/  LDSM.16.MT88.4 R24, [R225+0x1100] ;  /* 0x00110000e118783b */ /* 0x000e660000004200 */
[----:B------:R2:W-:Y:S02]  /*12ab0*/  MUFU.EX2 R206, R2 ;  /* 0x0000000200ce7308 */ /* 0x0005e40000000800 */
[----:B--2---:R-:W-:-:S02]  /*12ac0*/  FFMA.FTZ R2, R133, c[0x0][0x2d0], -R3 ;  /* 0x0000b40085027a23 */ /* 0x004fc40000010803 */
[----:B------:R-:W-:-:S04]  /*12ad0*/  IMAD.MOV.U32 R133, RZ, RZ, R204 ;  /* 0x000000ffff857224 */ /* 0x000fc800078e00cc */
[----:B------:R2:W1:Y:S02]  /*12ae0*/  MUFU.EX2 R205, R2 ;  /* 0x0000000200cd7308 */ /* 0x0004640000000800 */
[----:B--2---:R-:W-:Y:S02]  /*12af0*/  FFMA.FTZ R2, R134, c[0x0][0x2d0], -R3 ;  /* 0x0000b40086027a23 */ /* 0x004fe40000010803 */
[----:B------:R-:W-:-:S04]  /*12b00*/  IMAD.MOV.U32 R134, RZ, RZ, R37 ;  /* 0x000000ffff867224 */ /* 0x000fc800078e0025 */
[----:B------:R2:W-:Y:S01]  /*12b10*/  MUFU.EX2 R204, R2 ;  /* 0x0000000200cc7308 */ /* 0x0005e20000000800 */
[C---:B------:R-:W-:Y:S01]  /*12b20*/  HMMA.16816.F32 R36, R8.reuse, R34, R108 ;  /* 0x000000220824723c */ /* 0x040fe2000000186c */
[----:B------:R-:W3:Y:S06]  /*12b30*/  LDSM.16.MT88.4 R32, [R226+0x1100] ;  /* 0x00110000e220783b */ /* 0x000eec0000004200 */
[----:B------:R-:W-:Y:S01]  /*12b40*/  IMAD.MOV.U32 R109, RZ, RZ, R203 ;  /* 0x000000ffff6d7224 */ /* 0x000fe200078e00cb */
[----:B------:R-:W-:Y:S01]  /*12b50*/  MOV R110, R59 ;  /* 0x0000003b006e7202 */ /* 0x000fe20000000f00 */
[----:B------:R-:W-:Y:S01]  /*12b60*/  IMAD.MOV.U32 R111, RZ, RZ, R197 ;  /* 0x000000ffff6f7224 */ /* 0x000fe200078e00c5 */
[----:B------:R-:W-:Y:S01]  /*12b70*/  HMMA.16816.F32 R56, R8, R18, R120 ;  /* 0x000000120838723c */ /* 0x000fe20000001878 */
[----:B------:R-:W-:Y:S01]  /*12b80*/  IMAD.MOV.U32 R108, RZ, RZ, R4 ;  /* 0x000000ffff6c7224 */ /* 0x000fe200078e0004 */
[----:B------:R-:W-:Y:S01]  /*12b90*/  MOV R4, R192 ;  /* 0x000000c000047202 */ /* 0x000fe20000000f00 */
[----:B------:R-:W-:Y:S01]  /*12ba0*/  LDSM.16.MT88.4 R16, [R224+0x1900] ;  /* 0x00190000e010783b */ /* 0x000fe20000004200 */
[----:B--2---:R-:W-:-:S02]  /*12bb0*/  FFMA.FTZ R2, R135, c[0x0][0x2d0], -R3 ;  /* 0x0000b40087027a23 */ /* 0x004fc40000010803 */
[----:B------:R-:W-:Y:S01]  /*12bc0*/  IMAD.MOV.U32 R135, RZ, RZ, R202 ;  /* 0x000000ffff877224 */ /* 0x000fe200078e00ca */
[----:B------:R-:W-:Y:S01]  /*12bd0*/  MOV R122, R136 ;  /* 0x00000088007a7202 */ /* 0x000fe20000000f00 */
[----:B------:R2:W2:Y:S01]  /*12be0*/  MUFU.EX2 R203, R2 ;  /* 0x0000000200cb7308 */ /* 0x0004a20000000800 */
[----:B------:R-:W-:Y:S01]  /*12bf0*/  MOV R136, R68 ;  /* 0x0000004400887202 */ /* 0x000fe20000000f00 */
[----:B------:R-:W-:Y:S01]  /*12c00*/  IMAD.MOV.U32 R68, RZ, RZ, R193 ;  /* 0x000000ffff447224 */ /* 0x000fe200078e00c1 */
[----:B----4-:R-:W-:Y:S01]  /*12c10*/  F2FP.PACK_AB R8, R214, R212 ;  /* 0x000000d4d608723e */ /* 0x010fe200000000ff */
[----:B------:R-:W-:Y:S01]  /*12c20*/  IMAD.MOV.U32 R120, RZ, RZ, R191 ;  /* 0x000000ffff787224 */ /* 0x000fe200078e00bf */
[----:B-1----:R-:W-:Y:S01]  /*12c30*/  F2FP.PACK_AB R9, R205, R206 ;  /* 0x000000cecd09723e */ /* 0x002fe200000000ff */
[----:B------:R-:W-:Y:S01]  /*12c40*/  IMAD.MOV.U32 R121, RZ, RZ, R184 ;  /* 0x000000ffff797224 */ /* 0x000fe200078e00b8 */
[----:B------:R-:W-:Y:S01]  /*12c50*/  F2FP.PACK_AB R10, R208, R210 ;  /* 0x000000d2d00a723e */ /* 0x000fe200000000ff */
[----:B------:R-:W-:-:S02]  /*12c60*/  IMAD.MOV.U32 R123, RZ, RZ, R118 ;  /* 0x000000ffff7b7224 */ /* 0x000fc400078e0076 */
[----:B--2---:R-:W-:Y:S01]  /*12c70*/  FFMA.FTZ R2, R139, c[0x0][0x2d0], -R6 ;  /* 0x0000b4008b027a23 */ /* 0x004fe20000010806 */
[----:B------:R-:W-:Y:S01]  /*12c80*/  F2FP.PACK_AB R11, R203, R204 ;  /* 0x000000cccb0b723e */ /* 0x000fe200000000ff */
[----:B------:R-:W-:Y:S02]  /*12c90*/  IMAD.MOV.U32 R139, RZ, RZ, R196 ;  /* 0x000000ffff8b7224 */ /* 0x000fe400078e00c4 */
[----:B------:R1:W2:Y:S04]  /*12ca0*/  MUFU.EX2 R202, R2 ;  /* 0x0000000200ca7308 */ /* 0x0002a80000000800 */
[C---:B---3--:R-:W-:Y:S08]  /*12cb0*/  HMMA.16816.F32 R84, R8.reuse, R14, R76 ;  /* 0x0000000e0854723c */ /* 0x048ff0000000184c */
[----:B------:R-:W-:Y:S01]  /*12cc0*/  HMMA.16816.F32 R76, R8, R22, R64 ;  /* 0x00000016084c723c */ /* 0x000fe20000001840 */
[----:B-1----:R-:W-:-:S04]  /*12cd0*/  FFMA.FTZ R2, R140, c[0x0][0x2d0], -R6 ;  /* 0x0000b4008c027a23 */ /* 0x002fc80000010806 */
[----:B------:R1:W-:Y:S03]  /*12ce0*/  MUFU.EX2 R201, R2 ;  /* 0x0000000200c97308 */ /* 0x0003e60000000800 */
[C---:B------:R-:W-:Y:S08]  /*12cf0*/  HMMA.16816.F32 R64, R8.reuse, R26, R60 ;  /* 0x0000001a0840723c */ /* 0x040ff0000000183c */
[----:B------:R-:W-:Y:S01]  /*12d00*/  HMMA.16816.F32 R124, R8, R12, R124 ;  /* 0x0000000c087c723c */ /* 0x000fe2000000187c */
[----:B-1----:R-:W-:-:S07]  /*12d10*/  FFMA.FTZ R2, R146, c[0x0][0x2d0], -R6 ;  /* 0x0000b40092027a23 */ /* 0x002fce0000010806 */
[C---:B------:R-:W-:Y:S01]  /*12d20*/  HMMA.16816.F32 R112, R8.reuse, R20, R112 ;  /* 0x000000140870723c */ /* 0x040fe20000001870 */
[----:B------:R-:W-:Y:S02]  /*12d30*/  IMAD.MOV.U32 R146, RZ, RZ, R137 ;  /* 0x000000ffff927224 */ /* 0x000fe400078e0089 */
[----:B------:R-:W-:Y:S02]  /*12d40*/  IMAD.MOV.U32 R137, RZ, RZ, R75 ;  /* 0x000000ffff897224 */ /* 0x000fe400078e004b */
[----:B------:R-:W-:Y:S02]  /*12d50*/  IMAD.MOV.U32 R75, RZ, RZ, R200 ;  /* 0x000000ffff4b7224 */ /* 0x000fe400078e00c8 */
[----:B------:R1:W3:Y:S01]  /*12d60*/  MUFU.EX2 R200, R2 ;  /* 0x0000000200c87308 */ /* 0x0002e20000000800 */
[C---:B------:R-:W-:Y:S08]  /*12d70*/  HMMA.16816.F32 R96, R8.reuse, R24, R96 ;  /* 0x000000180860723c */ /* 0x040ff00000001860 */
[----:B------:R-:W-:Y:S01]  /*12d80*/  HMMA.16816.F32 R100, R8, R32, R92 ;  /* 0x000000200864723c */ /* 0x000fe2000000185c */
[----:B-1----:R-:W-:-:S07]  /*12d90*/  FFMA.FTZ R2, R151, c[0x0][0x2d0], -R6 ;  /* 0x0000b40097027a23 */ /* 0x002fce0000010806 */
[----:B------:R-:W-:Y:S01]  /*12da0*/  HMMA.16816.F32 R60, R8, R34, R44 ;  /* 0x00000022083c723c */ /* 0x000fe2000000182c */
[----:B------:R-:W-:Y:S02]  /*12db0*/  IMAD.MOV.U32 R151, RZ, RZ, R199 ;  /* 0x000000ffff977224 */ /* 0x000fe400078e00c7 */
[----:B------:R1:W-:Y:S04]  /*12dc0*/  MUFU.EX2 R199, R2 ;  /* 0x0000000200c77308 */ /* 0x0003e80000000800 */
[----:B--2---:R-:W-:Y:S02]  /*12dd0*/  F2FP.PACK_AB R8, R202, R219 ;  /* 0x000000dbca08723e */ /* 0x004fe400000000ff */
[----:B---3--:R-:W-:Y:S01]  /*12de0*/  F2FP.PACK_AB R10, R200, R201 ;  /* 0x000000c9c80a723e */ /* 0x008fe200000000ff */
[----:B-1----:R-:W-:-:S02]  /*12df0*/  FFMA.FTZ R2, R150, c[0x0][0x2d0], -R0 ;  /* 0x0000b40096027a23 */ /* 0x002fc40000010800 */
[----:B------:R-:W-:Y:S02]  /*12e00*/  IMAD.MOV.U32 R150, RZ, RZ, R198 ;  /* 0x000000ffff967224 */ /* 0x000fe400078e00c6 */
[----:B------:R1:W-:Y:S02]  /*12e10*/  MUFU.EX2 R198, R2 ;  /* 0x0000000200c67308 */ /* 0x0003e40000000800 */
[----:B-1----:R-:W-:Y:S01]  /*12e20*/  FFMA.FTZ R2, R152, c[0x0][0x2d0], -R0 ;  /* 0x0000b40098027a23 */ /* 0x002fe20000010800 */
[----:B------:R-:W-:-:S05]  /*12e30*/  MOV R152, R195 ;  /* 0x000000c300987202 */ /* 0x000fca0000000f00 */
[----:B------:R1:W2:Y:S02]  /*12e40*/  MUFU.EX2 R197, R2 ;  /* 0x0000000200c57308 */ /* 0x0002a40000000800 */
[----:B-1----:R-:W-:Y:S01]  /*12e50*/  FFMA.FTZ R2, R117, c[0x0][0x2d0], -R0 ;  /* 0x0000b40075027a23 */ /* 0x002fe20000010800 */
[----:B--2---:R-:W-:-:S05]  /*12e60*/  F2FP.PACK_AB R9, R197, R198 ;  /* 0x000000c6c509723e */ /* 0x004fca00000000ff */
        /* <DEDUP_REMOVED lines=8> */
[C---:B------:R-:W-:Y:S08]  /*12ef0*/  HMMA.16816.F32 R48, R8.reuse, R12, R48 ;  /* 0x0000000c0830723c */ /* 0x040ff00000001830 */
[----:B------:R-:W-:Y:S01]  /*12f00*/  HMMA.16816.F32 R44, R8, R14, R40 ;  /* 0x0000000e082c723c */ /* 0x000fe20000001828 */
[----:B------:R-:W-:Y:S01]  /*12f10*/  LDSM.16.MT88.4 R12, [R227+0x1900] ;  /* 0x00190000e30c783b */ /* 0x000fe20000004200 */
[----:B-1----:R-:W-:-:S02]  /*12f20*/  FFMA.FTZ R2, R155, c[0x0][0x2d0], -R6 ;  /* 0x0000b4009b027a23 */ /* 0x002fc40000010806 */
[----:B------:R-:W-:Y:S02]  /*12f30*/  IMAD.MOV.U32 R155, RZ, RZ, R187 ;  /* 0x000000ffff9b7224 */ /* 0x000fe400078e00bb */
[----:B------:R1:W-:Y:S02]  /*12f40*/  MUFU.EX2 R193, R2 ;  /* 0x0000000200c17308 */ /* 0x0003e40000000800 */
[C---:B------:R-:W-:Y:S08]  /*12f50*/  HMMA.16816.F32 R40, R8.reuse, R20, R52 ;  /* 0x000000140828723c */ /* 0x040ff00000001834 */
[----:B------:R-:W-:Y:S01]  /*12f60*/  HMMA.16816.F32 R36, R8, R22, R36 ;  /* 0x000000160824723c */ /* 0x000fe20000001824 */
[----:B------:R-:W-:Y:S01]  /*12f70*/  LDSM.16.MT88.4 R20, [R224+0x2100] ;  /* 0x00210000e014783b */ /* 0x000fe20000004200 */
[----:B-1----:R-:W-:-:S06]  /*12f80*/  FFMA.FTZ R2, R154, c[0x0][0x2d0], -R5 ;  /* 0x0000b4009a027a23 */ /* 0x002fcc0000010805 */
[C---:B------:R-:W-:Y:S01]  /*12f90*/  HMMA.16816.F32 R28, R8.reuse, R24, R80 ;  /* 0x00000018081c723c */ /* 0x040fe20000001850 */
[----:B------:R-:W-:Y:S01]  /*12fa0*/  IMAD.MOV.U32 R154, RZ, RZ, R186 ;  /* 0x000000ffff9a7224 */ /* 0x000fe200078e00ba */
[----:B------:R1:W-:Y:S06]  /*12fb0*/  MUFU.EX2 R192, R2 ;  /* 0x0000000200c07308 */ /* 0x0003ec0000000800 */
[C---:B------:R-:W-:Y:S01]  /*12fc0*/  HMMA.16816.F32 R56, R8.reuse, R26, R56 ;  /* 0x0000001a0838723c */ /* 0x040fe20000001838 */
[----:B------:R-:W-:Y:S07]  /*12fd0*/  LDSM.16.MT88.4 R24, [R225+0x1900] ;  /* 0x00190000e118783b */ /* 0x000fee0000004200 */
[----:B------:R-:W-:Y:S01]  /*12fe0*/  HMMA.16816.F32 R92, R8, R32, R128 ;  /* 0x00000020085c723c */ /* 0x000fe20000001880 */
[----:B-1----:R-:W-:-:S04]  /*12ff0*/  FFMA.FTZ R2, R156, c[0x0][0x2d0], -R5 ;  /* 0x0000b4009c027a23 */ /* 0x002fc80000010805 */
[----:B------:R1:W2:Y:S03]  /*13000*/  MUFU.EX2 R191, R2 ;  /* 0x0000000200bf7308 */ /* 0x0002a60000000800 */
[----:B------:R-:W-:Y:S01]  /*13010*/  HMMA.16816.F32 R88, R8, R34, R88 ;  /* 0x000000220858723c */ /* 0x000fe20000001858 */
[----:B------:R-:W3:Y:S01]  /*13020*/  LDSM.16.MT88.4 R32, [R226+0x1900] ;  /* 0x00190000e220783b */ /* 0x000ee20000004200 */
[----:B-1----:R-:W-:-:S05]  /*13030*/  FFMA.FTZ R2, R157, c[0x0][0x2d0], -R5 ;  /* 0x0000b4009d027a23 */ /* 0x002fca0000010805 */
[----:B--2---:R-:W-:Y:S01]  /*13040*/  F2FP.PACK_AB R8, R191, R192 ;  /* 0x000000c0bf08723e */ /* 0x004fe200000000ff */
        /* <DEDUP_REMOVED lines=16> */
[C---:B---3--:R-:W-:Y:S08]  /*13150*/  HMMA.16816.F32 R80, R8.reuse, R32, R100 ;  /* 0x000000200850723c */ /* 0x048ff00000001864 */
[----:B------:R-:W-:Y:S01]  /*13160*/  HMMA.16816.F32 R156, R8, R24, R96 ;  /* 0x00000018089c723c */ /* 0x000fe20000001860 */
[----:B-1----:R-:W-:-:S02]  /*13170*/  FFMA.FTZ R2, R165, c[0x0][0x2d0], -R6 ;  /* 0x0000b400a5027a23 */ /* 0x002fc40000010806 */
[----:B------:R-:W-:Y:S02]  /*13180*/  IMAD.MOV.U32 R165, RZ, RZ, R110 ;  /* 0x000000ffffa57224 */ /* 0x000fe400078e006e */
[----:B------:R1:W-:Y:S03]  /*13190*/  MUFU.EX2 R118, R2 ;  /* 0x0000000200767308 */ /* 0x0003e60000000800 */
[C---:B------:R-:W-:Y:S08]  /*131a0*/  HMMA.16816.F32 R128, R8.reuse, R18, R84 ;  /* 0x000000120880723c */ /* 0x040ff00000001854 */
[----:B------:R-:W-:Y:S01]  /*131b0*/  HMMA.16816.F32 R124, R8, R16, R124 ;  /* 0x00000010087c723c */ /* 0x000fe2000000187c */
[----:B-1----:R-:W-:-:S07]  /*131c0*/  FFMA.FTZ R2, R169, c[0x0][0x2d0], -R6 ;  /* 0x0000b400a9027a23 */ /* 0x002fce0000010806 */
[----:B------:R-:W-:Y:S01]  /*131d0*/  HMMA.16816.F32 R84, R8, R26, R64 ;  /* 0x0000001a0854723c */ /* 0x000fe20000001840 */
[----:B------:R-:W-:Y:S01]  /*131e0*/  IMAD.MOV.U32 R169, RZ, RZ, R120 ;  /* 0x000000ffffa97224 */ /* 0x000fe200078e0078 */
[----:B------:R1:W-:Y:S01]  /*131f0*/  MUFU.EX2 R117, R2 ;  /* 0x0000000200757308 */ /* 0x0003e20000000800 */
[----:B------:R-:W-:Y:S02]  /*13200*/  IMAD.MOV.U32 R120, RZ, RZ, R108 ;  /* 0x000000ffff787224 */ /* 0x000fe400078e006c */
[----:B-1----:R-:W-:Y:S02]  /*13210*/  FFMA.FTZ R2, R170, c[0x0][0x2d0], -R6 ;  /* 0x0000b400aa027a23 */ /* 0x002fe40000010806 */
[----:B------:R-:W-:-:S03]  /*13220*/  IMAD.MOV.U32 R170, RZ, RZ, R107 ;  /* 0x000000ffffaa7224 */ /* 0x000fc600078e006b */
[----:B------:R1:W-:Y:S02]  /*13230*/  MUFU.EX2 R116, R2 ;  /* 0x0000000200747308 */ /* 0x0003e40000000800 */
[----:B-1----:R-:W-:Y:S02]  /*13240*/  FFMA.FTZ R2, R141, c[0x0][0x2d0], -R0 ;  /* 0x0000b4008d027a23 */ /* 0x002fe40000010800 */
[----:B------:R-:W-:Y:S04]  /*13250*/  HMMA.16816.F32 R140, R8, R12, R112 ;  /* 0x0000000c088c723c */ /* 0x000fe80000001870 */
[----:B------:R1:W-:Y:S03]  /*13260*/  MUFU.EX2 R110, R2 ;  /* 0x00000002006e7308 */ /* 0x0003e60000000800 */
[----:B------:R-:W-:Y:S01]  /*13270*/  IMAD.MOV.U32 R112, RZ, RZ, R109 ;  /* 0x000000ffff707224 */ /* 0x000fe200078e006d */
[----:B------:R-:W-:Y:S01]  /*13280*/  MOV R115, R106 ;  /* 0x0000006a00737202 */ /* 0x000fe20000000f00 */
[----:B------:R-:W-:Y:S01]  /*13290*/  IMAD.MOV.U32 R114, RZ, RZ, R154 ;  /* 0x000000ffff727224 */ /* 0x000fe200078e009a */
[----:B------:R-:W-:Y:S01]  /*132a0*/  MOV R154, R153 ;  /* 0x00000099009a7202 */ /* 0x000fe20000000f00 */
[----:B------:R-:W-:-:S02]  /*132b0*/  IMAD.MOV.U32 R153, RZ, RZ, R152 ;  /* 0x000000ffff997224 */ /* 0x000fc400078e0098 */
[----:B------:R-:W-:Y:S02]  /*132c0*/  IMAD.MOV.U32 R152, RZ, RZ, R151 ;  /* 0x000000ffff987224 */ /* 0x000fe400078e0097 */
[----:B------:R-:W-:Y:S02]  /*132d0*/  IMAD.MOV.U32 R151, RZ, RZ, R104 ;  /* 0x000000ffff977224 */ /* 0x000fe400078e0068 */
[----:B------:R-:W-:Y:S02]  /*132e0*/  IMAD.MOV.U32 R113, RZ, RZ, R155 ;  /* 0x000000ffff717224 */ /* 0x000fe400078e009b */
[----:B-1----:R-:W-:Y:S02]  /*132f0*/  FFMA.FTZ R2, R144, c[0x0][0x2d0], -R0 ;  /* 0x0000b40090027a23 */ /* 0x002fe40000010800 */
[----:B------:R-:W-:Y:S02]  /*13300*/  IMAD.MOV.U32 R155, RZ, RZ, R132 ;  /* 0x000000ffff9b7224 */ /* 0x000fe400078e0084 */
[----:B------:R1:W2:Y:S01]  /*13310*/  MUFU.EX2 R109, R2 ;  /* 0x00000002006d7308 */ /* 0x0002a20000000800 */
[----:B------:R-:W-:Y:S01]  /*13320*/  IMAD.MOV.U32 R132, RZ, RZ, R150 ;  /* 0x000000ffff847224 */ /* 0x000fe200078e0096 */
[----:B------:R-:W-:-:S02]  /*13330*/  MOV R150, R146 ;  /* 0x0000009200967202 */ /* 0x000fc40000000f00 */
[C---:B------:R-:W-:Y:S08]  /*13340*/  HMMA.16816.F32 R144, R8.reuse, R14, R76 ;  /* 0x0000000e0890723c */ /* 0x040ff0000000184c */
[----:B------:R-:W-:Y:S01]  /*13350*/  HMMA.16816.F32 R76, R8, R34, R60 ;  /* 0x00000022084c723c */ /* 0x000fe2000000183c */
[----:B-1----:R-:W-:Y:S02]  /*13360*/  FFMA.FTZ R2, R148, c[0x0][0x2d0], -R0 ;  /* 0x0000b40094027a23 */ /* 0x002fe40000010800 */
[----:B------:R-:W-:-:S04]  /*13370*/  IMAD.MOV.U32 R148, RZ, RZ, R105 ;  /* 0x000000ffff947224 */ /* 0x000fc800078e0069 */
[----:B------:R-:W-:Y:S01]  /*13380*/  F2FP.PACK_AB R8, R195, R199 ;  /* 0x000000c7c308723e */ /* 0x000fe200000000ff */
[----:B------:R1:W-:Y:S01]  /*13390*/  MUFU.EX2 R108, R2 ;  /* 0x00000002006c7308 */ /* 0x0003e20000000800 */
[----:B--2---:R-:W-:Y:S02]  /*133a0*/  F2FP.PACK_AB R9, R109, R110 ;  /* 0x0000006e6d09723e */ /* 0x004fe400000000ff */
[----:B------:R-:W-:Y:S01]  /*133b0*/  F2FP.PACK_AB R10, R184, R193 ;  /* 0x000000c1b80a723e */ /* 0x000fe200000000ff */
[----:B-1----:R-:W-:Y:S02]  /*133c0*/  FFMA.FTZ R2, R149, c[0x0][0x2d0], -R0 ;  /* 0x0000b40095027a23 */ /* 0x002fe40000010800 */
[----:B------:R-:W-:Y:S01]  /*133d0*/  IMAD.MOV.U32 R149, RZ, RZ, R139 ;  /* 0x000000ffff957224 */ /* 0x000fe200078e008b */
[----:B------:R-:W-:Y:S01]  /*133e0*/  MOV R139, R111 ;  /* 0x0000006f008b7202 */ /* 0x000fe20000000f00 */
        /* <DEDUP_REMOVED lines=10> */
[----:B------:R-:W-:Y:S01]  /*13490*/  HMMA.16816.F32 R64, R8, R16, R48 ;  /* 0x000000100840723c */ /* 0x000fe20000001830 */
[----:B------:R-:W2:Y:S01]  /*134a0*/  LDSM.16.MT88.4 R16, [R227+0x2100] ;  /* 0x00210000e310783b */ /* 0x000ea20000004200 */
[----:B------:R-:W-:Y:S02]  /*134b0*/  IMAD.MOV.U32 R149, RZ, RZ, R112 ;  /* 0x000000ffff957224 */ /* 0x000fe400078e0070 */
[----:B------:R-:W-:Y:S02]  /*134c0*/  IMAD.MOV.U32 R112, RZ, RZ, R114 ;  /* 0x000000ffff707224 */ /* 0x000fe400078e0072 */
[----:B------:R-:W-:-:S02]  /*134d0*/  IMAD.MOV.U32 R114, RZ, RZ, R119 ;  /* 0x000000ffff727224 */ /* 0x000fc400078e0077 */
[----:B------:R-:W-:Y:S01]  /*134e0*/  HMMA.16816.F32 R48, R8, R14, R36 ;  /* 0x0000000e0830723c */ /* 0x000fe20000001824 */
[----:B------:R-:W-:Y:S01]  /*134f0*/  FFMA.FTZ R4, R4, c[0x0][0x2d0], -R6 ;  /* 0x0000b40004047a23 */ /* 0x000fe20000010806 */
[----:B------:R-:W-:Y:S01]  /*13500*/  UIMAD.WIDE.U32 UR24, UR17, UR4, URZ ;  /* 0x00000004111872a5 */ /* 0x000fe2000f8e003f */
[----:B------:R3:W5:Y:S01]  /*13510*/  LDL.LU R119, [R1+0x40] ;  /* 0x0000400001777983 */ /* 0x0007620000300800 */
[----:B-1----:R-:W-:-:S04]  /*13520*/  FFMA.FTZ R2, R172, c[0x0][0x2d0], -R5 ;  /* 0x0000b400ac027a23 */ /* 0x002fc80000010805 */
[C---:B------:R-:W-:Y:S01]  /*13530*/  HMMA.16816.F32 R52, R8.reuse, R12, R40 ;  /* 0x0000000c0834723c */ /* 0x040fe20000001828 */
[----:B------:R-:W1:Y:S01]  /*13540*/  LDSM.16.MT88.4 R12, [R225+0x2100] ;  /* 0x00210000e10c783b */ /* 0x000e620000004200 */
[----:B------:R4:W2:Y:S06]  /*13550*/  MUFU.EX2 R106, R2 ;  /* 0x00000002006a7308 */ /* 0x0008ac0000000800 */
[C---:B------:R-:W-:Y:S01]  /*13560*/  HMMA.16816.F32 R36, R8.reuse, R24, R28 ;  /* 0x000000180824723c */ /* 0x040fe2000000181c */
[----:B------:R-:W1:Y:S07]  /*13570*/  LDSM.16.MT88.4 R28, [R226+0x2100] ;  /* 0x00210000e21c783b */ /* 0x000e6e0000004200 */
[----:B------:R-:W-:Y:S01]  /*13580*/  HMMA.16816.F32 R32, R8, R34, R88 ;  /* 0x000000220820723c */ /* 0x000fe20000001858 */
[----:B----4-:R-:W-:-:S04]  /*13590*/  FFMA.FTZ R2, R174, c[0x0][0x2d0], -R5 ;  /* 0x0000b400ae027a23 */ /* 0x010fc80000010805 */
[----:B------:R4:W-:Y:S03]  /*135a0*/  MUFU.EX2 R104, R2 ;  /* 0x0000000200687308 */ /* 0x0009e60000000800 */
[----:B------:R-:W-:Y:S01]  /*135b0*/  HMMA.16816.F32 R40, R8, R26, R56 ;  /* 0x0000001a0828723c */ /* 0x000fe20000001838 */
[----:B------:R-:W1:Y:S06]  /*135c0*/  LDSM.16.MT88.4 R24, [R224+0x2900] ;  /* 0x00290000e018783b */ /* 0x000e6c0000004200 */
[----:B--2---:R-:W-:Y:S01]  /*135d0*/  F2FP.PACK_AB R8, R106, R105 ;  /* 0x000000696a08723e */ /* 0x004fe200000000ff */
[----:B----4-:R-:W-:-:S04]  /*135e0*/  FFMA.FTZ R2, R175, c[0x0][0x2d0], -R5 ;  /* 0x0000b400af027a23 */ /* 0x010fc80000010805 */
[----:B------:R2:W4:Y:S02]  /*135f0*/  MUFU.EX2 R103, R2 ;  /* 0x0000000200677308 */ /* 0x0005240000000800 */
[----:B--2---:R-:W-:Y:S01]  /*13600*/  FFMA.FTZ R2, R162, c[0x0][0x2d0], -R3 ;  /* 0x0000b400a2027a23 */ /* 0x004fe20000010803 */
[----:B----4-:R-:W-:-:S05]  /*13610*/  F2FP.PACK_AB R10, R103, R104 ;  /* 0x00000068670a723e */ /* 0x010fca00000000ff */
[----:B------:R2:W-:Y:S02]  /*13620*/  MUFU.EX2 R102, R2 ;  /* 0x0000000200667308 */ /* 0x0005e40000000800 */
[----:B--2---:R-:W-:-:S06]  /*13630*/  FFMA.FTZ R2, R163, c[0x0][0x2d0], -R3 ;  /* 0x0000b400a3027a23 */ /* 0x004fcc0000010803 */
        /* <DEDUP_REMOVED lines=9> */
[C---:B------:R-:W-:Y:S08]  /*136d0*/  HMMA.16816.F32 R124, R8.reuse, R20, R124 ;  /* 0x00000014087c723c */ /* 0x040ff0000000187c */
[----:B------:R-:W-:Y:S01]  /*136e0*/  HMMA.16816.F32 R128, R8, R22, R128 ;  /* 0x000000160880723c */ /* 0x000fe20000001880 */
[----:B--2---:R-:W-:-:S04]  /*136f0*/  FFMA.FTZ R2, R161, c[0x0][0x2d0], -R0 ;  /* 0x0000b400a1027a23 */ /* 0x004fc80000010800 */
[----:B------:R2:W4:Y:S03]  /*13700*/  MUFU.EX2 R97, R2 ;  /* 0x0000000200617308 */ /* 0x0005260000000800 */
[C---:B------:R-:W-:Y:S08]  /*13710*/  HMMA.16816.F32 R140, R8.reuse, R16, R140 ;  /* 0x00000010088c723c */ /* 0x040ff0000000188c */
[----:B------:R-:W-:Y:S01]  /*13720*/  HMMA.16816.F32 R144, R8, R18, R144 ;  /* 0x000000120890723c */ /* 0x000fe20000001890 */
[----:B--2---:R-:W-:-:S07]  /*13730*/  FFMA.FTZ R2, R164, c[0x0][0x2d0], -R0 ;  /* 0x0000b400a4027a23 */ /* 0x004fce0000010800 */
[C---:B-1----:R-:W-:Y:S01]  /*13740*/  HMMA.16816.F32 R156, R8.reuse, R12, R156 ;  /* 0x0000000c089c723c */ /* 0x042fe2000000189c */
[----:B------:R1:W-:Y:S07]  /*13750*/  MUFU.EX2 R96, R2 ;  /* 0x0000000200607308 */ /* 0x0003ee0000000800 */
[C---:B------:R-:W-:Y:S08]  /*13760*/  HMMA.16816.F32 R84, R8.reuse, R14, R84 ;  /* 0x0000000e0854723c */ /* 0x040ff00000001854 */
[----:B------:R-:W-:Y:S01]  /*13770*/  HMMA.16816.F32 R80, R8, R28, R80 ;  /* 0x0000001c0850723c */ /* 0x000fe20000001850 */
[----:B-1----:R-:W-:-:S04]  /*13780*/  FFMA.FTZ R2, R167, c[0x0][0x2d0], -R0 ;  /* 0x0000b400a7027a23 */ /* 0x002fc80000010800 */
        /* <DEDUP_REMOVED lines=12> */
[----:B------:R1:W4:Y:S02]  /*13850*/  MUFU.EX2 R93, R2 ;  /* 0x00000002005d7308 */ /* 0x0003240000000800 */
[C---:B------:R-:W-:Y:S08]  /*13860*/  HMMA.16816.F32 R52, R8.reuse, R16, R52 ;  /* 0x000000100834723c */ /* 0x040ff00000001834 */
[----:B------:R-:W-:Y:S01]  /*13870*/  HMMA.16816.F32 R48, R8, R18, R48 ;  /* 0x000000120830723c */ /* 0x000fe20000001830 */
[----:B------:R-:W2:Y:S01]  /*13880*/  LDSM.16.MT88.4 R16, [R225+0x2900] ;  /* 0x00290000e110783b */ /* 0x000ea20000004200 */
[----:B-1----:R-:W-:-:S06]  /*13890*/  FFMA.FTZ R2, R213, c[0x0][0x2d0], -R5 ;  /* 0x0000b400d5027a23 */ /* 0x002fcc0000010805 */
[C---:B------:R-:W-:Y:S01]  /*138a0*/  HMMA.16816.F32 R36, R8.reuse, R12, R36 ;  /* 0x0000000c0824723c */ /* 0x040fe20000001824 */
[----:B------:R1:W-:Y:S07]  /*138b0*/  MUFU.EX2 R92, R2 ;  /* 0x00000002005c7308 */ /* 0x0003ee0000000800 */
[C---:B------:R-:W-:Y:S01]  /*138c0*/  HMMA.16816.F32 R40, R8.reuse, R14, R40 ;  /* 0x0000000e0828723c */ /* 0x040fe20000001828 */
[----:B------:R-:W2:Y:S07]  /*138d0*/  LDSM.16.MT88.4 R12, [R226+0x2900] ;  /* 0x00290000e20c783b */ /* 0x000eae0000004200 */
        /* <DEDUP_REMOVED lines=12> */
[----:B-1----:R-:W-:Y:S02]  /*139a0*/  FFMA.FTZ R2, R173, c[0x0][0x2d0], -R6 ;  /* 0x0000b400ad027a23 */ /* 0x002fe40000010806 */
[----:B------:R-:W-:Y:S01]  /*139b0*/  IMAD.MOV.U32 R173, RZ, RZ, R148 ;  /* 0x000000ffffad7224 */ /* 0x000fe200078e0094 */
[----:B------:R-:W-:Y:S01]  /*139c0*/  MOV R148, R113 ;  /* 0x0000007100947202 */ /* 0x000fe20000000f00 */
[----:B------:R-:W-:Y:S02]  /*139d0*/  IMAD.MOV.U32 R113, RZ, RZ, R74 ;  /* 0x000000ffff717224 */ /* 0x000fe400078e004a */
[----:B------:R1:W-:Y:S02]  /*139e0*/  MUFU.EX2 R74, R2 ;  /* 0x00000002004a7308 */ /* 0x0003e40000000800 */
[----:B-1----:R-:W-:-:S02]  /*139f0*/  FFMA.FTZ R2, R171, c[0x0][0x2d0], -R6 ;  /* 0x0000b400ab027a23 */ /* 0x002fc40000010806 */
[----:B------:R-:W-:Y:S01]  /*13a00*/  IMAD.MOV.U32 R171, RZ, RZ, R173 ;  /* 0x000000ffffab7224 */ /* 0x000fe200078e00ad */
[----:B------:R-:W-:Y:S01]  /*13a10*/  MOV R173, R149 ;  /* 0x0000009500ad7202 */ /* 0x000fe20000000f00 */
[----:B------:R-:W-:Y:S02]  /*13a20*/  IMAD.MOV.U32 R149, RZ, RZ, R148 ;  /* 0x000000ffff957224 */ /* 0x000fe400078e0094 */
[----:B------:R-:W-:Y:S02]  /*13a30*/  IMAD.MOV.U32 R148, RZ, RZ, R112 ;  /* 0x000000ffff947224 */ /* 0x000fe400078e0070 */
[----:B------:R-:W-:Y:S02]  /*13a40*/  IMAD.MOV.U32 R112, RZ, RZ, R113 ;  /* 0x000000ffff707224 */ /* 0x000fe400078e0071 */
[----:B------:R-:W-:Y:S01]  /*13a50*/  IMAD.MOV.U32 R113, RZ, RZ, R114 ;  /* 0x000000ffff717224 */ /* 0x000fe200078e0072 */
[----:B------:R-:W-:Y:S01]  /*13a60*/  MOV R114, R139 ;  /* 0x0000008b00727202 */ /* 0x000fe20000000f00 */
[----:B------:R-:W-:-:S02]  /*13a70*/  IMAD.MOV.U32 R139, RZ, RZ, R69 ;  /* 0x000000ffff8b7224 */ /* 0x000fc400078e0045 */
[----:B------:R1:W1:Y:S02]  /*13a80*/  MUFU.EX2 R69, R2 ;  /* 0x0000000200457308 */ /* 0x0002640000000800 */
[----:B-1----:R-:W-:Y:S02]  /*13a90*/  FFMA.FTZ R2, R171, c[0x0][0x2d0], -R6 ;  /* 0x0000b400ab027a23 */ /* 0x002fe40000010806 */
[----:B------:R-:W-:Y:S02]  /*13aa0*/  IMAD.MOV.U32 R171, RZ, RZ, R173 ;  /* 0x000000ffffab7224 */ /* 0x000fe400078e00ad */
[----:B------:R-:W-:Y:S02]  /*13ab0*/  IMAD.MOV.U32 R173, RZ, RZ, R149 ;  /* 0x000000ffffad7224 */ /* 0x000fe400078e0095 */
[----:B------:R-:W-:Y:S01]  /*13ac0*/  IMAD.MOV.U32 R149, RZ, RZ, R112 ;  /* 0x000000ffff957224 */ /* 0x000fe200078e0070 */
[----:B------:R-:W-:Y:S01]  /*13ad0*/  MOV R112, R113 ;  /* 0x0000007100707202 */ /* 0x000fe20000000f00 */
[----:B------:R-:W-:-:S02]  /*13ae0*/  IMAD.MOV.U32 R113, RZ, RZ, R114 ;  /* 0x000000ffff717224 */ /* 0x000fc400078e0072 */
[----:B------:R-:W-:Y:S02]  /*13af0*/  IMAD.MOV.U32 R114, RZ, RZ, R115 ;  /* 0x000000ffff727224 */ /* 0x000fe400078e0073 */
[----:B------:R-:W-:Y:S02]  /*13b00*/  IMAD.MOV.U32 R115, RZ, RZ, R170 ;  /* 0x000000ffff737224 */ /* 0x000fe400078e00aa */
[----:B------:R-:W-:Y:S01]  /*13b10*/  IMAD.MOV.U32 R170, RZ, RZ, R169 ;  /* 0x000000ffffaa7224 */ /* 0x000fe200078e00a9 */
[----:B------:R-:W-:Y:S02]  /*13b20*/  MOV R169, R68 ;  /* 0x0000004400a97202 */ /* 0x000fe40000000f00 */
[----:B------:R1:W-:Y:S02]  /*13b30*/  MUFU.EX2 R68, R2 ;  /* 0x0000000200447308 */ /* 0x0003e40000000800 */
[----:B-1----:R-:W-:-:S06]  /*13b40*/  FFMA.FTZ R2, R171, c[0x0][0x2d0], -R6 ;  /* 0x0000b400ab027a23 */ /* 0x002fcc0000010806 */
[----:B------:R1:W-:Y:S02]  /*13b50*/  MUFU.EX2 R59, R2 ;  /* 0x00000002003b7308 */ /* 0x0003e40000000800 */
[----:B-1----:R-:W-:-:S06]  /*13b60*/  FFMA.FTZ R2, R180, c[0x0][0x2d0], -R0 ;  /* 0x0000b400b4027a23 */ /* 0x002fcc0000010800 */
[----:B------:R1:W-:Y:S02]  /*13b70*/  MUFU.EX2 R58, R2 ;  /* 0x00000002003a7308 */ /* 0x0003e40000000800 */
[----:B-1----:R-:W-:-:S06]  /*13b80*/  FFMA.FTZ R2, R181, c[0x0][0x2d0], -R0 ;  /* 0x0000b400b5027a23 */ /* 0x002fcc0000010800 */
[----:B------:R1:W1:Y:S02]  /*13b90*/  MUFU.EX2 R57, R2 ;  /* 0x0000000200397308 */ /* 0x0002640000000800 */
[----:B-1----:R-:W-:-:S06]  /*13ba0*/  FFMA.FTZ R2, R182, c[0x0][0x2d0], -R0 ;  /* 0x0000b400b6027a23 */ /* 0x002fcc0000010800 */
[----:B------:R1:W-:Y:S01]  /*13bb0*/  MUFU.EX2 R56, R2 ;  /* 0x0000000200387308 */ /* 0x0003e20000000800 */
[----:B----4-:R-:W-:Y:S02]  /*13bc0*/  F2FP.PACK_AB R8, R93, R94 ;  /* 0x0000005e5d08723e */ /* 0x010fe400000000ff */
[----:B------:R-:W-:Y:S01]  /*13bd0*/  F2FP.PACK_AB R9, R89, R90 ;  /* 0x0000005a5909723e */ /* 0x000fe200000000ff */
[----:B-1----:R-:W-:-:S04]  /*13be0*/  FFMA.FTZ R2, R183, c[0x0][0x2d0], -R0 ;  /* 0x0000b400b7027a23 */ /* 0x002fc80000010800 */
[----:B------:R1:W4:Y:S01]  /*13bf0*/  MUFU.EX2 R31, R2 ;  /* 0x00000002001f7308 */ /* 0x0003220000000800 */
[----:B------:R-:W-:Y:S02]  /*13c00*/  F2FP.PACK_AB R10, R91, R92 ;  /* 0x0000005c5b0a723e */ /* 0x000fe400000000ff */
[----:B------:R-:W-:Y:S01]  /*13c10*/  F2FP.PACK_AB R11, R88, R75 ;  /* 0x0000004b580b723e */ /* 0x000fe200000000ff */
[----:B-1----:R-:W-:-:S04]  /*13c20*/  FFMA.FTZ R2, R173, c[0x0][0x2d0], -R5 ;  /* 0x0000b400ad027a23 */ /* 0x002fc80000010805 */
[----:B------:R1:W-:Y:S02]  /*13c30*/  MUFU.EX2 R29, R2 ;  /* 0x00000002001d7308 */ /* 0x0003e40000000800 */
[C---:B------:R-:W-:Y:S08]  /*13c40*/  HMMA.16816.F32 R124, R8.reuse, R24, R124 ;  /* 0x00000018087c723c */ /* 0x040ff0000000187c */
[----:B------:R-:W-:Y:S01]  /*13c50*/  HMMA.16816.F32 R128, R8, R26, R128 ;  /* 0x0000001a0880723c */ /* 0x000fe20000001880 */
[----:B-1----:R-:W-:-:S07]  /*13c60*/  FFMA.FTZ R2, R149, c[0x0][0x2d0], -R5 ;  /* 0x0000b40095027a23 */ /* 0x002fce0000010805 */
[C---:B--2---:R-:W-:Y:S01]  /*13c70*/  HMMA.16816.F32 R140, R8.reuse, R20, R140 ;  /* 0x00000014088c723c */ /* 0x044fe2000000188c */
[----:B------:R1:W-:Y:S07]  /*13c80*/  MUFU.EX2 R30, R2 ;  /* 0x00000002001e7308 */ /* 0x0003ee0000000800 */
[C---:B------:R-:W-:Y:S08]  /*13c90*/  HMMA.16816.F32 R144, R8.reuse, R22, R144 ;  /* 0x000000160890723c */ /* 0x040ff00000001890 */
[----:B------:R-:W-:Y:S01]  /*13ca0*/  HMMA.16816.F32 R156, R8, R16, R156 ;  /* 0x00000010089c723c */ /* 0x000fe2000000189c */
[----:B-1----:R-:W-:-:S07]  /*13cb0*/  FFMA.FTZ R2, R148, c[0x0][0x2d0], -R5 ;  /* 0x0000b40094027a23 */ /* 0x002fce0000010805 */
[C---:B------:R-:W-:Y:S01]  /*13cc0*/  HMMA.16816.F32 R160, R8.reuse, R18, R84 ;  /* 0x0000001208a0723c */ /* 0x040fe20000001854 */
[----:B------:R1:W-:Y:S07]  /*13cd0*/  MUFU.EX2 R28, R2 ;  /* 0x00000002001c7308 */ /* 0x0003ee0000000800 */
[C---:B------:R-:W-:Y:S08]  /*13ce0*/  HMMA.16816.F32 R80, R8.reuse, R12, R80 ;  /* 0x0000000c0850723c */ /* 0x040ff00000001850 */
[----:B------:R-:W-:Y:S01]  /*13cf0*/  HMMA.16816.F32 R76, R8, R14, R76 ;  /* 0x0000000e084c723c */ /* 0x000fe2000000184c */
[----:B-1----:R-:W-:-:S06]  /*13d00*/  FFMA.FTZ R2, R112, c[0x0][0x2d0], -R5 ;  /* 0x0000b40070027a23 */ /* 0x002fcc0000010805 */
[----:B------:R-:W-:Y:S02]  /*13d10*/  F2FP.PACK_AB R8, R69, R74 ;  /* 0x0000004a4508723e */ /* 0x000fe400000000ff */
[----:B------:R-:W-:Y:S02]  /*13d20*/  F2FP.PACK_AB R9, R57, R58 ;  /* 0x0000003a3909723e */ /* 0x000fe400000000ff */
[----:B------:R-:W-:Y:S02]  /*13d30*/  F2FP.PACK_AB R10, R59, R68 ;  /* 0x000000443b0a723e */ /* 0x000fe400000000ff */
[----:B----4-:R-:W-:Y:S01]  /*13d40*/  F2FP.PACK_AB R11, R31, R56 ;  /* 0x000000381f0b723e */ /* 0x010fe200000000ff */
[----:B------:R-:W-:Y:S01]  /*13d50*/  IMAD.MOV.U32 R175, RZ, RZ, R113 ;  /* 0x000000ffffaf7224 */ /* 0x000fe200078e0071 */
[----:B------:R-:W-:-:S05]  /*13d60*/  MOV R113, R169 ;  /* 0x000000a900717202 */ /* 0x000fca0000000f00 */
[----:B------:R-:W-:Y:S01]  /*13d70*/  HMMA.16816.F32 R64, R8, R24, R64 ;  /* 0x000000180840723c */ /* 0x000fe20000001840 */
[----:B------:R1:W-:Y:S01]  /*13d80*/  MUFU.EX2 R25, R2 ;  /* 0x0000000200197308 */ /* 0x0003e20000000800 */
[----:B------:R-:W-:Y:S02]  /*13d90*/  IMAD.MOV.U32 R148, RZ, RZ, R115 ;  /* 0x000000ffff947224 */ /* 0x000fe400078e0073 */
[----:B------:R-:W-:Y:S02]  /*13da0*/  IMAD.MOV.U32 R149, RZ, RZ, R114 ;  /* 0x000000ffff957224 */ /* 0x000fe400078e0072 */
[----:B------:R-:W-:Y:S02]  /*13db0*/  IMAD.MOV.U32 R112, RZ, RZ, R170 ;  /* 0x000000ffff707224 */ /* 0x000fe400078e00aa */
[----:B------:R-:W-:Y:S02]  /*13dc0*/  IMAD.MOV.U32 R115, RZ, RZ, R154 ;  /* 0x000000ffff737224 */ /* 0x000fe400078e009a */
[----:B------:R-:W-:-:S02]  /*13dd0*/  IMAD.MOV.U32 R114, RZ, RZ, R165 ;  /* 0x000000ffff727224 */ /* 0x000fc400078e00a5 */
[----:B------:R-:W-:Y:S02]  /*13de0*/  IMAD.MOV.U32 R170, RZ, RZ, R155 ;  /* 0x000000ffffaa7224 */ /* 0x000fe400078e009b */
[----:B-1----:R-:W-:Y:S02]  /*13df0*/  FFMA.FTZ R2, R250, c[0x0][0x2d0], -R3 ;  /* 0x0000b400fa027a23 */ /* 0x002fe40000010803 */
[----:B------:R-:W-:Y:S02]  /*13e00*/  IMAD.MOV.U32 R154, RZ, RZ, R152 ;  /* 0x000000ffff9a7224 */ /* 0x000fe400078e0098 */
[----:B------:R1:W-:Y:S01]  /*13e10*/  MUFU.EX2 R24, R2 ;  /* 0x0000000200187308 */ /* 0x0003e20000000800 */
[----:B------:R-:W-:Y:S01]  /*13e20*/  IMAD.MOV.U32 R169, RZ, RZ, R153 ;  /* 0x000000ffffa97224 */ /* 0x000fe200078e0099 */
[----:B------:R-:W-:Y:S01]  /*13e30*/  HMMA.16816.F32 R48, R8, R22, R48 ;  /* 0x000000160830723c */ /* 0x000fe20000001830 */
[----:B------:R-:W-:Y:S01]  /*13e40*/  IMAD.MOV.U32 R155, RZ, RZ, R150 ;  /* 0x000000ffff9b7224 */ /* 0x000fe200078e0096 */
[----:B------:R-:W-:Y:S01]  /*13e50*/  MOV R150, R134 ;  /* 0x0000008600967202 */ /* 0x000fe20000000f00 */
[----:B------:R-:W-:-:S02]  /*13e60*/  IMAD.MOV.U32 R152, RZ, RZ, R135 ;  /* 0x000000ffff987224 */ /* 0x000fc400078e0087 */
[----:B------:R-:W-:Y:S02]  /*13e70*/  IMAD.MOV.U32 R153, RZ, RZ, R151 ;  /* 0x000000ffff997224 */ /* 0x000fe400078e0097 */
[----:B------:R-:W-:Y:S01]  /*13e80*/  IMAD.MOV.U32 R171, RZ, RZ, R113 ;  /* 0x000000ffffab7224 */ /* 0x000fe200078e0071 */
[----:B------:R-:W-:Y:S01]  /*13e90*/  MOV R173, R114 ;  /* 0x0000007200ad7202 */ /* 0x000fe20000000f00 */
[----:B------:R-:W-:Y:S02]  /*13ea0*/  IMAD.MOV.U32 R113, RZ, RZ, R170 ;  /* 0x000000ffff717224 */ /* 0x000fe400078e00aa */
[----:B-1----:R-:W-:Y:S01]  /*13eb0*/  FFMA.FTZ R2, R248, c[0x0][0x2d0], -R3 ;  /* 0x0000b400f8027a23 */ /* 0x002fe20000010803 */
[----:B------:R-:W-:Y:S01]  /*13ec0*/  MOV R170, R154 ;  /* 0x0000009a00aa7202 */ /* 0x000fe20000000f00 */
[----:B------:R-:W-:Y:S02]  /*13ed0*/  IMAD.MOV.U32 R151, RZ, RZ, R133 ;  /* 0x000000ffff977224 */ /* 0x000fe400078e0085 */
[----:B------:R1:W-:Y:S01]  /*13ee0*/  MUFU.EX2 R23, R2 ;  /* 0x0000000200177308 */ /* 0x0003e20000000800 */
[----:B------:R-:W-:-:S02]  /*13ef0*/  IMAD.MOV.U32 R114, RZ, RZ, R169 ;  /* 0x000000ffff727224 */ /* 0x000fc400078e00a9 */
[----:B------:R-:W-:Y:S02]  /*13f00*/  IMAD.MOV.U32 R154, RZ, RZ, R152 ;  /* 0x000000ffff9a7224 */ /* 0x000fe400078e0098 */
[----:B------:R-:W-:Y:S02]  /*13f10*/  IMAD.MOV.U32 R174, RZ, RZ, R148 ;  /* 0x000000ffffae7224 */ /* 0x000fe400078e0094 */
[----:B------:R-:W-:Y:S01]  /*13f20*/  IMAD.MOV.U32 R169, RZ, RZ, R153 ;  /* 0x000000ffffa97224 */ /* 0x000fe200078e0099 */
[----:B------:R-:W-:Y:S01]  /*13f30*/  HMMA.16816.F32 R52, R8, R20, R52 ;  /* 0x000000140834723c */ /* 0x000fe20000001834 */
[----:B------:R-:W-:Y:S02]  /*13f40*/  IMAD.MOV.U32 R153, RZ, RZ, R150 ;  /* 0x000000ffff997224 */ /* 0x000fe400078e0096 */
[----:B------:R-:W-:Y:S02]  /*13f50*/  IMAD.MOV.U32 R152, RZ, RZ, R151 ;  /* 0x000000ffff987224 */ /* 0x000fe400078e0097 */
[----:B-1----:R-:W-:-:S02]  /*13f60*/  FFMA.FTZ R2, R149, c[0x0][0x2d0], -R3 ;  /* 0x0000b40095027a23 */ /* 0x002fc40000010803 */
[----:B------:R-:W-:Y:S02]  /*13f70*/  FFMA.FTZ R3, R175, c[0x0][0x2d0], -R3 ;  /* 0x0000b400af037a23 */ /* 0x000fe40000010803 */
[----:B------:R-:W-:Y:S01]  /*13f80*/  IMAD.MOV.U32 R172, RZ, RZ, R112 ;  /* 0x000000ffffac7224 */ /* 0x000fe200078e0070 */
[----:B------:R-:W-:Y:S01]  /*13f90*/  MOV R165, R132 ;  /* 0x0000008400a57202 */ /* 0x000fe20000000f00 */
[----:B------:R1:W-:Y:S01]  /*13fa0*/  MUFU.EX2 R21, R3 ;  /* 0x0000000300157308 */ /* 0x0003e20000000800 */
[----:B------:R-:W-:Y:S01]  /*13fb0*/  IMAD.MOV.U32 R213, RZ, RZ, R170 ;  /* 0x000000ffffd57224 */ /* 0x000fe200078e00aa */
[----:B------:R-:W-:Y:S01]  /*13fc0*/  MOV R170, R154 ;  /* 0x0000009a00aa7202 */ /* 0x000fe20000000f00 */
[----:B------:R-:W-:Y:S01]  /*13fd0*/  IMAD.MOV.U32 R154, RZ, RZ, R153 ;  /* 0x000000ffff9a7224 */ /* 0x000fe200078e0099 */
[C---:B------:R-:W-:Y:S01]  /*13fe0*/  HMMA.16816.F32 R44, R8.reuse, R12, R44 ;  /* 0x0000000c082c723c */ /* 0x040fe2000000182c */
[----:B------:R-:W-:Y:S01]  /*13ff0*/  IMAD.MOV.U32 R153, RZ, RZ, R152 ;  /* 0x000000ffff997224 */ /* 0x000fe200078e0098 */
[----:B------:R-:W-:Y:S01]  /*14000*/  @UP2 UMOV UR19, UR25 ;  /* 0x0000001900132c82 */ /* 0x000fe20008000000 */
[----:B------:R-:W-:Y:S01]  /*14010*/  IMAD.MOV.U32 R152, RZ, RZ, R139 ;  /* 0x000000ffff987224 */ /* 0x000fe200078e008b */
[----:B------:R2:W-:Y:S01]  /*14020*/  MUFU.EX2 R22, R2 ;  /* 0x0000000200167308 */ /* 0x0005e20000000800 */
[----:B------:R-:W-:Y:S01]  /*14030*/  IMAD.MOV.U32 R139, RZ, RZ, R120 ;  /* 0x000000ffff8b7224 */ /* 0x000fe200078e0078 */
[----:B------:R-:W-:Y:S01]  /*14040*/  MOV R120, R7 ;  /* 0x0000000700787202 */ /* 0x000fe20000000f00 */
[----:B------:R-:W-:Y:S01]  /*14050*/  FFMA.FTZ R5, R173, c[0x0][0x2d0], -R0 ;  /* 0x0000b400ad057a23 */ /* 0x000fe20000010800 */
[----:B------:R-:W-:Y:S01]  /*14060*/  HMMA.16816.F32 R32, R8, R14, R32 ;  /* 0x0000000e0820723c */ /* 0x000fe20000001820 */
[----:B------:R-:W-:Y:S01]  /*14070*/  IMAD.MOV.U32 R112, RZ, RZ, R115 ;  /* 0x000000ffff707224 */ /* 0x000fe200078e0073 */
[----:B------:R-:W4:Y:S01]  /*14080*/  LDSM.16.MT88.4 R132, [R224+0x3100] ;  /* 0x00310000e084783b */ /* 0x000f220000004200 */
[----:B-1----:R-:W-:-:S02]  /*14090*/  FFMA.FTZ R3, R174, c[0x0][0x2d0], -R6 ;  /* 0x0000b400ae037a23 */ /* 0x002fc40000010806 */
[----:B------:R-:W-:Y:S01]  /*140a0*/  FFMA.FTZ R7, R249, c[0x0][0x2d0], -R0 ;  /* 0x0000b400f9077a23 */ /* 0x000fe20000010800 */
[----:B------:R-:W1:Y:S01]  /*140b0*/  LDSM.16.MT88.4 R148, [R227+0x3100] ;  /* 0x00310000e394783b */ /* 0x000e620000004200 */
[----:B------:R3:W1:Y:S01]  /*140c0*/  MUFU.EX2 R20, R3 ;  /* 0x0000000300147308 */ /* 0x0006620000000800 */
[----:B------:R-:W-:Y:S02]  /*140d0*/  FADD.FTZ R12, R221, R211 ;  /* 0x000000d3dd0c7221 */ /* 0x000fe40000010000 */
[----:B--2---:R-:W-:Y:S01]  /*140e0*/  FFMA.FTZ R2, R172, c[0x0][0x2d0], -R6 ;  /* 0x0000b400ac027a23 */ /* 0x004fe20000010806 */
[----:B------:R-:W-:Y:S01]  /*140f0*/  HMMA.16816.F32 R60, R8, R26, R60 ;  /* 0x0000001a083c723c */ /* 0x000fe2000000183c */
[----:B------:R-:W-:-:S03]  /*14100*/  IMAD.MOV.U32 R115, RZ, RZ, R165 ;  /* 0x000000ffff737224 */ /* 0x000fc600078e00a5 */
[----:B------:R2:W-:Y:S04]  /*14110*/  MUFU.EX2 R14, R4 ;  /* 0x00000004000e7308 */ /* 0x0005e80000000800 */
[----:B------:R-:W-:Y:S01]  /*14120*/  HMMA.16816.F32 R36, R8, R16, R36 ;  /* 0x000000100824723c */ /* 0x000fe20000001824 */
[----:B---3--:R-:W-:-:S03]  /*14130*/  FFMA.FTZ R3, R171, c[0x0][0x2d0], -R6 ;  /* 0x0000b400ab037a23 */ /* 0x008fc60000010806 */
[----:B------:R3:W-:Y:S01]  /*14140*/  MUFU.EX2 R15, R2 ;  /* 0x00000002000f7308 */ /* 0x0007e20000000800 */
[----:B------:R-:W-:-:S03]  /*14150*/  FFMA.FTZ R6, R251, c[0x0][0x2d0], -R0 ;  /* 0x0000b400fb067a23 */ /* 0x000fc60000010800 */
[----:B------:R-:W-:Y:S01]  /*14160*/  HMMA.16816.F32 R40, R8, R18, R40 ;  /* 0x000000120828723c */ /* 0x000fe20000001828 */
[----:B------:R-:W-:Y:S02]  /*14170*/  FFMA.FTZ R0, R243, c[0x0][0x2d0], -R0 ;  /* 0x0000b400f3007a23 */ /* 0x000fe40000010800 */
[----:B------:R-:W-:Y:S01]  /*14180*/  IMAD.MOV.U32 R207, RZ, RZ, R114 ;  /* 0x000000ffffcf7224 */ /* 0x000fe200078e0072 */
[----:B------:R1:W-:Y:S01]  /*14190*/  MUFU.EX2 R13, R3 ;  /* 0x00000003000d7308 */ /* 0x0003e20000000800 */
[----:B--2---:R-:W-:Y:S02]  /*141a0*/  FADD.FTZ R4, R244, R222 ;  /* 0x000000def4047221 */ /* 0x004fe40000010000 */
[----:B------:R-:W-:Y:S01]  /*141b0*/  IMAD.MOV.U32 R168, RZ, RZ, R113 ;  /* 0x000000ffffa87224 */ /* 0x000fe200078e0071 */
[----:B------:R-:W-:Y:S01]  /*141c0*/  @UP2 USHF.R.U32.HI UR17, URZ, UR5, UR19 ;  /* 0x000000053f112299 */ /* 0x000fe20008011613 */
[----:B------:R-:W-:Y:S01]  /*141d0*/  FADD.FTZ R4, R252, R4 ;  /* 0x00000004fc047221 */ /* 0x000fe20000010000 */
[----:B------:R-:W2:Y:S02]  /*141e0*/  LDSM.16.MT88.4 R164, [R225+0x3100] ;  /* 0x00310000e1a4783b */ /* 0x000ea40000004200 */
[----:B------:R4:W-:Y:S01]  /*141f0*/  MUFU.EX2 R11, R0 ;  /* 0x00000000000b7308 */ /* 0x0009e20000000800 */
[----:B---3--:R-:W-:-:S02]  /*14200*/  FADD.FTZ R2, R155, R154 ;  /* 0x0000009a9b027221 */ /* 0x008fc40000010000 */
[----:B------:R-:W-:Y:S01]  /*14210*/  IMAD.MOV.U32 R209, RZ, RZ, R115 ;  /* 0x000000ffffd17224 */ /* 0x000fe200078e0073 */
[----:B------:R-:W-:Y:S01]  /*14220*/  MOV R171, R112 ;  /* 0x0000007000ab7202 */ /* 0x000fe20000000f00 */
[----:B------:R-:W3:Y:S01]  /*14230*/  LDSM.16.MT88.4 R16, [R226+0x3100] ;  /* 0x00310000e210783b */ /* 0x000ee20000004200 */
[----:B-1----:R-:W-:Y:S02]  /*14240*/  FADD.FTZ R3, R169, R170 ;  /* 0x000000aaa9037221 */ /* 0x002fe40000010000 */
[----:B------:R1:W1:Y:S01]  /*14250*/  MUFU.EX2 R8, R5 ;  /* 0x0000000500087308 */ /* 0x0002620000000800 */
[----:B------:R-:W-:Y:S02]  /*14260*/  FADD.FTZ R2, R123, R2 ;  /* 0x000000027b027221 */ /* 0x000fe40000010000 */
[----:B------:R-:W-:Y:S02]  /*14270*/  FADD.FTZ R3, R120, R3 ;  /* 0x0000000378037221 */ /* 0x000fe40000010000 */
[----:B----4-:R-:W-:-:S02]  /*14280*/  FADD.FTZ R0, R139, R12 ;  /* 0x0000000c8b007221 */ /* 0x010fc40000010000 */
[----:B------:R-:W-:Y:S02]  /*14290*/  FADD.FTZ R3, R209, R3 ;  /* 0x00000003d1037221 */ /* 0x000fe40000010000 */
[----:B------:R-:W-:Y:S02]  /*142a0*/  FADD.FTZ R2, R207, R2 ;  /* 0x00000002cf027221 */ /* 0x000fe40000010000 */
[----:B-1----:R-:W-:Y:S02]  /*142b0*/  FADD.FTZ R5, R138, R0 ;  /* 0x000000008a057221 */ /* 0x002fe40000010000 */
[----:B------:R-:W-:Y:S02]  /*142c0*/  FADD.FTZ R0, R213, R4 ;  /* 0x00000004d5007221 */ /* 0x000fe40000010000 */
[----:B------:R-:W-:Y:S02]  /*142d0*/  FADD.FTZ R5, R247, R5 ;  /* 0x00000005f7057221 */ /* 0x000fe40000010000 */
[----:B------:R-:W-:-:S02]  /*142e0*/  FADD.FTZ R4, R215, R0 ;  /* 0x00000000d7047221 */ /* 0x000fc40000010000 */
[----:B------:R-:W-:Y:S02]  /*142f0*/  IMAD.MOV.U32 R170, RZ, RZ, R153 ;  /* 0x000000ffffaa7224 */ /* 0x000fe400078e0099 */
[----:B------:R-:W-:Y:S01]  /*14300*/  FADD.FTZ R3, R168, R3 ;  /* 0x00000003a8037221 */ /* 0x000fe20000010000 */
[----:B------:R1:W-:Y:S01]  /*14310*/  MUFU.EX2 R10, R7 ;  /* 0x00000007000a7308 */ /* 0x0003e20000000800 */
[----:B------:R-:W-:Y:S02]  /*14320*/  IMAD.MOV.U32 R169, RZ, RZ, R152 ;  /* 0x000000ffffa97224 */ /* 0x000fe400078e0098 */
[----:B------:R-:W-:Y:S02]  /*14330*/  FADD.FTZ R2, R171, R2 ;  /* 0x00000002ab027221 */ /* 0x000fe40000010000 */
[----:B------:R-:W-:Y:S01]  /*14340*/  FADD.FTZ R0, R246, R5 ;  /* 0x00000005f6007221 */ /* 0x000fe20000010000 */
[----:B------:R-:W-:Y:S01]  /*14350*/  MOV R113, R122 ;  /* 0x0000007a00717202 */ /* 0x000fe20000000f00 */
[----:B------:R-:W-:Y:S01]  /*14360*/  IMAD.MOV.U32 R112, RZ, RZ, R121 ;  /* 0x000000ffff707224 */ /* 0x000fe200078e0079 */
[----:B------:R4:W2:Y:S01]  /*14370*/  MUFU.EX2 R9, R6 ;  /* 0x0000000600097308 */ /* 0x0008a20000000800 */
[----:B------:R-:W-:-:S02]  /*14380*/  FADD.FTZ R5, R169, R2 ;  /* 0x00000002a9057221 */ /* 0x000fc40000010000 */
[----:B------:R-:W-:Y:S02]  /*14390*/  IMAD.MOV.U32 R114, RZ, RZ, R137 ;  /* 0x000000ffff727224 */ /* 0x000fe400078e0089 */
[----:B-1----:R-:W-:Y:S02]  /*143a0*/  FADD.FTZ R7, R218, R4 ;  /* 0x00000004da077221 */ /* 0x002fe40000010000 */
[----:B------:R-:W-:Y:S02]  /*143b0*/  FADD.FTZ R4, R223, R0 ;  /* 0x00000000df047221 */ /* 0x000fe40000010000 */
[----:B----4-:R-:W-:Y:S02]  /*143c0*/  FADD.FTZ R6, R170, R3 ;  /* 0x00000003aa067221 */ /* 0x010fe40000010000 */
        /* <DEDUP_REMOVED lines=67> */
[----:B------:R-:W-:Y:S01]  /*14800*/  UIADD3 UR5, UR17, UR14, -UR20 ;  /* 0x0000000e11057290 */ /* 0x000fe2000fffe814 */
[----:B------:R-:W-:-:S02]  /*14810*/  FADD.FTZ R5, R75, R5 ;  /* 0x000000054b057221 */ /* 0x000fc40000010000 */
[----:B------:R-:W-:Y:S01]  /*14820*/  FADD.FTZ R0, R59, R0 ;  /* 0x000000003b007221 */ /* 0x000fe20000010000 */
[----:B------:R-:W-:Y:S01]  /*14830*/  UMOV UR4, URZ ;  /* 0x0000003f00047c82 */ /* 0x000fe20008000000 */
[----:B------:R-:W-:Y:S02]  /*14840*/  FADD.FTZ R3, R31, R3 ;  /* 0x000000031f037221 */ /* 0x000fe40000010000 */
[----:B------:R-:W-:Y:S01]  /*14850*/  FADD.FTZ R4, R91, R4 ;  /* 0x000000045b047221 */ /* 0x000fe20000010000 */
[----:B------:R-:W-:Y:S01]  /*14860*/  UIMAD.WIDE UR4, UR5, -0x6db6db6d, UR4 ;  /* 0x92492493050478a5 */ /* 0x000fe2000f8e0204 */
[----:B------:R-:W-:Y:S02]  /*14870*/  FADD.FTZ R5, R88, R5 ;  /* 0x0000000558057221 */ /* 0x000fe40000010000 */
[----:B------:R-:W-:Y:S02]  /*14880*/  FADD.FTZ R2, R20, R0 ;  /* 0x0000000014027221 */ /* 0x000fe40000010000 */
[----:B------:R-:W-:-:S02]  /*14890*/  FADD.FTZ R0, R8, R3 ;  /* 0x0000000308007221 */ /* 0x000fc40000010000 */
[----:B------:R-:W-:Y:S01]  /*148a0*/  FADD.FTZ R4, R29, R4 ;  /* 0x000000041d047221 */ /* 0x000fe20000010000 */
[----:B------:R-:W-:Y:S01]  /*148b0*/  USHF.R.U32.HI UR6, URZ, 0x1f, UR5 ;  /* 0x0000001f3f067899 */ /* 0x000fe20008011605 */
[----:B------:R-:W-:Y:S02]  /*148c0*/  FADD.FTZ R5, R24, R5 ;  /* 0x0000000518057221 */ /* 0x000fe40000010000 */
[----:B------:R-:W-:Y:S02]  /*148d0*/  FADD.FTZ R3, R15, R2 ;  /* 0x000000020f037221 */ /* 0x000fe40000010000 */
[----:B--2---:R-:W-:Y:S02]  /*148e0*/  FADD.FTZ R2, R9, R0 ;  /* 0x0000000009027221 */ /* 0x004fe40000010000 */
[----:B------:R-:W-:Y:S01]  /*148f0*/  FADD.FTZ R0, R30, R4 ;  /* 0x000000041e007221 */ /* 0x000fe20000010000 */
[----:B------:R-:W-:Y:S01]  /*14900*/  ULEA.HI.SX32 UR6, UR5, UR6, 0x1a ;  /* 0x0000000605067291 */ /* 0x000fe2000f8fd23f */
[----:B------:R-:W-:-:S02]  /*14910*/  FADD.FTZ R5, R23, R5 ;  /* 0x0000000517057221 */ /* 0x000fc40000010000 */
[----:B------:R-:W-:Y:S02]  /*14920*/  FADD.FTZ R4, R14, R3 ;  /* 0x000000030e047221 */ /* 0x000fe40000010000 */
[----:B------:R-:W-:Y:S02]  /*14930*/  FADD.FTZ R3, R10, R2 ;  /* 0x000000020a037221 */ /* 0x000fe40000010000 */
[----:B------:R-:W-:Y:S01]  /*14940*/  FADD.FTZ R2, R28, R0 ;  /* 0x000000001c027221 */ /* 0x000fe20000010000 */
[----:B------:R-:W-:Y:S01]  /*14950*/  UISETP.LT.AND UP0, UPT, URZ, UR6, UPT ;  /* 0x000000063f00728c */ /* 0x000fe2000bf01270 */
[----:B------:R-:W-:Y:S02]  /*14960*/  FADD.FTZ R0, R22, R5 ;  /* 0x0000000516007221 */ /* 0x000fe40000010000 */
[----:B------:R-:W-:Y:S02]  /*14970*/  FADD.FTZ R4, R13, R4 ;  /* 0x000000040d047221 */ /* 0x000fe40000010000 */
[----:B------:R-:W-:Y:S01]  /*14980*/  FADD.FTZ R3, R11, R3 ;  /* 0x000000030b037221 */ /* 0x000fe20000010000 */
[----:B------:R-:W-:Y:S01]  /*14990*/  UIADD3 UR12, UR13, -0x2, URZ ;  /* 0xfffffffe0d0c7890 */ /* 0x000fe2000fffe03f */
[----:B------:R-:W-:Y:S01]  /*149a0*/  FADD.FTZ R0, R21, R0 ;  /* 0x0000000015007221 */ /* 0x000fe20000010000 */
[----:B------:R-:W-:Y:S01]  /*149b0*/  USEL UR6, URZ, UR6, !UP0 ;  /* 0x000000063f067287 */ /* 0x000fe2000c000000 */
[----:B------:R-:W-:Y:S01]  /*149c0*/  FADD.FTZ R2, R25, R2 ;  /* 0x0000000219027221 */ /* 0x000fe20000010000 */
[----:B------:R1:W-:Y:S02]  /*149d0*/  STL [R1+0x2c], R4 ;  /* 0x00002c0401007387 */ /* 0x0003e40000100800 */
[----:B------:R-:W-:-:S02]  /*149e0*/  UISETP.GE.AND UP0, UPT, UR12, UR6, UPT ;  /* 0x000000060c00728c */ /* 0x000fc4000bf06270 */
[----:B------:R1:W-:Y:S04]  /*149f0*/  STL [R1+0x30], R3 ;  /* 0x0000300301007387 */ /* 0x0003e80000100800 */
[----:B------:R1:W-:Y:S04]  /*14a00*/  STL [R1+0x34], R0 ;  /* 0x0000340001007387 */ /* 0x0003e80000100800 */
[----:B------:R1:W-:Y:S01]  /*14a10*/  STL [R1+0x38], R2 ;  /* 0x0000380201007387 */ /* 0x0003e20000100800 */
[----:B------:R-:W-:Y:S02]  /*14a20*/  PLOP3.LUT P0, PT, PT, PT, UP0, 0x80, 0x0 ;  /* 0x000000000000781c */ /* 0x000fe40003f0f008 */
        /* <DEDUP_REMOVED lines=17> */
[----:B---3--:R-:W-:Y:S08]  /*14b40*/  HMMA.16816.F32 R172, R176, R16, R80 ;  /* 0x00000010b0ac723c */ /* 0x008ff00000001850 */
[C---:B------:R-:W-:Y:S08]  /*14b50*/  HMMA.16816.F32 R132, R180.reuse, R134, R60 ;  /* 0x00000086b484723c */ /* 0x040ff0000000183c */
[C---:B------:R-:W-:Y:S08]  /*14b60*/  HMMA.16816.F32 R148, R180.reuse, R150, R48 ;  /* 0x00000096b494723c */ /* 0x040ff00000001830 */
[C---:B------:R-:W-:Y:S08]  /*14b70*/  HMMA.16816.F32 R164, R180.reuse, R166, R40 ;  /* 0x000000a6b4a4723c */ /* 0x040ff00000001828 */
[----:B------:R-:W-:Y:S08]  /*14b80*/  HMMA.16816.F32 R168, R180, R16, R44 ;  /* 0x00000010b4a8723c */ /* 0x000ff0000000182c */
[-C--:B------:R-:W-:Y:S08]  /*14b90*/  HMMA.16816.F32 R176, R176, R18.reuse, R76 ;  /* 0x00000012b0b0723c */ /* 0x080ff0000000184c */
[----:B------:R-:W-:Y:S01]  /*14ba0*/  HMMA.16816.F32 R180, R180, R18, R32 ;  /* 0x00000012b4b4723c */ /* 0x000fe20000001820 */
[----:B------:R-:W-:Y:S07]  /*14bb0*/  @!P0 BRA `(.L_x_784) ;  /* 0x0000659000008947 */ /* 0x000fee0003800000 */
[----:B-1----:R-:W2:Y:S01]  /*14bc0*/  LDL R115, [R1+0x24] ;  /* 0x0000240001737983 */ /* 0x002ea20000100800 */
[----:B------:R-:W-:Y:S01]  /*14bd0*/  PLOP3.LUT P1, PT, PT, PT, UP2, 0x80, 0x0 ;  /* 0x000000000000781c */ /* 0x000fe20003f2f028 */
[----:B------:R-:W-:Y:S01]  /*14be0*/  IMAD.MOV.U32 R116, RZ, RZ, R72 ;  /* 0x000000ffff747224 */ /* 0x000fe200078e0048 */
[----:B------:R-:W-:Y:S01]  /*14bf0*/  PLOP3.LUT P0, PT, PT, PT, UP2, 0x80, 0x0 ;  /* 0x000000000000781c */ /* 0x000fe20003f0f028 */
[----:B------:R-:W-:Y:S01]  /*14c00*/  IMAD.MOV.U32 R3, RZ, RZ, R73 ;  /* 0x000000ffff037224 */ /* 0x000fe200078e0049 */
[----:B------:R-:W-:Y:S01]  /*14c10*/  MOV R118, R70 ;  /* 0x0000004600767202 */ /* 0x000fe20000000f00 */
[----:B------:R-:W-:Y:S01]  /*14c20*/  IMAD.MOV.U32 R117, RZ, RZ, R71 ;  /* 0x000000ffff757224 */ /* 0x000fe200078e0047 */
[----:B------:R-:W-:-:S02]  /*14c30*/  ULDC UR5, c[0x0][0x210] ;  /* 0x0000840000057ab9 */ /* 0x000fc40000000800 */
[----:B------:R-:W-:Y:S02]  /*14c40*/  ULDC UR4, c[0x0][0x1e8] ;  /* 0x00007a0000047ab9 */ /* 0x000fe40000000800 */
[----:B------:R-:W-:Y:S02]  /*14c50*/  UIMAD UR5, UR16, UR5, URZ ;  /* 0x00000005100572a4 */ /* 0x000fe4000f8e023f */
[----:B------:R-:W-:Y:S01]  /*14c60*/  UIMAD UR4, UR16, UR4, URZ ;  /* 0x00000004100472a4 */ /* 0x000fe2000f8e023f */
[----:B--2---:R-:W-:-:S05]  /*14c70*/  @P1 IMAD.HI.U32 R0, R115, c[0x0][0x2c8], RZ ;  /* 0x0000b20073001a27 */ /* 0x004fca00078e00ff */
[----:B------:R-:W-:-:S05]  /*14c80*/  @P0 SHF.R.U32.HI R0, RZ, c[0x0][0x2cc], R0 ;  /* 0x0000b300ff000a19 */ /* 0x000fca0000011600 */
[----:B------:R1:W-:Y:S02]  /*14c90*/  @P0 STL [R1+0x20], R0 ;  /* 0x0000200001000387 */ /* 0x0003e40000100800 */
.L_x_787:
[----:B------:R-:W-:Y:S04]  /*14ca0*/  DEPBAR.LE SB0, 0x0 ;  /* 0x000080000000791a */ /* 0x000fe80000000000 */
[----:B------:R-:W-:Y:S01]  /*14cb0*/  BAR.SYNC.DEFER_BLOCKING 0x0 ;  /* 0x0000000000007b1d */ /* 0x000fe20000010000 */
[----:B------:R-:W-:Y:S05]  /*14cc0*/  ISETP.LE.AND P0, PT, RZ, UR12, PT ;  /* 0x0000000cff007c0c */ /* 0x000fea000bf03270 */
[----:B--2--5:R2:W3:Y:S04]  /*14cd0*/  LDSM.16.M88.4 R112, [R230+0x7100] ;  /* 0x00710000e670783b */ /* 0x0244e80000000200 */
[----:B------:R2:W4:Y:S04]  /*14ce0*/  LDSM.16.M88.4 R108, [R230+0x9100] ;  /* 0x00910000e66c783b */ /* 0x0005280000000200 */
[----:B-----5:R2:W1:Y:S04]  /*14cf0*/  LDSM.16.M88.4 R16, [R119+0x3900] ;  /* 0x003900007710783b */ /* 0x0204680000000200 */
        /* <DEDUP_REMOVED lines=17> */
[----:B------:R-:W4:Y:S04]  /*14e10*/  LDL R6, [R1+0x18] ;  /* 0x0000180001067983 */ /* 0x000f280000100800 */
[----:B------:R-:W5:Y:S01]  /*14e20*/  LDL R13, [R1+0x8] ;  /* 0x00000800010d7983 */ /* 0x000f620000100800 */
[----:B-1-3--:R-:W-:Y:S01]  /*14e30*/  SHF.R.S32.HI R0, RZ, 0x1f, R2 ;  /* 0x0000001fff007819 */ /* 0x00afe20000011402 */
[----:B------:R-:W-:Y:S04]  /*14e40*/  IMAD.WIDE.U32 R4, R2, c[0x0][0x208], RZ ;  /* 0x0000820002047a25 */ /* 0x000fe800078e00ff */
[----:B------:R-:W-:Y:S04]  /*14e50*/  IMAD R0, R0, c[0x0][0x208], RZ ;  /* 0x0000820000007a24 */ /* 0x000fe800078e02ff */
[----:B------:R-:W-:Y:S01]  /*14e60*/  IMAD R0, R2, c[0x0][0x20c], R0 ;  /* 0x0000830002007a24 */ /* 0x000fe200078e0200 */
[----:B----4-:R-:W-:Y:S03]  /*14e70*/  SHF.R.S32.HI R2, RZ, 0x1f, R6 ;  /* 0x0000001fff027819 */ /* 0x010fe60000011406 */
[----:B------:R-:W-:Y:S02]  /*14e80*/  IMAD.IADD R5, R5, 0x1, R0 ;  /* 0x0000000105057824 */ /* 0x000fe400078e0200 */
[----:B------:R-:W-:Y:S02]  /*14e90*/  IMAD R2, R2, c[0x0][0x218], RZ ;  /* 0x0000860002027a24 */ /* 0x000fe400078e02ff */
[----:B------:R-:W-:Y:S05]  /*14ea0*/  IMAD.WIDE.U32 R4, R6, c[0x0][0x218], R4 ;  /* 0x0000860006047a25 */ /* 0x000fea00078e0004 */
[----:B------:R-:W-:Y:S01]  /*14eb0*/  IADD3 R0, P1, R4, UR5, RZ ;  /* 0x0000000504007c10 */ /* 0x000fe2000ff3e0ff */
[----:B------:R-:W-:Y:S03]  /*14ec0*/  IMAD R4, R6, c[0x0][0x21c], R2 ;  /* 0x0000870006047a24 */ /* 0x000fe600078e0202 */
[C---:B------:R-:W-:Y:S02]  /*14ed0*/  LEA R2, P0, R0.reuse, c[0x0][0x1f8], 0x1 ;  /* 0x00007e0000027a11 */ /* 0x040fe400078008ff */
[----:B------:R-:W-:Y:S03]  /*14ee0*/  IADD3.X R4, R5, UR15, R4, P1, !PT ;  /* 0x0000000f05047c10 */ /* 0x000fe60008ffe404 */
[----:B------:R-:W1:Y:S01]  /*14ef0*/  SHFL.IDX PT, R6, R2, RZ, 0x181f ;  /* 0x00181fff02067589 */ /* 0x000e6200000e0000 */
[----:B------:R-:W-:Y:S03]  /*14f00*/  LEA.HI.X R0, R0, c[0x0][0x1fc], R4, 0x1, P0 ;  /* 0x00007f0000007a11 */ /* 0x000fe600000f0c04 */
[----:B------:R-:W3:Y:S04]  /*14f10*/  SHFL.IDX PT, R4, R2, 0x1, 0x181f ;  /* 0x00381f0002047f89 */ /* 0x000ee800000e0000 */
[----:B------:R-:W4:Y:S04]  /*14f20*/  SHFL.IDX PT, R5, R0, RZ, 0x181f ;  /* 0x00181fff00057589 */ /* 0x000f2800000e0000 */
[----:B------:R-:W2:Y:S04]  /*14f30*/  SHFL.IDX PT, R8, R0, 0x1, 0x181f ;  /* 0x00381f0000087f89 */ /* 0x000ea800000e0000 */
[----:B------:R-:W-:Y:S04]  /*14f40*/  SHFL.IDX PT, R11, R0, 0x2, 0x181f ;  /* 0x00581f00000b7f89 */ /* 0x000fe800000e0000 */
[----:B------:R-:W-:Y:S04]  /*14f50*/  SHFL.IDX PT, R22, R0, 0x3, 0x181f ;  /* 0x00781f0000167f89 */ /* 0x000fe800000e0000 */
[----:B------:R-:W-:Y:S01]  /*14f60*/  SHFL.IDX PT, R21, R0, 0x4, 0x181f ;  /* 0x00981f0000157f89 */ /* 0x000fe200000e0000 */
[-C--:B-1----:R-:W-:Y:S03]  /*14f70*/  IADD3 R6, P1, R6, R242.reuse, RZ ;  /* 0x000000f206067210 */ /* 0x082fe60007f3e0ff */
[----:B------:R-:W-:Y:S01]  /*14f80*/  SHFL.IDX PT, R20, R0, 0x5, 0x181f ;  /* 0x00b81f0000147f89 */ /* 0x000fe200000e0000 */
[-C--:B---3--:R-:W-:Y:S03]  /*14f90*/  IADD3 R4, P0, R4, R242.reuse, RZ ;  /* 0x000000f204047210 */ /* 0x088fe60007f1e0ff */
[----:B------:R5:W-:Y:S01]  /*14fa0*/  SHFL.IDX PT, R15, R0, 0x6, 0x181f ;  /* 0x00d81f00000f7f89 */ /* 0x000be200000e0000 */
[--C-:B----4-:R-:W-:Y:S03]  /*14fb0*/  IMAD.X R7, R5, 0x1, R241.reuse, P1 ;  /* 0x0000000105077824 */ /* 0x110fe600008e06f1 */
[----:B------:R-:W1:Y:S01]  /*14fc0*/  SHFL.IDX PT, R12, R2, 0x2, 0x181f ;  /* 0x00581f00020c7f89 */ /* 0x000e6200000e0000 */
[--C-:B--2---:R-:W-:Y:S03]  /*14fd0*/  IMAD.X R5, R8, 0x1, R241.reuse, P0 ;  /* 0x0000000108057824 */ /* 0x104fe600000e06f1 */
[----:B------:R-:W2:Y:S04]  /*14fe0*/  SHFL.IDX PT, R10, R2, 0x3, 0x181f ;  /* 0x00781f00020a7f89 */ /* 0x000ea800000e0000 */
[----:B------:R-:W3:Y:S04]  /*14ff0*/  SHFL.IDX PT, R9, R2, 0x4, 0x181f ;  /* 0x00981f0002097f89 */ /* 0x000ee800000e0000 */
[----:B------:R-:W4:Y:S04]  /*15000*/  SHFL.IDX PT, R14, R2, 0x5, 0x181f ;  /* 0x00b81f00020e7f89 */ /* 0x000f2800000e0000 */
[----:B------:R-:W4:Y:S01]  /*15010*/  SHFL.IDX PT, R2, R2, 0x6, 0x181f ;  /* 0x00d81f0002027f89 */ /* 0x000f2200000e0000 */
[----:B-----5:R-:W-:Y:S05]  /*15020*/  IADD3 R0, R13, 0x100, RZ ;  /* 0x000001000d007810 */ /* 0x020fea0007ffe0ff */
[----:B------:R4:W-:Y:S01]  /*15030*/  LDGSTS.E.BYPASS.LTC128B.128 [R0], [R6.64], !P5 ;  /* 0x0000000006007fae */ /* 0x0009e2000e901d56 */
[-C--:B-1----:R-:W-:Y:S03]  /*15040*/  IADD3 R12, P0, R12, R242.reuse, RZ ;  /* 0x000000f20c0c7210 */ /* 0x082fe60007f1e0ff */
[----:B------:R1:W-:Y:S01]  /*15050*/  LDGSTS.E.BYPASS.LTC128B.128 [R0+0x800], [R4.64], !P5 ;  /* 0x0080000004007fae */ /* 0x0003e2000e901d56 */
[-C--:B--2---:R-:W-:Y:S01]  /*15060*/  IADD3 R10, P3, R10, R242.reuse, RZ ;  /* 0x000000f20a0a7210 */ /* 0x084fe20007f7e0ff */
[--C-:B------:R-:W-:Y:S01]  /*15070*/  IMAD.X R13, R11, 0x1, R241.reuse, P0 ;  /* 0x000000010b0d7824 */ /* 0x100fe200000e06f1 */
[-C--:B---3--:R-:W-:Y:S03]  /*15080*/  IADD3 R8, P2, R9, R242.reuse, RZ ;  /* 0x000000f209087210 */ /* 0x088fe60007f5e0ff */
[--C-:B------:R-:W-:Y:S01]  /*15090*/  IMAD.X R11, R22, 0x1, R241.reuse, P3 ;  /* 0x00000001160b7824 */ /* 0x100fe200018e06f1 */
[----:B------:R2:W-:Y:S01]  /*150a0*/  LDGSTS.E.BYPASS.LTC128B.128 [R0+0x1000], [R12.64], !P5 ;  /* 0x010000000c007fae */ /* 0x0005e2000e901d56 */
[--C-:B------:R-:W-:Y:S03]  /*150b0*/  IMAD.X R9, R21, 0x1, R241.reuse, P2 ;  /* 0x0000000115097824 */ /* 0x100fe600010e06f1 */
[----:B------:R2:W-:Y:S04]  /*150c0*/  LDGSTS.E.BYPASS.LTC128B.128 [R0+0x1800], [R10.64], !P5 ;  /* 0x018000000a007fae */ /* 0x0005e8000e901d56 */
[----:B------:R2:W-:Y:S01]  /*150d0*/  LDGSTS.E.BYPASS.LTC128B.128 [R0+0x2000], [R8.64], !P5 ;  /* 0x0200000008007fae */ /* 0x0005e2000e901d56 */
[-C--:B----4-:R-:W-:Y:S02]  /*150e0*/  IADD3 R6, P1, R14, R242.reuse, RZ ;  /* 0x000000f20e067210 */ /* 0x090fe40007f3e0ff */
[----:B-1----:R-:W-:Y:S03]  /*150f0*/  IADD3 R4, P0, R2, R242, RZ ;  /* 0x000000f202047210 */ /* 0x002fe60007f1e0ff */
[--C-:B------:R-:W-:Y:S02]  /*15100*/  IMAD.X R7, R20, 0x1, R241.reuse, P1 ;  /* 0x0000000114077824 */ /* 0x100fe400008e06f1 */
[----:B------:R-:W-:Y:S03]  /*15110*/  IMAD.X R5, R15, 0x1, R241, P0 ;  /* 0x000000010f057824 */ /* 0x000fe600000e06f1 */
[----:B------:R2:W-:Y:S04]  /*15120*/  LDGSTS.E.BYPASS.LTC128B.128 [R0+0x2800], [R6.64], !P5 ;  /* 0x0280000006007fae */ /* 0x0005e8000e901d56 */
[----:B------:R2:W-:Y:S02]  /*15130*/  LDGSTS.E.BYPASS.LTC128B.128 [R0+0x3000], [R4.64], !P5 ;  /* 0x0300000004007fae */ /* 0x0005e4000e901d56 */
.L_x_785:
        /* <DEDUP_REMOVED lines=65> */
[----:B------:R-:W4:Y:S07]  /*15550*/  LDSM.16.M88.4 R196, [R229+0x4900] ;  /* 0x00490000e5c4783b */ /* 0x000f2e0000000200 */
[----:B------:R-:W-:Y:S01]  /*15560*/  HMMA.16816.F32 R112, R188, R222, R112 ;  /* 0x000000debc70723c */ /* 0x000fe20000001870 */
[----:B------:R-:W5:Y:S08]  /*15570*/  LDSM.16.M88.4 R188, [R229+0x5100] ;  /* 0x00510000e5bc783b */ /* 0x000f700000000200 */
[----:B------:R-:W-:Y:S01]  /*15580*/  LDSM.16.M88.4 R220, [R228] ;  /* 0x00000000e4dc783b */ /* 0x000fe20000000200 */
        /* <DEDUP_REMOVED lines=17> */
[----:B------:R-:W2:Y:S07]  /*156a0*/  LDSM.16.M88.4 R188, [R232+0x9100] ;  /* 0x00910000e8bc783b */ /* 0x000eae0000000200 */
        /* <DEDUP_REMOVED lines=41> */
[----:B------:R-:W-:Y:S01]  /*15940*/  MUFU.TANH R249, R12 ;  /* 0x0000000c00f97308 */ /* 0x000fe20000002400 */
[----:B--2---:R2:W-:Y:S09]  /*15950*/  STL [R1+0xc], R2 ;  /* 0x00000c0201007387 */ /* 0x0045f20000100800 */
[----:B------:R-:W-:Y:S01]  /*15960*/  MUFU.TANH R250, R13 ;  /* 0x0000000d00fa7308 */ /* 0x000fe20000002400 */
[----:B---3--:R-:W3:Y:S01]  /*15970*/  LDSM.16.M88.4 R8, [R228+0x1000] ;  /* 0x00100000e408783b */ /* 0x008ee20000000200 */
[-C--:B-1----:R-:W-:Y:S08]  /*15980*/  HMMA.16816.F32 R20, R216, R4.reuse, R20 ;  /* 0x00000004d814723c */ /* 0x082ff00000001814 */
[----:B------:R-:W-:Y:S01]  /*15990*/  MUFU.TANH R192, R16 ;  /* 0x0000001000c07308 */ /* 0x000fe20000002400 */
[----:B----4-:R1:W-:Y:S01]  /*159a0*/  STL [R1+0x10], R0 ;  /* 0x0000100001007387 */ /* 0x0103e20000100800 */
[C---:B------:R-:W-:Y:S08]  /*159b0*/  HMMA.16816.F32 R24, R188.reuse, R4, R24 ;  /* 0x00000004bc18723c */ /* 0x040ff00000001818 */
[----:B--2---:R-:W2:Y:S01]  /*159c0*/  MUFU.TANH R2, R14 ;  /* 0x0000000e00027308 */ /* 0x004ea20000002400 */
[-C--:B------:R-:W-:Y:S08]  /*159d0*/  HMMA.16816.F32 R28, R188, R6.reuse, R28 ;  /* 0x00000006bc1c723c */ /* 0x080ff0000000181c */
[C---:B------:R-:W-:Y:S01]  /*159e0*/  HMMA.16816.F32 R32, R216.reuse, R6, R32 ;  /* 0x00000006d820723c */ /* 0x040fe20000001820 */
[----:B------:R-:W-:Y:S01]  /*159f0*/  MUFU.TANH R187, R17 ;  /* 0x0000001100bb7308 */ /* 0x000fe20000002400 */
[----:B------:R-:W4:Y:S02]  /*15a00*/  LDSM.16.M88.4 R4, [R228+0x1800] ;  /* 0x00180000e404783b */ /* 0x000f240000000200 */
[----:B------:R-:W-:Y:S02]  /*15a10*/  FMUL.FTZ R20, R20, c[0x0][0x320] ;  /* 0x0000c80014147a20 */ /* 0x000fe40000410000 */
[----:B------:R-:W-:Y:S02]  /*15a20*/  FMUL.FTZ R21, R21, c[0x0][0x320] ;  /* 0x0000c80015157a20 */ /* 0x000fe40000410000 */
[----:B------:R-:W-:Y:S03]  /*15a30*/  FMUL.FTZ R24, R24, c[0x0][0x320] ;  /* 0x0000c80018187a20 */ /* 0x000fe60000410000 */
[----:B-1----:R-:W1:Y:S01]  /*15a40*/  MUFU.TANH R0, R15 ;  /* 0x0000000f00007308 */ /* 0x002e620000002400 */
[----:B------:R-:W-:Y:S02]  /*15a50*/  FMUL.FTZ R25, R25, c[0x0][0x320] ;  /* 0x0000c80019197a20 */ /* 0x000fe40000410000 */
[----:B------:R-:W-:Y:S01]  /*15a60*/  FMUL.FTZ R27, R27, c[0x0][0x320] ;  /* 0x0000c8001b1b7a20 */ /* 0x000fe20000410000 */
[----:B--2---:R-:W-:Y:S01]  /*15a70*/  STL [R1], R2 ;  /* 0x0000000201007387 */ /* 0x004fe20000100800 */
[-C--:B---3--:R-:W-:Y:S03]  /*15a80*/  HMMA.16816.F32 R36, R216, R8.reuse, R36 ;  /* 0x00000008d824723c */ /* 0x088fe60000001824 */
[----:B------:R-:W-:Y:S02]  /*15a90*/  FMUL.FTZ R28, R28, c[0x0][0x320] ;  /* 0x0000c8001c1c7a20 */ /* 0x000fe40000410000 */
[----:B------:R2:W3:Y:S01]  /*15aa0*/  MUFU.TANH R212, R18 ;  /* 0x0000001200d47308 */ /* 0x0004e20000002400 */
[----:B------:R-:W-:Y:S02]  /*15ab0*/  FMUL.FTZ R30, R30, c[0x0][0x320] ;  /* 0x0000c8001e1e7a20 */ /* 0x000fe40000410000 */
[C---:B------:R-:W-:Y:S04]  /*15ac0*/  HMMA.16816.F32 R40, R188.reuse, R8, R40 ;  /* 0x00000008bc28723c */ /* 0x040fe80000001828 */
[----:B------:R-:W-:Y:S02]  /*15ad0*/  FMUL.FTZ R32, R32, c[0x0][0x320] ;  /* 0x0000c80020207a20 */ /* 0x000fe40000410000 */
[----:B------:R-:W-:Y:S01]  /*15ae0*/  FMUL.FTZ R33, R33, c[0x0][0x320] ;  /* 0x0000c80021217a20 */ /* 0x000fe20000410000 */
[----:B------:R2:W2:Y:S01]  /*15af0*/  MUFU.TANH R211, R19 ;  /* 0x0000001300d37308 */ /* 0x0004a20000002400 */
[-C--:B------:R-:W-:Y:S01]  /*15b00*/  HMMA.16816.F32 R44, R188, R10.reuse, R44 ;  /* 0x0000000abc2c723c */ /* 0x080fe2000000182c */
[----:B-1----:R-:W-:Y:S03]  /*15b10*/  STL [R1+0x4], R0 ;  /* 0x0000040001007387 */ /* 0x002fe60000100800 */
[----:B------:R-:W-:Y:S02]  /*15b20*/  FMUL.FTZ R22, R22, c[0x0][0x320] ;  /* 0x0000c80016167a20 */ /* 0x000fe40000410000 */
[----:B------:R-:W-:Y:S02]  /*15b30*/  FMUL.FTZ R23, R23, c[0x0][0x320] ;  /* 0x0000c80017177a20 */ /* 0x000fe40000410000 */
[C---:B------:R-:W-:Y:S01]  /*15b40*/  HMMA.16816.F32 R48, R216.reuse, R10, R48 ;  /* 0x0000000ad830723c */ /* 0x040fe20000001830 */
[----:B------:R1:W1:Y:S01]  /*15b50*/  MUFU.TANH R184, R20 ;  /* 0x0000001400b87308 */ /* 0x0002620000002400 */
[----:B------:R-:W5:Y:S02]  /*15b60*/  LDSM.16.M88.4 R8, [R228+0x2000] ;  /* 0x00200000e408783b */ /* 0x000f640000000200 */
[----:B------:R-:W-:Y:S02]  /*15b70*/  FMUL.FTZ R36, R36, c[0x0][0x320] ;  /* 0x0000c80024247a20 */ /* 0x000fe40000410000 */
[----:B------:R-:W-:Y:S02]  /*15b80*/  FMUL.FTZ R37, R37, c[0x0][0x320] ;  /* 0x0000c80025257a20 */ /* 0x000fe40000410000 */
[-C--:B----4-:R-:W-:Y:S03]  /*15b90*/  HMMA.16816.F32 R52, R216, R4.reuse, R52 ;  /* 0x00000004d834723c */ /* 0x090fe60000001834 */
[----:B------:R-:W4:Y:S01]  /*15ba0*/  MUFU.TANH R21, R21 ;  /* 0x0000001500157308 */ /* 0x000f220000002400 */
        /* <DEDUP_REMOVED lines=11> */
[----:B------:R-:W1:Y:S03]  /*15c60*/  LDSM.16.M88.4 R4, [R228+0x2800] ;  /* 0x00280000e404783b */ /* 0x000e660000000200 */
[----:B------:R-:W-:Y:S02]  /*15c70*/  FMUL.FTZ R52, R52, c[0x0][0x320] ;  /* 0x0000c80034347a20 */ /* 0x000fe40000410000 */
[----:B------:R-:W-:Y:S02]  /*15c80*/  FMUL.FTZ R53, R53, c[0x0][0x320] ;  /* 0x0000c80035357a20 */ /* 0x000fe40000410000 */
[----:B------:R-:W-:Y:S01]  /*15c90*/  FMUL.FTZ R54, R54, c[0x0][0x320] ;  /* 0x0000c80036367a20 */ /* 0x000fe20000410000 */
[----:B------:R1:W1:Y:S01]  /*15ca0*/  MUFU.TANH R223, R24 ;  /* 0x0000001800df7308 */ /* 0x0002620000002400 */
[-C--:B-----5:R-:W-:Y:S03]  /*15cb0*/  HMMA.16816.F32 R68, R216, R8.reuse, R68 ;  /* 0x00000008d844723c */ /* 0x0a0fe60000001844 */
[----:B------:R-:W-:Y:S02]  /*15cc0*/  FMUL.FTZ R55, R55, c[0x0][0x320] ;  /* 0x0000c80037377a20 */ /* 0x000fe40000410000 */
[----:B------:R-:W-:Y:S02]  /*15cd0*/  FMUL.FTZ R57, R57, c[0x0][0x320] ;  /* 0x0000c80039397a20 */ /* 0x000fe40000410000 */
[----:B------:R-:W-:Y:S01]  /*15ce0*/  FMUL.FTZ R59, R59, c[0x0][0x320] ;  /* 0x0000c8003b3b7a20 */ /* 0x000fe20000410000 */
[C---:B------:R-:W-:Y:S01]  /*15cf0*/  HMMA.16816.F32 R72, R188.reuse, R8, R72 ;  /* 0x00000008bc48723c */ /* 0x040fe20000001848 */
[----:B------:R2:W2:Y:S03]  /*15d00*/  MUFU.TANH R222, R25 ;  /* 0x0000001900de7308 */ /* 0x0004a60000002400 */
[----:B------:R-:W-:Y:S02]  /*15d10*/  FMUL.FTZ R61, R61, c[0x0][0x320] ;  /* 0x0000c8003d3d7a20 */ /* 0x000fe40000410000 */
[----:B------:R-:W-:Y:S02]  /*15d20*/  FMUL.FTZ R64, R64, c[0x0][0x320] ;  /* 0x0000c80040407a20 */ /* 0x000fe40000410000 */
[-C--:B------:R-:W-:Y:S03]  /*15d30*/  HMMA.16816.F32 R76, R188, R10.reuse, R76 ;  /* 0x0000000abc4c723c */ /* 0x080fe6000000184c */
[----:B------:R2:W2:Y:S01]  /*15d40*/  MUFU.TANH R247, R26 ;  /* 0x0000001a00f77308 */ /* 0x0004a20000002400 */
[----:B------:R-:W-:Y:S02]  /*15d50*/  FMUL.FTZ R65, R65, c[0x0][0x320] ;  /* 0x0000c80041417a20 */ /* 0x000fe40000410000 */
[----:B------:R-:W-:Y:S02]  /*15d60*/  FMUL.FTZ R66, R66, c[0x0][0x320] ;  /* 0x0000c80042427a20 */ /* 0x000fe40000410000 */
[C---:B------:R-:W-:Y:S01]  /*15d70*/  HMMA.16816.F32 R80, R216.reuse, R10, R80 ;  /* 0x0000000ad850723c */ /* 0x040fe20000001850 */
[----:B------:R-:W5:Y:S01]  /*15d80*/  LDSM.16.M88.4 R8, [R228+0x3000] ;  /* 0x00300000e408783b */ /* 0x000f620000000200 */
[----:B------:R-:W-:Y:S04]  /*15d90*/  DEPBAR.LE SB0, 0x0 ;  /* 0x000080000000791a */ /* 0x000fe80000000000 */
[----:B------:R2:W2:Y:S01]  /*15da0*/  MUFU.TANH R248, R27 ;  /* 0x0000001b00f87308 */ /* 0x0004a20000002400 */
[----:B------:R-:W-:Y:S01]  /*15db0*/  FMUL.FTZ R67, R67, c[0x0][0x320] ;  /* 0x0000c80043437a20 */ /* 0x000fe20000410000 */
[-C--:B-1----:R-:W-:Y:S01]  /*15dc0*/  HMMA.16816.F32 R84, R216, R4.reuse, R84 ;  /* 0x00000004d854723c */ /* 0x082fe20000001854 */
        /* <DEDUP_REMOVED lines=89> */
[----:B------:R-:W-:Y:S03]  /*16360*/  FMUL.FTZ R111, R111, c[0x0][0x320] ;  /* 0x0000c8006f6f7a20 */ /* 0x000fe60000410000 */
        /* <DEDUP_REMOVED lines=77> */
[----:B------:R-:W3:Y:S04]  /*16840*/  LDL R0, [R1+0x8] ;  /* 0x0000080001007983 */ /* 0x000ee80000100800 */
[----:B------:R-:W-:Y:S01]  /*16850*/  ISETP.NE.AND P1, PT, R2, 0x1, PT ;  /* 0x000000010200780c */ /* 0x000fe20003f25270 */
[----:B------:R-:W-:Y:S02]  /*16860*/  IMAD.U32 R2, RZ, RZ, UR10 ;  /* 0x0000000aff027e24 */ /* 0x000fe4000f8e00ff */
[----:B---3--:R-:W-:Y:S03]  /*16870*/  IMAD.MOV.U32 R22, RZ, RZ, R0 ;  /* 0x000000ffff167224 */ /* 0x008fe600078e0000 */
[----:B--2---:R-:W-:Y:S07]  /*16880*/  IADD3 R2, R2, -0x70, R12 ;  /* 0xffffff9002027810 */ /* 0x004fee0007ffe00c */
        /* <DEDUP_REMOVED lines=11> */
[----:B------:R2:W3:Y:S02]  /*16940*/  @!P6 LDG.E R7, [R4.64] ;  /* 0x000000160407e981 */ /* 0x0004e4000c1e1900 */
[----:B------:R-:W-:Y:S04]  /*16950*/  IMAD R0, R0, c[0x0][0x1e0], RZ ;  /* 0x0000780000007a24 */ /* 0x000fe800078e02ff */
[C---:B------:R-:W-:Y:S02]  /*16960*/  IMAD R0, R8.reuse, c[0x0][0x1e4], R0 ;  /* 0x0000790008007a24 */ /* 0x040fe400078e0200 */
[----:B--2---:R-:W-:Y:S04]  /*16970*/  IMAD.WIDE.U32 R4, R8, c[0x0][0x1e0], RZ ;  /* 0x0000780008047a25 */ /* 0x004fe800078e00ff */
[----:B------:R-:W-:Y:S01]  /*16980*/  IMAD.IADD R5, R5, 0x1, R0 ;  /* 0x0000000105057824 */ /* 0x000fe200078e0200 */
[----:B---3--:R-:W-:Y:S01]  /*16990*/  STL [R1+0x18], R7 ;  /* 0x0000180701007387 */ /* 0x008fe20000100800 */
[----:B------:R-:W-:Y:S02]  /*169a0*/  SHF.R.S32.HI R2, RZ, 0x1f, R7 ;  /* 0x0000001fff027819 */ /* 0x000fe40000011407 */
        /* <DEDUP_REMOVED lines=9> */
[----:B------:R-:W3:Y:S04]  /*16a40*/  SHFL.IDX PT, R7, R0, RZ, 0x181f ;  /* 0x00181fff00077589 */ /* 0x000ee800000e0000 */
[----:B------:R-:W4:Y:S04]  /*16a50*/  SHFL.IDX PT, R4, R2, 0x1, 0x181f ;  /* 0x00381f0002047f89 */ /* 0x000f2800000e0000 */
[----:B------:R-:W5:Y:S04]  /*16a60*/  SHFL.IDX PT, R5, R0, 0x1, 0x181f ;  /* 0x00381f0000057f89 */ /* 0x000f6800000e0000 */
[----:B------:R-:W1:Y:S04]  /*16a70*/  SHFL.IDX PT, R10, R2, 0x3, 0x181f ;  /* 0x00781f00020a7f89 */ /* 0x000e6800000e0000 */
[----:B------:R-:W1:Y:S01]  /*16a80*/  SHFL.IDX PT, R9, R0, 0x2, 0x181f ;  /* 0x00581f0000097f89 */ /* 0x000e6200000e0000 */
[-C--:B--2---:R-:W-:Y:S03]  /*16a90*/  IADD3 R6, P1, R6, R242.reuse, RZ ;  /* 0x000000f206067210 */ /* 0x084fe60007f3e0ff */
[----:B------:R-:W2:Y:S04]  /*16aa0*/  SHFL.IDX PT, R8, R2, 0x4, 0x181f ;  /* 0x00981f0002087f89 */ /* 0x000ea800000e0000 */
[----:B------:R-:W2:Y:S01]  /*16ab0*/  SHFL.IDX PT, R11, R2, 0x5, 0x181f ;  /* 0x00b81f00020b7f89 */ /* 0x000ea200000e0000 */
[-C--:B---3--:R-:W-:Y:S03]  /*16ac0*/  IADD3.X R7, R7, R241.reuse, RZ, P1, !PT ;  /* 0x000000f107077210 */ /* 0x088fe60000ffe4ff */
[----:B------:R-:W3:Y:S01]  /*16ad0*/  SHFL.IDX PT, R16, R0, 0x3, 0x181f ;  /* 0x00781f0000107f89 */ /* 0x000ee200000e0000 */
[-C--:B----4-:R-:W-:Y:S03]  /*16ae0*/  IADD3 R4, P0, R4, R242.reuse, RZ ;  /* 0x000000f204047210 */ /* 0x090fe60007f1e0ff */
[----:B------:R4:W-:Y:S02]  /*16af0*/  LDGSTS.E.BYPASS.LTC128B.128 [R22+0x3900], [R6.64], !P5 ;  /* 0x0390000006167fae */ /* 0x0009e4000e901d56 */
[--C-:B-----5:R-:W-:Y:S01]  /*16b00*/  IMAD.X R5, R5, 0x1, R241.reuse, P0 ;  /* 0x0000000105057824 */ /* 0x120fe200000e06f1 */
[-C--:B------:R-:W-:Y:S01]  /*16b10*/  IADD3 R12, P0, R12, R242.reuse, RZ ;  /* 0x000000f20c0c7210 */ /* 0x080fe20007f1e0ff */
[----:B------:R-:W5:Y:S01]  /*16b20*/  SHFL.IDX PT, R15, R0, 0x4, 0x181f ;  /* 0x00981f00000f7f89 */ /* 0x000f6200000e0000 */
[-C--:B-1----:R-:W-:Y:S03]  /*16b30*/  IADD3 R10, P3, R10, R242.reuse, RZ ;  /* 0x000000f20a0a7210 */ /* 0x082fe60007f7e0ff */
[----:B------:R1:W-:Y:S01]  /*16b40*/  LDGSTS.E.BYPASS.LTC128B.128 [R22+0x4100], [R4.64], !P5 ;  /* 0x0410000004167fae */ /* 0x0003e2000e901d56 */
[--C-:B------:R-:W-:Y:S03]  /*16b50*/  IMAD.X R13, R9, 0x1, R241.reuse, P0 ;  /* 0x00000001090d7824 */ /* 0x100fe600000e06f1 */
[----:B------:R-:W1:Y:S01]  /*16b60*/  SHFL.IDX PT, R2, R2, 0x6, 0x181f ;  /* 0x00d81f0002027f89 */ /* 0x000e6200000e0000 */
[-C--:B--2---:R-:W-:Y:S03]  /*16b70*/  IADD3 R8, P2, R8, R242.reuse, RZ ;  /* 0x000000f208087210 */ /* 0x084fe60007f5e0ff */
[----:B------:R-:W2:Y:S04]  /*16b80*/  SHFL.IDX PT, R14, R0, 0x5, 0x181f ;  /* 0x00b81f00000e7f89 */ /* 0x000ea800000e0000 */
[----:B------:R-:W2:Y:S04]  /*16b90*/  SHFL.IDX PT, R0, R0, 0x6, 0x181f ;  /* 0x00d81f0000007f89 */ /* 0x000ea800000e0000 */
[----:B------:R2:W-:Y:S01]  /*16ba0*/  LDGSTS.E.BYPASS.LTC128B.128 [R22+0x4900], [R12.64], !P5 ;  /* 0x049000000c167fae */ /* 0x0005e2000e901d56 */
[-C--:B----4-:R-:W-:Y:S01]  /*16bb0*/  IADD3 R6, P1, R11, R242.reuse, RZ ;  /* 0x000000f20b067210 */ /* 0x090fe20007f3e0ff */
[--C-:B---3--:R-:W-:Y:S01]  /*16bc0*/  IMAD.X R11, R16, 0x1, R241.reuse, P3 ;  /* 0x00000001100b7824 */ /* 0x108fe200018e06f1 */
[----:B-----5:R-:W-:Y:S04]  /*16bd0*/  IADD3.X R9, R15, R241, RZ, P2, !PT ;  /* 0x000000f10f097210 */ /* 0x020fe800017fe4ff */
[----:B------:R3:W-:Y:S01]  /*16be0*/  LDGSTS.E.BYPASS.LTC128B.128 [R22+0x5100], [R10.64], !P5 ;  /* 0x051000000a167fae */ /* 0x0007e2000e901d56 */
[----:B-1----:R-:W-:Y:S03]  /*16bf0*/  IADD3 R4, P0, R2, R242, RZ ;  /* 0x000000f202047210 */ /* 0x002fe60007f1e0ff */
[----:B------:R3:W-:Y:S01]  /*16c00*/  LDGSTS.E.BYPASS.LTC128B.128 [R22+0x5900], [R8.64], !P5 ;  /* 0x0590000008167fae */ /* 0x0007e2000e901d56 */
[--C-:B--2---:R-:W-:Y:S02]  /*16c10*/  IMAD.X R7, R14, 0x1, R241.reuse, P1 ;  /* 0x000000010e077824 */ /* 0x104fe400008e06f1 */
[----:B------:R-:W-:Y:S03]  /*16c20*/  IMAD.X R5, R0, 0x1, R241, P0 ;  /* 0x0000000100057824 */ /* 0x000fe600000e06f1 */
[----:B------:R3:W-:Y:S04]  /*16c30*/  LDGSTS.E.BYPASS.LTC128B.128 [R22+0x6100], [R6.64], !P5 ;  /* 0x0610000006167fae */ /* 0x0007e8000e901d56 */
[----:B------:R3:W-:Y:S02]  /*16c40*/  LDGSTS.E.BYPASS.LTC128B.128 [R22+0x6900], [R4.64], !P5 ;  /* 0x0690000004167fae */ /* 0x0007e4000e901d56 */
.L_x_786:
[----:B--234-:R-:W2:Y:S01]  /*16c50*/  LDL.LU R6, [R1] ;  /* 0x0000000001067983 */ /* 0x01cea20000300800 */
[----:B------:R-:W-:Y:S01]  /*16c60*/  PLOP3.LUT P0, PT, PT, PT, UP2, 0x80, 0x0 ;  /* 0x000000000000781c */ /* 0x000fe20003f0f028 */
[----:B------:R-:W-:Y:S02]  /*16c70*/  UIMAD UR10, UR12, -0x70, URZ ;  /* 0xffffff900c0a78a4 */ /* 0x000fe4000f8e023f */
[----:B------:R-:W3:Y:S01]  /*16c80*/  LDL.LU R5, [R1+0x4] ;  /* 0x0000040001057983 */ /* 0x000ee20000300800 */
[----:B------:R-:W-:Y:S02]  /*16c90*/  UISETP.GT.AND UP0, UPT, UR12, UR6, UPT ;  /* 0x000000060c00728c */ /* 0x000fe4000bf04270 */
[----:B------:R-:W-:Y:S01]  /*16ca0*/  UIADD3 UR12, UR12, -0x1, URZ ;  /* 0xffffffff0c0c7890 */ /* 0x000fe2000fffe03f */
[----:B------:R-:W4:Y:S04]  /*16cb0*/  LDL.LU R4, [R1+0xc] ;  /* 0x00000c0001047983 */ /* 0x000f280000300800 */
[----:B------:R-:W4:Y:S04]  /*16cc0*/  LDL.LU R0, [R1+0x10] ;  /* 0x0000100001007983 */ /* 0x000f280000300800 */
        /* <DEDUP_REMOVED lines=13> */
[----:B---3--:R-:W-:Y:S02]  /*16da0*/  IMAD.MOV.U32 R8, RZ, RZ, R5 ;  /* 0x000000ffff087224 */ /* 0x008fe400078e0005 */
[----:B------:R-:W-:Y:S02]  /*16db0*/  IMAD.U32 R5, RZ, RZ, UR20 ;  /* 0x00000014ff057e24 */ /* 0x000fe4000f8e00ff */
[----:B----4-:R-:W-:Y:S02]  /*16dc0*/  IMAD.MOV.U32 R11, RZ, RZ, R4 ;  /* 0x000000ffff0b7224 */ /* 0x010fe400078e0004 */
[----:B------:R-:W-:Y:S02]  /*16dd0*/  IMAD.MOV.U32 R10, RZ, RZ, R0 ;  /* 0x000000ffff0a7224 */ /* 0x000fe400078e0000 */
[----:B------:R2:W3:Y:S02]  /*16de0*/  LDL R0, [R1+0x24] ;  /* 0x0000240001007983 */ /* 0x0004e40000100800 */
[----:B---3--:R-:W-:Y:S05]  /*16df0*/  @P0 IMAD.MOV.U32 R0, RZ, RZ, R2 ;  /* 0x000000ffff000224 */ /* 0x008fea00078e0002 */
[----:B------:R-:W-:Y:S08]  /*16e00*/  SHFL.IDX PT, R7, R0, 0x2, 0x1c1f ;  /* 0x005c1f0000077f89 */ /* 0x000ff000000e0000 */
[----:B------:R-:W3:Y:S08]  /*16e10*/  SHFL.IDX PT, R4, R0, RZ, 0x1c1f ;  /* 0x001c1fff00047589 */ /* 0x000ef000000e0000 */
[----:B------:R-:W4:Y:S08]  /*16e20*/  SHFL.IDX PT, R2, R0, 0x1, 0x1c1f ;  /* 0x003c1f0000027f89 */ /* 0x000f3000000e0000 */
[----:B------:R1:W2:Y:S02]  /*16e30*/  SHFL.IDX PT, R6, R0, 0x3, 0x1c1f ;  /* 0x007c1f0000067f89 */ /* 0x0002a400000e0000 */
[----:B-1----:R-:W-:Y:S05]  /*16e40*/  IMAD.U32 R0, RZ, RZ, UR10 ;  /* 0x0000000aff007e24 */ /* 0x002fea000f8e00ff */
[----:B------:R-:W-:Y:S01]  /*16e50*/  IADD3 R0, -R12, 0x1, R0 ;  /* 0x000000010c007810 */ /* 0x000fe20007ffe100 */
[----:B------:R-:W-:Y:S03]  /*16e60*/  IMAD.MOV.U32 R12, RZ, RZ, R10 ;  /* 0x000000ffff0c7224 */ /* 0x000fe600078e000a */
[----:B------:R-:W-:Y:S01]  /*16e70*/  IADD3 R5, -R5, UR14, R0 ;  /* 0x0000000e05057c10 */ /* 0x000fe2000fffe100 */
[----:B------:R-:W-:Y:S04]  /*16e80*/  IMAD.MOV.U32 R48, RZ, RZ, R12 ;  /* 0x000000ffff307224 */ /* 0x000fe800078e000c */
[C---:B---3--:R-:W-:Y:S02]  /*16e90*/  IMAD.IADD R4, R5.reuse, 0x1, R4 ;  /* 0x0000000105047824 */ /* 0x048fe400078e0204 */
[C---:B----4-:R-:W-:Y:S02]  /*16ea0*/  IMAD.IADD R2, R5.reuse, 0x1, R2 ;  /* 0x0000000105027824 */ /* 0x050fe400078e0202 */
[C---:B------:R-:W-:Y:S01]  /*16eb0*/  IMAD.IADD R0, R5.reuse, 0x1, R7 ;  /* 0x0000000105007824 */ /* 0x040fe200078e0207 */
[C---:B------:R-:W-:Y:S01]  /*16ec0*/  ISETP.GT.AND P0, PT, R4.reuse, RZ, PT ;  /* 0x000000ff0400720c */ /* 0x040fe20003f04270 */
[----:B--2---:R-:W-:Y:S01]  /*16ed0*/  IMAD.IADD R5, R5, 0x1, R6 ;  /* 0x0000000105057824 */ /* 0x004fe200078e0206 */
[----:B------:R-:W-:Y:S02]  /*16ee0*/  ISETP.GT.AND P1, PT, R4, 0x1, PT ;  /* 0x000000010400780c */ /* 0x000fe40003f24270 */
        /* <DEDUP_REMOVED lines=8> */
[C---:B------:R-:W-:Y:S02]  /*16f70*/  ISETP.GT.AND P0, PT, R4.reuse, 0x10, PT ;  /* 0x000000100400780c */ /* 0x040fe40003f04270 */
[C---:B------:R-:W-:Y:S02]  /*16f80*/  ISETP.GT.AND P1, PT, R4.reuse, 0x11, PT ;  /* 0x000000110400780c */ /* 0x040fe40003f24270 */
[----:B------:R-:W-:Y:S02]  /*16f90*/  FSEL R29, R187, -INF , P3 ;  /* 0xff800000bb1d7808 */ /* 0x000fe40001800000 */
[C---:B------:R-:W-:Y:S02]  /*16fa0*/  ISETP.GT.AND P2, PT, R4.reuse, 0x18, PT ;  /* 0x000000180400780c */ /* 0x040fe40003f44270 */
[----:B------:R-:W-:Y:S02]  /*16fb0*/  ISETP.GT.AND P3, PT, R4, 0x19, PT ;  /* 0x000000190400780c */ /* 0x000fe40003f64270 */
[----:B------:R-:W-:Y:S02]  /*16fc0*/  FSEL R38, R184, -INF , P0 ;  /* 0xff800000b8267808 */ /* 0x000fe40000000000 */
[----:B------:R-:W-:Y:S02]  /*16fd0*/  FSEL R40, R21, -INF , P1 ;  /* 0xff80000015287808 */ /* 0x000fe40000800000 */
[----:B------:R-:W-:Y:S02]  /*16fe0*/  FMNMX.FTZ R6, R29, R6, !PT ;  /* 0x000000061d067209 */ /* 0x000fe40007810000 */
        /* <DEDUP_REMOVED lines=9> */
[----:B------:R-:W-:Y:S02]  /*17080*/  FSEL R46, R46, -INF , P2 ;  /* 0xff8000002e2e7808 */ /* 0x000fe40001000000 */
[C---:B------:R-:W-:Y:S02]  /*17090*/  ISETP.GT.AND P2, PT, R4.reuse, 0x38, PT ;  /* 0x000000380400780c */ /* 0x040fe40003f44270 */
[----:B------:R-:W-:Y:S02]  /*170a0*/  FSEL R51, R49, -INF , P3 ;  /* 0xff80000031337808 */ /* 0x000fe40001800000 */
[C---:B------:R-:W-:Y:S02]  /*170b0*/  ISETP.GT.AND P3, PT, R4.reuse, 0x39, PT ;  /* 0x000000390400780c */ /* 0x040fe40003f64270 */
[C---:B------:R-:W-:Y:S02]  /*170c0*/  ISETP.GT.AND P0, PT, R4.reuse, 0x30, PT ;  /* 0x000000300400780c */ /* 0x040fe40003f04270 */
[----:B------:R-:W-:Y:S02]  /*170d0*/  ISETP.GT.AND P1, PT, R4, 0x31, PT ;  /* 0x000000310400780c */ /* 0x000fe40003f24270 */
[----:B------:R-:W-:Y:S02]  /*170e0*/  FSEL R93, R64, -INF , P2 ;  /* 0xff800000405d7808 */ /* 0x000fe40001000000 */
[----:B------:R-:W-:Y:S02]  /*170f0*/  FSEL R94, R65, -INF , P3 ;  /* 0xff800000415e7808 */ /* 0x000fe40001800000 */
[----:B------:R-:W-:Y:S02]  /*17100*/  FSEL R63, R17, -INF , P1 ;  /* 0xff800000113f7808 */ /* 0x000fe40000800000 */
[C---:B------:R-:W-:Y:S02]  /*17110*/  ISETP.GT.AND P1, PT, R4.reuse, 0x41, PT ;  /* 0x000000410400780c */ /* 0x040fe40003f24270 */
[C---:B------:R-:W-:Y:S02]  /*17120*/  ISETP.GT.AND P2, PT, R4.reuse, 0x48, PT ;  /* 0x000000480400780c */ /* 0x040fe40003f44270 */
[----:B------:R-:W-:Y:S02]  /*17130*/  ISETP.GT.AND P3, PT, R4, 0x49, PT ;  /* 0x000000490400780c */ /* 0x000fe40003f64270 */
        /* <DEDUP_REMOVED lines=11> */
[----:B------:R-:W-:Y:S02]  /*171f0*/  FMNMX.FTZ R6, R42, R6, !PT ;  /* 0x000000062a067209 */ /* 0x000fe40007810000 */
[----:B------:R-:W-:Y:S02]  /*17200*/  FSEL R84, R84, -INF , P0 ;  /* 0xff80000054547808 */ /* 0x000fe40000000000 */
[----:B------:R-:W-:Y:S02]  /*17210*/  FSEL R85, R85, -INF , P1 ;  /* 0xff80000055557808 */ /* 0x000fe40000800000 */
[----:B------:R-:W-:Y:S02]  /*17220*/  ISETP.GT.AND P1, PT, R4, 0x61, PT ;  /* 0x000000610400780c */ /* 0x000fe40003f24270 */
[----:B------:R-:W-:Y:S02]  /*17230*/  FSEL R218, R96, -INF , P2 ;  /* 0xff80000060da7808 */ /* 0x000fe40001000000 */
[C---:B------:R-:W-:Y:S02]  /*17240*/  ISETP.GT.AND P2, PT, R4.reuse, 0x68, PT ;  /* 0x000000680400780c */ /* 0x040fe40003f44270 */
[----:B------:R-:W-:Y:S02]  /*17250*/  FSEL R65, R97, -INF , P3 ;  /* 0xff80000061417808 */ /* 0x000fe40001800000 */
[C---:B------:R-:W-:Y:S02]  /*17260*/  ISETP.GT.AND P3, PT, R4.reuse, 0x69, PT ;  /* 0x000000690400780c */ /* 0x040fe40003f64270 */
        /* <DEDUP_REMOVED lines=16> */
[----:B------:R-:W-:Y:S02]  /*17370*/  FSEL R15, R100, -INF , P0 ;  /* 0xff800000640f7808 */ /* 0x000fe40000000000 */
[----:B------:R-:W-:Y:S02]  /*17380*/  FMNMX.FTZ R4, R94, R4, !PT ;  /* 0x000000045e047209 */ /* 0x000fe40007810000 */
[C---:B------:R-:W-:Y:S02]  /*17390*/  ISETP.GT.AND P0, PT, R2.reuse, RZ, PT ;  /* 0x000000ff0200720c */ /* 0x040fe40003f04270 */
        /* <DEDUP_REMOVED lines=11> */
[----:B------:R-:W-:Y:S02]  /*17450*/  ISETP.GT.AND P0, PT, R2, 0x10, PT ;  /* 0x000000100200780c */ /* 0x000fe40003f04270 */
[----:B------:R-:W-:Y:S02]  /*17460*/  FMNMX.FTZ R4, R218, R4, !PT ;  /* 0x00000004da047209 */ /* 0x000fe40007810000 */
[C---:B------:R-:W-:Y:S02]  /*17470*/  ISETP.GT.AND P1, PT, R2.reuse, 0x21, PT ;  /* 0x000000210200780c */ /* 0x040fe40003f24270 */
[----:B------:R-:W-:Y:S02]  /*17480*/  ISETP.GT.AND P4, PT, R2, 0x29, PT ;  /* 0x000000290200780c */ /* 0x000fe40003f84270 */
[----:B------:R-:W-:Y:S01]  /*17490*/  FSEL R92, R66, -INF , P3 ;  /* 0xff800000425c7808 */ /* 0x000fe20001800000 */
[----:B------:R-:W-:Y:S01]  /*174a0*/  IMAD.MOV.U32 R66, RZ, RZ, R15 ;  /* 0x000000ffff427224 */ /* 0x000fe200078e000f */
[----:B------:R-:W-:Y:S02]  /*174b0*/  ISETP.GT.AND P3, PT, R2, 0x48, PT ;  /* 0x000000480200780c */ /* 0x000fe40003f64270 */
[----:B------:R-:W-:Y:S02]  /*174c0*/  FMNMX.FTZ R4, R65, R4, !PT ;  /* 0x0000000441047209 */ /* 0x000fe40007810000 */
[----:B------:R-:W-:Y:S02]  /*174d0*/  FSEL R35, R208, -INF , P0 ;  /* 0xff800000d0237808 */ /* 0x000fe40000000000 */
[C---:B------:R-:W-:Y:S02]  /*174e0*/  ISETP.GT.AND P0, PT, R2.reuse, 0x20, PT ;  /* 0x000000200200780c */ /* 0x040fe40003f04270 */
[----:B------:R-:W-:Y:S02]  /*174f0*/  FSEL R41, R25, -INF , P1 ;  /* 0xff80000019297808 */ /* 0x000fe40000800000 */
[----:B------:R-:W-:Y:S02]  /*17500*/  ISETP.GT.AND P1, PT, R2, 0x31, PT ;  /* 0x000000310200780c */ /* 0x000fe40003f24270 */
[----:B------:R-:W-:Y:S02]  /*17510*/  FSEL R49, R24, -INF , P4 ;  /* 0xff80000018317808 */ /* 0x000fe40002000000 */
[----:B------:R-:W-:Y:S02]  /*17520*/  ISETP.GT.AND P4, PT, R2, 0x39, PT ;  /* 0x000000390200780c */ /* 0x000fe40003f84270 */
[----:B------:R-:W-:Y:S01]  /*17530*/  FSEL R189, R82, -INF , P3 ;  /* 0xff80000052bd7808 */ /* 0x000fe20001800000 */
[----:B------:R-:W-:Y:S01]  /*17540*/  IMAD.MOV.U32 R82, RZ, RZ, R31 ;  /* 0x000000ffff527224 */ /* 0x000fe200078e001f */
[----:B------:R-:W-:Y:S02]  /*17550*/  FMNMX.FTZ R4, R66, R4, !PT ;  /* 0x0000000442047209 */ /* 0x000fe40007810000 */
[----:B------:R-:W-:Y:S02]  /*17560*/  FSEL R39, R27, -INF , P0 ;  /* 0xff8000001b277808 */ /* 0x000fe40000000000 */
[----:B------:R-:W-:Y:S02]  /*17570*/  FSEL R89, R19, -INF , P1 ;  /* 0xff80000013597808 */ /* 0x000fe40000800000 */
[----:B------:R-:W-:Y:S02]  /*17580*/  ISETP.GT.AND P0, PT, R2, 0x30, PT ;  /* 0x000000300200780c */ /* 0x000fe40003f04270 */
[----:B------:R-:W-:Y:S02]  /*17590*/  FSEL R107, R67, -INF , P4 ;  /* 0xff800000436b7808 */ /* 0x000fe40002000000 */
[----:B------:R-:W-:Y:S02]  /*175a0*/  ISETP.GT.AND P1, PT, R0, 0x1, PT ;  /* 0x000000010000780c */ /* 0x000fe40003f24270 */
[----:B------:R-:W-:Y:S02]  /*175b0*/  ISETP.GT.AND P4, PT, R2, 0x41, PT ;  /* 0x000000410200780c */ /* 0x000fe40003f84270 */
[----:B------:R-:W-:Y:S02]  /*175c0*/  FSEL R81, R112, -INF , P2 ;  /* 0xff80000070517808 */ /* 0x000fe40001000000 */
[----:B------:R-:W-:Y:S02]  /*175d0*/  FMNMX.FTZ R4, R82, R4, !PT ;  /* 0x0000000452047209 */ /* 0x000fe40007810000 */
[----:B------:R-:W-:Y:S02]  /*175e0*/  FSEL R88, R20, -INF , P0 ;  /* 0xff80000014587808 */ /* 0x000fe40000000000 */
[C---:B------:R-:W-:Y:S02]  /*175f0*/  ISETP.GT.AND P2, PT, R2.reuse, 0x8, PT ;  /* 0x000000080200780c */ /* 0x040fe40003f44270 */
[----:B------:R-:W-:Y:S02]  /*17600*/  FSEL R16, R251, -INF , P1 ;  /* 0xff800000fb107808 */ /* 0x000fe40000800000 */
[----:B------:R-:W-:Y:S02]  /*17610*/  FSEL R184, R71, -INF , P4 ;  /* 0xff80000047b87808 */ /* 0x000fe40002000000 */
[----:B------:R-:W-:Y:S02]  /*17620*/  FMNMX.FTZ R6, R13, R116, !PT ;  /* 0x000000740d067209 */ /* 0x000fe40007810000 */
[C---:B------:R-:W-:Y:S02]  /*17630*/  ISETP.GT.AND P4, PT, R2.reuse, 0x49, PT ;  /* 0x000000490200780c */ /* 0x040fe40003f84270 */
[----:B------:R-:W-:Y:S02]  /*17640*/  ISETP.GT.AND P3, PT, R2, 0x50, PT ;  /* 0x000000500200780c */ /* 0x000fe40003f64270 */
[C---:B------:R-:W-:Y:S02]  /*17650*/  ISETP.GT.AND P0, PT, R0.reuse, RZ, PT ;  /* 0x000000ff0000720c */ /* 0x040fe40003f04270 */
[----:B------:R-:W-:Y:S02]  /*17660*/  ISETP.GT.AND P1, PT, R0, 0x10, PT ;  /* 0x000000100000780c */ /* 0x000fe40003f24270 */
[----:B------:R-:W-:Y:S02]  /*17670*/  FMNMX.FTZ R4, R81, R4, !PT ;  /* 0x0000000451047209 */ /* 0x000fe40007810000 */
[----:B------:R-:W-:Y:S02]  /*17680*/  FSEL R22, R212, -INF , P2 ;  /* 0xff800000d4167808 */ /* 0x000fe40001000000 */
[----:B------:R-:W-:Y:S02]  /*17690*/  FMNMX.FTZ R6, R21, R6, !PT ;  /* 0x0000000615067209 */ /* 0x000fe40007810000 */
[----:B------:R-:W-:Y:S02]  /*176a0*/  ISETP.GT.AND P2, PT, R2, 0x18, PT ;  /* 0x000000180200780c */ /* 0x000fe40003f44270 */
[----:B------:R-:W-:Y:S01]  /*176b0*/  FSEL R190, R83, -INF , P4 ;  /* 0xff80000053be7808 */ /* 0x000fe20002000000 */
[----:B------:R-:W-:Y:S01]  /*176c0*/  IMAD.MOV.U32 R83, RZ, RZ, R66 ;  /* 0x000000ffff537224 */ /* 0x000fe200078e0042 */
[----:B------:R-:W-:Y:S02]  /*176d0*/  FSEL R217, R86, -INF , P3 ;  /* 0xff80000056d97808 */ /* 0x000fe40001800000 */
[----:B------:R-:W-:Y:S02]  /*176e0*/  ISETP.GT.AND P4, PT, R2, 0x51, PT ;  /* 0x000000510200780c */ /* 0x000fe40003f84270 */
[----:B------:R-:W-:Y:S02]  /*176f0*/  FSEL R32, R223, -INF , P1 ;  /* 0xff800000df207808 */ /* 0x000fe40000800000 */
[----:B------:R-:W-:Y:S02]  /*17700*/  ISETP.GT.AND P1, PT, R5, 0x1, PT ;  /* 0x000000010500780c */ /* 0x000fe40003f24270 */
[----:B------:R-:W-:Y:S02]  /*17710*/  FSEL R12, R252, -INF , P0 ;  /* 0xff800000fc0c7808 */ /* 0x000fe40000000000 */
[C---:B------:R-:W-:Y:S02]  /*17720*/  ISETP.GT.AND P0, PT, R0.reuse, 0x8, PT ;  /* 0x000000080000780c */ /* 0x040fe40003f04270 */
[----:B------:R-:W-:Y:S02]  /*17730*/  ISETP.GT.AND P3, PT, R0, 0x18, PT ;  /* 0x000000180000780c */ /* 0x000fe40003f64270 */
[----:B------:R-:W-:Y:S02]  /*17740*/  FMNMX.FTZ R4, R80, R4, !PT ;  /* 0x0000000450047209 */ /* 0x000fe40007810000 */
[----:B------:R-:W-:Y:S02]  /*17750*/  FSEL R37, R30, -INF , P2 ;  /* 0xff8000001e257808 */ /* 0x000fe40001000000 */
[----:B------:R-:W-:Y:S01]  /*17760*/  FMNMX.FTZ R6, R22, R6, !PT ;  /* 0x0000000616067209 */ /* 0x000fe20007810000 */
[----:B------:R-:W1:Y:S01]  /*17770*/  SHFL.BFLY PT, R7, R4, 0x2, 0x1f ;  /* 0x0c401f0004077f89 */ /* 0x000e6200000e0000 */
[----:B------:R-:W-:Y:S02]  /*17780*/  FSEL R243, R87, -INF , P4 ;  /* 0xff80000057f37808 */ /* 0x000fe40002000000 */
[C---:B------:R-:W-:Y:S02]  /*17790*/  ISETP.GT.AND P2, PT, R2.reuse, 0x28, PT ;  /* 0x000000280200780c */ /* 0x040fe40003f44270 */
[----:B------:R-:W-:Y:S02]  /*177a0*/  ISETP.GT.AND P4, PT, R2, 0x59, PT ;  /* 0x000000590200780c */ /* 0x000fe40003f84270 */
[----:B------:R-:W-:Y:S02]  /*177b0*/  FSEL R18, R48, -INF , P1 ;  /* 0xff80000030127808 */ /* 0x000fe40000800000 */
[----:B------:R-:W-:Y:S01]  /*177c0*/  FSEL R15, R249, -INF , P0 ;  /* 0xff800000f90f7808 */ /* 0x000fe20000000000 */
[----:B------:R-:W-:Y:S01]  /*177d0*/  IMAD.MOV.U32 R249, RZ, RZ, R65 ;  /* 0x000000fffff97224 */ /* 0x000fe200078e0041 */
[----:B------:R-:W-:Y:S02]  /*177e0*/  ISETP.GT.AND P0, PT, R0, 0x11, PT ;  /* 0x000000110000780c */ /* 0x000fe40003f04270 */
[----:B------:R-:W-:Y:S02]  /*177f0*/  FSEL R31, R220, -INF , P3 ;  /* 0xff800000dc1f7808 */ /* 0x000fe40001800000 */
[----:B------:R-:W-:Y:S02]  /*17800*/  ISETP.GT.AND P3, PT, R2, 0x60, PT ;  /* 0x000000600200780c */ /* 0x000fe40003f64270 */
[----:B------:R-:W-:Y:S02]  /*17810*/  ISETP.GT.AND P1, PT, R0, 0x20, PT ;  /* 0x000000200000780c */ /* 0x000fe40003f24270 */
[----:B------:R-:W-:Y:S02]  /*17820*/  FSEL R47, R47, -INF , P2 ;  /* 0xff8000002f2f7808 */ /* 0x000fe40001000000 */
[----:B------:R-:W-:Y:S02]  /*17830*/  ISETP.GT.AND P2, PT, R2, 0x40, PT ;  /* 0x000000400200780c */ /* 0x000fe40003f44270 */
        /* <DEDUP_REMOVED lines=9> */
[----:B-1----:R-:W-:Y:S02]  /*178d0*/  FMNMX.FTZ R73, R7, R4, !PT ;  /* 0x0000000407497209 */ /* 0x002fe40007810000 */
        /* <DEDUP_REMOVED lines=8> */
[----:B------:R-:W-:Y:S02]  /*17960*/  FMNMX.FTZ R2, R39, R2, !PT ;  /* 0x0000000227027209 */ /* 0x000fe40007810000 */
[----:B------:R-:W-:Y:S02]  /*17970*/  FSEL R19, R250, -INF , P2 ;  /* 0xff800000fa137808 */ /* 0x000fe40001000000 */
[----:B------:R-:W-:Y:S02]  /*17980*/  FMNMX.FTZ R2, R41, R2, !PT ;  /* 0x0000000229027209 */ /* 0x000fe40007810000 */
[----:B------:R-:W-:Y:S02]  /*17990*/  FMNMX.FTZ R4, R15, R4, !PT ;  /* 0x000000040f047209 */ /* 0x000fe40007810000 */
[----:B------:R-:W-:Y:S02]  /*179a0*/  FMNMX.FTZ R2, R47, R2, !PT ;  /* 0x000000022f027209 */ /* 0x000fe40007810000 */
[----:B------:R-:W-:Y:S02]  /*179b0*/  ISETP.GT.AND P2, PT, R5, RZ, PT ;  /* 0x000000ff0500720c */ /* 0x000fe40003f44270 */
[----:B------:R-:W-:Y:S02]  /*179c0*/  FMNMX.FTZ R2, R49, R2, !PT ;  /* 0x0000000231027209 */ /* 0x000fe40007810000 */
[----:B------:R-:W-:Y:S02]  /*179d0*/  FMNMX.FTZ R4, R19, R4, !PT ;  /* 0x0000000413047209 */ /* 0x000fe40007810000 */
[----:B------:R-:W-:Y:S02]  /*179e0*/  FMNMX.FTZ R2, R88, R2, !PT ;  /* 0x0000000258027209 */ /* 0x000fe40007810000 */
[----:B------:R-:W-:Y:S02]  /*179f0*/  FSEL R11, R11, -INF , P2 ;  /* 0xff8000000b0b7808 */ /* 0x000fe40001000000 */
[----:B------:R-:W-:Y:S02]  /*17a00*/  FMNMX.FTZ R4, R32, R4, !PT ;  /* 0x0000000420047209 */ /* 0x000fe40007810000 */
[----:B------:R-:W-:Y:S02]  /*17a10*/  FMNMX.FTZ R2, R89, R2, !PT ;  /* 0x0000000259027209 */ /* 0x000fe40007810000 */
[----:B------:R-:W-:Y:S02]  /*17a20*/  FSEL R223, R98, -INF , P0 ;  /* 0xff80000062df7808 */ /* 0x000fe40000000000 */
[----:B------:R-:W-:Y:S02]  /*17a30*/  ISETP.GT.AND P0, PT, R5, 0x8, PT ;  /* 0x000000080500780c */ /* 0x000fe40003f04270 */
[----:B------:R-:W-:Y:S02]  /*17a40*/  FMNMX.FTZ R6, R11, R118, !PT ;  /* 0x000000760b067209 */ /* 0x000fe40007810000 */
[----:B------:R-:W-:Y:S02]  /*17a50*/  ISETP.GT.AND P2, PT, R0, 0x19, PT ;  /* 0x000000190000780c */ /* 0x000fe40003f44270 */
[----:B------:R-:W-:Y:S02]  /*17a60*/  FMNMX.FTZ R4, R30, R4, !PT ;  /* 0x000000041e047209 */ /* 0x000fe40007810000 */
[----:B------:R-:W-:Y:S02]  /*17a70*/  FMNMX.FTZ R2, R92, R2, !PT ;  /* 0x000000025c027209 */ /* 0x000fe40007810000 */
[----:B------:R-:W-:Y:S02]  /*17a80*/  FSEL R20, R9, -INF , P0 ;  /* 0xff80000009147808 */ /* 0x000fe40000000000 */
[----:B------:R-:W-:Y:S01]  /*17a90*/  FMNMX.FTZ R6, R18, R6, !PT ;  /* 0x0000000612067209 */ /* 0x000fe20007810000 */
[----:B------:R-:W-:Y:S01]  /*17aa0*/  SHFL.BFLY PT, R9, R73, 0x1, 0x1f ;  /* 0x0c201f0049097f89 */ /* 0x000fe200000e0000 */
        /* <DEDUP_REMOVED lines=8> */
[----:B------:R-:W-:Y:S02]  /*17b30*/  ISETP.GT.AND P0, PT, R5, 0x10, PT ;  /* 0x000000100500780c */ /* 0x000fe40003f04270 */
[----:B------:R-:W-:Y:S02]  /*17b40*/  FMNMX.FTZ R4, R33, R4, !PT ;  /* 0x0000000421047209 */ /* 0x000fe40007810000 */
[----:B------:R-:W-:Y:S02]  /*17b50*/  FMNMX.FTZ R2, R113, R2, !PT ;  /* 0x0000000271027209 */ /* 0x000fe40007810000 */
[----:B------:R-:W-:Y:S02]  /*17b60*/  FSEL R212, R103, -INF , P1 ;  /* 0xff80000067d47808 */ /* 0x000fe40000800000 */
[----:B------:R-:W-:Y:S02]  /*17b70*/  FSEL R28, R247, -INF , P0 ;  /* 0xff800000f71c7808 */ /* 0x000fe40000000000 */
[----:B------:R-:W-:Y:S02]  /*17b80*/  ISETP.GT.AND P2, PT, R5, 0x11, PT ;  /* 0x000000110500780c */ /* 0x000fe40003f44270 */
[----:B------:R-:W-:Y:S02]  /*17b90*/  FMNMX.FTZ R4, R48, R4, !PT ;  /* 0x0000000430047209 */ /* 0x000fe40007810000 */
[----:B------:R-:W-:Y:S02]  /*17ba0*/  ISETP.GT.AND P1, PT, R0, 0x28, PT ;  /* 0x000000280000780c */ /* 0x000fe40003f24270 */
[----:B------:R-:W-:Y:S02]  /*17bb0*/  FMNMX.FTZ R6, R17, R6, !PT ;  /* 0x0000000611067209 */ /* 0x000fe40007810000 */
[----:B------:R-:W-:Y:S02]  /*17bc0*/  FMNMX.FTZ R2, R184, R2, !PT ;  /* 0x00000002b8027209 */ /* 0x000fe40007810000 */
[----:B------:R-:W-:Y:S02]  /*17bd0*/  FSEL R58, R203, -INF , P1 ;  /* 0xff800000cb3a7808 */ /* 0x000fe40000800000 */
[----:B------:R-:W-:Y:S02]  /*17be0*/  ISETP.GT.AND P1, PT, R5, 0x18, PT ;  /* 0x000000180500780c */ /* 0x000fe40003f24270 */
[----:B------:R-:W-:Y:S02]  /*17bf0*/  FSEL R27, R248, -INF , P2 ;  /* 0xff800000f81b7808 */ /* 0x000fe40001000000 */
[----:B------:R-:W-:Y:S02]  /*17c00*/  ISETP.GT.AND P0, PT, R0, 0x29, PT ;  /* 0x000000290000780c */ /* 0x000fe40003f04270 */
[----:B------:R-:W-:Y:S02]  /*17c10*/  FMNMX.FTZ R4, R56, R4, !PT ;  /* 0x0000000438047209 */ /* 0x000fe40007810000 */
        /* <DEDUP_REMOVED lines=11> */
[----:B------:R-:W-:Y:S02]  /*17cd0*/  ISETP.GT.AND P1, PT, R5, 0x20, PT ;  /* 0x000000200500780c */ /* 0x000fe40003f24270 */
[----:B------:R-:W-:Y:S02]  /*17ce0*/  FSEL R97, R197, -INF , P2 ;  /* 0xff800000c5617808 */ /* 0x000fe40001000000 */
[----:B------:R-:W-:Y:S02]  /*17cf0*/  FSEL R24, R246, -INF , P0 ;  /* 0xff800000f6187808 */ /* 0x000fe40000000000 */
[----:B------:R-:W-:Y:S02]  /*17d00*/  FMNMX.FTZ R4, R60, R4, !PT ;  /* 0x000000043c047209 */ /* 0x000fe40007810000 */
[----:B------:R-:W-:Y:S02]  /*17d10*/  FMNMX.FTZ R6, R25, R6, !PT ;  /* 0x0000000619067209 */ /* 0x000fe40007810000 */
[----:B------:R-:W-:Y:S02]  /*17d20*/  FMNMX.FTZ R2, R217, R2, !PT ;  /* 0x00000002d9027209 */ /* 0x000fe40007810000 */
[----:B------:R-:W-:Y:S02]  /*17d30*/  FSEL R98, R50, -INF , P3 ;  /* 0xff80000032627808 */ /* 0x000fe40001800000 */
[----:B------:R-:W-:Y:S02]  /*17d40*/  FMNMX.FTZ R4, R97, R4, !PT ;  /* 0x0000000461047209 */ /* 0x000fe40007810000 */
[----:B------:R-:W-:Y:S02]  /*17d50*/  ISETP.GT.AND P0, PT, R5, 0x21, PT ;  /* 0x000000210500780c */ /* 0x000fe40003f04270 */
[----:B------:R-:W-:Y:S02]  /*17d60*/  FSEL R50, R213, -INF , P1 ;  /* 0xff800000d5327808 */ /* 0x000fe40000800000 */
[----:B------:R-:W-:Y:S02]  /*17d70*/  ISETP.GT.AND P2, PT, R0, 0x38, PT ;  /* 0x000000380000780c */ /* 0x000fe40003f44270 */
[----:B------:R-:W-:Y:S02]  /*17d80*/  FMNMX.FTZ R6, R24, R6, !PT ;  /* 0x0000000618067209 */ /* 0x000fe40007810000 */
[----:B------:R-:W-:Y:S02]  /*17d90*/  FMNMX.FTZ R2, R243, R2, !PT ;  /* 0x00000002f3027209 */ /* 0x000fe40007810000 */
[----:B------:R-:W-:Y:S02]  /*17da0*/  FMNMX.FTZ R4, R98, R4, !PT ;  /* 0x0000000462047209 */ /* 0x000fe40007810000 */
[----:B------:R-:W-:Y:S02]  /*17db0*/  ISETP.GT.AND P3, PT, R0, 0x39, PT ;  /* 0x000000390000780c */ /* 0x000fe40003f64270 */
[----:B------:R-:W-:Y:S02]  /*17dc0*/  ISETP.GT.AND P1, PT, R5, 0x28, PT ;  /* 0x000000280500780c */ /* 0x000fe40003f24270 */
[----:B------:R-:W-:Y:S02]  /*17dd0*/  FMNMX.FTZ R6, R50, R6, !PT ;  /* 0x0000000632067209 */ /* 0x000fe40007810000 */
[----:B------:R-:W-:Y:S02]  /*17de0*/  FSEL R105, R57, -INF , P2 ;  /* 0xff80000039697808 */ /* 0x000fe40001000000 */
[----:B------:R-:W-:Y:S02]  /*17df0*/  FSEL R57, R215, -INF , P0 ;  /* 0xff800000d7397808 */ /* 0x000fe40000000000 */
[----:B------:R-:W-:Y:S02]  /*17e00*/  FMNMX.FTZ R2, R223, R2, !PT ;  /* 0x00000002df027209 */ /* 0x000fe40007810000 */
[----:B------:R-:W-:Y:S02]  /*17e10*/  FSEL R106, R59, -INF , P3 ;  /* 0xff8000003b6a7808 */ /* 0x000fe40001800000 */
[----:B------:R-:W-:Y:S02]  /*17e20*/  ISETP.GT.AND P2, PT, R0, 0x40, PT ;  /* 0x000000400000780c */ /* 0x000fe40003f44270 */
[----:B------:R-:W-:Y:S02]  /*17e30*/  ISETP.GT.AND P0, PT, R5, 0x29, PT ;  /* 0x000000290500780c */ /* 0x000fe40003f04270 */
[----:B------:R-:W-:Y:S02]  /*17e40*/  FSEL R59, R209, -INF , P1 ;  /* 0xff800000d13b7808 */ /* 0x000fe40000800000 */
[----:B------:R-:W-:Y:S02]  /*17e50*/  FMNMX.FTZ R4, R105, R4, !PT ;  /* 0x0000000469047209 */ /* 0x000fe40007810000 */
[----:B------:R-:W-:Y:S02]  /*17e60*/  FMNMX.FTZ R6, R57, R6, !PT ;  /* 0x0000000639067209 */ /* 0x000fe40007810000 */
[----:B------:R-:W-:Y:S02]  /*17e70*/  FMNMX.FTZ R2, R244, R2, !PT ;  /* 0x00000002f4027209 */ /* 0x000fe40007810000 */
[----:B------:R-:W-:Y:S02]  /*17e80*/  FSEL R211, R115, -INF , P4 ;  /* 0xff80000073d37808 */ /* 0x000fe40002000000 */
[----:B------:R-:W-:Y:S02]  /*17e90*/  ISETP.GT.AND P1, PT, R5, 0x30, PT ;  /* 0x000000300500780c */ /* 0x000fe40003f24270 */
[----:B------:R-:W-:Y:S02]  /*17ea0*/  FSEL R115, R61, -INF , P2 ;  /* 0xff8000003d737808 */ /* 0x000fe40001000000 */
[----:B------:R-:W-:Y:S02]  /*17eb0*/  FMNMX.FTZ R4, R106, R4, !PT ;  /* 0x000000046a047209 */ /* 0x000fe40007810000 */
[----:B------:R-:W-:Y:S02]  /*17ec0*/  FSEL R61, R210, -INF , P0 ;  /* 0xff800000d23d7808 */ /* 0x000fe40000000000 */
[----:B------:R-:W-:Y:S02]  /*17ed0*/  FMNMX.FTZ R6, R59, R6, !PT ;  /* 0x000000063b067209 */ /* 0x000fe40007810000 */
[----:B------:R-:W-:Y:S02]  /*17ee0*/  ISETP.GT.AND P4, PT, R0, 0x41, PT ;  /* 0x000000410000780c */ /* 0x000fe40003f84270 */
[----:B------:R-:W-:Y:S02]  /*17ef0*/  FMNMX.FTZ R2, R222, R2, !PT ;  /* 0x00000002de027209 */ /* 0x000fe40007810000 */
[----:B------:R-:W-:Y:S02]  /*17f00*/  FSEL R99, R200, -INF , P1 ;  /* 0xff800000c8637808 */ /* 0x000fe40000800000 */
[----:B------:R-:W-:Y:S02]  /*17f10*/  FMNMX.FTZ R4, R115, R4, !PT ;  /* 0x0000000473047209 */ /* 0x000fe40007810000 */
[----:B------:R-:W-:Y:S02]  /*17f20*/  FMNMX.FTZ R6, R61, R6, !PT ;  /* 0x000000063d067209 */ /* 0x000fe40007810000 */
[----:B------:R-:W-:Y:S02]  /*17f30*/  ISETP.GT.AND P0, PT, R5, 0x31, PT ;  /* 0x000000310500780c */ /* 0x000fe40003f04270 */
[----:B------:R-:W-:Y:S02]  /*17f40*/  FSEL R186, R186, -INF , P4 ;  /* 0xff800000baba7808 */ /* 0x000fe40002000000 */
[C---:B------:R-:W-:Y:S02]  /*17f50*/  ISETP.GT.AND P3, PT, R0.reuse, 0x48, PT ;  /* 0x000000480000780c */ /* 0x040fe40003f64270 */
[----:B------:R-:W-:Y:S02]  /*17f60*/  ISETP.GT.AND P4, PT, R0, 0x49, PT ;  /* 0x000000490000780c */ /* 0x000fe40003f84270 */
[----:B------:R-:W-:Y:S02]  /*17f70*/  FMNMX.FTZ R2, R212, R2, !PT ;  /* 0x00000002d4027209 */ /* 0x000fe40007810000 */
[----:B------:R-:W-:Y:S02]  /*17f80*/  FMNMX.FTZ R7, R99, R6, !PT ;  /* 0x0000000663077209 */ /* 0x000fe40007810000 */
[----:B------:R-:W-:Y:S02]  /*17f90*/  FSEL R102, R201, -INF , P0 ;  /* 0xff800000c9667808 */ /* 0x000fe40000000000 */
[----:B------:R-:W-:Y:S02]  /*17fa0*/  ISETP.GT.AND P2, PT, R5, 0x38, PT ;  /* 0x000000380500780c */ /* 0x000fe40003f44270 */
[----:B------:R-:W-:Y:S02]  /*17fb0*/  FSEL R191, R185, -INF , P3 ;  /* 0xff800000b9bf7808 */ /* 0x000fe40001800000 */
[----:B------:R-:W-:Y:S02]  /*17fc0*/  FMNMX.FTZ R4, R186, R4, !PT ;  /* 0x00000004ba047209 */ /* 0x000fe40007810000 */
[C---:B------:R-:W-:Y:S02]  /*17fd0*/  ISETP.GT.AND P3, PT, R0.reuse, 0x50, PT ;  /* 0x000000500000780c */ /* 0x040fe40003f64270 */
[----:B------:R-:W-:Y:S02]  /*17fe0*/  FSEL R193, R193, -INF , P4 ;  /* 0xff800000c1c17808 */ /* 0x000fe40002000000 */
[----:B------:R-:W-:Y:S02]  /*17ff0*/  ISETP.GT.AND P4, PT, R0, 0x51, PT ;  /* 0x000000510000780c */ /* 0x000fe40003f84270 */
[----:B------:R-:W-:Y:S02]  /*18000*/  FMNMX.FTZ R2, R216, R2, !PT ;  /* 0x00000002d8027209 */ /* 0x000fe40007810000 */
[----:B------:R-:W-:Y:S02]  /*18010*/  ISETP.GT.AND P1, PT, R5, 0x39, PT ;  /* 0x000000390500780c */ /* 0x000fe40003f24270 */
[----:B------:R-:W-:Y:S02]  /*18020*/  FSEL R252, R72, -INF , P3 ;  /* 0xff80000048fc7808 */ /* 0x000fe40001800000 */
[----:B------:R-:W-:Y:S02]  /*18030*/  FSEL R247, R76, -INF , P4 ;  /* 0xff8000004cf77808 */ /* 0x000fe40002000000 */
[----:B------:R-:W-:Y:S02]  /*18040*/  FMNMX.FTZ R6, R191, R4, !PT ;  /* 0x00000004bf067209 */ /* 0x000fe40007810000 */
[----:B------:R-:W-:Y:S02]  /*18050*/  FMNMX.FTZ R4, R102, R7, !PT ;  /* 0x0000000766047209 */ /* 0x000fe40007810000 */
[----:B------:R-:W-:Y:S02]  /*18060*/  FSEL R103, R199, -INF , P2 ;  /* 0xff800000c7677808 */ /* 0x000fe40001000000 */
[----:B------:R-:W-:Y:S02]  /*18070*/  ISETP.GT.AND P2, PT, R5, 0x41, PT ;  /* 0x000000410500780c */ /* 0x000fe40003f44270 */
[C---:B------:R-:W-:Y:S02]  /*18080*/  ISETP.GT.AND P3, PT, R0.reuse, 0x58, PT ;  /* 0x000000580000780c */ /* 0x040fe40003f64270 */
[----:B------:R-:W-:Y:S02]  /*18090*/  ISETP.GT.AND P4, PT, R0, 0x59, PT ;  /* 0x000000590000780c */ /* 0x000fe40003f84270 */
[----:B------:R-:W-:Y:S02]  /*180a0*/  FMNMX.FTZ R2, R211, R2, !PT ;  /* 0x00000002d3027209 */ /* 0x000fe40007810000 */
[----:B------:R-:W-:Y:S02]  /*180b0*/  ISETP.GT.AND P0, PT, R5, 0x40, PT ;  /* 0x000000400500780c */ /* 0x000fe40003f04270 */
[----:B------:R-:W-:Y:S01]  /*180c0*/  FSEL R104, R202, -INF , P1 ;  /* 0xff800000ca687808 */ /* 0x000fe20000800000 */
[----:B------:R-:W1:Y:S01]  /*180d0*/  SHFL.BFLY PT, R8, R2, 0x2, 0x1f ;  /* 0x0c401f0002087f89 */ /* 0x000e6200000e0000 */
[----:B------:R-:W-:Y:S02]  /*180e0*/  ISETP.GT.AND P1, PT, R0, 0x60, PT ;  /* 0x000000600000780c */ /* 0x000fe40003f24270 */
[----:B------:R-:W-:Y:S02]  /*180f0*/  FSEL R202, R77, -INF , P3 ;  /* 0xff8000004dca7808 */ /* 0x000fe40001800000 */
[----:B------:R-:W-:Y:S02]  /*18100*/  FSEL R112, R198, -INF , P2 ;  /* 0xff800000c6707808 */ /* 0x000fe40001000000 */
[C---:B------:R-:W-:Y:S02]  /*18110*/  ISETP.GT.AND P2, PT, R0.reuse, 0x61, PT ;  /* 0x000000610000780c */ /* 0x040fe40003f44270 */
[----:B------:R-:W-:Y:S02]  /*18120*/  FSEL R199, R75, -INF , P4 ;  /* 0xff8000004bc77808 */ /* 0x000fe40002000000 */
[C---:B------:R-:W-:Y:S02]  /*18130*/  ISETP.GT.AND P3, PT, R0.reuse, 0x68, PT ;  /* 0x000000680000780c */ /* 0x040fe40003f64270 */
[----:B------:R-:W-:Y:S02]  /*18140*/  ISETP.GT.AND P4, PT, R0, 0x69, PT ;  /* 0x000000690000780c */ /* 0x000fe40003f84270 */
[----:B------:R-:W-:Y:S02]  /*18150*/  FMNMX.FTZ R0, R193, R6, !PT ;  /* 0x00000006c1007209 */ /* 0x000fe40007810000 */
[----:B------:R-:W-:Y:S02]  /*18160*/  FMNMX.FTZ R4, R103, R4, !PT ;  /* 0x0000000467047209 */ /* 0x000fe40007810000 */
[----:B------:R-:W-:Y:S02]  /*18170*/  FSEL R111, R196, -INF , P0 ;  /* 0xff800000c46f7808 */ /* 0x000fe40000000000 */
[----:B------:R-:W-:Y:S02]  /*18180*/  FMNMX.FTZ R0, R252, R0, !PT ;  /* 0x00000000fc007209 */ /* 0x000fe40007810000 */
[----:B------:R-:W-:Y:S02]  /*18190*/  FMNMX.FTZ R6, R104, R4, !PT ;  /* 0x0000000468067209 */ /* 0x000fe40007810000 */
[----:B------:R-:W-:Y:S02]  /*181a0*/  FMNMX.FTZ R4, R247, R0, !PT ;  /* 0x00000000f7047209 */ /* 0x000fe40007810000 */
[----:B------:R-:W-:Y:S02]  /*181b0*/  FMNMX.FTZ R0, R111, R6, !PT ;  /* 0x000000066f007209 */ /* 0x000fe40007810000 */
[----:B------:R-:W-:Y:S02]  /*181c0*/  ISETP.GT.AND P0, PT, R5, 0x48, PT ;  /* 0x000000480500780c */ /* 0x000fe40003f04270 */
[----:B------:R-:W-:Y:S02]  /*181d0*/  FMNMX.FTZ R0, R112, R0, !PT ;  /* 0x0000000070007209 */ /* 0x000fe40007810000 */
[----:B------:R-:W-:Y:S02]  /*181e0*/  FSEL R185, R195, -INF , P0 ;  /* 0xff800000c3b97808 */ /* 0x000fe40000000000 */
[----:B------:R-:W-:Y:S02]  /*181f0*/  ISETP.GT.AND P0, PT, R5, 0x49, PT ;  /* 0x000000490500780c */ /* 0x000fe40003f04270 */
[----:B------:R-:W-:Y:S02]  /*18200*/  FMNMX.FTZ R0, R185, R0, !PT ;  /* 0x00000000b9007209 */ /* 0x000fe40007810000 */
[----:B------:R-:W-:Y:S02]  /*18210*/  FSEL R114, R79, -INF , P0 ;  /* 0xff8000004f727808 */ /* 0x000fe40000000000 */
[C---:B------:R-:W-:Y:S02]  /*18220*/  ISETP.GT.AND P0, PT, R5.reuse, 0x50, PT ;  /* 0x000000500500780c */ /* 0x040fe40003f04270 */
[----:B------:R-:W-:Y:S02]  /*18230*/  FSEL R251, R52, -INF , P1 ;  /* 0xff80000034fb7808 */ /* 0x000fe40000800000 */
[----:B------:R-:W-:Y:S02]  /*18240*/  FMNMX.FTZ R0, R114, R0, !PT ;  /* 0x0000000072007209 */ /* 0x000fe40007810000 */
[----:B------:R-:W-:Y:S02]  /*18250*/  FSEL R206, R90, -INF , P0 ;  /* 0xff8000005ace7808 */ /* 0x000fe40000000000 */
[----:B------:R-:W-:Y:S02]  /*18260*/  ISETP.GT.AND P1, PT, R5, 0x51, PT ;  /* 0x000000510500780c */ /* 0x000fe40003f24270 */
[----:B------:R-:W-:Y:S02]  /*18270*/  FSEL R215, R108, -INF , P3 ;  /* 0xff8000006cd77808 */ /* 0x000fe40001800000 */
[----:B------:R-:W-:Y:S02]  /*18280*/  FSEL R108, R91, -INF , P1 ;  /* 0xff8000005b6c7808 */ /* 0x000fe40000800000 */
[C---:B------:R-:W-:Y:S02]  /*18290*/  ISETP.GT.AND P0, PT, R5.reuse, 0x58, PT ;  /* 0x000000580500780c */ /* 0x040fe40003f04270 */
[----:B------:R-:W-:Y:S02]  /*182a0*/  FMNMX.FTZ R0, R206, R0, !PT ;  /* 0x00000000ce007209 */ /* 0x000fe40007810000 */
[----:B-1----:R-:W-:Y:S02]  /*182b0*/  FMNMX.FTZ R2, R2, R8, !PT ;  /* 0x0000000802027209 */ /* 0x002fe40007810000 */
[----:B------:R-:W-:Y:S02]  /*182c0*/  FSEL R246, R78, -INF , P0 ;  /* 0xff8000004ef67808 */ /* 0x000fe40000000000 */
[C---:B------:R-:W-:Y:S01]  /*182d0*/  ISETP.GT.AND P3, PT, R5.reuse, 0x59, PT ;  /* 0x000000590500780c */ /* 0x040fe20003f64270 */
[----:B------:R-:W1:Y:S01]  /*182e0*/  SHFL.BFLY PT, R72, R2, 0x1, 0x1f ;  /* 0x0c201f0002487f89 */ /* 0x000e6200000e0000 */
[----:B------:R-:W-:Y:S02]  /*182f0*/  FMNMX.FTZ R0, R108, R0, !PT ;  /* 0x000000006c007209 */ /* 0x000fe40007810000 */
[----:B------:R-:W-:Y:S02]  /*18300*/  ISETP.GT.AND P0, PT, R5, 0x60, PT ;  /* 0x000000600500780c */ /* 0x000fe40003f04270 */
[----:B------:R-:W-:Y:S02]  /*18310*/  FSEL R221, R95, -INF , P3 ;  /* 0xff8000005fdd7808 */ /* 0x000fe40001800000 */
[----:B------:R-:W-:Y:S02]  /*18320*/  FMNMX.FTZ R0, R246, R0, !PT ;  /* 0x00000000f6007209 */ /* 0x000fe40007810000 */
[----:B------:R-:W-:Y:S02]  /*18330*/  FSEL R219, R55, -INF , P0 ;  /* 0xff80000037db7808 */ /* 0x000fe40000000000 */
[----:B------:R-:W-:Y:S02]  /*18340*/  ISETP.GT.AND P3, PT, R5, 0x61, PT ;  /* 0x000000610500780c */ /* 0x000fe40003f64270 */
[----:B------:R-:W-:Y:S02]  /*18350*/  FMNMX.FTZ R0, R221, R0, !PT ;  /* 0x00000000dd007209 */ /* 0x000fe40007810000 */
[----:B------:R-:W-:Y:S02]  /*18360*/  FSEL R214, R54, -INF , P3 ;  /* 0xff80000036d67808 */ /* 0x000fe40001800000 */
[----:B------:R-:W-:Y:S02]  /*18370*/  ISETP.GT.AND P1, PT, R5, 0x68, PT ;  /* 0x000000680500780c */ /* 0x000fe40003f24270 */
[----:B------:R-:W-:Y:S02]  /*18380*/  FMNMX.FTZ R4, R202, R4, !PT ;  /* 0x00000004ca047209 */ /* 0x000fe40007810000 */
[----:B------:R-:W-:Y:S02]  /*18390*/  FMNMX.FTZ R0, R219, R0, !PT ;  /* 0x00000000db007209 */ /* 0x000fe40007810000 */
[----:B------:R-:W-:Y:S02]  /*183a0*/  FMNMX.FTZ R4, R199, R4, !PT ;  /* 0x00000004c7047209 */ /* 0x000fe40007810000 */
[----:B------:R-:W-:Y:S02]  /*183b0*/  ISETP.GT.AND P0, PT, R5, 0x69, PT ;  /* 0x000000690500780c */ /* 0x000fe40003f04270 */
[----:B------:R-:W-:Y:S02]  /*183c0*/  FSEL R209, R110, -INF , P1 ;  /* 0xff8000006ed17808 */ /* 0x000fe40000800000 */
[----:B------:R-:W-:Y:S02]  /*183d0*/  FMNMX.FTZ R0, R214, R0, !PT ;  /* 0x00000000d6007209 */ /* 0x000fe40007810000 */
[----:B------:R-:W-:Y:S02]  /*183e0*/  FSEL R245, R53, -INF , P2 ;  /* 0xff80000035f57808 */ /* 0x000fe40001000000 */
[----:B------:R-:W-:Y:S01]  /*183f0*/  FSEL R74, R74, -INF , P0 ;  /* 0xff8000004a4a7808 */ /* 0x000fe20000000000 */
[----:B------:R-:W-:Y:S01]  /*18400*/  LDSM.16.MT88.4 R52, [R225+0x100] ;  /* 0x00010000e134783b */ /* 0x000fe20000004200 */
        /* <DEDUP_REMOVED lines=9> */
[----:B------:R-:W-:Y:S02]  /*184a0*/  FSETP.NEU.FTZ.AND P1, PT, R72, -INF , PT ;  /* 0xff8000004800780b */ /* 0x000fe40003f3d000 */
[----:B------:R-:W-:Y:S02]  /*184b0*/  FMNMX.FTZ R4, R208, R4, !PT ;  /* 0x00000004d0047209 */ /* 0x000fe40007810000 */
[----:B------:R-:W-:Y:S02]  /*184c0*/  FSEL R96, R96, RZ, P1 ;  /* 0x000000ff60607208 */ /* 0x000fe40000800000 */
[----:B------:R-:W-:Y:S01]  /*184d0*/  FMNMX.FTZ R73, R73, R9, !PT ;  /* 0x0000000949497209 */ /* 0x000fe20007810000 */
[----:B------:R-:W2:Y:S03]  /*184e0*/  SHFL.BFLY PT, R7, R4, 0x2, 0x1f ;  /* 0x0c401f0004077f89 */ /* 0x000ea600000e0000 */
[C---:B------:R-:W-:Y:S01]  /*184f0*/  FSETP.NEU.FTZ.AND P2, PT, R73.reuse, -INF , PT ;  /* 0xff8000004900780b */ /* 0x040fe20003f5d000 */
[----:B------:R-:W-:Y:S05]  /*18500*/  FMUL.FTZ R75, R73, c[0x0][0x2d0] ;  /* 0x0000b400494b7a20 */ /* 0x000fea0000410000 */
[----:B------:R-:W-:Y:S02]  /*18510*/  FSEL R75, R75, RZ, P2 ;  /* 0x000000ff4b4b7208 */ /* 0x000fe40001000000 */
[----:B-1----:R-:W-:Y:S01]  /*18520*/  FMNMX.FTZ R0, R0, R2, !PT ;  /* 0x0000000200007209 */ /* 0x002fe20007810000 */
[--C-:B------:R-:W-:Y:S02]  /*18530*/  FFMA.FTZ R2, R22, c[0x0][0x2d0], -R96.reuse ;  /* 0x0000b40016027a23 */ /* 0x100fe40000010860 */
[--C-:B------:R-:W-:Y:S02]  /*18540*/  FFMA.FTZ R5, R14, c[0x0][0x2d0], -R75.reuse ;  /* 0x0000b4000e057a23 */ /* 0x100fe4000001084b */
[----:B------:R1:W-:Y:S01]  /*18550*/  MUFU.EX2 R200, R2 ;  /* 0x0000000200c87308 */ /* 0x0003e20000000800 */
[--C-:B------:R-:W-:Y:S01]  /*18560*/  FFMA.FTZ R6, R10, c[0x0][0x2d0], -R75.reuse ;  /* 0x0000b4000a067a23 */ /* 0x100fe2000001084b */
[----:B--2---:R-:W-:Y:S01]  /*18570*/  FMNMX.FTZ R4, R4, R7, !PT ;  /* 0x0000000704047209 */ /* 0x004fe20007810000 */
[--C-:B------:R-:W-:Y:S07]  /*18580*/  FFMA.FTZ R7, R38, c[0x0][0x2d0], -R75.reuse ;  /* 0x0000b40026077a23 */ /* 0x100fee000001084b */
[----:B------:R2:W-:Y:S01]  /*18590*/  MUFU.EX2 R220, R6 ;  /* 0x0000000600dc7308 */ /* 0x0005e20000000800 */
[----:B------:R-:W3:Y:S09]  /*185a0*/  SHFL.BFLY PT, R71, R4, 0x1, 0x1f ;  /* 0x0c201f0004477f89 */ /* 0x000ef200000e0000 */
[----:B------:R4:W4:Y:S01]  /*185b0*/  MUFU.EX2 R250, R5 ;  /* 0x0000000500fa7308 */ /* 0x0009220000000800 */
[----:B-1----:R-:W1:Y:S09]  /*185c0*/  SHFL.BFLY PT, R2, R0, 0x1, 0x1f ;  /* 0x0c201f0000027f89 */ /* 0x002e7200000e0000 */
[----:B------:R-:W-:Y:S01]  /*185d0*/  MUFU.EX2 R232, R7 ;  /* 0x0000000700e87308 */ /* 0x000fe20000000800 */
[--C-:B--2---:R-:W-:Y:S01]  /*185e0*/  FFMA.FTZ R6, R40, c[0x0][0x2d0], -R75.reuse ;  /* 0x0000b40028067a23 */ /* 0x104fe2000001084b */
[----:B---3--:R-:W-:Y:S01]  /*185f0*/  FMNMX.FTZ R71, R4, R71, !PT ;  /* 0x0000004704477209 */ /* 0x008fe20007810000 */
[--C-:B------:R-:W-:Y:S03]  /*18600*/  FFMA.FTZ R4, R26, c[0x0][0x2d0], -R96.reuse ;  /* 0x0000b4001a047a23 */ /* 0x100fe60000010860 */
[C---:B------:R-:W-:Y:S04]  /*18610*/  FSETP.NEU.FTZ.AND P0, PT, R71.reuse, -INF , PT ;  /* 0xff8000004700780b */ /* 0x040fe80003f1d000 */
[----:B------:R-:W2:Y:S01]  /*18620*/  MUFU.EX2 R235, R4 ;  /* 0x0000000400eb7308 */ /* 0x000ea20000000800 */
[----:B------:R-:W-:Y:S02]  /*18630*/  FMUL.FTZ R100, R71, c[0x0][0x2d0] ;  /* 0x0000b40047647a20 */ /* 0x000fe40000410000 */
[--C-:B----4-:R-:W-:Y:S01]  /*18640*/  FFMA.FTZ R5, R23, c[0x0][0x2d0], -R75.reuse ;  /* 0x0000b40017057a23 */ /* 0x110fe2000001084b */
[----:B------:R-:W-:Y:S02]  /*18650*/  F2FP.PACK_AB R76, R250, R220 ;  /* 0x000000dcfa4c723e */ /* 0x000fe400000000ff */
[----:B------:R-:W-:Y:S02]  /*18660*/  FSEL R100, R100, RZ, P0 ;  /* 0x000000ff64647208 */ /* 0x000fe40000000000 */
[----:B-1----:R-:W-:Y:S02]  /*18670*/  FMNMX.FTZ R70, R2, R0, !PT ;  /* 0x0000000002467209 */ /* 0x002fe40007810000 */
[----:B------:R1:W-:Y:S01]  /*18680*/  MUFU.EX2 R228, R6 ;  /* 0x0000000600e47308 */ /* 0x0003e20000000800 */
[----:B------:R-:W-:Y:S02]  /*18690*/  FFMA.FTZ R2, R35, c[0x0][0x2d0], -R96 ;  /* 0x0000b40023027a23 */ /* 0x000fe40000010860 */
[--C-:B------:R-:W-:Y:S01]  /*186a0*/  FFMA.FTZ R0, R15, c[0x0][0x2d0], -R100.reuse ;  /* 0x0000b4000f007a23 */ /* 0x100fe20000010864 */
[C---:B------:R-:W-:Y:S01]  /*186b0*/  FSETP.NEU.FTZ.AND P3, PT, R70.reuse, -INF , PT ;  /* 0xff8000004600780b */ /* 0x040fe20003f7d000 */
[----:B------:R-:W-:Y:S05]  /*186c0*/  FMUL.FTZ R101, R70, c[0x0][0x2d0] ;  /* 0x0000b40046657a20 */ /* 0x000fea0000410000 */
[----:B------:R3:W-:Y:S01]  /*186d0*/  MUFU.EX2 R201, R0 ;  /* 0x0000000000c97308 */ /* 0x0007e20000000800 */
[----:B------:R-:W-:Y:S02]  /*186e0*/  FSEL R101, R101, RZ, P3 ;  /* 0x000000ff65657208 */ /* 0x000fe40001800000 */
[----:B--2---:R-:W-:Y:S01]  /*186f0*/  F2FP.PACK_AB R79, R235, R200 ;  /* 0x000000c8eb4f723e */ /* 0x004fe200000000ff */
[--C-:B------:R-:W-:Y:S06]  /*18700*/  FFMA.FTZ R4, R12, c[0x0][0x2d0], -R100.reuse ;  /* 0x0000b4000c047a23 */ /* 0x100fec0000010864 */
[----:B------:R2:W-:Y:S01]  /*18710*/  MUFU.EX2 R231, R2 ;  /* 0x0000000200e77308 */ /* 0x0005e20000000800 */
[----:B-1----:R-:W-:Y:S09]  /*18720*/  FFMA.FTZ R6, R44, c[0x0][0x2d0], -R75 ;  /* 0x0000b4002c067a23 */ /* 0x002ff2000001084b */
[----:B------:R1:W-:Y:S01]  /*18730*/  MUFU.EX2 R205, R4 ;  /* 0x0000000400cd7308 */ /* 0x0003e20000000800 */
[----:B---3--:R-:W-:Y:S09]  /*18740*/  FFMA.FTZ R0, R19, c[0x0][0x2d0], -R100 ;  /* 0x0000b40013007a23 */ /* 0x008ff20000010864 */
[----:B------:R3:W4:Y:S01]  /*18750*/  MUFU.EX2 R234, R0 ;  /* 0x0000000000ea7308 */ /* 0x0007220000000800 */
[----:B--2---:R-:W-:Y:S09]  /*18760*/  FFMA.FTZ R2, R41, c[0x0][0x2d0], -R96 ;  /* 0x0000b40029027a23 */ /* 0x004ff20000010860 */
[----:B------:R2:W-:Y:S01]  /*18770*/  MUFU.EX2 R35, R2 ;  /* 0x0000000200237308 */ /* 0x0005e20000000800 */
[----:B-1----:R-:W-:Y:S09]  /*18780*/  FFMA.FTZ R4, R16, c[0x0][0x2d0], -R100 ;  /* 0x0000b40010047a23 */ /* 0x002ff20000010864 */
[----:B------:R1:W-:Y:S01]  /*18790*/  MUFU.EX2 R68, R4 ;  /* 0x0000000400447308 */ /* 0x0003e20000000800 */
[----:B---3--:R-:W-:Y:S01]  /*187a0*/  FFMA.FTZ R0, R11, c[0x0][0x2d0], -R101 ;  /* 0x0000b4000b007a23 */ /* 0x008fe20000010865 */
[----:B----4-:R-:W-:Y:S08]  /*187b0*/  F2FP.PACK_AB R66, R234, R201 ;  /* 0x000000c9ea42723e */ /* 0x010ff000000000ff */
[----:B------:R3:W-:Y:S01]  /*187c0*/  MUFU.EX2 R204, R0 ;  /* 0x0000000000cc7308 */ /* 0x0007e20000000800 */
[----:B--2---:R-:W-:Y:S09]  /*187d0*/  FSEL R2, R72, RZ, P1 ;  /* 0x000000ff48027208 */ /* 0x004ff20000800000 */
[----:B------:R-:W-:Y:S01]  /*187e0*/  MUFU.EX2 R40, R6 ;  /* 0x0000000600287308 */ /* 0x000fe20000000800 */
[----:B-1----:R-:W-:Y:S09]  /*187f0*/  FFMA.FTZ R4, R43, c[0x0][0x2d0], -R75 ;  /* 0x0000b4002b047a23 */ /* 0x002ff2000001084b */
[----:B------:R1:W-:Y:S01]  /*18800*/  MUFU.EX2 R213, R5 ;  /* 0x0000000500d57308 */ /* 0x0003e20000000800 */
[----:B---3--:R-:W-:Y:S09]  /*18810*/  FFMA.FTZ R0, R18, c[0x0][0x2d0], -R101 ;  /* 0x0000b40012007a23 */ /* 0x008ff20000010865 */
[----:B------:R2:W3:Y:S10]  /*18820*/  MUFU.EX2 R197, R0 ;  /* 0x0000000000c57308 */ /* 0x0004f40000000800 */
[----:B------:R4:W-:Y:S01]  /*18830*/  MUFU.EX2 R196, R4 ;  /* 0x0000000400c47308 */ /* 0x0009e20000000800 */
[----:B-1----:R-:W-:Y:S09]  /*18840*/  FFMA.FTZ R5, R29, c[0x0][0x2d0], -R75 ;  /* 0x0000b4001d057a23 */ /* 0x002ff2000001084b */
[----:B------:R1:W-:Y:S01]  /*18850*/  MUFU.EX2 R64, R5 ;  /* 0x0000000500407308 */ /* 0x0003e20000000800 */
[--C-:B--2---:R-:W-:Y:S01]  /*18860*/  FFMA.FTZ R0, R20, c[0x0][0x2d0], -R101.reuse ;  /* 0x0000b40014007a23 */ /* 0x104fe20000010865 */
[----:B---3--:R-:W-:Y:S08]  /*18870*/  F2FP.PACK_AB R65, R197, R204 ;  /* 0x000000ccc541723e */ /* 0x008ff000000000ff */
[----:B------:R2:W-:Y:S01]  /*18880*/  MUFU.EX2 R67, R0 ;  /* 0x0000000000437308 */ /* 0x0005e20000000800 */
[--C-:B----4-:R-:W-:Y:S09]  /*18890*/  FFMA.FTZ R4, R39, c[0x0][0x2d0], -R96.reuse ;  /* 0x0000b40027047a23 */ /* 0x110ff20000010860 */
[----:B------:R-:W-:Y:S01]  /*188a0*/  MUFU.EX2 R86, R4 ;  /* 0x0000000400567308 */ /* 0x000fe20000000800 */
[--C-:B-1----:R-:W-:Y:S09]  /*188b0*/  FFMA.FTZ R5, R13, c[0x0][0x2d0], -R96.reuse ;  /* 0x0000b4000d057a23 */ /* 0x102ff20000010860 */
[----:B------:R1:W-:Y:S01]  /*188c0*/  MUFU.EX2 R207, R5 ;  /* 0x0000000500cf7308 */ /* 0x0003e20000000800 */
[----:B--2---:R-:W-:Y:S09]  /*188d0*/  FFMA.FTZ R0, R17, c[0x0][0x2d0], -R101 ;  /* 0x0000b40011007a23 */ /* 0x004ff20000010865 */
[----:B------:R2:W-:Y:S01]  /*188e0*/  MUFU.EX2 R233, R0 ;  /* 0x0000000000e97308 */ /* 0x0005e20000000800 */
[--C-:B-1----:R-:W-:Y:S02]  /*188f0*/  FFMA.FTZ R5, R21, c[0x0][0x2d0], -R96.reuse ;  /* 0x0000b40015057a23 */ /* 0x102fe40000010860 */
[----:B------:R-:W1:Y:S07]  /*18900*/  LDSM.16.MT88.4 R20, [R224+0x100] ;  /* 0x00010000e014783b */ /* 0x000e6e0000004200 */
[----:B------:R3:W4:Y:S01]  /*18910*/  MUFU.EX2 R210, R5 ;  /* 0x0000000500d27308 */ /* 0x0007220000000800 */
[--C-:B--2---:R-:W-:Y:S09]  /*18920*/  FFMA.FTZ R0, R34, c[0x0][0x2d0], -R96.reuse ;  /* 0x0000b40022007a23 */ /* 0x104ff20000010860 */
[----:B------:R2:W-:Y:S01]  /*18930*/  MUFU.EX2 R119, R0 ;  /* 0x0000000000777308 */ /* 0x0005e20000000800 */
[--C-:B---3--:R-:W-:Y:S01]  /*18940*/  FFMA.FTZ R5, R42, c[0x0][0x2d0], -R75.reuse ;  /* 0x0000b4002a057a23 */ /* 0x108fe2000001084b */
[----:B----4-:R-:W-:Y:S08]  /*18950*/  F2FP.PACK_AB R77, R210, R207 ;  /* 0x000000cfd24d723e */ /* 0x010ff000000000ff */
[----:B------:R3:W-:Y:S01]  /*18960*/  MUFU.EX2 R90, R5 ;  /* 0x00000005005a7308 */ /* 0x0007e20000000800 */
[--C-:B--2---:R-:W-:Y:S09]  /*18970*/  FFMA.FTZ R0, R37, c[0x0][0x2d0], -R96.reuse ;  /* 0x0000b40025007a23 */ /* 0x104ff20000010860 */
[----:B------:R2:W-:Y:S01]  /*18980*/  MUFU.EX2 R91, R0 ;  /* 0x00000000005b7308 */ /* 0x0005e20000000800 */
[----:B---3--:R-:W-:Y:S09]  /*18990*/  FFMA.FTZ R5, R45, c[0x0][0x2d0], -R75 ;  /* 0x0000b4002d057a23 */ /* 0x008ff2000001084b */
[----:B------:R-:W-:Y:S01]  /*189a0*/  MUFU.EX2 R87, R5 ;  /* 0x0000000500577308 */ /* 0x000fe20000000800 */
[----:B--2---:R-:W-:Y:S02]  /*189b0*/  FFMA.FTZ R0, R36, c[0x0][0x2d0], -R96 ;  /* 0x0000b40024007a23 */ /* 0x004fe40000010860 */
[----:B------:R-:W2:Y:S07]  /*189c0*/  LDSM.16.MT88.4 R36, [R227+0x100] ;  /* 0x00010000e324783b */ /* 0x000eae0000004200 */
[----:B------:R3:W-:Y:S02]  /*189d0*/  MUFU.EX2 R109, R0 ;  /* 0x00000000006d7308 */ /* 0x0007e40000000800 */
[--C-:B---3--:R-:W-:Y:S08]  /*189e0*/  FFMA.FTZ R0, R32, c[0x0][0x2d0], -R100.reuse ;  /* 0x0000b40020007a23 */ /* 0x108ff00000010864 */
[----:B------:R3:W-:Y:S02]  /*189f0*/  MUFU.EX2 R230, R0 ;  /* 0x0000000000e67308 */ /* 0x0007e40000000800 */
[--C-:B---3--:R-:W-:Y:S08]  /*18a00*/  FFMA.FTZ R0, R30, c[0x0][0x2d0], -R100.reuse ;  /* 0x0000b4001e007a23 */ /* 0x108ff00000010864 */
[----:B------:R3:W-:Y:S02]  /*18a10*/  MUFU.EX2 R203, R0 ;  /* 0x0000000000cb7308 */ /* 0x0007e40000000800 */
[--C-:B---3--:R-:W-:Y:S08]  /*18a20*/  FFMA.FTZ R0, R31, c[0x0][0x2d0], -R100.reuse ;  /* 0x0000b4001f007a23 */ /* 0x108ff00000010864 */
[----:B------:R3:W-:Y:S02]  /*18a30*/  MUFU.EX2 R195, R0 ;  /* 0x0000000000c37308 */ /* 0x0007e40000000800 */
[----:B---3--:R-:W-:Y:S08]  /*18a40*/  FFMA.FTZ R0, R33, c[0x0][0x2d0], -R100 ;  /* 0x0000b40021007a23 */ /* 0x008ff00000010864 */
        /* <DEDUP_REMOVED lines=9> */
[----:B---3--:R-:W-:Y:S05]  /*18ae0*/  FSEL R0, R73, RZ, P2 ;  /* 0x000000ff49007208 */ /* 0x008fea0001000000 */
[----:B------:R-:W-:Y:S04]  /*18af0*/  FADD.FTZ R0, -R0, R3 ;  /* 0x0000000300007221 */ /* 0x000fe80000010100 */
[----:B------:R-:W-:Y:S04]  /*18b00*/  FMUL.FTZ R0, R0, c[0x0][0x2d0] ;  /* 0x0000b40000007a20 */ /* 0x000fe80000410000 */
[----:B------:R3:W4:Y:S02]  /*18b10*/  MUFU.EX2 R69, R0 ;  /* 0x0000000000457308 */ /* 0x0007240000000800 */
[----:B---3--:R-:W-:Y:S01]  /*18b20*/  FADD.FTZ R0, -R2, R116 ;  /* 0x0000007402007221 */ /* 0x008fe20000010100 */
[----:B------:R-:W-:Y:S01]  /*18b30*/  FSEL R2, R71, RZ, P0 ;  /* 0x000000ff47027208 */ /* 0x000fe20000000000 */
[----:B------:R-:W-:Y:S01]  /*18b40*/  IMAD.MOV.U32 R116, RZ, RZ, R68 ;  /* 0x000000ffff747224 */ /* 0x000fe200078e0044 */
[----:B------:R-:W-:Y:S01]  /*18b50*/  PLOP3.LUT P0, PT, PT, PT, UP0, 0x80, 0x0 ;  /* 0x000000000000781c */ /* 0x000fe20003f0f008 */
[----:B------:R-:W-:Y:S02]  /*18b60*/  FMUL.FTZ R0, R0, c[0x0][0x2d0] ;  /* 0x0000b40000007a20 */ /* 0x000fe40000410000 */
[C---:B----4-:R-:W-:Y:S02]  /*18b70*/  FMUL.FTZ R4, R69.reuse, R120 ;  /* 0x0000007845047220 */ /* 0x050fe40000410000 */
[----:B------:R3:W4:Y:S01]  /*18b80*/  MUFU.EX2 R68, R0 ;  /* 0x0000000000447308 */ /* 0x0007220000000800 */
[C---:B------:R-:W-:Y:S02]  /*18b90*/  FMUL.FTZ R5, R69.reuse, R121 ;  /* 0x0000007945057220 */ /* 0x040fe40000410000 */
[----:B------:R-:W-:Y:S02]  /*18ba0*/  IMAD.MOV.U32 R120, RZ, RZ, R67 ;  /* 0x000000ffff787224 */ /* 0x000fe400078e0043 */
[C---:B------:R-:W-:Y:S02]  /*18bb0*/  FMUL.FTZ R16, R69.reuse, R132 ;  /* 0x0000008445107220 */ /* 0x040fe40000410000 */
[----:B------:R-:W-:Y:S01]  /*18bc0*/  FMUL.FTZ R17, R69, R133 ;  /* 0x0000008545117220 */ /* 0x000fe20000410000 */
[----:B------:R-:W-:Y:S01]  /*18bd0*/  F2FP.PACK_AB R67, R233, R120 ;  /* 0x00000078e943723e */ /* 0x000fe200000000ff */
[----:B------:R-:W-:Y:S02]  /*18be0*/  FMUL.FTZ R33, R69, R149 ;  /* 0x0000009545217220 */ /* 0x000fe40000410000 */
[----:B------:R-:W-:Y:S02]  /*18bf0*/  IMAD.MOV.U32 R132, RZ, RZ, R201 ;  /* 0x000000ffff847224 */ /* 0x000fe400078e00c9 */
[----:B------:R-:W-:Y:S02]  /*18c00*/  IMAD.MOV.U32 R133, RZ, RZ, R200 ;  /* 0x000000ffff857224 */ /* 0x000fe400078e00c8 */
[----:B---3--:R-:W-:Y:S01]  /*18c10*/  FADD.FTZ R0, -R2, R117 ;  /* 0x0000007502007221 */ /* 0x008fe20000010100 */
[----:B------:R-:W-:Y:S01]  /*18c20*/  FSEL R2, R70, RZ, P3 ;  /* 0x000000ff46027208 */ /* 0x000fe20001800000 */
[----:B----4-:R-:W-:Y:S02]  /*18c30*/  FMUL.FTZ R6, R68, R122 ;  /* 0x0000007a44067220 */ /* 0x010fe40000410000 */
[----:B------:R-:W-:Y:S02]  /*18c40*/  FMUL.FTZ R0, R0, c[0x0][0x2d0] ;  /* 0x0000b40000007a20 */ /* 0x000fe40000410000 */
[C---:B------:R-:W-:Y:S02]  /*18c50*/  FMUL.FTZ R7, R68.reuse, R123 ;  /* 0x0000007b44077220 */ /* 0x040fe40000410000 */
[----:B------:R3:W4:Y:S01]  /*18c60*/  MUFU.EX2 R3, R0 ;  /* 0x0000000000037308 */ /* 0x0007220000000800 */
[C---:B------:R-:W-:Y:S02]  /*18c70*/  FMUL.FTZ R18, R68.reuse, R134 ;  /* 0x0000008644127220 */ /* 0x040fe40000410000 */
[C---:B------:R-:W-:Y:S02]  /*18c80*/  FMUL.FTZ R19, R68.reuse, R135 ;  /* 0x0000008744137220 */ /* 0x040fe40000410000 */
[----:B------:R-:W-:Y:S02]  /*18c90*/  FMUL.FTZ R34, R68, R150 ;  /* 0x0000009644227220 */ /* 0x000fe40000410000 */
[----:B------:R-:W-:Y:S02]  /*18ca0*/  IMAD.MOV.U32 R134, RZ, RZ, R213 ;  /* 0x000000ffff867224 */ /* 0x000fe400078e00d5 */
[----:B------:R-:W-:Y:S02]  /*18cb0*/  IMAD.MOV.U32 R117, RZ, RZ, R199 ;  /* 0x000000ffff757224 */ /* 0x000fe400078e00c7 */
[----:B------:R-:W-:Y:S02]  /*18cc0*/  IMAD.MOV.U32 R135, RZ, RZ, R197 ;  /* 0x000000ffff877224 */ /* 0x000fe400078e00c5 */
[----:B---3--:R-:W-:Y:S02]  /*18cd0*/  FADD.FTZ R0, -R2, R118 ;  /* 0x0000007602007221 */ /* 0x008fe40000010100 */
[----:B------:R-:W-:Y:S02]  /*18ce0*/  FFMA.FTZ R2, R46, c[0x0][0x2d0], -R75 ;  /* 0x0000b4002e027a23 */ /* 0x000fe4000001084b */
[C---:B----4-:R-:W-:Y:S02]  /*18cf0*/  FMUL.FTZ R9, R3.reuse, R125 ;  /* 0x0000007d03097220 */ /* 0x050fe40000410000 */
[----:B------:R3:W4:Y:S01]  /*18d00*/  MUFU.EX2 R32, R2 ;  /* 0x0000000200207308 */ /* 0x0007220000000800 */
[----:B------:R-:W-:Y:S02]  /*18d10*/  FMUL.FTZ R0, R0, c[0x0][0x2d0] ;  /* 0x0000b40000007a20 */ /* 0x000fe40000410000 */
[C---:B------:R-:W-:Y:S02]  /*18d20*/  FMUL.FTZ R12, R3.reuse, R128 ;  /* 0x00000080030c7220 */ /* 0x040fe40000410000 */
[C---:B------:R-:W-:Y:S02]  /*18d30*/  FMUL.FTZ R29, R3.reuse, R145 ;  /* 0x00000091031d7220 */ /* 0x040fe40000410000 */
[C---:B------:R-:W-:Y:S02]  /*18d40*/  FMUL.FTZ R28, R3.reuse, R144 ;  /* 0x00000090031c7220 */ /* 0x040fe40000410000 */
[C---:B------:R-:W-:Y:S01]  /*18d50*/  FMUL.FTZ R8, R3.reuse, R124 ;  /* 0x0000007c03087220 */ /* 0x040fe20000410000 */
[----:B------:R-:W2:Y:S01]  /*18d60*/  MUFU.EX2 R0, R0 ;  /* 0x0000000000007308 */ /* 0x000ea20000000800 */
[----:B------:R-:W-:Y:S01]  /*18d70*/  IMAD.MOV.U32 R118, RZ, RZ, R64 ;  /* 0x000000ffff767224 */ /* 0x000fe200078e0040 */
[----:B------:R-:W-:Y:S01]  /*18d80*/  F2FP.PACK_AB R64, R116, R205 ;  /* 0x000000cd7440723e */ /* 0x000fe200000000ff */
[C---:B------:R-:W-:Y:S02]  /*18d90*/  FMUL.FTZ R13, R3.reuse, R129 ;  /* 0x00000081030d7220 */ /* 0x040fe40000410000 */
[C---:B------:R-:W-:Y:S01]  /*18da0*/  FMUL.FTZ R24, R3.reuse, R140 ;  /* 0x0000008c03187220 */ /* 0x040fe20000410000 */
[----:B------:R-:W-:Y:S01]  /*18db0*/  F2FP.PACK_AB R78, R118, R213 ;  /* 0x000000d5764e723e */ /* 0x000fe200000000ff */
[----:B------:R-:W-:Y:S02]  /*18dc0*/  IMAD.MOV.U32 R129, RZ, RZ, R86 ;  /* 0x000000ffff817224 */ /* 0x000fe400078e0056 */
[----:B------:R-:W-:Y:S02]  /*18dd0*/  IMAD.MOV.U32 R86, RZ, RZ, R83 ;  /* 0x000000ffff567224 */ /* 0x000fe400078e0053 */
[----:B------:R-:W-:Y:S02]  /*18de0*/  FMUL.FTZ R25, R3, R141 ;  /* 0x0000008d03197220 */ /* 0x000fe40000410000 */
[-C--:B-1----:R-:W-:Y:S01]  /*18df0*/  HMMA.16816.F32 R4, R76, R20.reuse, R4 ;  /* 0x000000144c04723c */ /* 0x082fe20000001804 */
[----:B---3--:R-:W-:Y:S02]  /*18e00*/  FFMA.FTZ R2, R51, c[0x0][0x2d0], -R75 ;  /* 0x0000b40033027a23 */ /* 0x008fe4000001084b */
[----:B----4-:R-:W-:Y:S02]  /*18e10*/  IMAD.MOV.U32 R121, RZ, RZ, R32 ;  /* 0x000000ffff797224 */ /* 0x010fe400078e0020 */
[----:B------:R1:W-:Y:S01]  /*18e20*/  MUFU.EX2 R125, R2 ;  /* 0x00000002007d7308 */ /* 0x0003e20000000800 */
[----:B------:R-:W-:Y:S02]  /*18e30*/  FMUL.FTZ R32, R69, R148 ;  /* 0x0000009445207220 */ /* 0x000fe40000410000 */
[----:B------:R-:W-:Y:S04]  /*18e40*/  IMAD.MOV.U32 R140, RZ, RZ, R40 ;  /* 0x000000ffff8c7224 */ /* 0x000fe800078e0028 */
[C---:B--2---:R-:W-:Y:S02]  /*18e50*/  FMUL.FTZ R11, R0.reuse, R127 ;  /* 0x0000007f000b7220 */ /* 0x044fe40000410000 */
[C---:B------:R-:W-:Y:S02]  /*18e60*/  FMUL.FTZ R14, R0.reuse, R130 ;  /* 0x00000082000e7220 */ /* 0x040fe40000410000 */
[C---:B------:R-:W-:Y:S02]  /*18e70*/  FMUL.FTZ R15, R0.reuse, R131 ;  /* 0x00000083000f7220 */ /* 0x040fe40000410000 */
[C---:B------:R-:W-:Y:S02]  /*18e80*/  FMUL.FTZ R10, R0.reuse, R126 ;  /* 0x0000007e000a7220 */ /* 0x040fe40000410000 */
[C---:B------:R-:W-:Y:S02]  /*18e90*/  FMUL.FTZ R26, R0.reuse, R142 ;  /* 0x0000008e001a7220 */ /* 0x040fe40000410000 */
[----:B------:R-:W-:Y:S02]  /*18ea0*/  IMAD.MOV.U32 R142, RZ, RZ, R95 ;  /* 0x000000ffff8e7224 */ /* 0x000fe400078e005f */
[----:B------:R-:W-:Y:S01]  /*18eb0*/  IMAD.MOV.U32 R141, RZ, RZ, R110 ;  /* 0x000000ffff8d7224 */ /* 0x000fe200078e006e */
[C---:B------:R-:W-:Y:S01]  /*18ec0*/  HMMA.16816.F32 R8, R64.reuse, R20, R8 ;  /* 0x000000144008723c */ /* 0x040fe20000001808 */
[----:B------:R-:W-:Y:S02]  /*18ed0*/  IMAD.MOV.U32 R126, RZ, RZ, R87 ;  /* 0x000000ffff7e7224 */ /* 0x000fe400078e0057 */
[----:B------:R-:W-:Y:S02]  /*18ee0*/  IMAD.MOV.U32 R87, RZ, RZ, R82 ;  /* 0x000000ffff577224 */ /* 0x000fe400078e0052 */
[----:B-1----:R-:W-:Y:S02]  /*18ef0*/  FFMA.FTZ R2, R47, c[0x0][0x2d0], -R96 ;  /* 0x0000b4002f027a23 */ /* 0x002fe40000010860 */
[C---:B------:R-:W-:Y:S01]  /*18f00*/  FMUL.FTZ R20, R69.reuse, R136 ;  /* 0x0000008845147220 */ /* 0x040fe20000410000 */
[-C--:B------:R-:W-:Y:S01]  /*18f10*/  HMMA.16816.F32 R12, R64, R22.reuse, R12 ;  /* 0x00000016400c723c */ /* 0x080fe2000000180c */
[----:B------:R1:W-:Y:S03]  /*18f20*/  MUFU.EX2 R122, R2 ;  /* 0x00000002007a7308 */ /* 0x0003e60000000800 */
[----:B------:R-:W-:Y:S02]  /*18f30*/  IMAD.MOV.U32 R136, RZ, RZ, R91 ;  /* 0x000000ffff887224 */ /* 0x000fe400078e005b */
[----:B------:R-:W-:Y:S02]  /*18f40*/  FMUL.FTZ R21, R69, R137 ;  /* 0x0000008945157220 */ /* 0x000fe40000410000 */
[C---:B------:R-:W-:Y:S01]  /*18f50*/  HMMA.16816.F32 R16, R76.reuse, R22, R16 ;  /* 0x000000164c10723c */ /* 0x040fe20000001810 */
[C---:B------:R-:W-:Y:S03]  /*18f60*/  FMUL.FTZ R27, R0.reuse, R143 ;  /* 0x0000008f001b7220 */ /* 0x040fe60000410000 */
[----:B------:R-:W-:Y:S02]  /*18f70*/  FMUL.FTZ R30, R0, R146 ;  /* 0x00000092001e7220 */ /* 0x000fe40000410000 */
[----:B------:R-:W-:Y:S02]  /*18f80*/  FMUL.FTZ R40, R3, R156 ;  /* 0x0000009c03287220 */ /* 0x000fe40000410000 */
[C---:B------:R-:W-:Y:S04]  /*18f90*/  FMUL.FTZ R22, R68.reuse, R138 ;  /* 0x0000008a44167220 */ /* 0x040fe80000410000 */
[----:B------:R-:W-:Y:S02]  /*18fa0*/  FMUL.FTZ R23, R68, R139 ;  /* 0x0000008b44177220 */ /* 0x000fe40000410000 */
[----:B------:R-:W-:Y:S02]  /*18fb0*/  IMAD.MOV.U32 R137, RZ, RZ, R90 ;  /* 0x000000ffff897224 */ /* 0x000fe400078e005a */
[----:B------:R-:W-:Y:S02]  /*18fc0*/  IMAD.MOV.U32 R138, RZ, RZ, R248 ;  /* 0x000000ffff8a7224 */ /* 0x000fe400078e00f8 */
[----:B-1----:R-:W-:Y:S01]  /*18fd0*/  FFMA.FTZ R2, R49, c[0x0][0x2d0], -R96 ;  /* 0x0000b40031027a23 */ /* 0x002fe20000010860 */
[-C--:B------:R-:W-:Y:S01]  /*18fe0*/  HMMA.16816.F32 R20, R76, R36.reuse, R20 ;  /* 0x000000244c14723c */ /* 0x080fe20000001814 */
[----:B------:R-:W-:Y:S02]  /*18ff0*/  IMAD.MOV.U32 R248, RZ, RZ, R80 ;  /* 0x000000fffff87224 */ /* 0x000fe400078e0050 */
[----:B------:R1:W-:Y:S01]  /*19000*/  MUFU.EX2 R127, R2 ;  /* 0x00000002007f7308 */ /* 0x0003e20000000800 */
[----:B------:R-:W-:Y:S02]  /*19010*/  IMAD.MOV.U32 R139, RZ, RZ, R203 ;  /* 0x000000ffff8b7224 */ /* 0x000fe400078e00cb */
[----:B------:R-:W-:Y:S02]  /*19020*/  IMAD.MOV.U32 R203, RZ, RZ, R81 ;  /* 0x000000ffffcb7224 */ /* 0x000fe400078e0051 */
[C---:B------:R-:W-:Y:S01]  /*19030*/  HMMA.16816.F32 R24, R64.reuse, R36, R24 ;  /* 0x000000244018723c */ /* 0x040fe20000001818 */
[----:B------:R-:W-:Y:S01]  /*19040*/  FMUL.FTZ R41, R3, R157 ;  /* 0x0000009d03297220 */ /* 0x000fe20000410000 */
[----:B------:R-:W2:Y:S02]  /*19050*/  LDSM.16.MT88.4 R80, [R226+0x100] ;  /* 0x00010000e250783b */ /* 0x000ea40000004200 */
[C---:B------:R-:W-:Y:S02]  /*19060*/  FMUL.FTZ R42, R0.reuse, R158 ;  /* 0x0000009e002a7220 */ /* 0x040fe40000410000 */
[----:B------:R-:W-:Y:S02]  /*19070*/  FMUL.FTZ R43, R0, R159 ;  /* 0x0000009f002b7220 */ /* 0x000fe40000410000 */
[C---:B------:R-:W-:Y:S04]  /*19080*/  FMUL.FTZ R36, R69.reuse, R152 ;  /* 0x0000009845247220 */ /* 0x040fe80000410000 */
[----:B------:R-:W-:Y:S02]  /*19090*/  FMUL.FTZ R37, R69, R153 ;  /* 0x0000009945257220 */ /* 0x000fe40000410000 */
[----:B------:R-:W-:Y:S02]  /*190a0*/  IMAD.MOV.U32 R150, RZ, RZ, R248 ;  /* 0x000000ffff967224 */ /* 0x000fe400078e00f8 */
[----:B------:R-:W-:Y:S02]  /*190b0*/  IMAD.MOV.U32 R110, RZ, RZ, R203 ;  /* 0x000000ffff6e7224 */ /* 0x000fe400078e00cb */
[----:B------:R-:W-:Y:S02]  /*190c0*/  IMAD.MOV.U32 R143, RZ, RZ, R109 ;  /* 0x000000ffff8f7224 */ /* 0x000fe400078e006d */
[----:B-1----:R-:W-:Y:S02]  /*190d0*/  FFMA.FTZ R2, R48, c[0x0][0x2d0], -R100 ;  /* 0x0000b40030027a23 */ /* 0x002fe40000010864 */
[----:B------:R-:W-:Y:S02]  /*190e0*/  IMAD.MOV.U32 R109, RZ, RZ, R202 ;  /* 0x000000ffff6d7224 */ /* 0x000fe400078e00ca */
[----:B------:R1:W-:Y:S01]  /*190f0*/  MUFU.EX2 R128, R2 ;  /* 0x0000000200807308 */ /* 0x0003e20000000800 */
[C---:B------:R-:W-:Y:S02]  /*19100*/  FMUL.FTZ R47, R0.reuse, R163 ;  /* 0x000000a3002f7220 */ /* 0x040fe40000410000 */
[----:B------:R-:W-:Y:S02]  /*19110*/  FMUL.FTZ R46, R0, R162 ;  /* 0x000000a2002e7220 */ /* 0x000fe40000410000 */
[C---:B------:R-:W-:Y:S02]  /*19120*/  FMUL.FTZ R44, R3.reuse, R160 ;  /* 0x000000a0032c7220 */ /* 0x040fe40000410000 */
[----:B------:R-:W-:Y:S02]  /*19130*/  FMUL.FTZ R45, R3, R161 ;  /* 0x000000a1032d7220 */ /* 0x000fe40000410000 */
[C---:B------:R-:W-:Y:S02]  /*19140*/  FMUL.FTZ R48, R69.reuse, R164 ;  /* 0x000000a445307220 */ /* 0x040fe40000410000 */
[----:B------:R-:W-:Y:S02]  /*19150*/  FMUL.FTZ R49, R69, R165 ;  /* 0x000000a545317220 */ /* 0x000fe40000410000 */
[----:B------:R-:W-:Y:S02]  /*19160*/  FMUL.FTZ R51, R68, R167 ;  /* 0x000000a744337220 */ /* 0x000fe40000410000 */
[----:B------:R-:W-:Y:S02]  /*19170*/  IMAD.MOV.U32 R165, RZ, RZ, R198 ;  /* 0x000000ffffa57224 */ /* 0x000fe400078e00c6 */
[----:B------:R-:W-:Y:S02]  /*19180*/  IMAD.MOV.U32 R167, RZ, RZ, R86 ;  /* 0x000000ffffa77224 */ /* 0x000fe400078e0056 */
[----:B------:R-:W-:Y:S02]  /*19190*/  IMAD.MOV.U32 R164, RZ, RZ, R195 ;  /* 0x000000ffffa47224 */ /* 0x000fe400078e00c3 */
[----:B------:R-:W-:Y:S02]  /*191a0*/  FFMA.FTZ R110, R110, c[0x0][0x2d0], -R75 ;  /* 0x0000b4006e6e7a23 */ /* 0x000fe4000001084b */
[----:B-1----:R-:W-:Y:S02]  /*191b0*/  FFMA.FTZ R2, R56, c[0x0][0x2d0], -R100 ;  /* 0x0000b40038027a23 */ /* 0x002fe40000010864 */
[----:B------:R-:W-:Y:S02]  /*191c0*/  FMUL.FTZ R56, R3, R172 ;  /* 0x000000ac03387220 */ /* 0x000fe40000410000 */
[----:B------:R-:W-:Y:S01]  /*191d0*/  MUFU.EX2 R110, R110 ;  /* 0x0000006e006e7308 */ /* 0x000fe20000000800 */
[----:B------:R-:W-:Y:S09]  /*191e0*/  IMAD.MOV.U32 R172, RZ, RZ, R218 ;  /* 0x000000ffffac7224 */ /* 0x000ff200078e00da */
[----:B------:R1:W3:Y:S02]  /*191f0*/  MUFU.EX2 R31, R2 ;  /* 0x00000002001f7308 */ /* 0x0002e40000000800 */
[----:B-1----:R-:W-:Y:S02]  /*19200*/  FFMA.FTZ R2, R50, c[0x0][0x2d0], -R101 ;  /* 0x0000b40032027a23 */ /* 0x002fe40000010865 */
[----:B---3--:R-:W-:Y:S06]  /*19210*/  IMAD.MOV.U32 R146, RZ, RZ, R31 ;  /* 0x000000ffff927224 */ /* 0x008fec00078e001f */
[----:B------:R1:W-:Y:S01]  /*19220*/  MUFU.EX2 R145, R2 ;  /* 0x0000000200917308 */ /* 0x0003e20000000800 */
[----:B------:R-:W-:Y:S02]  /*19230*/  FMUL.FTZ R31, R0, R147 ;  /* 0x00000093001f7220 */ /* 0x000fe40000410000 */
[----:B------:R-:W-:Y:S02]  /*19240*/  IMAD.MOV.U32 R147, RZ, RZ, R35 ;  /* 0x000000ffff937224 */ /* 0x000fe400078e0023 */
[C---:B------:R-:W-:Y:S02]  /*19250*/  FMUL.FTZ R35, R68.reuse, R151 ;  /* 0x0000009744237220 */ /* 0x040fe40000410000 */
[----:B------:R-:W-:Y:S01]  /*19260*/  IMAD.MOV.U32 R151, RZ, RZ, R87 ;  /* 0x000000ffff977224 */ /* 0x000fe200078e0057 */
[-C--:B------:R-:W-:Y:S01]  /*19270*/  HMMA.16816.F32 R28, R64, R38.reuse, R28 ;  /* 0x00000026401c723c */ /* 0x080fe2000000181c */
[C---:B------:R-:W-:Y:S02]  /*19280*/  FMUL.FTZ R50, R68.reuse, R166 ;  /* 0x000000a644327220 */ /* 0x040fe40000410000 */
[----:B------:R-:W-:Y:S05]  /*19290*/  IMAD.MOV.U32 R166, RZ, RZ, R196 ;  /* 0x000000ffffa67224 */ /* 0x000fea00078e00c4 */
[C---:B------:R-:W-:Y:S07]  /*192a0*/  HMMA.16816.F32 R32, R76.reuse, R38, R32 ;  /* 0x000000264c20723c */ /* 0x040fee0000001820 */
[C---:B------:R-:W-:Y:S02]  /*192b0*/  FMUL.FTZ R39, R68.reuse, R155 ;  /* 0x0000009b44277220 */ /* 0x040fe40000410000 */
[----:B-1----:R-:W-:Y:S03]  /*192c0*/  FFMA.FTZ R2, R57, c[0x0][0x2d0], -R101 ;  /* 0x0000b40039027a23 */ /* 0x002fe60000010865 */
[----:B------:R-:W-:Y:S01]  /*192d0*/  FMUL.FTZ R38, R68, R154 ;  /* 0x0000009a44267220 */ /* 0x000fe20000410000 */
[----:B------:R1:W-:Y:S01]  /*192e0*/  MUFU.EX2 R144, R2 ;  /* 0x0000000200907308 */ /* 0x0003e20000000800 */
[----:B------:R-:W-:Y:S02]  /*192f0*/  FMUL.FTZ R57, R3, R173 ;  /* 0x000000ad03397220 */ /* 0x000fe40000410000 */
[----:B------:R-:W-:Y:S03]  /*19300*/  IMAD.MOV.U32 R173, RZ, RZ, R85 ;  /* 0x000000ffffad7224 */ /* 0x000fe600078e0055 */
[-C--:B------:R-:W-:Y:S08]  /*19310*/  HMMA.16816.F32 R36, R76, R52.reuse, R36 ;  /* 0x000000344c24723c */ /* 0x080ff00000001824 */
[C---:B------:R-:W-:Y:S07]  /*19320*/  HMMA.16816.F32 R40, R64.reuse, R52, R40 ;  /* 0x000000344028723c */ /* 0x040fee0000001828 */
[C---:B------:R-:W-:Y:S01]  /*19330*/  FMUL.FTZ R52, R69.reuse, R168 ;  /* 0x000000a845347220 */ /* 0x040fe20000410000 */
[-C--:B------:R-:W-:Y:S01]  /*19340*/  HMMA.16816.F32 R44, R64, R54.reuse, R44 ;  /* 0x00000036402c723c */ /* 0x080fe2000000182c */
[----:B------:R-:W-:Y:S03]  /*19350*/  IMAD.MOV.U32 R168, RZ, RZ, R249 ;  /* 0x000000ffffa87224 */ /* 0x000fe600078e00f9 */
[----:B-1----:R-:W-:Y:S02]  /*19360*/  FFMA.FTZ R2, R58, c[0x0][0x2d0], -R100 ;  /* 0x0000b4003a027a23 */ /* 0x002fe40000010864 */
[----:B------:R-:W-:Y:S02]  /*19370*/  FMUL.FTZ R53, R69, R169 ;  /* 0x000000a945357220 */ /* 0x000fe40000410000 */
[C---:B------:R-:W-:Y:S01]  /*19380*/  HMMA.16816.F32 R48, R76.reuse, R54, R48 ;  /* 0x000000364c30723c */ /* 0x040fe20000001830 */
[----:B------:R1:W-:Y:S03]  /*19390*/  MUFU.EX2 R123, R2 ;  /* 0x00000002007b7308 */ /* 0x0003e60000000800 */
[----:B------:R-:W-:Y:S02]  /*193a0*/  FMUL.FTZ R58, R0, R174 ;  /* 0x000000ae003a7220 */ /* 0x000fe40000410000 */
[----:B------:R-:W-:Y:S02]  /*193b0*/  IMAD.MOV.U32 R169, RZ, RZ, R84 ;  /* 0x000000ffffa97224 */ /* 0x000fe400078e0054 */
[C---:B------:R-:W-:Y:S01]  /*193c0*/  FMUL.FTZ R54, R68.reuse, R170 ;  /* 0x000000aa44367220 */ /* 0x040fe20000410000 */
[----:B------:R-:W3:Y:S03]  /*193d0*/  LDSM.16.MT88.4 R84, [R224+0x900] ;  /* 0x00090000e054783b */ /* 0x000ee60000004200 */
[----:B------:R-:W-:Y:S07]  /*193e0*/  FMUL.FTZ R55, R68, R171 ;  /* 0x000000ab44377220 */ /* 0x000fee0000410000 */
[-C--:B--2---:R-:W-:Y:S01]  /*193f0*/  HMMA.16816.F32 R52, R76, R80.reuse, R52 ;  /* 0x000000504c34723c */ /* 0x084fe20000001834 */
[----:B-1----:R-:W-:Y:S02]  /*19400*/  FFMA.FTZ R2, R60, c[0x0][0x2d0], -R100 ;  /* 0x0000b4003c027a23 */ /* 0x002fe40000010864 */
[----:B------:R-:W-:Y:S02]  /*19410*/  FMUL.FTZ R60, R3, R176 ;  /* 0x000000b0033c7220 */ /* 0x000fe40000410000 */
[----:B------:R1:W-:Y:S02]  /*19420*/  MUFU.EX2 R130, R2 ;  /* 0x0000000200827308 */ /* 0x0003e40000000800 */
[--C-:B-1----:R-:W-:Y:S02]  /*19430*/  FFMA.FTZ R2, R59, c[0x0][0x2d0], -R101.reuse ;  /* 0x0000b4003b027a23 */ /* 0x102fe40000010865 */
[----:B------:R-:W-:Y:S06]  /*19440*/  FMUL.FTZ R59, R0, R175 ;  /* 0x000000af003b7220 */ /* 0x000fec0000410000 */
[----:B------:R1:W2:Y:S01]  /*19450*/  MUFU.EX2 R124, R2 ;  /* 0x00000002007c7308 */ /* 0x0002a20000000800 */
[C---:B------:R-:W-:Y:S07]  /*19460*/  HMMA.16816.F32 R56, R64.reuse, R80, R56 ;  /* 0x000000504038723c */ /* 0x040fee0000001838 */
[----:B------:R-:W-:Y:S02]  /*19470*/  F2FP.PACK_AB R80, R139, R230 ;  /* 0x000000e68b50723e */ /* 0x000fe400000000ff */
[----:B------:R-:W-:Y:S03]  /*19480*/  F2FP.PACK_AB R81, R138, R229 ;  /* 0x000000e58a51723e */ /* 0x000fe600000000ff */
[----:B-1----:R-:W-:Y:S02]  /*19490*/  FFMA.FTZ R2, R61, c[0x0][0x2d0], -R101 ;  /* 0x0000b4003d027a23 */ /* 0x002fe40000010865 */
[----:B------:R-:W-:Y:S02]  /*194a0*/  FMUL.FTZ R61, R3, R177 ;  /* 0x000000b1033d7220 */ /* 0x000fe40000410000 */
[----:B------:R1:W4:Y:S02]  /*194b0*/  MUFU.EX2 R131, R2 ;  /* 0x0000000200837308 */ /* 0x0003240000000800 */
[--C-:B-1----:R-:W-:Y:S02]  /*194c0*/  FFMA.FTZ R2, R62, c[0x0][0x2d0], -R75.reuse ;  /* 0x0000b4003e027a23 */ /* 0x102fe4000001084b */
[C---:B------:R-:W-:Y:S06]  /*194d0*/  FMUL.FTZ R62, R0.reuse, R178 ;  /* 0x000000b2003e7220 */ /* 0x040fec0000410000 */
[----:B------:R1:W1:Y:S02]  /*194e0*/  MUFU.EX2 R148, R2 ;  /* 0x0000000200947308 */ /* 0x0002640000000800 */
[--C-:B-1----:R-:W-:Y:S02]  /*194f0*/  FFMA.FTZ R2, R63, c[0x0][0x2d0], -R75.reuse ;  /* 0x0000b4003f027a23 */ /* 0x102fe4000001084b */
[----:B------:R-:W-:Y:S06]  /*19500*/  FMUL.FTZ R63, R0, R179 ;  /* 0x000000b3003f7220 */ /* 0x000fec0000410000 */
[----:B------:R1:W-:Y:S01]  /*19510*/  MUFU.EX2 R149, R2 ;  /* 0x0000000200957308 */ /* 0x0003e20000000800 */
[-C--:B------:R-:W-:Y:S07]  /*19520*/  HMMA.16816.F32 R60, R64, R82.reuse, R60 ;  /* 0x00000052403c723c */ /* 0x080fee000000183c */
[C---:B------:R-:W-:Y:S02]  /*19530*/  FMUL.FTZ R64, R69.reuse, R180 ;  /* 0x000000b445407220 */ /* 0x040fe40000410000 */
[----:B------:R-:W-:Y:S03]  /*19540*/  FMUL.FTZ R65, R69, R181 ;  /* 0x000000b545417220 */ /* 0x000fe60000410000 */
[C---:B------:R-:W-:Y:S02]  /*19550*/  FMUL.FTZ R66, R68.reuse, R182 ;  /* 0x000000b644427220 */ /* 0x040fe40000410000 */
[----:B------:R-:W-:Y:S02]  /*19560*/  FMUL.FTZ R67, R68, R183 ;  /* 0x000000b744437220 */ /* 0x000fe40000410000 */
[--C-:B-1----:R-:W-:Y:S05]  /*19570*/  FFMA.FTZ R2, R88, c[0x0][0x2d0], -R96.reuse ;  /* 0x0000b40058027a23 */ /* 0x102fea0000010860 */
        /* <DEDUP_REMOVED lines=8> */
[-C--:B---3--:R-:W-:Y:S01]  /*19600*/  HMMA.16816.F32 R4, R76, R84.reuse, R4 ;  /* 0x000000544c04723c */ /* 0x088fe20000001804 */
[--C-:B-1----:R-:W-:Y:S02]  /*19610*/  FFMA.FTZ R2, R89, c[0x0][0x2d0], -R96.reuse ;  /* 0x0000b40059027a23 */ /* 0x102fe40000010860 */
[----:B------:R-:W1:Y:S05]  /*19620*/  LDSM.16.MT88.4 R88, [R227+0x900] ;  /* 0x00090000e358783b */ /* 0x000e6a0000004200 */
[C---:B------:R-:W-:Y:S01]  /*19630*/  HMMA.16816.F32 R8, R80.reuse, R84, R8 ;  /* 0x000000545008723c */ /* 0x040fe20000001808 */
[----:B------:R3:W-:Y:S07]  /*19640*/  MUFU.EX2 R154, R2 ;  /* 0x00000002009a7308 */ /* 0x0007ee0000000800 */
[-C--:B------:R-:W-:Y:S08]  /*19650*/  HMMA.16816.F32 R12, R80, R86.reuse, R12 ;  /* 0x00000056500c723c */ /* 0x080ff0000000180c */
[C---:B------:R-:W-:Y:S01]  /*19660*/  HMMA.16816.F32 R16, R76.reuse, R86, R16 ;  /* 0x000000564c10723c */ /* 0x040fe20000001810 */
[----:B------:R-:W-:Y:S03]  /*19670*/  LDSM.16.MT88.4 R84, [R226+0x900] ;  /* 0x00090000e254783b */ /* 0x000fe60000004200 */
[--C-:B---3--:R-:W-:Y:S04]  /*19680*/  FFMA.FTZ R2, R93, c[0x0][0x2d0], -R75.reuse ;  /* 0x0000b4005d027a23 */ /* 0x108fe8000001084b */
[----:B------:R3:W-:Y:S01]  /*19690*/  MUFU.EX2 R249, R2 ;  /* 0x0000000200f97308 */ /* 0x0007e20000000800 */
[-C--:B-1----:R-:W-:Y:S08]  /*196a0*/  HMMA.16816.F32 R20, R76, R88.reuse, R20 ;  /* 0x000000584c14723c */ /* 0x082ff00000001814 */
[C---:B------:R-:W-:Y:S01]  /*196b0*/  HMMA.16816.F32 R24, R80.reuse, R88, R24 ;  /* 0x000000585018723c */ /* 0x040fe20000001818 */
[----:B---3--:R-:W-:Y:S07]  /*196c0*/  FFMA.FTZ R2, R94, c[0x0][0x2d0], -R75 ;  /* 0x0000b4005e027a23 */ /* 0x008fee000001084b */
[-C--:B------:R-:W-:Y:S01]  /*196d0*/  HMMA.16816.F32 R28, R80, R90.reuse, R28 ;  /* 0x0000005a501c723c */ /* 0x080fe2000000181c */
[----:B------:R-:W-:Y:S01]  /*196e0*/  FFMA.FTZ R88, R99, c[0x0][0x2d0], -R101 ;  /* 0x0000b40063587a23 */ /* 0x000fe20000010865 */
[----:B------:R1:W-:Y:S06]  /*196f0*/  MUFU.EX2 R248, R2 ;  /* 0x0000000200f87308 */ /* 0x0003ec0000000800 */
[C---:B------:R-:W-:Y:S04]  /*19700*/  HMMA.16816.F32 R32, R76.reuse, R90, R32 ;  /* 0x0000005a4c20723c */ /* 0x040fe80000001820 */
[----:B------:R3:W-:Y:S01]  /*19710*/  MUFU.EX2 R152, R88 ;  /* 0x0000005800987308 */ /* 0x0007e20000000800 */
[--C-:B-1----:R-:W-:Y:S02]  /*19720*/  FFMA.FTZ R2, R92, c[0x0][0x2d0], -R96.reuse ;  /* 0x0000b4005c027a23 */ /* 0x102fe40000010860 */
[----:B------:R-:W1:Y:S07]  /*19730*/  LDSM.16.MT88.4 R92, [R225+0x900] ;  /* 0x00090000e15c783b */ /* 0x000e6e0000004200 */
[----:B------:R2:W-:Y:S01]  /*19740*/  MUFU.EX2 R213, R2 ;  /* 0x0000000200d57308 */ /* 0x0005e20000000800 */
[----:B---3--:R-:W3:Y:S01]  /*19750*/  LDSM.16.MT88.4 R88, [R224+0x1100] ;  /* 0x00110000e058783b */ /* 0x008ee20000004200 */
[----:B--2---:R-:W-:Y:S02]  /*19760*/  FFMA.FTZ R2, R107, c[0x0][0x2d0], -R96 ;  /* 0x0000b4006b027a23 */ /* 0x004fe40000010860 */
[--C-:B------:R-:W-:Y:S06]  /*19770*/  FFMA.FTZ R107, R151, c[0x0][0x2d0], -R75.reuse ;  /* 0x0000b400976b7a23 */ /* 0x100fec000001084b */
[----:B------:R2:W-:Y:S01]  /*19780*/  MUFU.EX2 R218, R2 ;  /* 0x0000000200da7308 */ /* 0x0005e20000000800 */
[-C--:B-1----:R-:W-:Y:S08]  /*19790*/  HMMA.16816.F32 R36, R76, R92.reuse, R36 ;  /* 0x0000005c4c24723c */ /* 0x082ff00000001824 */
[C---:B------:R-:W-:Y:S01]  /*197a0*/  HMMA.16816.F32 R40, R80.reuse, R92, R40 ;  /* 0x0000005c5028723c */ /* 0x040fe20000001828 */
[--C-:B--2---:R-:W-:Y:S07]  /*197b0*/  FFMA.FTZ R2, R97, c[0x0][0x2d0], -R100.reuse ;  /* 0x0000b40061027a23 */ /* 0x104fee0000010864 */
[-C--:B------:R-:W-:Y:S01]  /*197c0*/  HMMA.16816.F32 R44, R80, R94.reuse, R44 ;  /* 0x0000005e502c723c */ /* 0x080fe2000000182c */
[----:B------:R-:W-:Y:S01]  /*197d0*/  FFMA.FTZ R97, R115, c[0x0][0x2d0], -R100 ;  /* 0x0000b40073617a23 */ /* 0x000fe20000010864 */
[----:B------:R1:W-:Y:S02]  /*197e0*/  MUFU.EX2 R153, R2 ;  /* 0x0000000200997308 */ /* 0x0003e40000000800 */
[----:B------:R-:W-:Y:S02]  /*197f0*/  FFMA.FTZ R115, R216, c[0x0][0x2d0], -R96 ;  /* 0x0000b400d8737a23 */ /* 0x000fe40000010860 */
[----:B------:R-:W-:Y:S02]  /*19800*/  IMAD.MOV.U32 R216, RZ, RZ, R124 ;  /* 0x000000ffffd87224 */ /* 0x000fe400078e007c */
[C---:B------:R-:W-:Y:S01]  /*19810*/  HMMA.16816.F32 R48, R76.reuse, R94, R48 ;  /* 0x0000005e4c30723c */ /* 0x040fe20000001830 */
[----:B------:R-:W2:Y:S03]  /*19820*/  LDSM.16.MT88.4 R92, [R227+0x1100] ;  /* 0x00110000e35c783b */ /* 0x000ea60000004200 */
[----:B------:R3:W-:Y:S04]  /*19830*/  MUFU.EX2 R161, R97 ;  /* 0x0000006100a17308 */ /* 0x0007e80000000800 */
[-C--:B------:R-:W-:Y:S08]  /*19840*/  HMMA.16816.F32 R52, R76, R84.reuse, R52 ;  /* 0x000000544c34723c */ /* 0x080ff00000001834 */
[C---:B------:R-:W-:Y:S01]  /*19850*/  HMMA.16816.F32 R56, R80.reuse, R84, R56 ;  /* 0x000000545038723c */ /* 0x040fe20000001838 */
[----:B-1----:R-:W-:Y:S07]  /*19860*/  FFMA.FTZ R2, R98, c[0x0][0x2d0], -R100 ;  /* 0x0000b40062027a23 */ /* 0x002fee0000010864 */
[-C--:B------:R-:W-:Y:S01]  /*19870*/  HMMA.16816.F32 R60, R80, R86.reuse, R60 ;  /* 0x00000056503c723c */ /* 0x080fe2000000183c */
[----:B------:R1:W-:Y:S03]  /*19880*/  MUFU.EX2 R159, R2 ;  /* 0x00000002009f7308 */ /* 0x0003e60000000800 */
[----:B---3--:R-:W-:Y:S03]  /*19890*/  FFMA.FTZ R97, R172, c[0x0][0x2d0], -R75 ;  /* 0x0000b400ac617a23 */ /* 0x008fe6000001084b */
[----:B------:R-:W-:Y:S01]  /*198a0*/  F2FP.PACK_AB R80, R146, R128 ;  /* 0x000000809250723e */ /* 0x000fe200000000ff */
[----:B------:R-:W-:Y:S01]  /*198b0*/  HMMA.16816.F32 R64, R76, R86, R64 ;  /* 0x000000564c40723c */ /* 0x000fe20000001840 */
[----:B------:R-:W-:Y:S01]  /*198c0*/  F2FP.PACK_AB R81, R144, R145 ;  /* 0x000000919051723e */ /* 0x000fe200000000ff */
[----:B------:R-:W3:Y:S02]  /*198d0*/  LDSM.16.MT88.4 R84, [R225+0x1100] ;  /* 0x00110000e154783b */ /* 0x000ee40000004200 */
[----:B------:R-:W-:Y:S02]  /*198e0*/  F2FP.PACK_AB R82, R130, R123 ;  /* 0x0000007b8252723e */ /* 0x000fe400000000ff */
[----:B----4-:R-:W-:Y:S02]  /*198f0*/  F2FP.PACK_AB R83, R131, R124 ;  /* 0x0000007c8353723e */ /* 0x010fe400000000ff */
[----:B------:R-:W-:Y:S04]  /*19900*/  F2FP.PACK_AB R76, R126, R140 ;  /* 0x0000008c7e4c723e */ /* 0x000fe800000000ff */
[----:B------:R-:W-:Y:S02]  /*19910*/  F2FP.PACK_AB R77, R147, R129 ;  /* 0x00000081934d723e */ /* 0x000fe400000000ff */
[----:B------:R-:W-:Y:S02]  /*19920*/  F2FP.PACK_AB R78, R125, R121 ;  /* 0x000000797d4e723e */ /* 0x000fe400000000ff */
[----:B------:R-:W-:Y:S01]  /*19930*/  F2FP.PACK_AB R79, R127, R122 ;  /* 0x0000007a7f4f723e */ /* 0x000fe200000000ff */
[----:B-1----:R-:W-:Y:S02]  /*19940*/  FFMA.FTZ R2, R102, c[0x0][0x2d0], -R101 ;  /* 0x0000b40066027a23 */ /* 0x002fe40000010865 */
[----:B------:R-:W-:Y:S02]  /*19950*/  FFMA.FTZ R102, R223, c[0x0][0x2d0], -R96 ;  /* 0x0000b400df667a23 */ /* 0x000fe40000010860 */
[----:B------:R1:W4:Y:S01]  /*19960*/  MUFU.EX2 R158, R2 ;  /* 0x00000002009e7308 */ /* 0x0003220000000800 */
[----:B------:R-:W-:Y:S01]  /*19970*/  IMAD.MOV.U32 R223, RZ, RZ, R131 ;  /* 0x000000ffffdf7224 */ /* 0x000fe200078e0083 */
[-C--:B------:R-:W-:Y:S08]  /*19980*/  HMMA.16816.F32 R4, R76, R88.reuse, R4 ;  /* 0x000000584c04723c */ /* 0x080ff00000001804 */
[C---:B------:R-:W-:Y:S08]  /*19990*/  HMMA.16816.F32 R8, R80.reuse, R88, R8 ;  /* 0x000000585008723c */ /* 0x040ff00000001808 */
[-C--:B------:R-:W-:Y:S01]  /*199a0*/  HMMA.16816.F32 R12, R80, R90.reuse, R12 ;  /* 0x0000005a500c723c */ /* 0x080fe2000000180c */
[--C-:B-1----:R-:W-:Y:S07]  /*199b0*/  FFMA.FTZ R2, R105, c[0x0][0x2d0], -R100.reuse ;  /* 0x0000b40069027a23 */ /* 0x102fee0000010864 */
[C---:B------:R-:W-:Y:S01]  /*199c0*/  HMMA.16816.F32 R16, R76.reuse, R90, R16 ;  /* 0x0000005a4c10723c */ /* 0x040fe20000001810 */
[----:B------:R-:W1:Y:S01]  /*199d0*/  LDSM.16.MT88.4 R88, [R226+0x1100] ;  /* 0x00110000e258783b */ /* 0x000e620000004200 */
[----:B------:R3:W-:Y:S02]  /*199e0*/  MUFU.EX2 R157, R2 ;  /* 0x00000002009d7308 */ /* 0x0007e40000000800 */
[----:B------:R-:W-:Y:S04]  /*199f0*/  FFMA.FTZ R105, R219, c[0x0][0x2d0], -R101 ;  /* 0x0000b400db697a23 */ /* 0x000fe80000010865 */
[-C--:B--2---:R-:W-:Y:S08]  /*19a00*/  HMMA.16816.F32 R20, R76, R92.reuse, R20 ;  /* 0x0000005c4c14723c */ /* 0x084ff00000001814 */
[C---:B------:R-:W-:Y:S08]  /*19a10*/  HMMA.16816.F32 R24, R80.reuse, R92, R24 ;  /* 0x0000005c5018723c */ /* 0x040ff00000001818 */
[-C--:B------:R-:W-:Y:S01]  /*19a20*/  HMMA.16816.F32 R28, R80, R94.reuse, R28 ;  /* 0x0000005e501c723c */ /* 0x080fe2000000181c */
[----:B---3--:R-:W-:Y:S03]  /*19a30*/  FFMA.FTZ R2, R106, c[0x0][0x2d0], -R100 ;  /* 0x0000b4006a027a23 */ /* 0x008fe60000010864 */
[--C-:B------:R-:W-:Y:S04]  /*19a40*/  FFMA.FTZ R106, R222, c[0x0][0x2d0], -R96.reuse ;  /* 0x0000b400de6a7a23 */ /* 0x100fe80000010860 */
[C---:B------:R-:W-:Y:S01]  /*19a50*/  HMMA.16816.F32 R32, R76.reuse, R94, R32 ;  /* 0x0000005e4c20723c */ /* 0x040fe20000001820 */
[----:B------:R2:W3:Y:S01]  /*19a60*/  MUFU.EX2 R203, R2 ;  /* 0x0000000200cb7308 */ /* 0x0004e20000000800 */
[----:B------:R-:W-:Y:S02]  /*19a70*/  LDSM.16.MT88.4 R92, [R227+0x1900] ;  /* 0x00190000e35c783b */ /* 0x000fe40000004200 */
[----:B------:R-:W-:Y:S04]  /*19a80*/  IMAD.MOV.U32 R222, RZ, RZ, R127 ;  /* 0x000000ffffde7224 */ /* 0x000fe800078e007f */
[-C--:B------:R-:W-:Y:S08]  /*19a90*/  HMMA.16816.F32 R36, R76, R84.reuse, R36 ;  /* 0x000000544c24723c */ /* 0x080ff00000001824 */
[C---:B------:R-:W-:Y:S08]  /*19aa0*/  HMMA.16816.F32 R40, R80.reuse, R84, R40 ;  /* 0x000000545028723c */ /* 0x040ff00000001828 */
[-C--:B------:R-:W-:Y:S01]  /*19ab0*/  HMMA.16816.F32 R44, R80, R86.reuse, R44 ;  /* 0x00000056502c723c */ /* 0x080fe2000000182c */
[----:B--2---:R-:W-:Y:S03]  /*19ac0*/  FFMA.FTZ R2, R103, c[0x0][0x2d0], -R101 ;  /* 0x0000b40067027a23 */ /* 0x004fe60000010865 */
[----:B------:R-:W-:Y:S01]  /*19ad0*/  FFMA.FTZ R103, R168, c[0x0][0x2d0], -R75 ;  /* 0x0000b400a8677a23 */ /* 0x000fe2000001084b */
[----:B------:R2:W-:Y:S03]  /*19ae0*/  MUFU.EX2 R156, R2 ;  /* 0x00000002009c7308 */ /* 0x0005e60000000800 */
[C---:B------:R-:W-:Y:S01]  /*19af0*/  HMMA.16816.F32 R48, R76.reuse, R86, R48 ;  /* 0x000000564c30723c */ /* 0x040fe20000001830 */
[----:B------:R-:W3:Y:S07]  /*19b00*/  LDSM.16.MT88.4 R84, [R224+0x1900] ;  /* 0x00190000e054783b */ /* 0x000eee0000004200 */
[-C--:B-1----:R-:W-:Y:S08]  /*19b10*/  HMMA.16816.F32 R52, R76, R88.reuse, R52 ;  /* 0x000000584c34723c */ /* 0x082ff00000001834 */
[C---:B------:R-:W-:Y:S01]  /*19b20*/  HMMA.16816.F32 R56, R80.reuse, R88, R56 ;  /* 0x000000585038723c */ /* 0x040fe20000001838 */
[----:B--2---:R-:W-:Y:S03]  /*19b30*/  FFMA.FTZ R2, R104, c[0x0][0x2d0], -R101 ;  /* 0x0000b40068027a23 */ /* 0x004fe60000010865 */
[--C-:B------:R-:W-:Y:S04]  /*19b40*/  FFMA.FTZ R104, R167, c[0x0][0x2d0], -R75.reuse ;  /* 0x0000b400a7687a23 */ /* 0x100fe8000001084b */
[-C--:B------:R-:W-:Y:S01]  /*19b50*/  HMMA.16816.F32 R60, R80, R90.reuse, R60 ;  /* 0x0000005a503c723c */ /* 0x080fe2000000183c */
[----:B------:R1:W2:Y:S06]  /*19b60*/  MUFU.EX2 R202, R2 ;  /* 0x0000000200ca7308 */ /* 0x0002ac0000000800 */
[----:B------:R-:W-:Y:S01]  /*19b70*/  FFMA.FTZ R80, R243, c[0x0][0x2d0], -R96 ;  /* 0x0000b400f3507a23 */ /* 0x000fe20000010860 */
[----:B------:R-:W-:Y:S01]  /*19b80*/  HMMA.16816.F32 R64, R76, R90, R64 ;  /* 0x0000005a4c40723c */ /* 0x000fe20000001840 */
[----:B------:R-:W-:Y:S01]  /*19b90*/  IMAD.MOV.U32 R243, RZ, RZ, R148 ;  /* 0x000000fffff37224 */ /* 0x000fe200078e0094 */
[----:B------:R-:W2:Y:S02]  /*19ba0*/  LDSM.16.MT88.4 R88, [R225+0x1900] ;  /* 0x00190000e158783b */ /* 0x000ea40000004200 */
[----:B------:R-:W-:Y:S01]  /*19bb0*/  IMAD.MOV.U32 R148, RZ, RZ, R134 ;  /* 0x000000ffff947224 */ /* 0x000fe200078e0086 */
[----:B----4-:R-:W-:Y:S01]  /*19bc0*/  F2FP.PACK_AB R81, R158, R152 ;  /* 0x000000989e51723e */ /* 0x010fe200000000ff */
[----:B------:R-:W-:Y:S01]  /*19bd0*/  IMAD.MOV.U32 R134, RZ, RZ, R132 ;  /* 0x000000ffff867224 */ /* 0x000fe200078e0084 */
[----:B------:R-:W-:Y:S01]  /*19be0*/  F2FP.PACK_AB R77, R154, R155 ;  /* 0x0000009b9a4d723e */ /* 0x000fe200000000ff */
[----:B------:R-:W-:Y:S01]  /*19bf0*/  IMAD.MOV.U32 R132, RZ, RZ, R118 ;  /* 0x000000ffff847224 */ /* 0x000fe200078e0076 */
[----:B------:R-:W-:Y:S01]  /*19c00*/  F2FP.PACK_AB R78, R248, R249 ;  /* 0x000000f9f84e723e */ /* 0x000fe200000000ff */
[----:B------:R-:W4:Y:S02]  /*19c10*/  LDL.LU R118, [R1+0x2c] ;  /* 0x00002c0001767983 */ /* 0x000f240000300800 */
[----:B------:R-:W-:Y:S02]  /*19c20*/  F2FP.PACK_AB R79, R218, R213 ;  /* 0x000000d5da4f723e */ /* 0x000fe400000000ff */
[----:B---3--:R-:W-:Y:S01]  /*19c30*/  F2FP.PACK_AB R82, R203, R157 ;  /* 0x0000009dcb52723e */ /* 0x008fe200000000ff */
[----:B-1----:R-:W-:Y:S01]  /*19c40*/  FFMA.FTZ R2, R187, c[0x0][0x2d0], -R75 ;  /* 0x0000b400bb027a23 */ /* 0x002fe2000001084b */
[----:B--2---:R-:W-:Y:S01]  /*19c50*/  F2FP.PACK_AB R83, R202, R156 ;  /* 0x0000009cca53723e */ /* 0x004fe200000000ff */
[----:B------:R1:W-:Y:S10]  /*19c60*/  MUFU.EX2 R187, R102 ;  /* 0x0000006600bb7308 */ /* 0x0003f40000000800 */
[----:B------:R2:W-:Y:S01]  /*19c70*/  MUFU.EX2 R163, R2 ;  /* 0x0000000200a37308 */ /* 0x0005e20000000800 */
[----:B-1----:R-:W-:Y:S02]  /*19c80*/  FFMA.FTZ R102, R245, c[0x0][0x2d0], -R100 ;  /* 0x0000b400f5667a23 */ /* 0x002fe40000010864 */
[----:B------:R-:W-:Y:S07]  /*19c90*/  IMAD.MOV.U32 R245, RZ, RZ, R129 ;  /* 0x000000fffff57224 */ /* 0x000fee00078e0081 */
[----:B------:R-:W-:Y:S01]  /*19ca0*/  MUFU.EX2 R102, R102 ;  /* 0x0000006600667308 */ /* 0x000fe20000000800 */
[--C-:B--2---:R-:W-:Y:S09]  /*19cb0*/  FFMA.FTZ R2, R188, c[0x0][0x2d0], -R75.reuse ;  /* 0x0000b400bc027a23 */ /* 0x104ff2000001084b */
[----:B------:R1:W-:Y:S10]  /*19cc0*/  MUFU.EX2 R201, R2 ;  /* 0x0000000200c97308 */ /* 0x0003f40000000800 */
[----:B------:R2:W-:Y:S01]  /*19cd0*/  MUFU.EX2 R188, R103 ;  /* 0x0000006700bc7308 */ /* 0x0005e20000000800 */
[----:B-1----:R-:W-:Y:S09]  /*19ce0*/  FFMA.FTZ R2, R113, c[0x0][0x2d0], -R96 ;  /* 0x0000b40071027a23 */ /* 0x002ff20000010860 */
[----:B------:R1:W-:Y:S01]  /*19cf0*/  MUFU.EX2 R162, R2 ;  /* 0x0000000200a27308 */ /* 0x0003e20000000800 */
[----:B--2---:R-:W-:Y:S02]  /*19d00*/  FFMA.FTZ R103, R251, c[0x0][0x2d0], -R100 ;  /* 0x0000b400fb677a23 */ /* 0x004fe40000010864 */
[----:B------:R-:W-:Y:S07]  /*19d10*/  IMAD.MOV.U32 R251, RZ, RZ, R128 ;  /* 0x000000fffffb7224 */ /* 0x000fee00078e0080 */
[----:B------:R-:W2:Y:S01]  /*19d20*/  MUFU.EX2 R103, R103 ;  /* 0x0000006700677308 */ /* 0x000ea20000000800 */
[--C-:B-1----:R-:W-:Y:S09]  /*19d30*/  FFMA.FTZ R2, R184, c[0x0][0x2d0], -R96.reuse ;  /* 0x0000b400b8027a23 */ /* 0x102ff20000010860 */
[----:B------:R1:W-:Y:S01]  /*19d40*/  MUFU.EX2 R200, R2 ;  /* 0x0000000200c87308 */ /* 0x0003e20000000800 */
[----:B--2---:R-:W-:Y:S01]  /*19d50*/  F2FP.PACK_AB R176, R102, R103 ;  /* 0x0000006766b0723e */ /* 0x004fe200000000ff */
[--C-:B-1----:R-:W-:Y:S08]  /*19d60*/  FFMA.FTZ R2, R192, c[0x0][0x2d0], -R75.reuse ;  /* 0x0000b400c0027a23 */ /* 0x102ff0000001084b */
[----:B------:R1:W-:Y:S02]  /*19d70*/  MUFU.EX2 R198, R2 ;  /* 0x0000000200c67308 */ /* 0x0003e40000000800 */
[----:B-1----:R-:W-:Y:S08]  /*19d80*/  FFMA.FTZ R2, R194, c[0x0][0x2d0], -R75 ;  /* 0x0000b400c2027a23 */ /* 0x002ff0000001084b */
[----:B------:R1:W-:Y:S02]  /*19d90*/  MUFU.EX2 R199, R2 ;  /* 0x0000000200c77308 */ /* 0x0003e40000000800 */
[--C-:B-1----:R-:W-:Y:S08]  /*19da0*/  FFMA.FTZ R2, R189, c[0x0][0x2d0], -R96.reuse ;  /* 0x0000b400bd027a23 */ /* 0x102ff00000010860 */
[----:B------:R-:W-:Y:S10]  /*19db0*/  MUFU.EX2 R189, R97 ;  /* 0x0000006100bd7308 */ /* 0x000ff40000000800 */
[----:B------:R1:W-:Y:S02]  /*19dc0*/  MUFU.EX2 R197, R2 ;  /* 0x0000000200c57308 */ /* 0x0003e40000000800 */
[----:B-1----:R-:W-:Y:S08]  /*19dd0*/  FFMA.FTZ R2, R190, c[0x0][0x2d0], -R96 ;  /* 0x0000b400be027a23 */ /* 0x002ff00000010860 */
[----:B------:R1:W-:Y:S10]  /*19de0*/  MUFU.EX2 R190, R80 ;  /* 0x0000005000be7308 */ /* 0x0003f40000000800 */
[----:B------:R2:W-:Y:S01]  /*19df0*/  MUFU.EX2 R196, R2 ;  /* 0x0000000200c47308 */ /* 0x0005e20000000800 */
[----:B-1----:R-:W-:Y:S01]  /*19e00*/  F2FP.PACK_AB R80, R159, R153 ;  /* 0x000000999f50723e */ /* 0x002fe200000000ff */
[----:B--2---:R-:W-:Y:S08]  /*19e10*/  FFMA.FTZ R2, R186, c[0x0][0x2d0], -R100 ;  /* 0x0000b400ba027a23 */ /* 0x004ff00000010864 */
[----:B------:R1:W-:Y:S02]  /*19e20*/  MUFU.EX2 R195, R2 ;  /* 0x0000000200c37308 */ /* 0x0003e40000000800 */
[----:B-1----:R-:W-:Y:S08]  /*19e30*/  FFMA.FTZ R2, R111, c[0x0][0x2d0], -R101 ;  /* 0x0000b4006f027a23 */ /* 0x002ff00000010865 */
[----:B------:R1:W-:Y:S01]  /*19e40*/  MUFU.EX2 R160, R2 ;  /* 0x0000000200a07308 */ /* 0x0003e20000000800 */
[----:B----4-:R-:W-:Y:S04]  /*19e50*/  FFMA.FTZ R69, R69, R118, R220 ;  /* 0x0000007645457223 */ /* 0x010fe800000100dc */
[----:B------:R-:W-:Y:S02]  /*19e60*/  FADD.FTZ R69, R250, R69 ;  /* 0x00000045fa457221 */ /* 0x000fe40000010000 */
[--C-:B-1----:R-:W-:Y:S02]  /*19e70*/  FFMA.FTZ R2, R112, c[0x0][0x2d0], -R101.reuse ;  /* 0x0000b40070027a23 */ /* 0x102fe40000010865 */
[----:B------:R-:W-:Y:S02]  /*19e80*/  FFMA.FTZ R112, R215, c[0x0][0x2d0], -R100 ;  /* 0x0000b400d7707a23 */ /* 0x000fe40000010864 */
[----:B------:R1:W2:Y:S01]  /*19e90*/  MUFU.EX2 R194, R2 ;  /* 0x0000000200c27308 */ /* 0x0002a20000000800 */
[----:B------:R-:W-:Y:S02]  /*19ea0*/  IMAD.MOV.U32 R215, RZ, RZ, R166 ;  /* 0x000000ffffd77224 */ /* 0x000fe400078e00a6 */
[--C-:B-1----:R-:W-:Y:S07]  /*19eb0*/  FFMA.FTZ R2, R191, c[0x0][0x2d0], -R100.reuse ;  /* 0x0000b400bf027a23 */ /* 0x102fee0000010864 */
[----:B------:R1:W-:Y:S02]  /*19ec0*/  MUFU.EX2 R192, R2 ;  /* 0x0000000200c07308 */ /* 0x0003e40000000800 */
[----:B-1----:R-:W-:Y:S08]  /*19ed0*/  FFMA.FTZ R2, R193, c[0x0][0x2d0], -R100 ;  /* 0x0000b400c1027a23 */ /* 0x002ff00000010864 */
[----:B------:R1:W3:Y:S02]  /*19ee0*/  MUFU.EX2 R193, R2 ;  /* 0x0000000200c17308 */ /* 0x0002e40000000800 */
[--C-:B-1----:R-:W-:Y:S08]  /*19ef0*/  FFMA.FTZ R2, R185, c[0x0][0x2d0], -R101.reuse ;  /* 0x0000b400b9027a23 */ /* 0x102ff00000010865 */
[----:B------:R1:W-:Y:S02]  /*19f00*/  MUFU.EX2 R171, R2 ;  /* 0x0000000200ab7308 */ /* 0x0003e40000000800 */
[----:B-1----:R-:W-:Y:S02]  /*19f10*/  FFMA.FTZ R2, R114, c[0x0][0x2d0], -R101 ;  /* 0x0000b40072027a23 */ /* 0x002fe40000010865 */
[----:B------:R-:W4:Y:S06]  /*19f20*/  LDL.LU R114, [R1+0x30] ;  /* 0x0000300001727983 */ /* 0x000f2c0000300800 */
[----:B------:R1:W1:Y:S01]  /*19f30*/  MUFU.EX2 R170, R2 ;  /* 0x0000000200aa7308 */ /* 0x0002620000000800 */
[----:B------:R-:W4:Y:S04]  /*19f40*/  LDL.LU R113, [R1+0x38] ;  /* 0x0000380001717983 */ /* 0x000f280000300800 */
[----:B------:R-:W4:Y:S01]  /*19f50*/  LDL.LU R111, [R1+0x34] ;  /* 0x00003400016f7983 */ /* 0x000f220000300800 */
[--C-:B-1----:R-:W-:Y:S04]  /*19f60*/  FFMA.FTZ R2, R169, c[0x0][0x2d0], -R75.reuse ;  /* 0x0000b400a9027a23 */ /* 0x102fe8000001084b */
[----:B------:R1:W-:Y:S02]  /*19f70*/  MUFU.EX2 R169, R2 ;  /* 0x0000000200a97308 */ /* 0x0003e40000000800 */
[--C-:B-1----:R-:W-:Y:S02]  /*19f80*/  FFMA.FTZ R2, R173, c[0x0][0x2d0], -R75.reuse ;  /* 0x0000b400ad027a23 */ /* 0x102fe4000001084b */
[----:B------:R-:W-:Y:S06]  /*19f90*/  FFMA.FTZ R75, R150, c[0x0][0x2d0], -R75 ;  /* 0x0000b400964b7a23 */ /* 0x000fec000001084b */
[----:B------:R1:W-:Y:S01]  /*19fa0*/  MUFU.EX2 R191, R2 ;  /* 0x0000000200bf7308 */ /* 0x0003e20000000800 */
[----:B------:R-:W-:Y:S02]  /*19fb0*/  IMAD.MOV.U32 R150, RZ, RZ, R109 ;  /* 0x000000ffff967224 */ /* 0x000fe400078e006d */
[--C-:B------:R-:W-:Y:S02]  /*19fc0*/  FFMA.FTZ R109, R212, c[0x0][0x2d0], -R96.reuse ;  /* 0x0000b400d46d7a23 */ /* 0x100fe40000010860 */
[----:B------:R-:W-:Y:S05]  /*19fd0*/  IMAD.MOV.U32 R212, RZ, RZ, R125 ;  /* 0x000000ffffd47224 */ /* 0x000fea00078e007d */
[----:B------:R-:W-:Y:S01]  /*19fe0*/  MUFU.EX2 R109, R109 ;  /* 0x0000006d006d7308 */ /* 0x000fe20000000800 */
[----:B-1----:R-:W-:Y:S02]  /*19ff0*/  FFMA.FTZ R2, R217, c[0x0][0x2d0], -R96 ;  /* 0x0000b400d9027a23 */ /* 0x002fe40000010860 */
[----:B------:R-:W-:Y:S07]  /*1a000*/  IMAD.MOV.U32 R217, RZ, RZ, R149 ;  /* 0x000000ffffd97224 */ /* 0x000fee00078e0095 */
[----:B------:R1:W-:Y:S01]  /*1a010*/  MUFU.EX2 R168, R2 ;  /* 0x0000000200a87308 */ /* 0x0003e20000000800 */
[----:B------:R-:W-:Y:S01]  /*1a020*/  IMAD.MOV.U32 R149, RZ, RZ, R135 ;  /* 0x000000ffff957224 */ /* 0x000fe200078e0087 */
[----:B------:R-:W-:Y:S01]  /*1a030*/  F2FP.PACK_AB R76, R217, R243 ;  /* 0x000000f3d94c723e */ /* 0x000fe200000000ff */
[----:B------:R-:W-:Y:S02]  /*1a040*/  IMAD.MOV.U32 R135, RZ, RZ, R133 ;  /* 0x000000ffff877224 */ /* 0x000fe400078e0085 */
[----:B------:R-:W-:Y:S02]  /*1a050*/  IMAD.MOV.U32 R133, RZ, RZ, R120 ;  /* 0x000000ffff857224 */ /* 0x000fe400078e0078 */
[--C-:B------:R-:W-:Y:S02]  /*1a060*/  FFMA.FTZ R120, R211, c[0x0][0x2d0], -R96.reuse ;  /* 0x0000b400d3787a23 */ /* 0x100fe40000010860 */
[-C--:B------:R-:W-:Y:S01]  /*1a070*/  HMMA.16816.F32 R4, R76, R84.reuse, R4 ;  /* 0x000000544c04723c */ /* 0x080fe20000001804 */
[----:B------:R-:W-:Y:S07]  /*1a080*/  IMAD.MOV.U32 R211, RZ, RZ, R123 ;  /* 0x000000ffffd37224 */ /* 0x000fee00078e007b */
[C---:B------:R-:W-:Y:S01]  /*1a090*/  HMMA.16816.F32 R8, R80.reuse, R84, R8 ;  /* 0x000000545008723c */ /* 0x040fe20000001808 */
[----:B-1----:R-:W-:Y:S07]  /*1a0a0*/  FFMA.FTZ R2, R244, c[0x0][0x2d0], -R96 ;  /* 0x0000b400f4027a23 */ /* 0x002fee0000010860 */
[-C--:B------:R-:W-:Y:S01]  /*1a0b0*/  HMMA.16816.F32 R12, R80, R86.reuse, R12 ;  /* 0x00000056500c723c */ /* 0x080fe2000000180c */
[----:B------:R-:W1:Y:S01]  /*1a0c0*/  LDSM.16.MT88.4 R96, [R226+0x1900] ;  /* 0x00190000e260783b */ /* 0x000e620000004200 */
[----:B------:R2:W-:Y:S02]  /*1a0d0*/  MUFU.EX2 R186, R2 ;  /* 0x0000000200ba7308 */ /* 0x0005e40000000800 */
[----:B------:R-:W-:Y:S04]  /*1a0e0*/  IMAD.MOV.U32 R244, RZ, RZ, R130 ;  /* 0x000000fffff47224 */ /* 0x000fe800078e0082 */
[C---:B------:R-:W-:Y:S01]  /*1a0f0*/  HMMA.16816.F32 R16, R76.reuse, R86, R16 ;  /* 0x000000564c10723c */ /* 0x040fe20000001810 */
[----:B------:R-:W1:Y:S07]  /*1a100*/  LDSM.16.MT88.4 R84, [R224+0x2100] ;  /* 0x00210000e054783b */ /* 0x000e6e0000004200 */
[-C--:B------:R-:W-:Y:S08]  /*1a110*/  HMMA.16816.F32 R20, R76, R92.reuse, R20 ;  /* 0x0000005c4c14723c */ /* 0x080ff00000001814 */
[C---:B------:R-:W-:Y:S01]  /*1a120*/  HMMA.16816.F32 R24, R80.reuse, R92, R24 ;  /* 0x0000005c5018723c */ /* 0x040fe20000001818 */
[----:B--2---:R-:W-:Y:S03]  /*1a130*/  FFMA.FTZ R2, R252, c[0x0][0x2d0], -R100 ;  /* 0x0000b400fc027a23 */ /* 0x004fe60000010864 */
[----:B------:R-:W-:Y:S04]  /*1a140*/  IMAD.MOV.U32 R252, RZ, RZ, R122 ;  /* 0x000000fffffc7224 */ /* 0x000fe800078e007a */
[-C--:B------:R-:W-:Y:S01]  /*1a150*/  HMMA.16816.F32 R28, R80, R94.reuse, R28 ;  /* 0x0000005e501c723c */ /* 0x080fe2000000181c */
[----:B------:R2:W-:Y:S07]  /*1a160*/  MUFU.EX2 R175, R2 ;  /* 0x0000000200af7308 */ /* 0x0005ee0000000800 */
[C---:B------:R-:W-:Y:S01]  /*1a170*/  HMMA.16816.F32 R32, R76.reuse, R94, R32 ;  /* 0x0000005e4c20723c */ /* 0x040fe20000001820 */
[----:B------:R-:W-:Y:S07]  /*1a180*/  LDSM.16.MT88.4 R92, [R225+0x2100] ;  /* 0x00210000e15c783b */ /* 0x000fee0000004200 */
[-C--:B------:R-:W-:Y:S08]  /*1a190*/  HMMA.16816.F32 R36, R76, R88.reuse, R36 ;  /* 0x000000584c24723c */ /* 0x080ff00000001824 */
[C---:B------:R-:W-:Y:S01]  /*1a1a0*/  HMMA.16816.F32 R40, R80.reuse, R88, R40 ;  /* 0x000000585028723c */ /* 0x040fe20000001828 */
[----:B--2---:R-:W-:Y:S03]  /*1a1b0*/  FFMA.FTZ R2, R247, c[0x0][0x2d0], -R100 ;  /* 0x0000b400f7027a23 */ /* 0x004fe60000010864 */
[----:B------:R-:W-:Y:S01]  /*1a1c0*/  IMAD.MOV.U32 R247, RZ, RZ, R121 ;  /* 0x000000fffff77224 */ /* 0x000fe200078e0079 */
[----:B------:R2:W-:Y:S03]  /*1a1d0*/  MUFU.EX2 R174, R2 ;  /* 0x0000000200ae7308 */ /* 0x0005e60000000800 */
[-C--:B------:R-:W-:Y:S08]  /*1a1e0*/  HMMA.16816.F32 R44, R80, R90.reuse, R44 ;  /* 0x0000005a502c723c */ /* 0x080ff0000000182c */
[C---:B------:R-:W-:Y:S01]  /*1a1f0*/  HMMA.16816.F32 R48, R76.reuse, R90, R48 ;  /* 0x0000005a4c30723c */ /* 0x040fe20000001830 */
[----:B------:R-:W4:Y:S07]  /*1a200*/  LDSM.16.MT88.4 R88, [R227+0x2100] ;  /* 0x00210000e358783b */ /* 0x000f2e0000004200 */
[-C--:B-1----:R-:W-:Y:S01]  /*1a210*/  HMMA.16816.F32 R52, R76, R96.reuse, R52 ;  /* 0x000000604c34723c */ /* 0x082fe20000001834 */
[--C-:B--2---:R-:W-:Y:S03]  /*1a220*/  FFMA.FTZ R2, R206, c[0x0][0x2d0], -R101.reuse ;  /* 0x0000b400ce027a23 */ /* 0x104fe60000010865 */
[----:B------:R-:W-:Y:S04]  /*1a230*/  IMAD.MOV.U32 R206, RZ, RZ, R126 ;  /* 0x000000ffffce7224 */ /* 0x000fe800078e007e */
[C---:B------:R-:W-:Y:S01]  /*1a240*/  HMMA.16816.F32 R56, R80.reuse, R96, R56 ;  /* 0x000000605038723c */ /* 0x040fe20000001838 */
[----:B------:R1:W-:Y:S07]  /*1a250*/  MUFU.EX2 R173, R2 ;  /* 0x0000000200ad7308 */ /* 0x0003ee0000000800 */
[-C--:B------:R-:W-:Y:S07]  /*1a260*/  HMMA.16816.F32 R60, R80, R98.reuse, R60 ;  /* 0x00000062503c723c */ /* 0x080fee000000183c */
[--C-:B------:R-:W-:Y:S01]  /*1a270*/  FFMA.FTZ R80, R221, c[0x0][0x2d0], -R101.reuse ;  /* 0x0000b400dd507a23 */ /* 0x100fe20000010865 */
[----:B------:R-:W-:Y:S01]  /*1a280*/  HMMA.16816.F32 R64, R76, R98, R64 ;  /* 0x000000624c40723c */ /* 0x000fe20000001840 */
[----:B------:R-:W-:Y:S01]  /*1a290*/  F2FP.PACK_AB R81, R194, R160 ;  /* 0x000000a0c251723e */ /* 0x000fe200000000ff */
[----:B------:R-:W2:Y:S02]  /*1a2a0*/  LDSM.16.MT88.4 R96, [R226+0x2100] ;  /* 0x00210000e260783b */ /* 0x000ea40000004200 */
[----:B---3--:R-:W-:Y:S02]  /*1a2b0*/  F2FP.PACK_AB R82, R193, R192 ;  /* 0x000000c0c152723e */ /* 0x008fe400000000ff */
[----:B------:R-:W-:Y:S02]  /*1a2c0*/  F2FP.PACK_AB R83, R170, R171 ;  /* 0x000000abaa53723e */ /* 0x000fe400000000ff */
[----:B------:R-:W-:Y:S01]  /*1a2d0*/  F2FP.PACK_AB R76, R201, R163 ;  /* 0x000000a3c94c723e */ /* 0x000fe200000000ff */
[--C-:B-1----:R-:W-:Y:S03]  /*1a2e0*/  FFMA.FTZ R2, R108, c[0x0][0x2d0], -R101.reuse ;  /* 0x0000b4006c027a23 */ /* 0x102fe60000010865 */
[----:B------:R-:W-:Y:S01]  /*1a2f0*/  F2FP.PACK_AB R77, R200, R162 ;  /* 0x000000a2c84d723e */ /* 0x000fe200000000ff */
[----:B------:R1:W-:Y:S01]  /*1a300*/  MUFU.EX2 R172, R2 ;  /* 0x0000000200ac7308 */ /* 0x0003e20000000800 */
[----:B------:R-:W-:Y:S01]  /*1a310*/  F2FP.PACK_AB R78, R199, R198 ;  /* 0x000000c6c74e723e */ /* 0x000fe200000000ff */
[----:B------:R-:W-:Y:S01]  /*1a320*/  FFMA.FTZ R108, R214, c[0x0][0x2d0], -R101 ;  /* 0x0000b400d66c7a23 */ /* 0x000fe20000010865 */
[----:B------:R-:W-:Y:S07]  /*1a330*/  F2FP.PACK_AB R79, R196, R197 ;  /* 0x000000c5c44f723e */ /* 0x000fee00000000ff */
[-C--:B------:R-:W-:Y:S01]  /*1a340*/  HMMA.16816.F32 R4, R76, R84.reuse, R4 ;  /* 0x000000544c04723c */ /* 0x080fe20000001804 */
[----:B-1----:R-:W-:Y:S02]  /*1a350*/  FFMA.FTZ R2, R150, c[0x0][0x2d0], -R100 ;  /* 0x0000b40096027a23 */ /* 0x002fe40000010864 */
[----:B------:R-:W-:Y:S02]  /*1a360*/  IMAD.MOV.U32 R150, RZ, RZ, R116 ;  /* 0x000000ffff967224 */ /* 0x000fe400078e0074 */
[----:B------:R1:W-:Y:S10]  /*1a370*/  MUFU.EX2 R116, R80 ;  /* 0x0000005000747308 */ /* 0x0003f40000000800 */
[----:B------:R3:W-:Y:S01]  /*1a380*/  MUFU.EX2 R185, R2 ;  /* 0x0000000200b97308 */ /* 0x0007e20000000800 */
[----:B-1----:R-:W-:Y:S07]  /*1a390*/  F2FP.PACK_AB R80, R195, R161 ;  /* 0x000000a1c350723e */ /* 0x002fee00000000ff */
[C---:B------:R-:W-:Y:S01]  /*1a3a0*/  HMMA.16816.F32 R8, R80.reuse, R84, R8 ;  /* 0x000000545008723c */ /* 0x040fe20000001808 */
[--C-:B---3--:R-:W-:Y:S02]  /*1a3b0*/  FFMA.FTZ R2, R117, c[0x0][0x2d0], -R100.reuse ;  /* 0x0000b40075027a23 */ /* 0x108fe40000010864 */
[----:B------:R-:W-:Y:S02]  /*1a3c0*/  FFMA.FTZ R100, R208, c[0x0][0x2d0], -R100 ;  /* 0x0000b400d0647a23 */ /* 0x000fe40000010864 */
[----:B------:R-:W-:Y:S03]  /*1a3d0*/  IMAD.MOV.U32 R208, RZ, RZ, R165 ;  /* 0x000000ffffd07224 */ /* 0x000fe600078e00a5 */
[-C--:B------:R-:W-:Y:S01]  /*1a3e0*/  HMMA.16816.F32 R12, R80, R86.reuse, R12 ;  /* 0x00000056500c723c */ /* 0x080fe2000000180c */
[----:B------:R1:W-:Y:S03]  /*1a3f0*/  MUFU.EX2 R184, R2 ;  /* 0x0000000200b87308 */ /* 0x0003e60000000800 */
[----:B----4-:R-:W-:Y:S02]  /*1a400*/  FFMA.FTZ R68, R68, R114, R207 ;  /* 0x0000007244447223 */ /* 0x010fe400000100cf */
[--C-:B------:R-:W-:Y:S02]  /*1a410*/  FFMA.FTZ R117, R209, c[0x0][0x2d0], -R101.reuse ;  /* 0x0000b400d1757a23 */ /* 0x100fe40000010865 */
[C---:B------:R-:W-:Y:S01]  /*1a420*/  HMMA.16816.F32 R16, R76.reuse, R86, R16 ;  /* 0x000000564c10723c */ /* 0x040fe20000001810 */
[----:B------:R-:W3:Y:S02]  /*1a430*/  LDSM.16.MT88.4 R84, [R224+0x2900] ;  /* 0x00290000e054783b */ /* 0x000ee40000004200 */
[----:B------:R-:W-:Y:S01]  /*1a440*/  MUFU.EX2 R100, R100 ;  /* 0x0000006400647308 */ /* 0x000fe20000000800 */
[----:B------:R-:W-:Y:S04]  /*1a450*/  FFMA.FTZ R0, R0, R111, R204 ;  /* 0x0000006f00007223 */ /* 0x000fe800000100cc */
[-C--:B------:R-:W-:Y:S01]  /*1a460*/  HMMA.16816.F32 R20, R76, R88.reuse, R20 ;  /* 0x000000584c14723c */ /* 0x080fe20000001814 */
[----:B------:R-:W-:Y:S04]  /*1a470*/  FADD.FTZ R0, R149, R0 ;  /* 0x0000000095007221 */ /* 0x000fe80000010000 */
[----:B------:R-:W-:Y:S03]  /*1a480*/  MUFU.EX2 R114, R104 ;  /* 0x0000006800727308 */ /* 0x000fe60000000800 */
[C---:B------:R-:W-:Y:S01]  /*1a490*/  HMMA.16816.F32 R24, R80.reuse, R88, R24 ;  /* 0x000000585018723c */ /* 0x040fe20000001818 */
[--C-:B-1----:R-:W-:Y:S03]  /*1a4a0*/  FFMA.FTZ R2, R246, c[0x0][0x2d0], -R101.reuse ;  /* 0x0000b400f6027a23 */ /* 0x102fe60000010865 */
[----:B------:R-:W-:Y:S02]  /*1a4b0*/  IMAD.MOV.U32 R246, RZ, RZ, R164 ;  /* 0x000000fffff67224 */ /* 0x000fe400078e00a4 */
[----:B------:R-:W-:Y:S01]  /*1a4c0*/  LDSM.16.MT88.4 R164, [R225+0x3100] ;  /* 0x00310000e1a4783b */ /* 0x000fe20000004200 */
[----:B------:R1:W-:Y:S01]  /*1a4d0*/  MUFU.EX2 R118, R2 ;  /* 0x0000000200767308 */ /* 0x0003e20000000800 */
[-C--:B------:R-:W-:Y:S01]  /*1a4e0*/  HMMA.16816.F32 R28, R80, R90.reuse, R28 ;  /* 0x0000005a501c723c */ /* 0x080fe2000000181c */
[----:B------:R-:W-:Y:S03]  /*1a4f0*/  FFMA.FTZ R101, R74, c[0x0][0x2d0], -R101 ;  /* 0x0000b4004a657a23 */ /* 0x000fe60000010865 */
[----:B------:R-:W-:Y:S02]  /*1a500*/  FFMA.FTZ R74, R3, R113, R205 ;  /* 0x00000071034a7223 */ /* 0x000fe400000100cd */
[----:B------:R-:W-:Y:S02]  /*1a510*/  FADD.FTZ R3, R210, R68 ;  /* 0x00000044d2037221 */ /* 0x000fe40000010000 */
[C---:B------:R-:W-:Y:S01]  /*1a520*/  HMMA.16816.F32 R32, R76.reuse, R90, R32 ;  /* 0x0000005a4c20723c */ /* 0x040fe20000001820 */
[----:B------:R-:W4:Y:S01]  /*1a530*/  LDSM.16.MT88.4 R88, [R227+0x2900] ;  /* 0x00290000e358783b */ /* 0x000f220000004200 */
[----:B------:R-:W-:Y:S02]  /*1a540*/  MUFU.EX2 R104, R120 ;  /* 0x0000007800687308 */ /* 0x000fe40000000800 */
[----:B------:R-:W-:Y:S02]  /*1a550*/  FADD.FTZ R3, R135, R3 ;  /* 0x0000000387037221 */ /* 0x000fe40000010000 */
[----:B------:R-:W-:Y:S02]  /*1a560*/  FADD.FTZ R68, R148, R69 ;  /* 0x0000004594447221 */ /* 0x000fe40000010000 */
[-C--:B------:R-:W-:Y:S04]  /*1a570*/  HMMA.16816.F32 R36, R76, R92.reuse, R36 ;  /* 0x0000005c4c24723c */ /* 0x080fe80000001824 */
[----:B------:R-:W2:Y:S01]  /*1a580*/  MUFU.EX2 R113, R107 ;  /* 0x0000006b00717308 */ /* 0x000ea20000000800 */
[----:B------:R-:W-:Y:S02]  /*1a590*/  FADD.FTZ R69, R132, R68 ;  /* 0x0000004484457221 */ /* 0x000fe40000010000 */
[----:B-1----:R-:W-:Y:S01]  /*1a5a0*/  FADD.FTZ R2, R150, R74 ;  /* 0x0000004a96027221 */ /* 0x002fe20000010000 */
[C---:B------:R-:W-:Y:S01]  /*1a5b0*/  HMMA.16816.F32 R40, R80.reuse, R92, R40 ;  /* 0x0000005c5028723c */ /* 0x040fe20000001828 */
[----:B------:R-:W-:Y:S03]  /*1a5c0*/  LDSM.16.MT88.4 R148, [R227+0x3100] ;  /* 0x00310000e394783b */ /* 0x000fe60000004200 */
[----:B------:R-:W-:Y:S02]  /*1a5d0*/  FADD.FTZ R74, R133, R0 ;  /* 0x00000000854a7221 */ /* 0x000fe40000010000 */
[----:B------:R1:W1:Y:S02]  /*1a5e0*/  MUFU.EX2 R107, R75 ;  /* 0x0000004b006b7308 */ /* 0x0002640000000800 */
[-C--:B------:R-:W-:Y:S01]  /*1a5f0*/  HMMA.16816.F32 R44, R80, R94.reuse, R44 ;  /* 0x0000005e502c723c */ /* 0x080fe2000000182c */
[----:B------:R-:W-:Y:S07]  /*1a600*/  FADD.FTZ R68, R233, R74 ;  /* 0x0000004ae9447221 */ /* 0x000fee0000010000 */
[C---:B------:R-:W-:Y:S01]  /*1a610*/  HMMA.16816.F32 R48, R76.reuse, R94, R48 ;  /* 0x0000005e4c30723c */ /* 0x040fe20000001830 */
[----:B------:R-:W3:Y:S01]  /*1a620*/  LDSM.16.MT88.4 R92, [R225+0x2900] ;  /* 0x00290000e15c783b */ /* 0x000ee20000004200 */
[----:B------:R-:W-:Y:S02]  /*1a630*/  MUFU.EX2 R101, R101 ;  /* 0x0000006500657308 */ /* 0x000fe40000000800 */
[----:B--2---:R-:W-:Y:S04]  /*1a640*/  F2FP.PACK_AB R180, R113, R114 ;  /* 0x0000007271b4723e */ /* 0x004fe800000000ff */
[-C--:B------:R-:W-:Y:S04]  /*1a650*/  HMMA.16816.F32 R52, R76, R96.reuse, R52 ;  /* 0x000000604c34723c */ /* 0x080fe80000001834 */
[----:B------:R-:W2:Y:S01]  /*1a660*/  MUFU.EX2 R111, R106 ;  /* 0x0000006a006f7308 */ /* 0x000ea20000000800 */
[----:B-1----:R-:W-:Y:S01]  /*1a670*/  FADD.FTZ R75, R134, R2 ;  /* 0x00000002864b7221 */ /* 0x002fe20000010000 */
[----:B------:R-:W-:Y:S02]  /*1a680*/  F2FP.PACK_AB R182, R107, R110 ;  /* 0x0000006e6bb6723e */ /* 0x000fe400000000ff */
[C---:B------:R-:W-:Y:S01]  /*1a690*/  HMMA.16816.F32 R56, R80.reuse, R96, R56 ;  /* 0x000000605038723c */ /* 0x040fe20000001838 */
[----:B------:R-:W-:Y:S01]  /*1a6a0*/  FADD.FTZ R2, R235, R3 ;  /* 0x00000003eb027221 */ /* 0x000fe20000010000 */
[----:B------:R-:W-:Y:S02]  /*1a6b0*/  LDSM.16.MT88.4 R132, [R224+0x3100] ;  /* 0x00310000e084783b */ /* 0x000fe40000004200 */
[----:B------:R-:W-:Y:S02]  /*1a6c0*/  FADD.FTZ R0, R234, R75 ;  /* 0x0000004bea007221 */ /* 0x000fe40000010000 */
[----:B------:R-:W-:Y:S01]  /*1a6d0*/  FADD.FTZ R3, R232, R69 ;  /* 0x00000045e8037221 */ /* 0x000fe20000010000 */
[----:B------:R-:W1:Y:S01]  /*1a6e0*/  MUFU.EX2 R106, R115 ;  /* 0x00000073006a7308 */ /* 0x000e620000000800 */
[-C--:B------:R-:W-:Y:S01]  /*1a6f0*/  HMMA.16816.F32 R60, R80, R98.reuse, R60 ;  /* 0x00000062503c723c */ /* 0x080fe2000000183c */
[----:B------:R-:W-:Y:S01]  /*1a700*/  FADD.FTZ R2, R231, R2 ;  /* 0x00000002e7027221 */ /* 0x000fe20000010000 */
[----:B------:R1:W5:Y:S02]  /*1a710*/  LDL.LU R235, [R1+0x60] ;  /* 0x0000600001eb7983 */ /* 0x0003640000300800 */
[----:B------:R-:W-:Y:S02]  /*1a720*/  FADD.FTZ R74, R230, R0 ;  /* 0x00000000e64a7221 */ /* 0x000fe40000010000 */
[----:B------:R1:W5:Y:S01]  /*1a730*/  LDL.LU R234, [R1+0x5c] ;  /* 0x00005c0001ea7983 */ /* 0x0003620000300800 */
[----:B------:R-:W-:Y:S01]  /*1a740*/  FADD.FTZ R69, R229, R68 ;  /* 0x00000044e5457221 */ /* 0x000fe20000010000 */
[----:B------:R-:W-:Y:S01]  /*1a750*/  HMMA.16816.F32 R64, R76, R98, R64 ;  /* 0x000000624c40723c */ /* 0x000fe20000001840 */
[----:B------:R-:W-:Y:S01]  /*1a760*/  FADD.FTZ R0, R228, R3 ;  /* 0x00000003e4007221 */ /* 0x000fe20000010000 */
[----:B------:R1:W5:Y:S02]  /*1a770*/  LDL.LU R233, [R1+0x58] ;  /* 0x0000580001e97983 */ /* 0x0003640000300800 */
[----:B------:R-:W-:Y:S01]  /*1a780*/  FADD.FTZ R68, R119, R2 ;  /* 0x0000000277447221 */ /* 0x000fe20000010000 */
[----:B------:R-:W-:Y:S01]  /*1a790*/  F2FP.PACK_AB R80, R174, R175 ;  /* 0x000000afae50723e */ /* 0x000fe200000000ff */
[----:B------:R4:W5:Y:S01]  /*1a7a0*/  LDL.LU R232, [R1+0x54] ;  /* 0x0000540001e87983 */ /* 0x0009620000300800 */
[----:B------:R-:W-:Y:S01]  /*1a7b0*/  F2FP.PACK_AB R76, R191, R169 ;  /* 0x000000a9bf4c723e */ /* 0x000fe200000000ff */
[----:B------:R-:W-:Y:S01]  /*1a7c0*/  FADD.FTZ R3, R139, R74 ;  /* 0x0000004a8b037221 */ /* 0x000fe20000010000 */
[----:B------:R-:W-:Y:S01]  /*1a7d0*/  F2FP.PACK_AB R77, R190, R168 ;  /* 0x000000a8be4d723e */ /* 0x000fe200000000ff */
[----:B------:R4:W5:Y:S02]  /*1a7e0*/  LDL.LU R231, [R1+0x50] ;  /* 0x0000500001e77983 */ /* 0x0009640000300800 */
[----:B------:R-:W-:Y:S01]  /*1a7f0*/  F2FP.PACK_AB R78, R188, R189 ;  /* 0x000000bdbc4e723e */ /* 0x000fe200000000ff */
[----:B------:R-:W-:Y:S01]  /*1a800*/  FADD.FTZ R3, R246, R3 ;  /* 0x00000003f6037221 */ /* 0x000fe20000010000 */
[----:B------:R4:W5:Y:S01]  /*1a810*/  LDL.LU R230, [R1+0x4c] ;  /* 0x00004c0001e67983 */ /* 0x0009620000300800 */
[----:B------:R-:W-:Y:S01]  /*1a820*/  F2FP.PACK_AB R79, R186, R187 ;  /* 0x000000bbba4f723e */ /* 0x000fe200000000ff */
[----:B------:R-:W-:Y:S01]  /*1a830*/  FADD.FTZ R2, R138, R69 ;  /* 0x000000458a027221 */ /* 0x000fe20000010000 */
[----:B------:R-:W-:Y:S01]  /*1a840*/  F2FP.PACK_AB R81, R172, R173 ;  /* 0x000000adac51723e */ /* 0x000fe200000000ff */
[----:B------:R4:W5:Y:S01]  /*1a850*/  LDL.LU R229, [R1+0x48] ;  /* 0x0000480001e57983 */ /* 0x0009620000300800 */
[----:B------:R-:W-:Y:S01]  /*1a860*/  F2FP.PACK_AB R82, R184, R185 ;  /* 0x000000b9b852723e */ /* 0x000fe200000000ff */
[----:B------:R-:W-:Y:S01]  /*1a870*/  FADD.FTZ R2, R208, R2 ;  /* 0x00000002d0027221 */ /* 0x000fe20000010000 */
[----:B------:R-:W-:Y:S01]  /*1a880*/  F2FP.PACK_AB R83, R116, R118 ;  /* 0x000000767453723e */ /* 0x000fe200000000ff */
[-C--:B---3--:R-:W-:Y:S01]  /*1a890*/  HMMA.16816.F32 R4, R76, R84.reuse, R4 ;  /* 0x000000544c04723c */ /* 0x088fe20000001804 */
[----:B------:R3:W5:Y:S01]  /*1a8a0*/  LDL.LU R228, [R1+0x44] ;  /* 0x0000440001e47983 */ /* 0x0007620000300800 */
[----:B--2---:R-:W-:Y:S01]  /*1a8b0*/  F2FP.PACK_AB R181, R109, R111 ;  /* 0x0000006f6db5723e */ /* 0x004fe200000000ff */
[----:B------:R-:W-:Y:S01]  /*1a8c0*/  FADD.FTZ R0, R137, R0 ;  /* 0x0000000089007221 */ /* 0x000fe20000010000 */
[----:B-1----:R-:W-:Y:S01]  /*1a8d0*/  F2FP.PACK_AB R183, R104, R106 ;  /* 0x0000006a68b7723e */ /* 0x002fe200000000ff */
[----:B------:R3:W5:Y:S02]  /*1a8e0*/  LDL.LU R119, [R1+0x40] ;  /* 0x0000400001777983 */ /* 0x0007640000300800 */
[----:B------:R-:W-:Y:S01]  /*1a8f0*/  FADD.FTZ R0, R215, R0 ;  /* 0x00000000d7007221 */ /* 0x000fe20000010000 */
[C---:B------:R-:W-:Y:S01]  /*1a900*/  HMMA.16816.F32 R8, R80.reuse, R84, R8 ;  /* 0x000000545008723c */ /* 0x040fe20000001808 */
[----:B------:R-:W1:Y:S01]  /*1a910*/  LDSM.16.MT88.4 R96, [R226+0x2900] ;  /* 0x00290000e260783b */ /* 0x000e620000004200 */
[----:B------:R-:W2:Y:S06]  /*1a920*/  MUFU.EX2 R85, R112 ;  /* 0x0000007000557308 */ /* 0x000eac0000000800 */
[-C--:B------:R-:W-:Y:S04]  /*1a930*/  HMMA.16816.F32 R12, R80, R86.reuse, R12 ;  /* 0x00000056500c723c */ /* 0x080fe8000000180c */
[----:B------:R-:W3:Y:S04]  /*1a940*/  MUFU.EX2 R84, R117 ;  /* 0x0000007500547308 */ /* 0x000ee80000000800 */
[C---:B------:R-:W-:Y:S06]  /*1a950*/  HMMA.16816.F32 R16, R76.reuse, R86, R16 ;  /* 0x000000564c10723c */ /* 0x040fec0000001810 */
[----:B------:R-:W-:Y:S02]  /*1a960*/  MUFU.EX2 R87, R105 ;  /* 0x0000006900577308 */ /* 0x000fe40000000800 */
[-C--:B----4-:R-:W-:Y:S01]  /*1a970*/  HMMA.16816.F32 R20, R76, R88.reuse, R20 ;  /* 0x000000584c14723c */ /* 0x090fe20000001814 */
[----:B--2---:R-:W-:Y:S07]  /*1a980*/  F2FP.PACK_AB R178, R100, R85 ;  /* 0x0000005564b2723e */ /* 0x004fee00000000ff */
[C---:B------:R-:W-:Y:S01]  /*1a990*/  HMMA.16816.F32 R24, R80.reuse, R88, R24 ;  /* 0x000000585018723c */ /* 0x040fe20000001818 */
[----:B------:R-:W2:Y:S03]  /*1a9a0*/  MUFU.EX2 R86, R108 ;  /* 0x0000006c00567308 */ /* 0x000ea60000000800 */
[----:B---3--:R-:W-:Y:S01]  /*1a9b0*/  F2FP.PACK_AB R179, R101, R84 ;  /* 0x0000005465b3723e */ /* 0x008fe200000000ff */
[----:B------:R-:W-:Y:S03]  /*1a9c0*/  IMAD.MOV.U32 R117, RZ, RZ, R71 ;  /* 0x000000ffff757224 */ /* 0x000fe600078e0047 */
[-C--:B------:R-:W-:Y:S08]  /*1a9d0*/  HMMA.16816.F32 R28, R80, R90.reuse, R28 ;  /* 0x0000005a501c723c */ /* 0x080ff0000000181c */
[C---:B------:R-:W-:Y:S08]  /*1a9e0*/  HMMA.16816.F32 R32, R76.reuse, R90, R32 ;  /* 0x0000005a4c20723c */ /* 0x040ff00000001820 */
[-C--:B------:R-:W-:Y:S01]  /*1a9f0*/  HMMA.16816.F32 R36, R76, R92.reuse, R36 ;  /* 0x0000005c4c24723c */ /* 0x080fe20000001824 */
[----:B--2---:R-:W-:Y:S07]  /*1aa00*/  F2FP.PACK_AB R177, R86, R87 ;  /* 0x0000005756b1723e */ /* 0x004fee00000000ff */
[C---:B------:R-:W-:Y:S08]  /*1aa10*/  HMMA.16816.F32 R40, R80.reuse, R92, R40 ;  /* 0x0000005c5028723c */ /* 0x040ff00000001828 */
[-C--:B------:R-:W-:Y:S08]  /*1aa20*/  HMMA.16816.F32 R44, R80, R94.reuse, R44 ;  /* 0x0000005e502c723c */ /* 0x080ff0000000182c */
[C---:B------:R-:W-:Y:S08]  /*1aa30*/  HMMA.16816.F32 R48, R76.reuse, R94, R48 ;  /* 0x0000005e4c30723c */ /* 0x040ff00000001830 */
[-C--:B-1----:R-:W-:Y:S08]  /*1aa40*/  HMMA.16816.F32 R52, R76, R96.reuse, R52 ;  /* 0x000000604c34723c */ /* 0x082ff00000001834 */
        /* <DEDUP_REMOVED lines=24> */
[----:B------:R-:W-:Y:S02]  /*1abd0*/  FADD.FTZ R11, R216, R4 ;  /* 0x00000004d80b7221 */ /* 0x000fe40000010000 */
[----:B------:R-:W1:Y:S01]  /*1abe0*/  LDSM.16.MT88.4 R4, [R226+0x3100] ;  /* 0x00310000e204783b */ /* 0x000e620000004200 */
        /* <DEDUP_REMOVED lines=86> */
.L_x_784:
[----:B-1----:R-:W-:-:S13]  /*1b150*/  ISETP.LE.AND P0, PT, RZ, UR12, PT ;  /* 0x0000000cff007c0c */ /* 0x002fda000bf03270 */
[----:B------:R-:W-:Y:S05]  /*1b160*/  @!P0 BRA `(.L_x_788) ;  /* 0x000058e000008947 */ /* 0x000fea0003800000 */
[----:B--2---:R-:W2:Y:S01]  /*1b170*/  LDL R0, [R1+0x8] ;  /* 0x0000080001007983 */ /* 0x004ea20000100800 */
[----:B------:R-:W-:Y:S01]  /*1b180*/  IMAD.MOV.U32 R3, RZ, RZ, R72 ;  /* 0x000000ffff037224 */ /* 0x000fe200078e0048 */
[----:B------:R-:W-:Y:S01]  /*1b190*/  MOV R117, R70 ;  /* 0x0000004600757202 */ /* 0x000fe20000000f00 */
[----:B------:R-:W-:Y:S01]  /*1b1a0*/  IMAD.MOV.U32 R2, RZ, RZ, R73 ;  /* 0x000000ffff027224 */ /* 0x000fe200078e0049 */
[----:B------:R-:W-:Y:S01]  /*1b1b0*/  MOV R116, R71 ;  /* 0x0000004700747202 */ /* 0x000fe20000000f00 */
[----:B------:R-:W-:Y:S02]  /*1b1c0*/  ULDC UR5, c[0x0][0x210] ;  /* 0x0000840000057ab9 */ /* 0x000fe40000000800 */
[----:B------:R-:W-:Y:S02]  /*1b1d0*/  ULDC UR4, c[0x0][0x1e8] ;  /* 0x00007a0000047ab9 */ /* 0x000fe40000000800 */
[----:B------:R-:W-:Y:S02]  /*1b1e0*/  UIMAD UR5, UR16, UR5, URZ ;  /* 0x00000005100572a4 */ /* 0x000fe4000f8e023f */
[----:B------:R-:W-:Y:S01]  /*1b1f0*/  UIMAD UR4, UR16, UR4, URZ ;  /* 0x00000004100472a4 */ /* 0x000fe2000f8e023f */
[----:B--2---:R-:W-:Y:S01]  /*1b200*/  IADD3 R252, R0, 0x100, RZ ;  /* 0x0000010000fc7810 */ /* 0x004fe20007ffe0ff */
[----:B------:R-:W-:Y:S05]  /*1b210*/  BRA `(.L_x_789) ;  /* 0x0000045000007947 */ /* 0x000fea0003800000 */
.L_x_791:
[----:B------:R-:W2:Y:S01]  /*1b220*/  LDL R5, [R1+0x3c] ;  /* 0x00003c0001057983 */ /* 0x000ea20000100800 */
[----:B------:R-:W-:Y:S01]  /*1b230*/  IMAD.MOV.U32 R4, RZ, RZ, c[0x0][0x2b8] ;  /* 0x0000ae00ff047624 */ /* 0x000fe200078e00ff */
[----:B------:R-:W-:Y:S01]  /*1b240*/  UIMAD UR6, UR12, 0x70, UR18 ;  /* 0x000000700c0678a4 */ /* 0x000fe2000f8e0212 */
[----:B------:R-:W-:Y:S01]  /*1b250*/  IMAD.MOV.U32 R8, RZ, RZ, RZ ;  /* 0x000000ffff087224 */ /* 0x000fe200078e00ff */
[----:B------:R-:W3:Y:S02]  /*1b260*/  LDL R67, [R1+0x8] ;  /* 0x0000080001437983 */ /* 0x000ee40000100800 */
        /* <DEDUP_REMOVED lines=12> */
[C---:B------:R-:W-:Y:S01]  /*1b330*/  IMAD.WIDE.U32 R4, R9.reuse, c[0x0][0x1e0], RZ ;  /* 0x0000780009047a25 */ /* 0x040fe200078e00ff */
[----:B------:R-:W-:Y:S01]  /*1b340*/  STL [R1+0x1c], R9 ;  /* 0x00001c0901007387 */ /* 0x000fe20000100800 */
[----:B------:R-:W-:Y:S03]  /*1b350*/  SHF.R.S32.HI R0, RZ, 0x1f, R9 ;  /* 0x0000001fff007819 */ /* 0x000fe60000011409 */
[----:B------:R-:W2:Y:S02]  /*1b360*/  @!P6 LDG.E R8, [R6.64] ;  /* 0x000000160608e981 */ /* 0x000ea4000c1e1900 */
[----:B------:R-:W-:Y:S04]  /*1b370*/  IMAD R0, R0, c[0x0][0x1e0], RZ ;  /* 0x0000780000007a24 */ /* 0x000fe800078e02ff */
[----:B------:R-:W-:Y:S04]  /*1b380*/  IMAD R0, R9, c[0x0][0x1e4], R0 ;  /* 0x0000790009007a24 */ /* 0x000fe800078e0200 */
[----:B------:R-:W-:Y:S01]  /*1b390*/  IMAD.IADD R5, R5, 0x1, R0 ;  /* 0x0000000105057824 */ /* 0x000fe200078e0200 */
[----:B--2---:R-:W-:Y:S01]  /*1b3a0*/  STL [R1+0x18], R8 ;  /* 0x0000180801007387 */ /* 0x004fe20000100800 */
[----:B------:R-:W-:Y:S02]  /*1b3b0*/  SHF.R.S32.HI R6, RZ, 0x1f, R8 ;  /* 0x0000001fff067819 */ /* 0x000fe40000011408 */
[----:B------:R-:W-:Y:S04]  /*1b3c0*/  IMAD.WIDE.U32 R4, R8, c[0x0][0x1f0], R4 ;  /* 0x00007c0008047a25 */ /* 0x000fe800078e0004 */
        /* <DEDUP_REMOVED lines=17> */
[-C--:B--2---:R-:W-:Y:S03]  /*1b4e0*/  IADD3.X R7, R7, R241.reuse, RZ, P1, !PT ;  /* 0x000000f107077210 */ /* 0x084fe60000ffe4ff */
        /* <DEDUP_REMOVED lines=16> */
[----:B----4-:R-:W-:Y:S01]  /*1b5f0*/  IADD3.X R9, R17, R241, RZ, P2, !PT ;  /* 0x000000f111097210 */ /* 0x010fe200017fe4ff */
[--C-:B-----5:R-:W-:Y:S04]  /*1b600*/  IMAD.X R7, R16, 0x1, R241.reuse, P1 ;  /* 0x0000000110077824 */ /* 0x120fe800008e06f1 */
[----:B------:R2:W-:Y:S04]  /*1b610*/  LDGSTS.E.BYPASS.LTC128B.128 [R67+0x5900], [R8.64], !P5 ;  /* 0x0590000008437fae */ /* 0x0005e8000e901d56 */
[----:B------:R2:W-:Y:S01]  /*1b620*/  LDGSTS.E.BYPASS.LTC128B.128 [R67+0x6100], [R6.64], !P5 ;  /* 0x0610000006437fae */ /* 0x0005e2000e901d56 */
[----:B-1----:R-:W-:Y:S05]  /*1b630*/  IADD3 R4, P0, R15, R242, RZ ;  /* 0x000000f20f047210 */ /* 0x002fea0007f1e0ff */
[----:B------:R-:W-:Y:S05]  /*1b640*/  IMAD.X R5, R0, 0x1, R241, P0 ;  /* 0x0000000100057824 */ /* 0x000fea00000e06f1 */
[----:B------:R2:W-:Y:S01]  /*1b650*/  LDGSTS.E.BYPASS.LTC128B.128 [R67+0x6900], [R4.64], !P5 ;  /* 0x0690000004437fae */ /* 0x0005e2000e901d56 */
[----:B------:R-:W-:-:S05]  /*1b660*/  BRA `(.L_x_790) ;  /* 0x00001b0000007947 */ /* 0x000fca0003800000 */
.L_x_789:
        /* <DEDUP_REMOVED lines=43> */
[----:B---3--:R-:W-:Y:S03]  /*1b920*/  SHF.R.S32.HI R0, RZ, 0x1f, R70 ;  /* 0x0000001fff007819 */ /* 0x008fe60000011446 */
[----:B------:R-:W-:Y:S02]  /*1b930*/  MOV R64, R68 ;  /* 0x0000004400407202 */ /* 0x000fe40000000f00 */
[----:B------:R-:W-:Y:S03]  /*1b940*/  IMAD R0, R0, c[0x0][0x218], RZ ;  /* 0x0000860000007a24 */ /* 0x000fe600078e02ff */
[C---:B------:R-:W-:Y:S02]  /*1b950*/  IMAD.WIDE.U32 R72, R70.reuse, c[0x0][0x218], R64 ;  /* 0x0000860046487a25 */ /* 0x040fe400078e0040 */
[C---:B------:R-:W-:Y:S02]  /*1b960*/  HMMA.16816.F32 R64, R112.reuse, R66, RZ ;  /* 0x000000427040723c */ /* 0x040fe400000018ff */
[----:B------:R-:W-:Y:S01]  /*1b970*/  IMAD R74, R70, c[0x0][0x21c], R0 ;  /* 0x00008700464a7a24 */ /* 0x000fe200078e0200 */
[----:B------:R-:W-:Y:S04]  /*1b980*/  IADD3 R0, P0, R72, UR5, RZ ;  /* 0x0000000548007c10 */ /* 0x000fe8000ff1e0ff */
[----:B------:R-:W-:Y:S01]  /*1b990*/  IADD3.X R72, R73, UR15, R74, P0, !PT ;  /* 0x0000000f49487c10 */ /* 0x000fe200087fe44a */
[-C--:B------:R-:W-:Y:S01]  /*1b9a0*/  HMMA.16816.F32 R68, R112, R80.reuse, RZ ;  /* 0x000000507044723c */ /* 0x080fe200000018ff */
[C---:B------:R-:W-:Y:S04]  /*1b9b0*/  LEA R100, P0, R0.reuse, c[0x0][0x1f8], 0x1 ;  /* 0x00007e0000647a11 */ /* 0x040fe800078008ff */
[----:B------:R-:W-:Y:S01]  /*1b9c0*/  LEA.HI.X R0, R0, c[0x0][0x1fc], R72, 0x1, P0 ;  /* 0x00007f0000007a11 */ /* 0x000fe200000f0c48 */
[----:B------:R-:W1:Y:S02]  /*1b9d0*/  SHFL.IDX PT, R94, R100, RZ, 0x181f ;  /* 0x00181fff645e7589 */ /* 0x000e6400000e0000 */
[C---:B------:R-:W-:Y:S06]  /*1b9e0*/  HMMA.16816.F32 R72, R108.reuse, R80, RZ ;  /* 0x000000506c48723c */ /* 0x040fec00000018ff */
[----:B------:R-:W2:Y:S02]  /*1b9f0*/  SHFL.IDX PT, R88, R0, RZ, 0x181f ;  /* 0x00181fff00587589 */ /* 0x000ea400000e0000 */
[-C--:B------:R-:W-:Y:S06]  /*1ba00*/  HMMA.16816.F32 R76, R108, R82.reuse, RZ ;  /* 0x000000526c4c723c */ /* 0x080fec00000018ff */
[----:B------:R-:W3:Y:S02]  /*1ba10*/  SHFL.IDX PT, R92, R100, 0x1, 0x181f ;  /* 0x00381f00645c7f89 */ /* 0x000ee400000e0000 */
[C---:B------:R-:W-:Y:S04]  /*1ba20*/  HMMA.16816.F32 R80, R112.reuse, R82, RZ ;  /* 0x000000527050723c */ /* 0x040fe800000018ff */
[-C--:B-1----:R-:W-:Y:S02]  /*1ba30*/  IADD3 R94, P0, R94, R242.reuse, RZ ;  /* 0x000000f25e5e7210 */ /* 0x082fe40007f1e0ff */
[----:B------:R-:W1:Y:S02]  /*1ba40*/  SHFL.IDX PT, R93, R0, 0x1, 0x181f ;  /* 0x00381f00005d7f89 */ /* 0x000e6400000e0000 */
[-C--:B------:R-:W-:Y:S01]  /*1ba50*/  HMMA.16816.F32 R84, R112, R96.reuse, RZ ;  /* 0x000000607054723c */ /* 0x080fe200000018ff */
[-C--:B--2---:R-:W-:Y:S05]  /*1ba60*/  IADD3.X R95, R88, R241.reuse, RZ, P0, !PT ;  /* 0x000000f1585f7210 */ /* 0x084fea00007fe4ff */
[----:B------:R-:W2:Y:S02]  /*1ba70*/  SHFL.IDX PT, R102, R100, 0x2, 0x181f ;  /* 0x00581f0064667f89 */ /* 0x000ea400000e0000 */
[C---:B------:R-:W-:Y:S04]  /*1ba80*/  HMMA.16816.F32 R88, R108.reuse, R96, RZ ;  /* 0x000000606c58723c */ /* 0x040fe800000018ff */
[-C--:B---3--:R-:W-:Y:S02]  /*1ba90*/  IADD3 R92, P1, R92, R242.reuse, RZ ;  /* 0x000000f25c5c7210 */ /* 0x088fe40007f3e0ff */
[----:B------:R3:W-:Y:S02]  /*1baa0*/  LDGSTS.E.BYPASS.LTC128B.128 [R252], [R94.64], !P5 ;  /* 0x000000005efc7fae */ /* 0x0007e4000e901d56 */
[-C--:B-1----:R-:W-:Y:S06]  /*1bab0*/  IADD3.X R93, R93, R241.reuse, RZ, P1, !PT ;  /* 0x000000f15d5d7210 */ /* 0x082fec0000ffe4ff */
        /* <DEDUP_REMOVED lines=363> */
.L_x_790:
        /* <DEDUP_REMOVED lines=910> */
.L_x_788:
[----:B--2---:R-:W2:Y:S04]  /*20a50*/  LDL.LU R0, [R1+0x2c] ;  /* 0x00002c0001007983 */ /* 0x004ea80000300800 */
        /* <DEDUP_REMOVED lines=119> */
.L_x_732:
        /* <DEDUP_REMOVED lines=76> */
[----:B------:R1:W-:Y:S01]  /*21690*/  STS [R3+0x2480], R130 ;  /* 0x0024808203007388 */ /* 0x0003e20000000800 */
[----:B------:R-:W-:-:S02]  /*216a0*/  PLOP3.LUT P0, PT, PT, PT, UP1, 0x80, 0x0 ;  /* 0x000000000000781c */ /* 0x000fc40003f0f018 */
[----:B------:R-:W-:-:S05]  /*216b0*/  SEL R6, R6, 0xffffffe0, !P1 ;  /* 0xffffffe006067807 */ /* 0x000fca0004800000 */
[----:B------:R-:W-:-:S05]  /*216c0*/  IMAD.IADD R4, R0, 0x1, R6 ;  /* 0x0000000100047824 */ /* 0x000fca00078e0206 */
[----:B------:R-:W-:Y:S01]  /*216d0*/  STS [R4+0x80], R30 ;  /* 0x0000801e04007388 */ /* 0x000fe20000000800 */
[----:B--2---:R-:W-:-:S03]  /*216e0*/  IMAD.IADD R0, R6, 0x1, R3 ;  /* 0x0000000106007824 */ /* 0x004fc600078e0203 */
        /* <DEDUP_REMOVED lines=53> */
.L_x_793:
        /* <DEDUP_REMOVED lines=17> */
[----:B------:R-:W-:Y:S01]  /*21b50*/  UIMAD UR11, UR16, UR11, UR4 ;  /* 0x0000000b100b72a4 */ /* 0x000fe2000f8e0204 */
[----:B------:R-:W-:Y:S01]  /*21b60*/  SHF.R.S32.HI R2, RZ, 0x1f, R5 ;  /* 0x0000001fff027819 */ /* 0x000fe20000011405 */
[----:B------:R-:W-:Y:S01]  /*21b70*/  USHF.R.S32.HI UR9, URZ, 0x1f, UR21 ;  /* 0x0000001f3f097899 */ /* 0x000fe20008011415 */
[----:B------:R-:W-:Y:S01]  /*21b80*/  LEA.HI R0, R0, R34, RZ, 0x2 ;  /* 0x0000002200007211 */ /* 0x000fe200078f10ff */
[----:B------:R-:W-:Y:S01]  /*21b90*/  ULDC.64 UR4, c[0x0][0x3a0] ;  /* 0x0000e80000047ab9 */ /* 0x000fe20000000a00 */
[----:B------:R-:W-:Y:S01]  /*21ba0*/  LEA.HI R2, R2, R5, RZ, 0x2 ;  /* 0x0000000502027211 */ /* 0x000fe200078f10ff */
[----:B------:R-:W-:Y:S01]  /*21bb0*/  UIMAD UR13, UR7, UR4, URZ ;  /* 0x00000004070d72a4 */ /* 0x000fe2000f8e023f */
[----:B------:R-:W-:Y:S01]  /*21bc0*/  LOP3.LUT R0, R0, 0xffffffc, RZ, 0xc0, !PT ;  /* 0x0ffffffc00007812 */ /* 0x000fe200078ec0ff */
[----:B------:R-:W-:Y:S01]  /*21bd0*/  UMOV UR14, UR6 ;  /* 0x00000006000e7c82 */ /* 0x000fe20008000000 */
[----:B------:R-:W-:Y:S01]  /*21be0*/  SHF.R.S32.HI R2, RZ, 0x2, R2 ;  /* 0x00000002ff027819 */ /* 0x000fe20000011402 */
[----:B------:R-:W-:Y:S01]  /*21bf0*/  UMOV UR15, UR7 ;  /* 0x00000007000f7c82 */ /* 0x000fe20008000000 */
[----:B------:R-:W-:Y:S01]  /*21c00*/  LEA.HI R21, R41, R40, RZ, 0x6 ;  /* 0x0000002829157211 */ /* 0x000fe200078f30ff */
[----:B------:R-:W-:Y:S01]  /*21c10*/  IMAD.IADD R0, R34, 0x1, -R0 ;  /* 0x0000000122007824 */ /* 0x000fe200078e0a00 */
[----:B------:R-:W-:-:S02]  /*21c20*/  USEL UR9, UR9, URZ, !UP1 ;  /* 0x0000003f09097287 */ /* 0x000fc4000c800000 */
[----:B------:R-:W-:Y:S01]  /*21c30*/  UIMAD.WIDE.U32 UR14, UR16, UR10, UR14 ;  /* 0x0000000a100e72a5 */ /* 0x000fe2000f8e000e */
        /* <DEDUP_REMOVED lines=50> */
[----:B------:R-:W-:-:S03]  /*21f60*/  SHF.R.S32.HI R53, RZ, 0x1f, R0 ;  /* 0x0000001fff357819 */ /* 0x000fc60000011400 */
        /* <DEDUP_REMOVED lines=9> */
[C---:B------:R-:W-:Y:S01]  /*22000*/  IMAD R5, R7.reuse, c[0x0][0x3e4], R6 ;  /* 0x0000f90007057a24 */ /* 0x040fe200078e0206 */
[----:B------:R-:W-:Y:S01]  /*22010*/  SHFL.IDX PT, R14, R9, 0x1, 0x1c1f ;  /* 0x003c1f00090e7f89 */ /* 0x000fe200000e0000 */
[----:B------:R-:W-:Y:S01]  /*22020*/  IMAD.WIDE.U32 R6, R7, c[0x0][0x3e0], R2 ;  /* 0x0000f80007067a25 */ /* 0x000fe200078e0002 */
[----:B------:R-:W-:Y:S02]  /*22030*/  LEA.HI.X R3, R4, c[0x0][0x454], R8, 0x2, P0 ;  /* 0x0001150004037a11 */ /* 0x000fe400000f1408 */
[----:B------:R-:W-:Y:S01]  /*22040*/  SHF.R.S32.HI R10, RZ, 0x1f, R18 ;  /* 0x0000001fff0a7819 */ /* 0x000fe20000011412 */
[----:B-----5:R-:W-:Y:S02]  /*22050*/  IMAD R2, R12, c[0x0][0x4e8], RZ ;  /* 0x00013a000c027a24 */ /* 0x020fe400078e02ff */
[----:B------:R-:W1:Y:S01]  /*22060*/  SHFL.IDX PT, R17, R3, RZ, 0x1c1f ;  /* 0x001c1fff03117589 */ /* 0x000e6200000e0000 */
[----:B------:R-:W-:Y:S02]  /*22070*/  IMAD.MOV.U32 R4, RZ, RZ, R6 ;  /* 0x000000ffff047224 */ /* 0x000fe400078e0006 */
[----:B------:R-:W-:Y:S01]  /*22080*/  IMAD R8, R22, 0x80, R11 ;  /* 0x0000008016087824 */ /* 0x000fe200078e020b */
[----:B------:R-:W2:Y:S01]  /*22090*/  SHFL.IDX PT, R15, R3, 0x1, 0x1c1f ;  /* 0x003c1f00030f7f89 */ /* 0x000ea200000e0000 */
[----:B------:R-:W-:-:S02]  /*220a0*/  IMAD R6, R10, c[0x0][0x3d8], RZ ;  /* 0x0000f6000a067a24 */ /* 0x000fc400078e02ff */
[----:B------:R-:W-:Y:S01]  /*220b0*/  IMAD.IADD R5, R7, 0x1, R5 ;  /* 0x0000000107057824 */ /* 0x000fe200078e0205 */
[----:B------:R-:W-:Y:S01]  /*220c0*/  SHFL.IDX PT, R12, R9, 0x2, 0x1c1f ;  /* 0x005c1f00090c7f89 */ /* 0x000fe200000e0000 */
[----:B------:R-:W-:Y:S01]  /*220d0*/  IADD3 R7, R8, 0x8, RZ ;  /* 0x0000000808077810 */ /* 0x000fe20007ffe0ff */
[----:B------:R-:W-:Y:S01]  /*220e0*/  IMAD R6, R18, c[0x0][0x3dc], R6 ;  /* 0x0000f70012067a24 */ /* 0x000fe200078e0206 */
[-C--:B------:R-:W-:Y:S01]  /*220f0*/  ISETP.GE.OR P5, PT, R8, R2.reuse, P1 ;  /* 0x000000020800720c */ /* 0x080fe20000fa6670 */
[----:B------:R-:W3:Y:S01]  /*22100*/  SHFL.IDX PT, R13, R3, 0x2, 0x1c1f ;  /* 0x005c1f00030d7f89 */ /* 0x000ee200000e0000 */
[----:B------:R-:W-:Y:S01]  /*22110*/  IMAD.WIDE.U32 R4, R18, c[0x0][0x3d8], R4 ;  /* 0x0000f60012047a25 */ /* 0x000fe200078e0004 */
[----:B------:R-:W-:Y:S02]  /*22120*/  ISETP.GE.OR P4, PT, R7, R2, P1 ;  /* 0x000000020700720c */ /* 0x000fe40000f86670 */
[----:B------:R-:W-:Y:S01]  /*22130*/  SHFL.IDX PT, R10, R9, 0x3, 0x1c1f ;  /* 0x007c1f00090a7f89 */ /* 0x000fe200000e0000 */
[----:B------:R-:W-:Y:S01]  /*22140*/  IMAD.IADD R6, R5, 0x1, R6 ;  /* 0x0000000105067824 */ /* 0x000fe200078e0206 */
[C---:B------:R-:W-:Y:S01]  /*22150*/  LEA R5, P2, R4.reuse, c[0x0][0x380], 0x1 ;  /* 0x0000e00004057a11 */ /* 0x040fe200078408ff */
[----:B------:R-:W-:Y:S01]  /*22160*/  IMAD.SHL.U32 R7, R21, 0x8, RZ ;  /* 0x0000000815077824 */ /* 0x000fe200078e00ff */
[----:B------:R4:W3:Y:S02]  /*22170*/  SHFL.IDX PT, R11, R3, 0x3, 0x1c1f ;  /* 0x007c1f00030b7f89 */ /* 0x0008e400000e0000 */
[----:B------:R-:W-:-:S02]  /*22180*/  LEA.HI.X R4, R4, c[0x0][0x384], R6, 0x1, P2 ;  /* 0x0000e10004047a11 */ /* 0x000fc400010f0c06 */
[----:B------:R-:W-:Y:S01]  /*22190*/  LOP3.LUT R7, R20, 0x7ffffe00, R7, 0xf8, !PT ;  /* 0x7ffffe0014077812 */ /* 0x000fe200078ef807 */
[----:B-1----:R-:W-:Y:S04]  /*221a0*/  @!P5 ST.E [R16.64], R36 ;  /* 0x000000241000d985 */ /* 0x002fe8000c101916 */
[----:B--2---:R-:W-:Y:S01]  /*221b0*/  @!P4 ST.E [R14.64], R37 ;  /* 0x000000250e00c985 */ /* 0x004fe2000c101916 */
[----:B------:R-:W-:-:S03]  /*221c0*/  IMAD.SHL.U32 R6, R7, 0x2, RZ ;  /* 0x0000000207067824 */ /* 0x000fc600078e00ff */
[----:B------:R-:W-:Y:S04]  /*221d0*/  SHFL.IDX PT, R9, R4, RZ, 0x181f ;  /* 0x00181fff04097589 */ /* 0x000fe800000e0000 */
[----:B------:R-:W-:Y:S04]  /*221e0*/  SHFL.IDX PT, R14, R5, 0x2, 0x181f ;  /* 0x00581f00050e7f89 */ /* 0x000fe800000e0000 */
[----:B------:R-:W-:Y:S01]  /*221f0*/  SHFL.IDX PT, R44, R4, 0x2, 0x181f ;  /* 0x00581f00042c7f89 */ /* 0x000fe200000e0000 */
[C---:B----4-:R-:W-:Y:S02]  /*22200*/  IADD3 R3, R8.reuse, 0x40, RZ ;  /* 0x0000004008037810 */ /* 0x050fe40007ffe0ff */
[----:B------:R-:W-:Y:S01]  /*22210*/  IADD3 R8, R8, 0x48, RZ ;  /* 0x0000004808087810 */ /* 0x000fe20007ffe0ff */
[----:B------:R-:W-:Y:S01]  /*22220*/  SHFL.IDX PT, R15, R5, 0x3, 0x181f ;  /* 0x00781f00050f7f89 */ /* 0x000fe200000e0000 */
        /* <DEDUP_REMOVED lines=69> */
.L_x_792:
        /* <DEDUP_REMOVED lines=31> */
.L_x_794:
        /* <DEDUP_REMOVED lines=43> */
.L_x_796:
[----:B------:R-:W-:Y:S05]  /*22b20*/  BSYNC B0 ;  /* 0x0000000000007941 */ /* 0x000fea0003800000 */
.L_x_795:
        /* <DEDUP_REMOVED lines=109> */
.L_x_797:
        /* <DEDUP_REMOVED lines=16> */
.L_x_808:


//--------------------- .nv.shared._ZN7cutlass13device_kernelIN5flash19enable_sm80_to_sm89INS1_16FlashAttnFwdSm80INS1_25CollectiveMainloopFwdSm80ILi4ELi1ELb0EN4cute5tupleIJNS5_1CILi128EEENS7_ILi112EEENS7_ILi64EEEEEELi64ENS_6half_tEfNS_4arch4Sm80ELb0ELb0ELb1ELb0ELb1ELb0ELb1ELb0EEENS1_21CollectiveEpilogueFwdINS6_IJS8_SA_S9_EEENS6_IJNS7_ILi1EEESI_SI_EEESC_SE_Li128ELb0ELb1ELb0ELb0EEENS1_19SingleTileSchedulerILb0ELb0ELb1ELi128EEEEEEEEEvNT_6ParamsE --------------------------
	.section	.nv.shared._ZN7cutlass13device_kernelIN5flash19enable_sm80_to_sm89INS1_16FlashAttnFwdSm80INS1_25CollectiveMainloopFwdSm80ILi4ELi1ELb0EN4cute5tupleIJNS5_1CILi128EEENS7_ILi112EEENS7_ILi64EEEEEELi64ENS_6half_tEfNS_4arch4Sm80ELb0ELb0ELb1ELb0ELb1ELb0ELb1ELb0EEENS1_21CollectiveEpilogueFwdINS6_IJS8_SA_S9_EEENS6_IJNS7_ILi1EEESI_SI_EEESC_SE_Li128ELb0ELb1ELb0ELb0EEENS1_19SingleTileSchedulerILb0ELb0ELb1ELi128EEEEEEEEEvNT_6ParamsE,"aw",@nobits
	.sectionflags	@""
	.align	16


//--------------------- .nv.global                --------------------------
	.section	.nv.global,"aw",@nobits
.nv.global:
	.type		_ZN79_INTERNAL_f786776b_43_flash_fwd_hdim64_fp16_paged_softcap_sm80_cu_882f9858_33704cute1_E,@object
	.size		_ZN79_INTERNAL_f786776b_43_flash_fwd_hdim64_fp16_paged_softcap_sm80_cu_882f9858_33704cute1_E,(_ZN79_INTERNAL_f786776b_43_flash_fwd_hdim64_fp16_paged_softcap_sm80_cu_882f9858_33704cuda3std3__45__cpo6cbeginE - _ZN79_INTERNAL_f786776b_43_flash_fwd_hdim64_fp16_paged_softcap_sm80_cu_882f9858_33704cute1_E)
_ZN79_INTERNAL_f786776b_43_flash_fwd_hdim64_fp16_paged_softcap_sm80_cu_882f9858_33704cute1_E:
	.zero		1
	.type		_ZN79_INTERNAL_f786776b_43_flash_fwd_hdim64_fp16_paged_softcap_sm80_cu_882f9858_33704cuda3std3__45__cpo6cbeginE,@object
	.size		_ZN79_INTERNAL_f786776b_43_flash_fwd_hdim64_fp16_paged_softcap_sm80_cu_882f9858_33704cuda3std3__45__cpo6cbeginE,(_ZN79_INTERNAL_f786776b_43_flash_fwd_hdim64_fp16_paged_softcap_sm80_cu_882f9858_33704cuda3std3__48in_placeE - _ZN79_INTERNAL_f786776b_43_flash_fwd_hdim64_fp16_paged_softcap_sm80_cu_882f9858_33704cuda3std3__45__cpo6cbeginE)
_ZN79_INTERNAL_f786776b_43_flash_fwd_hdim64_fp16_paged_softcap_sm80_cu_882f9858_33704cuda3std3__45__cpo6cbeginE:
	.zero		1
	.type		_ZN79_INTERNAL_f786776b_43_flash_fwd_hdim64_fp16_paged_softcap_sm80_cu_882f9858_33704cuda3std3__48in_placeE,@object
	.size		_ZN79_INTERNAL_f786776b_43_flash_fwd_hdim64_fp16_paged_softcap_sm80_cu_882f9858_33704cuda3std3__48in_placeE,(_ZN79_INTERNAL_f786776b_43_flash_fwd_hdim64_fp16_paged_softcap_sm80_cu_882f9858_33704cuda3std6ranges3__45__cpo9iter_moveE - _ZN79_INTERNAL_f786776b_43_flash_fwd_hdim64_fp16_paged_softcap_sm80_cu_882f9858_33704cuda3std3__48in_placeE)
_ZN79_INTERNAL_f786776b_43_flash_fwd_hdim64_fp16_paged_softcap_sm80_cu_882f9858_33704cuda3std3__48in_placeE:
	.zero		1
	.type		_ZN79_INTERNAL_f786776b_43_flash_fwd_hdim64_fp16_paged_softcap_sm80_cu_882f9858_33704cuda3std6ranges3__45__cpo9iter_moveE,@object
	.size		_ZN79_INTERNAL_f786776b_43_flash_fwd_hdim64_fp16_paged_softcap_sm80_cu_882f9858_33704cuda3std6ranges3__45__cpo9iter_moveE,(_ZN79_INTERNAL_f786776b_43_flash_fwd_hdim64_fp16_paged_softcap_sm80_cu_882f9858_33704cuda3std3__45__cpo5beginE - _ZN79_INTERNAL_f786776b_43_flash_fwd_hdim64_fp16_paged_softcap_sm80_cu_882f9858_33704cuda3std6ranges3__45__cpo9iter_moveE)
_ZN79_INTERNAL_f786776b_43_flash_fwd_hdim64_fp16_paged_softcap_sm80_cu_882f9858_33704cuda3std6ranges3__45__cpo9iter_moveE:
	.zero		1
	.type		_ZN79_INTERNAL_f786776b_43_flash_fwd_hdim64_fp16_paged_softcap_sm80_cu_882f9858_33704cuda3std3__45__cpo5beginE,@object
	.size		_ZN79_INTERNAL_f786776b_43_flash_fwd_hdim64_fp16_paged_softcap_sm80_cu_882f9858_33704cuda3std3__45__cpo5beginE,(_ZN79_INTERNAL_f786776b_43_flash_fwd_hdim64_fp16_paged_softcap_sm80_cu_882f9858_33704cuda3std3__481_GLOBAL__N__f786776b_43_flash_fwd_hdim64_fp16_paged_softcap_sm80_cu_882f9858_33706ignoreE - _ZN79_INTERNAL_f786776b_43_flash_fwd_hdim64_fp16_paged_softcap_sm80_cu_882f9858_33704cuda3std3__45__cpo5beginE)
_ZN79_INTERNAL_f786776b_43_flash_fwd_hdim64_fp16_paged_softcap_sm80_cu_882f9858_33704cuda3std3__45__cpo5beginE:
	.zero		1
	.type		_ZN79_INTERNAL_f786776b_43_flash_fwd_hdim64_fp16_paged_softcap_sm80_cu_882f9858_33704cuda3std3__481_GLOBAL__N__f786776b_43_flash_fwd_hdim64_fp16_paged_softcap_sm80_cu_882f9858_33706ignoreE,@object
	.size		_ZN79_INTERNAL_f786776b_43_flash_fwd_hdim64_fp16_paged_softcap_sm80_cu_882f9858_33704cuda3std3__481_GLOBAL__N__f786776b_43_flash_fwd_hdim64_fp16_paged_softcap_sm80_cu_882f9858_33706ignoreE,(_ZN79_INTERNAL_f786776b_43_flash_fwd_hdim64_fp16_paged_softcap_sm80_cu_882f9858_33704cute7productE - _ZN79_INTERNAL_f786776b_43_flash_fwd_hdim64_fp16_paged_softcap_sm80_cu_882f9858_33704cuda3std3__481_GLOBAL__N__f786776b_43_flash_fwd_hdim64_fp16_paged_softcap_sm80_cu_882f9858_33706ignoreE)
_ZN79_INTERNAL_f786776b_43_flash_fwd_hdim64_fp16_paged_softcap_sm80_cu_882f9858_33704cuda3std3__481_GLOBAL__N__f786776b_43_flash_fwd_hdim64_fp16_paged_softcap_sm80_cu_882f9858_33706ignoreE:
	.zero		1
	.type		_ZN79_INTERNAL_f786776b_43_flash_fwd_hdim64_fp16_paged_softcap_sm80_cu_882f9858_33704cute7productE,@object
	.size		_ZN79_INTERNAL_f786776b_43_flash_fwd_hdim64_fp16_paged_softcap_sm80_cu_882f9858_33704cute7productE,(_ZN79_INTERNAL_f786776b_43_flash_fwd_hdim64_fp16_paged_softcap_sm80_cu_882f9858_33704cuda3std3__45__cpo3endE - _ZN79_INTERNAL_f786776b_43_flash_fwd_hdim64_fp16_paged_softcap_sm80_cu_882f9858_33704cute7productE)
_ZN79_INTERNAL_f786776b_43_flash_fwd_hdim64_fp16_paged_softcap_sm80_cu_882f9858_33704cute7productE:
	.zero		1
	.type		_ZN79_INTERNAL_f786776b_43_flash_fwd_hdim64_fp16_paged_softcap_sm80_cu_882f9858_33704cuda3std3__45__cpo3endE,@object
	.size		_ZN79_INTERNAL_f786776b_43_flash_fwd_hdim64_fp16_paged_softcap_sm80_cu_882f9858_33704cuda3std3__45__cpo3endE,(_ZN79_INTERNAL_f786776b_43_flash_fwd_hdim64_fp16_paged_softcap_sm80_cu_882f9858_33704cuda3std3__419piecewise_constructE - _ZN79_INTERNAL_f786776b_43_flash_fwd_hdim64_fp16_paged_softcap_sm80_cu_882f9858_33704cuda3std3__45__cpo3endE)
_ZN79_INTERNAL_f786776b_43_flash_fwd_hdim64_fp16_paged_softcap_sm80_cu_882f9858_33704cuda3std3__45__cpo3endE:
	.zero		1
	.type		_ZN79_INTERNAL_f786776b_43_flash_fwd_hdim64_fp16_paged_softcap_sm80_cu_882f9858_33704cuda3std3__419piecewise_constructE,@object
	.size		_ZN79_INTERNAL_f786776b_43_flash_fwd_hdim64_fp16_paged_softcap_sm80_cu_882f9858_33704cuda3std3__419piecewise_constructE,(_ZN79_INTERNAL_f786776b_43_flash_fwd_hdim64_fp16_paged_softcap_sm80_cu_882f9858_33704cuda3std3__45__cpo4cendE - _ZN79_INTERNAL_f786776b_43_flash_fwd_hdim64_fp16_paged_softcap_sm80_cu_882f9858_33704cuda3std3__419piecewise_constructE)
_ZN79_INTERNAL_f786776b_43_flash_fwd_hdim64_fp16_paged_softcap_sm80_cu_882f9858_33704cuda3std3__419piecewise_constructE:
	.zero		1
	.type		_ZN79_INTERNAL_f786776b_43_flash_fwd_hdim64_fp16_paged_softcap_sm80_cu_882f9858_33704cuda3std3__45__cpo4cendE,@object
	.size		_ZN79_INTERNAL_f786776b_43_flash_fwd_hdim64_fp16_paged_softcap_sm80_cu_882f9858_33704cuda3std3__45__cpo4cendE,(_ZN79_INTERNAL_f786776b_43_flash_fwd_hdim64_fp16_paged_softcap_sm80_cu_882f9858_33704cuda3std6ranges3__45__cpo4swapE - _ZN79_INTERNAL_f786776b_43_flash_fwd_hdim64_fp16_paged_softcap_sm80_cu_882f9858_33704cuda3std3__45__cpo4cendE)
_ZN79_INTERNAL_f786776b_43_flash_fwd_hdim64_fp16_paged_softcap_sm80_cu_882f9858_33704cuda3std3__45__cpo4cendE:
	.zero		1
	.type		_ZN79_INTERNAL_f786776b_43_flash_fwd_hdim64_fp16_paged_softcap_sm80_cu_882f9858_33704cuda3std6ranges3__45__cpo4swapE,@object
	.size		_ZN79_INTERNAL_f786776b_43_flash_fwd_hdim64_fp16_paged_softcap_sm80_cu_882f9858_33704cuda3std6ranges3__45__cpo4swapE,(.L_7 - _ZN79_INTERNAL_f786776b_43_flash_fwd_hdim64_fp16_paged_softcap_sm80_cu_882f9858_33704cuda3std6ranges3__45__cpo4swapE)
_ZN79_INTERNAL_f786776b_43_flash_fwd_hdim64_fp16_paged_softcap_sm80_cu_882f9858_33704cuda3std6ranges3__45__cpo4swapE:
	.zero		1
.L_7:


//--------------------- .nv.shared._ZN7cutlass13device_kernelIN5flash19enable_sm80_to_sm89INS1_16FlashAttnFwdSm80INS1_25CollectiveMainloopFwdSm80ILi4ELi1ELb0EN4cute5tupleIJNS5_1CILi128EEENS7_ILi112EEENS7_ILi64EEEEEELi64ENS_6half_tEfNS_4arch4Sm80ELb0ELb0ELb1ELb1ELb1ELb0ELb1ELb0EEENS1_21CollectiveEpilogueFwdINS6_IJS8_SA_S9_EEENS6_IJNS7_ILi1EEESI_SI_EEESC_SE_Li128ELb1ELb1ELb0ELb0EEENS1_19SingleTileSchedulerILb1ELb0ELb1ELi128EEEEEEEEEvNT_6ParamsE --------------------------
	.section	.nv.shared._ZN7cutlass13device_kernelIN5flash19enable_sm80_to_sm89INS1_16FlashAttnFwdSm80INS1_25CollectiveMainloopFwdSm80ILi4ELi1ELb0EN4cute5tupleIJNS5_1CILi128EEENS7_ILi112EEENS7_ILi64EEEEEELi64ENS_6half_tEfNS_4arch4Sm80ELb0ELb0ELb1ELb1ELb1ELb0ELb1ELb0EEENS1_21CollectiveEpilogueFwdINS6_IJS8_SA_S9_EEENS6_IJNS7_ILi1EEESI_SI_EEESC_SE_Li128ELb1ELb1ELb0ELb0EEENS1_19SingleTileSchedulerILb1ELb0ELb1ELi128EEEEEEEEEvNT_6ParamsE,"aw",@nobits
	.sectionflags	@""
	.align	16


//--------------------- .nv.shared._ZN7cutlass13device_kernelIN5flash19enable_sm80_to_sm89INS1_16FlashAttnFwdSm80INS1_25CollectiveMainloopFwdSm80ILi4ELi1ELb0EN4cute5tupleIJNS5_1CILi128EEENS7_ILi112EEENS7_ILi64EEEEEELi64ENS_6half_tEfNS_4arch4Sm80ELb0ELb0ELb1ELb1ELb1ELb1ELb1ELb0EEENS1_21CollectiveEpilogueFwdINS6_IJS8_SA_S9_EEENS6_IJNS7_ILi1EEESI_SI_EEESC_SE_Li128ELb1ELb1ELb0ELb0EEENS1_19SingleTileSchedulerILb1ELb0ELb1ELi128EEEEEEEEEvNT_6ParamsE --------------------------
	.section	.nv.shared._ZN7cutlass13device_kernelIN5flash19enable_sm80_to_sm89INS1_16FlashAttnFwdSm80INS1_25CollectiveMainloopFwdSm80ILi4ELi1ELb0EN4cute5tupleIJNS5_1CILi128EEENS7_ILi112EEENS7_ILi64EEEEEELi64ENS_6half_tEfNS_4arch4Sm80ELb0ELb0ELb1ELb1ELb1ELb1ELb1ELb0EEENS1_21CollectiveEpilogueFwdINS6_IJS8_SA_S9_EEENS6_IJNS7_ILi1EEESI_SI_EEESC_SE_Li128ELb1ELb1ELb0ELb0EEENS1_19SingleTileSchedulerILb1ELb0ELb1ELi128EEEEEEEEEvNT_6ParamsE,"aw",@nobits
	.sectionflags	@""
	.align	16


//--------------------- .nv.shared._ZN7cutlass13device_kernelIN5flash19enable_sm80_to_sm89INS1_16FlashAttnFwdSm80INS1_25CollectiveMainloopFwdSm80ILi4ELi1ELb0EN4cute5tupleIJNS5_1CILi128EEENS7_ILi96EEENS7_ILi64EEEEEELi64ENS_6half_tEfNS_4arch4Sm80ELb0ELb1ELb1ELb0ELb1ELb0ELb1ELb0EEENS1_21CollectiveEpilogueFwdINS6_IJS8_SA_S9_EEENS6_IJNS7_ILi1EEESI_SI_EEESC_SE_Li128ELb0ELb1ELb0ELb0EEENS1_19SingleTileSchedulerILb0ELb0ELb1ELi128EEEEEEEEEvNT_6ParamsE --------------------------
	.section	.nv.shared._ZN7cutlass13device_kernelIN5flash19enable_sm80_to_sm89INS1_16FlashAttnFwdSm80INS1_25CollectiveMainloopFwdSm80ILi4ELi1ELb0EN4cute5tupleIJNS5_1CILi128EEENS7_ILi96EEENS7_ILi64EEEEEELi64ENS_6half_tEfNS_4arch4Sm80ELb0ELb1ELb1ELb0ELb1ELb0ELb1ELb0EEENS1_21CollectiveEpilogueFwdINS6_IJS8_SA_S9_EEENS6_IJNS7_ILi1EEESI_SI_EEESC_SE_Li128ELb0ELb1ELb0ELb0EEENS1_19SingleTileSchedulerILb0ELb0ELb1ELi128EEEEEEEEEvNT_6ParamsE,"aw",@nobits
	.sectionflags	@""
	.align	16


//--------------------- .nv.shared._ZN7cutlass13device_kernelIN5flash19enable_sm80_to_sm89INS1_16FlashAttnFwdSm80INS1_25CollectiveMainloopFwdSm80ILi4ELi1ELb0EN4cute5tupleIJNS5_1CILi128EEENS7_ILi96EEENS7_ILi64EEEEEELi64ENS_6half_tEfNS_4arch4Sm80ELb0ELb1ELb1ELb1ELb1ELb0ELb1ELb0EEENS1_21CollectiveEpilogueFwdINS6_IJS8_SA_S9_EEENS6_IJNS7_ILi1EEESI_SI_EEESC_SE_Li128ELb1ELb1ELb0ELb0EEENS1_19SingleTileSchedulerILb1ELb0ELb1ELi128EEEEEEEEEvNT_6ParamsE --------------------------
	.section	.nv.shared._ZN7cutlass13device_kernelIN5flash19enable_sm80_to_sm89INS1_16FlashAttnFwdSm80INS1_25CollectiveMainloopFwdSm80ILi4ELi1ELb0EN4cute5tupleIJNS5_1CILi128EEENS7_ILi96EEENS7_ILi64EEEEEELi64ENS_6half_tEfNS_4arch4Sm80ELb0ELb1ELb1ELb1ELb1ELb0ELb1ELb0EEENS1_21CollectiveEpilogueFwdINS6_IJS8_SA_S9_EEENS6_IJNS7_ILi1EEESI_SI_EEESC_SE_Li128ELb1ELb1ELb0ELb0EEENS1_19SingleTileSchedulerILb1ELb0ELb1ELi128EEEEEEEEEvNT_6ParamsE,"aw",@nobits
	.sectionflags	@""
	.align	16


//--------------------- .nv.shared._ZN7cutlass13device_kernelIN5flash19enable_sm80_to_sm89INS1_16FlashAttnFwdSm80INS1_25CollectiveMainloopFwdSm80ILi4ELi1ELb0EN4cute5tupleIJNS5_1CILi128EEENS7_ILi96EEENS7_ILi64EEEEEELi64ENS_6half_tEfNS_4arch4Sm80ELb0ELb1ELb1ELb1ELb1ELb1ELb1ELb0EEENS1_21CollectiveEpilogueFwdINS6_IJS8_SA_S9_EEENS6_IJNS7_ILi1EEESI_SI_EEESC_SE_Li128ELb1ELb1ELb0ELb0EEENS1_19SingleTileSchedulerILb1ELb0ELb1ELi128EEEEEEEEEvNT_6ParamsE --------------------------
	.section	.nv.shared._ZN7cutlass13device_kernelIN5flash19enable_sm80_to_sm89INS1_16FlashAttnFwdSm80INS1_25CollectiveMainloopFwdSm80ILi4ELi1ELb0EN4cute5tupleIJNS5_1CILi128EEENS7_ILi96EEENS7_ILi64EEEEEELi64ENS_6half_tEfNS_4arch4Sm80ELb0ELb1ELb1ELb1ELb1ELb1ELb1ELb0EEENS1_21CollectiveEpilogueFwdINS6_IJS8_SA_S9_EEENS6_IJNS7_ILi1EEESI_SI_EEESC_SE_Li128ELb1ELb1ELb0ELb0EEENS1_19SingleTileSchedulerILb1ELb0ELb1ELi128EEEEEEEEEvNT_6ParamsE,"aw",@nobits
	.sectionflags	@""
	.align	16


//--------------------- .nv.shared._ZN7cutlass13device_kernelIN5flash19enable_sm80_to_sm89INS1_16FlashAttnFwdSm80INS1_25CollectiveMainloopFwdSm80ILi4ELi1ELb0EN4cute5tupleIJNS5_1CILi128EEENS7_ILi112EEENS7_ILi64EEEEEELi64ENS_6half_tEfNS_4arch4Sm80ELb1ELb0ELb1ELb0ELb1ELb0ELb1ELb0EEENS1_21CollectiveEpilogueFwdINS6_IJS8_SA_S9_EEENS6_IJNS7_ILi1EEESI_SI_EEESC_SE_Li128ELb0ELb1ELb0ELb0EEENS1_30DynamicPersistentTileSchedulerILi128ELi128ELb0ELb1ELb0EEEEEEEEEvNT_6ParamsE --------------------------
	.section	.nv.shared._ZN7cutlass13device_kernelIN5flash19enable_sm80_to_sm89INS1_16FlashAttnFwdSm80INS1_25CollectiveMainloopFwdSm80ILi4ELi1ELb0EN4cute5tupleIJNS5_1CILi128EEENS7_ILi112EEENS7_ILi64EEEEEELi64ENS_6half_tEfNS_4arch4Sm80ELb1ELb0ELb1ELb0ELb1ELb0ELb1ELb0EEENS1_21CollectiveEpilogueFwdINS6_IJS8_SA_S9_EEENS6_IJNS7_ILi1EEESI_SI_EEESC_SE_Li128ELb0ELb1ELb0ELb0EEENS1_30DynamicPersistentTileSchedulerILi128ELi128ELb0ELb1ELb0EEEEEEEEEvNT_6ParamsE,"aw",@nobits
	.sectionflags	@""
	.align	16


//--------------------- .nv.shared._ZN7cutlass13device_kernelIN5flash19enable_sm80_to_sm89INS1_16FlashAttnFwdSm80INS1_25CollectiveMainloopFwdSm80ILi4ELi1ELb0EN4cute5tupleIJNS5_1CILi128EEENS7_ILi112EEENS7_ILi64EEEEEELi64ENS_6half_tEfNS_4arch4Sm80ELb1ELb0ELb1ELb1ELb1ELb0ELb1ELb0EEENS1_21CollectiveEpilogueFwdINS6_IJS8_SA_S9_EEENS6_IJNS7_ILi1EEESI_SI_EEESC_SE_Li128ELb1ELb1ELb0ELb0EEENS1_19SingleTileSchedulerILb1ELb0ELb1ELi128EEEEEEEEEvNT_6ParamsE --------------------------
	.section	.nv.shared._ZN7cutlass13device_kernelIN5flash19enable_sm80_to_sm89INS1_16FlashAttnFwdSm80INS1_25CollectiveMainloopFwdSm80ILi4ELi1ELb0EN4cute5tupleIJNS5_1CILi128EEENS7_ILi112EEENS7_ILi64EEEEEELi64ENS_6half_tEfNS_4arch4Sm80ELb1ELb0ELb1ELb1ELb1ELb0ELb1ELb0EEENS1_21CollectiveEpilogueFwdINS6_IJS8_SA_S9_EEENS6_IJNS7_ILi1EEESI_SI_EEESC_SE_Li128ELb1ELb1ELb0ELb0EEENS1_19SingleTileSchedulerILb1ELb0ELb1ELi128EEEEEEEEEvNT_6ParamsE,"aw",@nobits
	.sectionflags	@""
	.align	16


//--------------------- .nv.shared._ZN7cutlass13device_kernelIN5flash19enable_sm80_to_sm89INS1_16FlashAttnFwdSm80INS1_25CollectiveMainloopFwdSm80ILi4ELi1ELb0EN4cute5tupleIJNS5_1CILi128EEENS7_ILi112EEENS7_ILi64EEEEEELi64ENS_6half_tEfNS_4arch4Sm80ELb1ELb0ELb1ELb1ELb1ELb1ELb1ELb0EEENS1_21CollectiveEpilogueFwdINS6_IJS8_SA_S9_EEENS6_IJNS7_ILi1EEESI_SI_EEESC_SE_Li128ELb1ELb1ELb0ELb0EEENS1_19SingleTileSchedulerILb1ELb0ELb1ELi128EEEEEEEEEvNT_6ParamsE --------------------------
	.section	.nv.shared._ZN7cutlass13device_kernelIN5flash19enable_sm80_to_sm89INS1_16FlashAttnFwdSm80INS1_25CollectiveMainloopFwdSm80ILi4ELi1ELb0EN4cute5tupleIJNS5_1CILi128EEENS7_ILi112EEENS7_ILi64EEEEEELi64ENS_6half_tEfNS_4arch4Sm80ELb1ELb0ELb1ELb1ELb1ELb1ELb1ELb0EEENS1_21CollectiveEpilogueFwdINS6_IJS8_SA_S9_EEENS6_IJNS7_ILi1EEESI_SI_EEESC_SE_Li128ELb1ELb1ELb0ELb0EEENS1_19SingleTileSchedulerILb1ELb0ELb1ELi128EEEEEEEEEvNT_6ParamsE,"aw",@nobits
	.sectionflags	@""
	.align	16
